// Copyright (c) 2024, Jay Shah, Ganesh Bikshandi, Ying Zhang, Vijay Thakkar, Pradeep Ramani, Tri Dao.
// Splitting the different template instantiations to different files to speed up compilation.
// This file is auto-generated. See "generate_kernels.py"

#include "flash_fwd_launch_template.h"

#ifndef FLASHATTENTION_DISABLE_HDIM192
template void run_mha_fwd_<90, cutlass::bfloat16_t, 192, 192, true, true, true, true>(Flash_fwd_params &params, cudaStream_t stream);
#endif


// ===== COMPILED SASS (sm_90a) =====

	.target	sm_90a

	.elftype	@"ET_EXEC"


//--------------------- .note.nv.tkinfo           --------------------------
	.section	.note.nv.tkinfo,"",@"SHT_NOTE"
	.sectionflags	@"SHF_NOTE_NV_TKINFO"
	.tkinfo
        /*0018*/ 	.word	0x00000002
        /*0030*/ 	.string	""
        /*0030*/ 	.string	"ptxas"
        /*0030*/ 	.string	"Cuda compilation tools, release 13.0, V13.0.88"
        /*0030*/ 	.string	"Build cuda_13.0.r13.0/compiler.36424714_0"
        /*0030*/ 	.string	"-arch sm_90a -m 64 "



//--------------------- .note.nv.cuinfo           --------------------------
	.section	.note.nv.cuinfo,"",@"SHT_NOTE"
	.sectionflags	@"SHF_NOTE_NV_CUINFO"
        /*0018*/ 	.short	0x0002
        /*001a*/ 	.short	0x005a
        /*001c*/ 	.short	0x0082
	.zero		2


//--------------------- .nv.info                  --------------------------
	.section	.nv.info,"",@"SHT_CUDA_INFO"
	.align	4


	//----- nvinfo : EIATTR_REGCOUNT
	.align		4
        /*0000*/ 	.byte	0x04, 0x2f
        /*0002*/ 	.short	(.L_19 - .L_18)
	.align		4
.L_18:
        /*0004*/ 	.word	index@(_ZN7cutlass13device_kernelIN5flash11enable_sm90INS1_16FlashAttnFwdSm90INS1_25CollectiveMainloopFwdSm90ILi2EN4cute5tupleIJNS5_1CILi1EEES8_S8_EEENS6_IJNS7_ILi128EEENS7_ILi96EEENS7_ILi192EEEEEELi192ENS_10bfloat16_tEfNS_4arch4Sm90ELb1ELb0ELb1ELb1ELb1ELb1ELb0ELb1ELb1ELb1ELb1ELb0EEENS1_21CollectiveEpilogueFwdINS6_IJSA_SC_SB_EEES9_SE_SG_Li256ELb1ELb1ELb1ELb0EEENS1_36VarlenDynamicPersistentTileSchedulerILi128ELi96ELi256ELi128ELb1ELb1ELb1ELb1ELb1ELb1EEEEEEEEEvNT_6ParamsE)
        /*0008*/ 	.word	0x000000a8


	//----- nvinfo : EIATTR_FRAME_SIZE
	.align		4
.L_19:
        /*000c*/ 	.byte	0x04, 0x11
        /*000e*/ 	.short	(.L_21 - .L_20)
	.align		4
.L_20:
        /*0010*/ 	.word	index@(_ZN7cutlass13device_kernelIN5flash11enable_sm90INS1_16FlashAttnFwdSm90INS1_25CollectiveMainloopFwdSm90ILi2EN4cute5tupleIJNS5_1CILi1EEES8_S8_EEENS6_IJNS7_ILi128EEENS7_ILi96EEENS7_ILi192EEEEEELi192ENS_10bfloat16_tEfNS_4arch4Sm90ELb1ELb0ELb1ELb1ELb1ELb1ELb0ELb1ELb1ELb1ELb1ELb0EEENS1_21CollectiveEpilogueFwdINS6_IJSA_SC_SB_EEES9_SE_SG_Li256ELb1ELb1ELb1ELb0EEENS1_36VarlenDynamicPersistentTileSchedulerILi128ELi96ELi256ELi128ELb1ELb1ELb1ELb1ELb1ELb1EEEEEEEEEvNT_6ParamsE)
        /*0014*/ 	.word	0x00000080


	//----- nvinfo : EIATTR_REGCOUNT
	.align		4
.L_21:
        /*0018*/ 	.byte	0x04, 0x2f
        /*001a*/ 	.short	(.L_23 - .L_22)
	.align		4
.L_22:
        /*001c*/ 	.word	index@(_ZN7cutlass13device_kernelIN5flash11enable_sm90INS1_16FlashAttnFwdSm90INS1_25CollectiveMainloopFwdSm90ILi2EN4cute5tupleIJNS5_1CILi1EEES8_S8_EEENS6_IJNS7_ILi128EEENS7_ILi96EEENS7_ILi192EEEEEELi192ENS_10bfloat16_tEfNS_4arch4Sm90ELb1ELb0ELb1ELb1ELb1ELb0ELb0ELb1ELb1ELb1ELb1ELb0EEENS1_21CollectiveEpilogueFwdINS6_IJSA_SC_SB_EEES9_SE_SG_Li256ELb1ELb1ELb1ELb0EEENS1_36VarlenDynamicPersistentTileSchedulerILi128ELi96ELi256ELi128ELb1ELb1ELb1ELb1ELb1ELb1EEEEEEEEEvNT_6ParamsE)
        /*0020*/ 	.word	0x000000a8


	//----- nvinfo : EIATTR_FRAME_SIZE
	.align		4
.L_23:
        /*0024*/ 	.byte	0x04, 0x11
        /*0026*/ 	.short	(.L_25 - .L_24)
	.align		4
.L_24:
        /*0028*/ 	.word	index@(_ZN7cutlass13device_kernelIN5flash11enable_sm90INS1_16FlashAttnFwdSm90INS1_25CollectiveMainloopFwdSm90ILi2EN4cute5tupleIJNS5_1CILi1EEES8_S8_EEENS6_IJNS7_ILi128EEENS7_ILi96EEENS7_ILi192EEEEEELi192ENS_10bfloat16_tEfNS_4arch4Sm90ELb1ELb0ELb1ELb1ELb1ELb0ELb0ELb1ELb1ELb1ELb1ELb0EEENS1_21CollectiveEpilogueFwdINS6_IJSA_SC_SB_EEES9_SE_SG_Li256ELb1ELb1ELb1ELb0EEENS1_36VarlenDynamicPersistentTileSchedulerILi128ELi96ELi256ELi128ELb1ELb1ELb1ELb1ELb1ELb1EEEEEEEEEvNT_6ParamsE)
        /*002c*/ 	.word	0x00000030


	//----- nvinfo : EIATTR_REGCOUNT
	.align		4
.L_25:
        /*0030*/ 	.byte	0x04, 0x2f
        /*0032*/ 	.short	(.L_27 - .L_26)
	.align		4
.L_26:
        /*0034*/ 	.word	index@(_ZN7cutlass13device_kernelIN5flash11enable_sm90INS1_16FlashAttnFwdSm90INS1_25CollectiveMainloopFwdSm90ILi2EN4cute5tupleIJNS5_1CILi1EEES8_S8_EEENS6_IJNS7_ILi128EEENS7_ILi96EEENS7_ILi192EEEEEELi192ENS_10bfloat16_tEfNS_4arch4Sm90ELb1ELb0ELb1ELb0ELb1ELb0ELb0ELb1ELb1ELb1ELb1ELb0EEENS1_21CollectiveEpilogueFwdINS6_IJSA_SC_SB_EEES9_SE_SG_Li256ELb0ELb1ELb1ELb0EEENS1_19SingleTileSchedulerILb0ELb1ELb1ELi128EEEEEEEEEvNT_6ParamsE)
        /*0038*/ 	.word	0x000000a8


	//----- nvinfo : EIATTR_FRAME_SIZE
	.align		4
.L_27:
        /*003c*/ 	.byte	0x04, 0x11
        /*003e*/ 	.short	(.L_29 - .L_28)
	.align		4
.L_28:
        /*0040*/ 	.word	index@(_ZN7cutlass13device_kernelIN5flash11enable_sm90INS1_16FlashAttnFwdSm90INS1_25CollectiveMainloopFwdSm90ILi2EN4cute5tupleIJNS5_1CILi1EEES8_S8_EEENS6_IJNS7_ILi128EEENS7_ILi96EEENS7_ILi192EEEEEELi192ENS_10bfloat16_tEfNS_4arch4Sm90ELb1ELb0ELb1ELb0ELb1ELb0ELb0ELb1ELb1ELb1ELb1ELb0EEENS1_21CollectiveEpilogueFwdINS6_IJSA_SC_SB_EEES9_SE_SG_Li256ELb0ELb1ELb1ELb0EEENS1_19SingleTileSchedulerILb0ELb1ELb1ELi128EEEEEEEEEvNT_6ParamsE)
        /*0044*/ 	.word	0x00000008


	//----- nvinfo : EIATTR_REGCOUNT
	.align		4
.L_29:
        /*0048*/ 	.byte	0x04, 0x2f
        /*004a*/ 	.short	(.L_31 - .L_30)
	.align		4
.L_30:
        /*004c*/ 	.word	index@(_ZN7cutlass13device_kernelIN5flash11enable_sm90INS1_16FlashAttnFwdSm90INS1_25CollectiveMainloopFwdSm90ILi2EN4cute5tupleIJNS5_1CILi1EEES8_S8_EEENS6_IJNS7_ILi128EEENS7_ILi96EEENS7_ILi192EEEEEELi192ENS_10bfloat16_tEfNS_4arch4Sm90ELb0ELb1ELb1ELb1ELb1ELb1ELb0ELb1ELb1ELb1ELb1ELb0EEENS1_21CollectiveEpilogueFwdINS6_IJSA_SC_SB_EEES9_SE_SG_Li256ELb1ELb1ELb1ELb0EEENS1_36VarlenDynamicPersistentTileSchedulerILi128ELi96ELi256ELi128ELb1ELb1ELb1ELb1ELb0ELb1EEEEEEEEEvNT_6ParamsE)
        /*0050*/ 	.word	0x000000a8


	//----- nvinfo : EIATTR_FRAME_SIZE
	.align		4
.L_31:
        /*0054*/ 	.byte	0x04, 0x11
        /*0056*/ 	.short	(.L_33 - .L_32)
	.align		4
.L_32:
        /*0058*/ 	.word	index@($_ZN7cutlass13device_kernelIN5flash11enable_sm90INS1_16FlashAttnFwdSm90INS1_25CollectiveMainloopFwdSm90ILi2EN4cute5tupleIJNS5_1CILi1EEES8_S8_EEENS6_IJNS7_ILi128EEENS7_ILi96EEENS7_ILi192EEEEEELi192ENS_10bfloat16_tEfNS_4arch4Sm90ELb0ELb1ELb1ELb1ELb1ELb1ELb0ELb1ELb1ELb1ELb1ELb0EEENS1_21CollectiveEpilogueFwdINS6_IJSA_SC_SB_EEES9_SE_SG_Li256ELb1ELb1ELb1ELb0EEENS1_36VarlenDynamicPersistentTileSchedulerILi128ELi96ELi256ELi128ELb1ELb1ELb1ELb1ELb0ELb1EEEEEEEEEvNT_6ParamsE$_ZZN5flash25CollectiveMainloopFwdSm90ILi2EN4cute5tupleIJNS1_1CILi1EEES4_S4_EEENS2_IJNS3_ILi128EEENS3_ILi96EEENS3_ILi192EEEEEELi192EN7cutlass10bfloat16_tEfNSA_4arch4Sm90ELb0ELb1ELb1ELb1ELb1ELb1ELb0ELb1ELb1ELb1ELb1ELb0EE12store_kv_newINS_16FlashAttnFwdSm90ISE_NS_21CollectiveEpilogueFwdINS2_IJS6_S8_S7_EEES5_SB_SD_Li256ELb1ELb1ELb1ELb0EEENS_36VarlenDynamicPersistentTileSchedulerILi128ELi96ELi256ELi128ELb1ELb1ELb1ELb1ELb0ELb1EEEE13SharedStorageEEEbRKNSE_6ParamsENSA_25PipelineTmaAsyncNoClusterILi2ENSA_16PipelineTmaAsyncILi2EEEEESU_RNSA_13PipelineStateILj2EEEiRT_RKNS_16SeqlenInfoQKNewKILb1ELb1EEENS2_IJiiiiEEEENKUliRKT_E_clISW_EEDaiS17_)
        /*005c*/ 	.word	0x000002f0


	//----- nvinfo : EIATTR_FRAME_SIZE
	.align		4
.L_33:
        /*0060*/ 	.byte	0x04, 0x11
        /*0062*/ 	.short	(.L_35 - .L_34)
	.align		4
.L_34:
        /*0064*/ 	.word	index@(_ZN7cutlass13device_kernelIN5flash11enable_sm90INS1_16FlashAttnFwdSm90INS1_25CollectiveMainloopFwdSm90ILi2EN4cute5tupleIJNS5_1CILi1EEES8_S8_EEENS6_IJNS7_ILi128EEENS7_ILi96EEENS7_ILi192EEEEEELi192ENS_10bfloat16_tEfNS_4arch4Sm90ELb0ELb1ELb1ELb1ELb1ELb1ELb0ELb1ELb1ELb1ELb1ELb0EEENS1_21CollectiveEpilogueFwdINS6_IJSA_SC_SB_EEES9_SE_SG_Li256ELb1ELb1ELb1ELb0EEENS1_36VarlenDynamicPersistentTileSchedulerILi128ELi96ELi256ELi128ELb1ELb1ELb1ELb1ELb0ELb1EEEEEEEEEvNT_6ParamsE)
        /*0068*/ 	.word	0x000002f0


	//----- nvinfo : EIATTR_REGCOUNT
	.align		4
.L_35:
        /*006c*/ 	.byte	0x04, 0x2f
        /*006e*/ 	.short	(.L_37 - .L_36)
	.align		4
.L_36:
        /*0070*/ 	.word	index@(_ZN7cutlass13device_kernelIN5flash11enable_sm90INS1_16FlashAttnFwdSm90INS1_25CollectiveMainloopFwdSm90ILi2EN4cute5tupleIJNS5_1CILi1EEES8_S8_EEENS6_IJNS7_ILi128EEENS7_ILi96EEENS7_ILi192EEEEEELi192ENS_10bfloat16_tEfNS_4arch4Sm90ELb0ELb1ELb1ELb1ELb1ELb0ELb0ELb1ELb1ELb1ELb1ELb0EEENS1_21CollectiveEpilogueFwdINS6_IJSA_SC_SB_EEES9_SE_SG_Li256ELb1ELb1ELb1ELb0EEENS1_36VarlenDynamicPersistentTileSchedulerILi128ELi96ELi256ELi128ELb1ELb1ELb1ELb1ELb0ELb1EEEEEEEEEvNT_6ParamsE)
        /*0074*/ 	.word	0x000000a8


	//----- nvinfo : EIATTR_FRAME_SIZE
	.align		4
.L_37:
        /*0078*/ 	.byte	0x04, 0x11
        /*007a*/ 	.short	(.L_39 - .L_38)
	.align		4
.L_38:
        /*007c*/ 	.word	index@(_ZN7cutlass13device_kernelIN5flash11enable_sm90INS1_16FlashAttnFwdSm90INS1_25CollectiveMainloopFwdSm90ILi2EN4cute5tupleIJNS5_1CILi1EEES8_S8_EEENS6_IJNS7_ILi128EEENS7_ILi96EEENS7_ILi192EEEEEELi192ENS_10bfloat16_tEfNS_4arch4Sm90ELb0ELb1ELb1ELb1ELb1ELb0ELb0ELb1ELb1ELb1ELb1ELb0EEENS1_21CollectiveEpilogueFwdINS6_IJSA_SC_SB_EEES9_SE_SG_Li256ELb1ELb1ELb1ELb0EEENS1_36VarlenDynamicPersistentTileSchedulerILi128ELi96ELi256ELi128ELb1ELb1ELb1ELb1ELb0ELb1EEEEEEEEEvNT_6ParamsE)
        /*0080*/ 	.word	0x00000028


	//----- nvinfo : EIATTR_REGCOUNT
	.align		4
.L_39:
        /*0084*/ 	.byte	0x04, 0x2f
        /*0086*/ 	.short	(.L_41 - .L_40)
	.align		4
.L_40:
        /*0088*/ 	.word	index@(_ZN7cutlass13device_kernelIN5flash11enable_sm90INS1_16FlashAttnFwdSm90INS1_25CollectiveMainloopFwdSm90ILi2EN4cute5tupleIJNS5_1CILi1EEES8_S8_EEENS6_IJNS7_ILi128EEENS7_ILi96EEENS7_ILi192EEEEEELi192ENS_10bfloat16_tEfNS_4arch4Sm90ELb0ELb1ELb1ELb0ELb1ELb0ELb0ELb1ELb1ELb1ELb1ELb0EEENS1_21CollectiveEpilogueFwdINS6_IJSA_SC_SB_EEES9_SE_SG_Li256ELb0ELb1ELb1ELb0EEENS1_19SingleTileSchedulerILb0ELb1ELb1ELi128EEEEEEEEEvNT_6ParamsE)
        /*008c*/ 	.word	0x000000a8


	//----- nvinfo : EIATTR_FRAME_SIZE
	.align		4
.L_41:
        /*0090*/ 	.byte	0x04, 0x11
        /*0092*/ 	.short	(.L_43 - .L_42)
	.align		4
.L_42:
        /*0094*/ 	.word	index@(_ZN7cutlass13device_kernelIN5flash11enable_sm90INS1_16FlashAttnFwdSm90INS1_25CollectiveMainloopFwdSm90ILi2EN4cute5tupleIJNS5_1CILi1EEES8_S8_EEENS6_IJNS7_ILi128EEENS7_ILi96EEENS7_ILi192EEEEEELi192ENS_10bfloat16_tEfNS_4arch4Sm90ELb0ELb1ELb1ELb0ELb1ELb0ELb0ELb1ELb1ELb1ELb1ELb0EEENS1_21CollectiveEpilogueFwdINS6_IJSA_SC_SB_EEES9_SE_SG_Li256ELb0ELb1ELb1ELb0EEENS1_19SingleTileSchedulerILb0ELb1ELb1ELi128EEEEEEEEEvNT_6ParamsE)
        /*0098*/ 	.word	0x00000008


	//----- nvinfo : EIATTR_REGCOUNT
	.align		4
.L_43:
        /*009c*/ 	.byte	0x04, 0x2f
        /*009e*/ 	.short	(.L_45 - .L_44)
	.align		4
.L_44:
        /*00a0*/ 	.word	index@(_ZN7cutlass13device_kernelIN5flash11enable_sm90INS1_16FlashAttnFwdSm90INS1_25CollectiveMainloopFwdSm90ILi2EN4cute5tupleIJNS5_1CILi1EEES8_S8_EEENS6_IJNS7_ILi128EEENS7_ILi96EEENS7_ILi192EEEEEELi192ENS_10bfloat16_tEfNS_4arch4Sm90ELb0ELb0ELb1ELb1ELb1ELb1ELb0ELb1ELb1ELb1ELb1ELb0EEENS1_21CollectiveEpilogueFwdINS6_IJSA_SC_SB_EEES9_SE_SG_Li256ELb1ELb1ELb1ELb0EEENS1_36VarlenDynamicPersistentTileSchedulerILi128ELi96ELi256ELi128ELb1ELb1ELb1ELb0ELb1ELb1EEEEEEEEEvNT_6ParamsE)
        /*00a4*/ 	.word	0x000000a8


	//----- nvinfo : EIATTR_FRAME_SIZE
	.align		4
.L_45:
        /*00a8*/ 	.byte	0x04, 0x11
        /*00aa*/ 	.short	(.L_47 - .L_46)
	.align		4
.L_46:
        /*00ac*/ 	.word	index@(_ZN7cutlass13device_kernelIN5flash11enable_sm90INS1_16FlashAttnFwdSm90INS1_25CollectiveMainloopFwdSm90ILi2EN4cute5tupleIJNS5_1CILi1EEES8_S8_EEENS6_IJNS7_ILi128EEENS7_ILi96EEENS7_ILi192EEEEEELi192ENS_10bfloat16_tEfNS_4arch4Sm90ELb0ELb0ELb1ELb1ELb1ELb1ELb0ELb1ELb1ELb1ELb1ELb0EEENS1_21CollectiveEpilogueFwdINS6_IJSA_SC_SB_EEES9_SE_SG_Li256ELb1ELb1ELb1ELb0EEENS1_36VarlenDynamicPersistentTileSchedulerILi128ELi96ELi256ELi128ELb1ELb1ELb1ELb0ELb1ELb1EEEEEEEEEvNT_6ParamsE)
        /*00b0*/ 	.word	0x00000130


	//----- nvinfo : EIATTR_REGCOUNT
	.align		4
.L_47:
        /*00b4*/ 	.byte	0x04, 0x2f
        /*00b6*/ 	.short	(.L_49 - .L_48)
	.align		4
.L_48:
        /*00b8*/ 	.word	index@(_ZN7cutlass13device_kernelIN5flash11enable_sm90INS1_16FlashAttnFwdSm90INS1_25CollectiveMainloopFwdSm90ILi2EN4cute5tupleIJNS5_1CILi1EEES8_S8_EEENS6_IJNS7_ILi128EEENS7_ILi96EEENS7_ILi192EEEEEELi192ENS_10bfloat16_tEfNS_4arch4Sm90ELb0ELb0ELb1ELb1ELb1ELb0ELb0ELb1ELb1ELb1ELb1ELb0EEENS1_21CollectiveEpilogueFwdINS6_IJSA_SC_SB_EEES9_SE_SG_Li256ELb1ELb1ELb1ELb0EEENS1_36VarlenDynamicPersistentTileSchedulerILi128ELi96ELi256ELi128ELb1ELb1ELb1ELb0ELb1ELb1EEEEEEEEEvNT_6ParamsE)
        /*00bc*/ 	.word	0x000000a8


	//----- nvinfo : EIATTR_FRAME_SIZE
	.align		4
.L_49:
        /*00c0*/ 	.byte	0x04, 0x11
        /*00c2*/ 	.short	(.L_51 - .L_50)
	.align		4
.L_50:
        /*00c4*/ 	.word	index@(_ZN7cutlass13device_kernelIN5flash11enable_sm90INS1_16FlashAttnFwdSm90INS1_25CollectiveMainloopFwdSm90ILi2EN4cute5tupleIJNS5_1CILi1EEES8_S8_EEENS6_IJNS7_ILi128EEENS7_ILi96EEENS7_ILi192EEEEEELi192ENS_10bfloat16_tEfNS_4arch4Sm90ELb0ELb0ELb1ELb1ELb1ELb0ELb0ELb1ELb1ELb1ELb1ELb0EEENS1_21CollectiveEpilogueFwdINS6_IJSA_SC_SB_EEES9_SE_SG_Li256ELb1ELb1ELb1ELb0EEENS1_36VarlenDynamicPersistentTileSchedulerILi128ELi96ELi256ELi128ELb1ELb1ELb1ELb0ELb1ELb1EEEEEEEEEvNT_6ParamsE)
        /*00c8*/ 	.word	0x00000030


	//----- nvinfo : EIATTR_REGCOUNT
	.align		4
.L_51:
        /*00cc*/ 	.byte	0x04, 0x2f
        /*00ce*/ 	.short	(.L_53 - .L_52)
	.align		4
.L_52:
        /*00d0*/ 	.word	index@(_ZN7cutlass13device_kernelIN5flash11enable_sm90INS1_16FlashAttnFwdSm90INS1_25CollectiveMainloopFwdSm90ILi2EN4cute5tupleIJNS5_1CILi1EEES8_S8_EEENS6_IJNS7_ILi128EEENS7_ILi96EEENS7_ILi192EEEEEELi192ENS_10bfloat16_tEfNS_4arch4Sm90ELb0ELb0ELb1ELb0ELb1ELb0ELb0ELb1ELb1ELb1ELb1ELb0EEENS1_21CollectiveEpilogueFwdINS6_IJSA_SC_SB_EEES9_SE_SG_Li256ELb0ELb1ELb1ELb0EEENS1_19SingleTileSchedulerILb0ELb1ELb1ELi128EEEEEEEEEvNT_6ParamsE)
        /*00d4*/ 	.word	0x000000a8


	//----- nvinfo : EIATTR_FRAME_SIZE
	.align		4
.L_53:
        /*00d8*/ 	.byte	0x04, 0x11
        /*00da*/ 	.short	(.L_55 - .L_54)
	.align		4
.L_54:
        /*00dc*/ 	.word	index@(_ZN7cutlass13device_kernelIN5flash11enable_sm90INS1_16FlashAttnFwdSm90INS1_25CollectiveMainloopFwdSm90ILi2EN4cute5tupleIJNS5_1CILi1EEES8_S8_EEENS6_IJNS7_ILi128EEENS7_ILi96EEENS7_ILi192EEEEEELi192ENS_10bfloat16_tEfNS_4arch4Sm90ELb0ELb0ELb1ELb0ELb1ELb0ELb0ELb1ELb1ELb1ELb1ELb0EEENS1_21CollectiveEpilogueFwdINS6_IJSA_SC_SB_EEES9_SE_SG_Li256ELb0ELb1ELb1ELb0EEENS1_19SingleTileSchedulerILb0ELb1ELb1ELi128EEEEEEEEEvNT_6ParamsE)
        /*00e0*/ 	.word	0x00000008


	//----- nvinfo : EIATTR_MIN_STACK_SIZE
	.align		4
.L_55:
        /*00e4*/ 	.byte	0x04, 0x12
        /*00e6*/ 	.short	(.L_57 - .L_56)
	.align		4
.L_56:
        /*00e8*/ 	.word	index@(_ZN7cutlass13device_kernelIN5flash11enable_sm90INS1_16FlashAttnFwdSm90INS1_25CollectiveMainloopFwdSm90ILi2EN4cute5tupleIJNS5_1CILi1EEES8_S8_EEENS6_IJNS7_ILi128EEENS7_ILi96EEENS7_ILi192EEEEEELi192ENS_10bfloat16_tEfNS_4arch4Sm90ELb0ELb0ELb1ELb0ELb1ELb0ELb0ELb1ELb1ELb1ELb1ELb0EEENS1_21CollectiveEpilogueFwdINS6_IJSA_SC_SB_EEES9_SE_SG_Li256ELb0ELb1ELb1ELb0EEENS1_19SingleTileSchedulerILb0ELb1ELb1ELi128EEEEEEEEEvNT_6ParamsE)
        /*00ec*/ 	.word	0x00000008


	//----- nvinfo : EIATTR_MIN_STACK_SIZE
	.align		4
.L_57:
        /*00f0*/ 	.byte	0x04, 0x12
        /*00f2*/ 	.short	(.L_59 - .L_58)
	.align		4
.L_58:
        /*00f4*/ 	.word	index@(_ZN7cutlass13device_kernelIN5flash11enable_sm90INS1_16FlashAttnFwdSm90INS1_25CollectiveMainloopFwdSm90ILi2EN4cute5tupleIJNS5_1CILi1EEES8_S8_EEENS6_IJNS7_ILi128EEENS7_ILi96EEENS7_ILi192EEEEEELi192ENS_10bfloat16_tEfNS_4arch4Sm90ELb0ELb0ELb1ELb1ELb1ELb0ELb0ELb1ELb1ELb1ELb1ELb0EEENS1_21CollectiveEpilogueFwdINS6_IJSA_SC_SB_EEES9_SE_SG_Li256ELb1ELb1ELb1ELb0EEENS1_36VarlenDynamicPersistentTileSchedulerILi128ELi96ELi256ELi128ELb1ELb1ELb1ELb0ELb1ELb1EEEEEEEEEvNT_6ParamsE)
        /*00f8*/ 	.word	0x00000030


	//----- nvinfo : EIATTR_MIN_STACK_SIZE
	.align		4
.L_59:
        /*00fc*/ 	.byte	0x04, 0x12
        /*00fe*/ 	.short	(.L_61 - .L_60)
	.align		4
.L_60:
        /*0100*/ 	.word	index@(_ZN7cutlass13device_kernelIN5flash11enable_sm90INS1_16FlashAttnFwdSm90INS1_25CollectiveMainloopFwdSm90ILi2EN4cute5tupleIJNS5_1CILi1EEES8_S8_EEENS6_IJNS7_ILi128EEENS7_ILi96EEENS7_ILi192EEEEEELi192ENS_10bfloat16_tEfNS_4arch4Sm90ELb0ELb0ELb1ELb1ELb1ELb1ELb0ELb1ELb1ELb1ELb1ELb0EEENS1_21CollectiveEpilogueFwdINS6_IJSA_SC_SB_EEES9_SE_SG_Li256ELb1ELb1ELb1ELb0EEENS1_36VarlenDynamicPersistentTileSchedulerILi128ELi96ELi256ELi128ELb1ELb1ELb1ELb0ELb1ELb1EEEEEEEEEvNT_6ParamsE)
        /*0104*/ 	.word	0x00000130


	//----- nvinfo : EIATTR_MIN_STACK_SIZE
	.align		4
.L_61:
        /*0108*/ 	.byte	0x04, 0x12
        /*010a*/ 	.short	(.L_63 - .L_62)
	.align		4
.L_62:
        /*010c*/ 	.word	index@(_ZN7cutlass13device_kernelIN5flash11enable_sm90INS1_16FlashAttnFwdSm90INS1_25CollectiveMainloopFwdSm90ILi2EN4cute5tupleIJNS5_1CILi1EEES8_S8_EEENS6_IJNS7_ILi128EEENS7_ILi96EEENS7_ILi192EEEEEELi192ENS_10bfloat16_tEfNS_4arch4Sm90ELb0ELb1ELb1ELb0ELb1ELb0ELb0ELb1ELb1ELb1ELb1ELb0EEENS1_21CollectiveEpilogueFwdINS6_IJSA_SC_SB_EEES9_SE_SG_Li256ELb0ELb1ELb1ELb0EEENS1_19SingleTileSchedulerILb0ELb1ELb1ELi128EEEEEEEEEvNT_6ParamsE)
        /*0110*/ 	.word	0x00000008


	//----- nvinfo : EIATTR_MIN_STACK_SIZE
	.align		4
.L_63:
        /*0114*/ 	.byte	0x04, 0x12
        /*0116*/ 	.short	(.L_65 - .L_64)
	.align		4
.L_64:
        /*0118*/ 	.word	index@(_ZN7cutlass13device_kernelIN5flash11enable_sm90INS1_16FlashAttnFwdSm90INS1_25CollectiveMainloopFwdSm90ILi2EN4cute5tupleIJNS5_1CILi1EEES8_S8_EEENS6_IJNS7_ILi128EEENS7_ILi96EEENS7_ILi192EEEEEELi192ENS_10bfloat16_tEfNS_4arch4Sm90ELb0ELb1ELb1ELb1ELb1ELb0ELb0ELb1ELb1ELb1ELb1ELb0EEENS1_21CollectiveEpilogueFwdINS6_IJSA_SC_SB_EEES9_SE_SG_Li256ELb1ELb1ELb1ELb0EEENS1_36VarlenDynamicPersistentTileSchedulerILi128ELi96ELi256ELi128ELb1ELb1ELb1ELb1ELb0ELb1EEEEEEEEEvNT_6ParamsE)
        /*011c*/ 	.word	0x00000028


	//----- nvinfo : EIATTR_MIN_STACK_SIZE
	.align		4
.L_65:
        /*0120*/ 	.byte	0x04, 0x12
        /*0122*/ 	.short	(.L_67 - .L_66)
	.align		4
.L_66:
        /*0124*/ 	.word	index@(_ZN7cutlass13device_kernelIN5flash11enable_sm90INS1_16FlashAttnFwdSm90INS1_25CollectiveMainloopFwdSm90ILi2EN4cute5tupleIJNS5_1CILi1EEES8_S8_EEENS6_IJNS7_ILi128EEENS7_ILi96EEENS7_ILi192EEEEEELi192ENS_10bfloat16_tEfNS_4arch4Sm90ELb0ELb1ELb1ELb1ELb1ELb1ELb0ELb1ELb1ELb1ELb1ELb0EEENS1_21CollectiveEpilogueFwdINS6_IJSA_SC_SB_EEES9_SE_SG_Li256ELb1ELb1ELb1ELb0EEENS1_36VarlenDynamicPersistentTileSchedulerILi128ELi96ELi256ELi128ELb1ELb1ELb1ELb1ELb0ELb1EEEEEEEEEvNT_6ParamsE)
        /*0128*/ 	.word	0x000002f0


	//----- nvinfo : EIATTR_MIN_STACK_SIZE
	.align		4
.L_67:
        /*012c*/ 	.byte	0x04, 0x12
        /*012e*/ 	.short	(.L_69 - .L_68)
	.align		4
.L_68:
        /*0130*/ 	.word	index@(_ZN7cutlass13device_kernelIN5flash11enable_sm90INS1_16FlashAttnFwdSm90INS1_25CollectiveMainloopFwdSm90ILi2EN4cute5tupleIJNS5_1CILi1EEES8_S8_EEENS6_IJNS7_ILi128EEENS7_ILi96EEENS7_ILi192EEEEEELi192ENS_10bfloat16_tEfNS_4arch4Sm90ELb1ELb0ELb1ELb0ELb1ELb0ELb0ELb1ELb1ELb1ELb1ELb0EEENS1_21CollectiveEpilogueFwdINS6_IJSA_SC_SB_EEES9_SE_SG_Li256ELb0ELb1ELb1ELb0EEENS1_19SingleTileSchedulerILb0ELb1ELb1ELi128EEEEEEEEEvNT_6ParamsE)
        /*0134*/ 	.word	0x00000008


	//----- nvinfo : EIATTR_MIN_STACK_SIZE
	.align		4
.L_69:
        /*0138*/ 	.byte	0x04, 0x12
        /*013a*/ 	.short	(.L_71 - .L_70)
	.align		4
.L_70:
        /*013c*/ 	.word	index@(_ZN7cutlass13device_kernelIN5flash11enable_sm90INS1_16FlashAttnFwdSm90INS1_25CollectiveMainloopFwdSm90ILi2EN4cute5tupleIJNS5_1CILi1EEES8_S8_EEENS6_IJNS7_ILi128EEENS7_ILi96EEENS7_ILi192EEEEEELi192ENS_10bfloat16_tEfNS_4arch4Sm90ELb1ELb0ELb1ELb1ELb1ELb0ELb0ELb1ELb1ELb1ELb1ELb0EEENS1_21CollectiveEpilogueFwdINS6_IJSA_SC_SB_EEES9_SE_SG_Li256ELb1ELb1ELb1ELb0EEENS1_36VarlenDynamicPersistentTileSchedulerILi128ELi96ELi256ELi128ELb1ELb1ELb1ELb1ELb1ELb1EEEEEEEEEvNT_6ParamsE)
        /*0140*/ 	.word	0x00000030


	//----- nvinfo : EIATTR_MIN_STACK_SIZE
	.align		4
.L_71:
        /*0144*/ 	.byte	0x04, 0x12
        /*0146*/ 	.short	(.L_73 - .L_72)
	.align		4
.L_72:
        /*0148*/ 	.word	index@(_ZN7cutlass13device_kernelIN5flash11enable_sm90INS1_16FlashAttnFwdSm90INS1_25CollectiveMainloopFwdSm90ILi2EN4cute5tupleIJNS5_1CILi1EEES8_S8_EEENS6_IJNS7_ILi128EEENS7_ILi96EEENS7_ILi192EEEEEELi192ENS_10bfloat16_tEfNS_4arch4Sm90ELb1ELb0ELb1ELb1ELb1ELb1ELb0ELb1ELb1ELb1ELb1ELb0EEENS1_21CollectiveEpilogueFwdINS6_IJSA_SC_SB_EEES9_SE_SG_Li256ELb1ELb1ELb1ELb0EEENS1_36VarlenDynamicPersistentTileSchedulerILi128ELi96ELi256ELi128ELb1ELb1ELb1ELb1ELb1ELb1EEEEEEEEEvNT_6ParamsE)
        /*014c*/ 	.word	0x00000080
.L_73:


//--------------------- .nv.compat                --------------------------
	.section	.nv.compat,"",@"SHT_CUDA_COMPAT_INFO"
	.align	4
        /*0000*/ 	.byte	0x02, 0x09, 0x01, 0x00, 0x02, 0x02, 0x04, 0x00, 0x02, 0x05, 0x05, 0x00, 0x03, 0x07, 0x01, 0x01
        /*0010*/ 	.byte	0x02, 0x03, 0x01, 0x00, 0x02, 0x06, 0x01, 0x00, 0x04, 0x0b, 0x08, 0x00, 0x00, 0x00, 0x00, 0x00
        /*0020*/ 	.byte	0x00, 0x00, 0x00, 0x00


//--------------------- .nv.info._ZN7cutlass13device_kernelIN5flash11enable_sm90INS1_16FlashAttnFwdSm90INS1_25CollectiveMainloopFwdSm90ILi2EN4cute5tupleIJNS5_1CILi1EEES8_S8_EEENS6_IJNS7_ILi128EEENS7_ILi96EEENS7_ILi192EEEEEELi192ENS_10bfloat16_tEfNS_4arch4Sm90ELb0ELb0ELb1ELb0ELb1ELb0ELb0ELb1ELb1ELb1ELb1ELb0EEENS1_21CollectiveEpilogueFwdINS6_IJSA_SC_SB_EEES9_SE_SG_Li256ELb0ELb1ELb1ELb0EEENS1_19SingleTileSchedulerILb0ELb1ELb1ELi128EEEEEEEEEvNT_6ParamsE --------------------------
	.section	.nv.info._ZN7cutlass13device_kernelIN5flash11enable_sm90INS1_16FlashAttnFwdSm90INS1_25CollectiveMainloopFwdSm90ILi2EN4cute5tupleIJNS5_1CILi1EEES8_S8_EEENS6_IJNS7_ILi128EEENS7_ILi96EEENS7_ILi192EEEEEELi192ENS_10bfloat16_tEfNS_4arch4Sm90ELb0ELb0ELb1ELb0ELb1ELb0ELb0ELb1ELb1ELb1ELb1ELb0EEENS1_21CollectiveEpilogueFwdINS6_IJSA_SC_SB_EEES9_SE_SG_Li256ELb0ELb1ELb1ELb0EEENS1_19SingleTileSchedulerILb0ELb1ELb1ELi128EEEEEEEEEvNT_6ParamsE,"",@"SHT_CUDA_INFO"
	.sectionflags	@""
	.align	4


	//----- nvinfo : EIATTR_CUDA_API_VERSION
	.align		4
        /*0000*/ 	.byte	0x04, 0x37
        /*0002*/ 	.short	(.L_75 - .L_74)
.L_74:
        /*0004*/ 	.word	0x00000082


	//----- nvinfo : EIATTR_KPARAM_INFO
	.align		4
.L_75:
        /*0008*/ 	.byte	0x04, 0x17
        /*000a*/ 	.short	(.L_77 - .L_76)
.L_76:
        /*000c*/ 	.word	0x00000000
        /*0010*/ 	.short	0x0000
        /*0012*/ 	.short	0x0070
        /*0014*/ 	.byte	0x00, 0xf0, 0x01, 0x28


	//----- nvinfo : EIATTR_SPARSE_MMA_MASK
	.align		4
.L_77:
        /*0018*/ 	.byte	0x03, 0x50
        /*001a*/ 	.short	0x0000


	//----- nvinfo : EIATTR_MAXREG_COUNT
	.align		4
        /*001c*/ 	.byte	0x03, 0x1b
        /*001e*/ 	.short	0x00a8


	//----- nvinfo : EIATTR_NUM_BARRIERS
	.align		4
        /*0020*/ 	.byte	0x02, 0x4c
        /*0022*/ 	.byte	0x09
	.zero		1


	//----- nvinfo : EIATTR_EXTERNS
	.align		4
        /*0024*/ 	.byte	0x04, 0x0f
        /*0026*/ 	.short	(.L_79 - .L_78)


	//   ....[0]....
	.align		4
.L_78:
        /*0028*/ 	.word	index@(__assertfail)


	//----- nvinfo : EIATTR_ANNOTATIONS
	.align		4
.L_79:
        /*002c*/ 	.byte	0x04, 0x55
        /*002e*/ 	.short	(.L_81 - .L_80)


	//   ....[0]....
.L_80:
        /*0030*/ 	.word	0x00000001
        /*0034*/ 	.byte	0xb0, 0x08, 0x00, 0x00, 0x01, 0x00, 0x00, 0x00, 0x60, 0x13, 0x00, 0x00, 0x01, 0x00, 0x00, 0x00
        /*0044*/ 	.byte	0x10, 0x9e, 0x00, 0x00, 0x01, 0x00, 0x00, 0x00, 0x70, 0x9e, 0x00, 0x00, 0x01, 0x00, 0x00, 0x00
        /*0054*/ 	.byte	0xc0, 0xb4, 0x00, 0x00, 0x01, 0x00, 0x00, 0x00, 0x10, 0xcc, 0x00, 0x00


	//----- nvinfo : EIATTR_MERCURY_ISA_VERSION
	.align		4
.L_81:
        /*0060*/ 	.byte	0x03, 0x5f
        /*0062*/ 	.short	0x0101


	//----- nvinfo : EIATTR_INT_WARP_WIDE_INSTR_OFFSETS
	.align		4
        /*0064*/ 	.byte	0x04, 0x31
        /*0066*/ 	.short	(.L_83 - .L_82)


	//   ....[0]....
.L_82:
        /*0068*/ 	.word	0x000000c0


	//   ....[1]....
        /*006c*/ 	.word	0x000000d0


	//   ....[2]....
        /*0070*/ 	.word	0x00000170


	//----- nvinfo : EIATTR_COOP_GROUP_MASK_REGIDS
	.align		4
.L_83:
        /*0074*/ 	.byte	0x04, 0x29
        /*0076*/ 	.short	(.L_85 - .L_84)


	//   ....[0]....
.L_84:
        /*0078*/ 	.word	0xffffffff


	//   ....[1]....
        /*007c*/ 	.word	0xffffffff


	//   ....[2]....
        /*0080*/ 	.word	0xffffffff


	//   ....[3]....
        /*0084*/ 	.word	0xffffffff


	//   ....[4]....
        /*0088*/ 	.word	0xffffffff


	//   ....[5]....
        /*008c*/ 	.word	0xffffffff


	//   ....[6]....
        /*0090*/ 	.word	0xffffffff


	//   ....[7]....
        /*0094*/ 	.word	0xffffffff


	//   ....[8]....
        /*0098*/ 	.word	0xffffffff


	//   ....[9]....
        /*009c*/ 	.word	0xffffffff


	//   ....[10]....
        /*00a0*/ 	.word	0xffffffff


	//   ....[11]....
        /*00a4*/ 	.word	0xffffffff


	//   ....[12]....
        /*00a8*/ 	.word	0xffffffff


	//   ....[13]....
        /*00ac*/ 	.word	0xffffffff


	//   ....[14]....
        /*00b0*/ 	.word	0xffffffff


	//   ....[15]....
        /*00b4*/ 	.word	0xffffffff


	//   ....[16]....
        /*00b8*/ 	.word	0xffffffff


	//   ....[17]....
        /*00bc*/ 	.word	0xffffffff


	//   ....[18]....
        /*00c0*/ 	.word	0xffffffff


	//   ....[19]....
        /*00c4*/ 	.word	0xffffffff


	//   ....[20]....
        /*00c8*/ 	.word	0xffffffff


	//   ....[21]....
        /*00cc*/ 	.word	0xffffffff


	//   ....[22]....
        /*00d0*/ 	.word	0xffffffff


	//   ....[23]....
        /*00d4*/ 	.word	0xffffffff


	//   ....[24]....
        /*00d8*/ 	.word	0xffffffff


	//   ....[25]....
        /*00dc*/ 	.word	0xffffffff


	//   ....[26]....
        /*00e0*/ 	.word	0xffffffff


	//   ....[27]....
        /*00e4*/ 	.word	0xffffffff


	//   ....[28]....
        /*00e8*/ 	.word	0xffffffff


	//   ....[29]....
        /*00ec*/ 	.word	0xffffffff


	//   ....[30]....
        /*00f0*/ 	.word	0xffffffff


	//   ....[31]....
        /*00f4*/ 	.word	0xffffffff


	//   ....[32]....
        /*00f8*/ 	.word	0xffffffff


	//   ....[33]....
        /*00fc*/ 	.word	0xffffffff


	//   ....[34]....
        /*0100*/ 	.word	0xffffffff


	//   ....[35]....
        /*0104*/ 	.word	0xffffffff


	//   ....[36]....
        /*0108*/ 	.word	0xffffffff


	//   ....[37]....
        /*010c*/ 	.word	0xffffffff


	//   ....[38]....
        /*0110*/ 	.word	0xffffffff


	//   ....[39]....
        /*0114*/ 	.word	0xffffffff


	//   ....[40]....
        /*0118*/ 	.word	0xffffffff


	//   ....[41]....
        /*011c*/ 	.word	0xffffffff


	//   ....[42]....
        /*0120*/ 	.word	0xffffffff


	//   ....[43]....
        /*0124*/ 	.word	0xffffffff


	//   ....[44]....
        /*0128*/ 	.word	0xffffffff


	//   ....[45]....
        /*012c*/ 	.word	0xffffffff


	//   ....[46]....
        /*0130*/ 	.word	0xffffffff


	//   ....[47]....
        /*0134*/ 	.word	0xffffffff


	//   ....[48]....
        /*0138*/ 	.word	0xffffffff


	//   ....[49]....
        /*013c*/ 	.word	0xffffffff


	//   ....[50]....
        /*0140*/ 	.word	0xffffffff


	//   ....[51]....
        /*0144*/ 	.word	0xffffffff


	//   ....[52]....
        /*0148*/ 	.word	0xffffffff


	//   ....[53]....
        /*014c*/ 	.word	0xffffffff


	//   ....[54]....
        /*0150*/ 	.word	0xffffffff


	//   ....[55]....
        /*0154*/ 	.word	0xffffffff


	//   ....[56]....
        /*0158*/ 	.word	0xffffffff


	//   ....[57]....
        /*015c*/ 	.word	0xffffffff


	//   ....[58]....
        /*0160*/ 	.word	0xffffffff


	//   ....[59]....
        /*0164*/ 	.word	0xffffffff


	//   ....[60]....
        /*0168*/ 	.word	0xffffffff


	//   ....[61]....
        /*016c*/ 	.word	0xffffffff


	//   ....[62]....
        /*0170*/ 	.word	0xffffffff


	//   ....[63]....
        /*0174*/ 	.word	0xffffffff


	//   ....[64]....
        /*0178*/ 	.word	0xffffffff


	//   ....[65]....
        /*017c*/ 	.word	0xffffffff


	//   ....[66]....
        /*0180*/ 	.word	0xffffffff


	//   ....[67]....
        /*0184*/ 	.word	0xffffffff


	//   ....[68]....
        /*0188*/ 	.word	0xffffffff


	//   ....[69]....
        /*018c*/ 	.word	0xffffffff


	//   ....[70]....
        /*0190*/ 	.word	0xffffffff


	//   ....[71]....
        /*0194*/ 	.word	0xffffffff


	//   ....[72]....
        /*0198*/ 	.word	0xffffffff


	//   ....[73]....
        /*019c*/ 	.word	0xffffffff


	//   ....[74]....
        /*01a0*/ 	.word	0xffffffff


	//   ....[75]....
        /*01a4*/ 	.word	0xffffffff


	//   ....[76]....
        /*01a8*/ 	.word	0xffffffff


	//   ....[77]....
        /*01ac*/ 	.word	0xffffffff


	//   ....[78]....
        /*01b0*/ 	.word	0xffffffff


	//   ....[79]....
        /*01b4*/ 	.word	0xffffffff


	//   ....[80]....
        /*01b8*/ 	.word	0xffffffff


	//   ....[81]....
        /*01bc*/ 	.word	0xffffffff


	//   ....[82]....
        /*01c0*/ 	.word	0xffffffff


	//   ....[83]....
        /*01c4*/ 	.word	0xffffffff


	//   ....[84]....
        /*01c8*/ 	.word	0xffffffff


	//   ....[85]....
        /*01cc*/ 	.word	0xffffffff


	//   ....[86]....
        /*01d0*/ 	.word	0xffffffff


	//   ....[87]....
        /*01d4*/ 	.word	0xffffffff


	//   ....[88]....
        /*01d8*/ 	.word	0xffffffff


	//   ....[89]....
        /*01dc*/ 	.word	0xffffffff


	//   ....[90]....
        /*01e0*/ 	.word	0xffffffff


	//   ....[91]....
        /*01e4*/ 	.word	0xffffffff


	//   ....[92]....
        /*01e8*/ 	.word	0xffffffff


	//   ....[93]....
        /*01ec*/ 	.word	0x0500000f


	//   ....[94]....
        /*01f0*/ 	.word	0x0500000f


	//   ....[95]....
        /*01f4*/ 	.word	0x0500000f


	//   ....[96]....
        /*01f8*/ 	.word	0x0500000f


	//   ....[97]....
        /*01fc*/ 	.word	0x0500000f


	//   ....[98]....
        /*0200*/ 	.word	0x0500000f


	//   ....[99]....
        /*0204*/ 	.word	0x0500000f


	//   ....[100]....
        /*0208*/ 	.word	0x0500000f


	//   ....[101]....
        /*020c*/ 	.word	0x0500000f


	//   ....[102]....
        /*0210*/ 	.word	0x0500000f


	//   ....[103]....
        /*0214*/ 	.word	0x0500000f


	//   ....[104]....
        /*0218*/ 	.word	0x0500000f


	//   ....[105]....
        /*021c*/ 	.word	0x0500000f


	//   ....[106]....
        /*0220*/ 	.word	0x0500000f


	//   ....[107]....
        /*0224*/ 	.word	0x0500000f


	//   ....[108]....
        /*0228*/ 	.word	0x0500000f


	//   ....[109]....
        /*022c*/ 	.word	0x0500000f


	//   ....[110]....
        /*0230*/ 	.word	0x0500000f


	//   ....[111]....
        /*0234*/ 	.word	0x0500000f


	//   ....[112]....
        /*0238*/ 	.word	0x0500000f


	//   ....[113]....
        /*023c*/ 	.word	0x0500000f


	//   ....[114]....
        /*0240*/ 	.word	0x0500000f


	//   ....[115]....
        /*0244*/ 	.word	0x0500000f


	//   ....[116]....
        /*0248*/ 	.word	0x0500000f


	//   ....[117]....
        /*024c*/ 	.word	0x0500000f


	//   ....[118]....
        /*0250*/ 	.word	0x0500000f


	//   ....[119]....
        /*0254*/ 	.word	0x0500000f


	//   ....[120]....
        /*0258*/ 	.word	0x0500000f


	//   ....[121]....
        /*025c*/ 	.word	0x0500000f


	//   ....[122]....
        /*0260*/ 	.word	0x0500000f


	//   ....[123]....
        /*0264*/ 	.word	0x0500000f


	//   ....[124]....
        /*0268*/ 	.word	0x0500000f


	//   ....[125]....
        /*026c*/ 	.word	0x0500000f


	//   ....[126]....
        /*0270*/ 	.word	0x0500000f


	//   ....[127]....
        /*0274*/ 	.word	0x0500000f


	//   ....[128]....
        /*0278*/ 	.word	0x0500000f


	//   ....[129]....
        /*027c*/ 	.word	0x0500000f


	//   ....[130]....
        /*0280*/ 	.word	0x0500000f


	//   ....[131]....
        /*0284*/ 	.word	0x0500000f


	//   ....[132]....
        /*0288*/ 	.word	0x0500000f


	//   ....[133]....
        /*028c*/ 	.word	0x0500000f


	//   ....[134]....
        /*0290*/ 	.word	0x0500000f


	//   ....[135]....
        /*0294*/ 	.word	0x0500000f


	//   ....[136]....
        /*0298*/ 	.word	0x0500000f


	//   ....[137]....
        /*029c*/ 	.word	0x0500000f


	//   ....[138]....
        /*02a0*/ 	.word	0x0500000f


	//   ....[139]....
        /*02a4*/ 	.word	0x0500000f


	//   ....[140]....
        /*02a8*/ 	.word	0x0500000f


	//   ....[141]....
        /*02ac*/ 	.word	0x0500000f


	//   ....[142]....
        /*02b0*/ 	.word	0x0500000f


	//   ....[143]....
        /*02b4*/ 	.word	0x0500000f


	//   ....[144]....
        /*02b8*/ 	.word	0x0500000f


	//   ....[145]....
        /*02bc*/ 	.word	0x0500000f


	//   ....[146]....
        /*02c0*/ 	.word	0x0500000f


	//   ....[147]....
        /*02c4*/ 	.word	0x0500000f


	//   ....[148]....
        /*02c8*/ 	.word	0x0500000f


	//   ....[149]....
        /*02cc*/ 	.word	0x0500000f


	//   ....[150]....
        /*02d0*/ 	.word	0x0500000f


	//   ....[151]....
        /*02d4*/ 	.word	0x0500000f


	//   ....[152]....
        /*02d8*/ 	.word	0x0500000f


	//   ....[153]....
        /*02dc*/ 	.word	0x0500000f


	//   ....[154]....
        /*02e0*/ 	.word	0x0500000f


	//   ....[155]....
        /*02e4*/ 	.word	0x0500000f


	//   ....[156]....
        /*02e8*/ 	.word	0x0500000f


	//   ....[157]....
        /*02ec*/ 	.word	0x0500000f


	//   ....[158]....
        /*02f0*/ 	.word	0x0500000f


	//----- nvinfo : EIATTR_COOP_GROUP_INSTR_OFFSETS
	.align		4
.L_85:
        /*02f4*/ 	.byte	0x04, 0x28
        /*02f6*/ 	.short	(.L_87 - .L_86)


	//   ....[0]....
.L_86:
        /*02f8*/ 	.word	0x00000070


	//   ....[1]....
        /*02fc*/ 	.word	0x000000b0


	//   ....[2]....
        /*0300*/ 	.word	0x000002d0


	//   ....[3]....
        /*0304*/ 	.word	0x00000430


	//   ....[4]....
        /*0308*/ 	.word	0x00000550


	//   ....[5]....
        /*030c*/ 	.word	0x000006b0


	//   ....[6]....
        /*0310*/ 	.word	0x00001160


	//   ....[7]....
        /*0314*/ 	.word	0x00002ac0


	//   ....[8]....
        /*0318*/ 	.word	0x00002b40


	//   ....[9]....
        /*031c*/ 	.word	0x00002f60


	//   ....[10]....
        /*0320*/ 	.word	0x00003010


	//   ....[11]....
        /*0324*/ 	.word	0x000055c0


	//   ....[12]....
        /*0328*/ 	.word	0x000055f0


	//   ....[13]....
        /*032c*/ 	.word	0x00005610


	//   ....[14]....
        /*0330*/ 	.word	0x00005640


	//   ....[15]....
        /*0334*/ 	.word	0x00006980


	//   ....[16]....
        /*0338*/ 	.word	0x000069a0


	//   ....[17]....
        /*033c*/ 	.word	0x00006a50


	//   ....[18]....
        /*0340*/ 	.word	0x00006a60


	//   ....[19]....
        /*0344*/ 	.word	0x00007af0


	//   ....[20]....
        /*0348*/ 	.word	0x00007b30


	//   ....[21]....
        /*034c*/ 	.word	0x00007b70


	//   ....[22]....
        /*0350*/ 	.word	0x00007bb0


	//   ....[23]....
        /*0354*/ 	.word	0x00007c00


	//   ....[24]....
        /*0358*/ 	.word	0x00007c20


	//   ....[25]....
        /*035c*/ 	.word	0x00008590


	//   ....[26]....
        /*0360*/ 	.word	0x000085a0


	//   ....[27]....
        /*0364*/ 	.word	0x000092e0


	//   ....[28]....
        /*0368*/ 	.word	0x0000a4d0


	//   ....[29]....
        /*036c*/ 	.word	0x0000a4f0


	//   ....[30]....
        /*0370*/ 	.word	0x0000a500


	//   ....[31]....
        /*0374*/ 	.word	0x0000a510


	//   ....[32]....
        /*0378*/ 	.word	0x0000a520


	//   ....[33]....
        /*037c*/ 	.word	0x0000a530


	//   ....[34]....
        /*0380*/ 	.word	0x0000a540


	//   ....[35]....
        /*0384*/ 	.word	0x0000a5a0


	//   ....[36]....
        /*0388*/ 	.word	0x0000a5e0


	//   ....[37]....
        /*038c*/ 	.word	0x0000a640


	//   ....[38]....
        /*0390*/ 	.word	0x0000a650


	//   ....[39]....
        /*0394*/ 	.word	0x0000a720


	//   ....[40]....
        /*0398*/ 	.word	0x0000ad40


	//   ....[41]....
        /*039c*/ 	.word	0x0000ad70


	//   ....[42]....
        /*03a0*/ 	.word	0x0000ada0


	//   ....[43]....
        /*03a4*/ 	.word	0x0000adc0


	//   ....[44]....
        /*03a8*/ 	.word	0x0000add0


	//   ....[45]....
        /*03ac*/ 	.word	0x0000ae50


	//   ....[46]....
        /*03b0*/ 	.word	0x0000ae90


	//   ....[47]....
        /*03b4*/ 	.word	0x0000aee0


	//   ....[48]....
        /*03b8*/ 	.word	0x0000af10


	//   ....[49]....
        /*03bc*/ 	.word	0x0000af70


	//   ....[50]....
        /*03c0*/ 	.word	0x0000afb0


	//   ....[51]....
        /*03c4*/ 	.word	0x0000b000


	//   ....[52]....
        /*03c8*/ 	.word	0x0000b030


	//   ....[53]....
        /*03cc*/ 	.word	0x0000b080


	//   ....[54]....
        /*03d0*/ 	.word	0x0000b0c0


	//   ....[55]....
        /*03d4*/ 	.word	0x0000b110


	//   ....[56]....
        /*03d8*/ 	.word	0x0000b8d0


	//   ....[57]....
        /*03dc*/ 	.word	0x0000b900


	//   ....[58]....
        /*03e0*/ 	.word	0x0000b920


	//   ....[59]....
        /*03e4*/ 	.word	0x0000b930


	//   ....[60]....
        /*03e8*/ 	.word	0x0000b950


	//   ....[61]....
        /*03ec*/ 	.word	0x0000b9b0


	//   ....[62]....
        /*03f0*/ 	.word	0x0000b9d0


	//   ....[63]....
        /*03f4*/ 	.word	0x0000b9f0


	//   ....[64]....
        /*03f8*/ 	.word	0x0000ba00


	//   ....[65]....
        /*03fc*/ 	.word	0x0000ba60


	//   ....[66]....
        /*0400*/ 	.word	0x0000ba80


	//   ....[67]....
        /*0404*/ 	.word	0x0000bb40


	//   ....[68]....
        /*0408*/ 	.word	0x0000bd80


	//   ....[69]....
        /*040c*/ 	.word	0x0000bda0


	//   ....[70]....
        /*0410*/ 	.word	0x0000bdb0


	//   ....[71]....
        /*0414*/ 	.word	0x0000bdd0


	//   ....[72]....
        /*0418*/ 	.word	0x0000be60


	//   ....[73]....
        /*041c*/ 	.word	0x0000be90


	//   ....[74]....
        /*0420*/ 	.word	0x0000bf00


	//   ....[75]....
        /*0424*/ 	.word	0x0000bf30


	//   ....[76]....
        /*0428*/ 	.word	0x0000bfa0


	//   ....[77]....
        /*042c*/ 	.word	0x0000bfd0


	//   ....[78]....
        /*0430*/ 	.word	0x0000c040


	//   ....[79]....
        /*0434*/ 	.word	0x0000c070


	//   ....[80]....
        /*0438*/ 	.word	0x0000c540


	//   ....[81]....
        /*043c*/ 	.word	0x0000c570


	//   ....[82]....
        /*0440*/ 	.word	0x0000c5a0


	//   ....[83]....
        /*0444*/ 	.word	0x0000c5d0


	//   ....[84]....
        /*0448*/ 	.word	0x0000c600


	//   ....[85]....
        /*044c*/ 	.word	0x0000c610


	//   ....[86]....
        /*0450*/ 	.word	0x0000c6b0


	//   ....[87]....
        /*0454*/ 	.word	0x0000c6d0


	//   ....[88]....
        /*0458*/ 	.word	0x0000c760


	//   ....[89]....
        /*045c*/ 	.word	0x0000c780


	//   ....[90]....
        /*0460*/ 	.word	0x0000c7f0


	//   ....[91]....
        /*0464*/ 	.word	0x0000c820


	//   ....[92]....
        /*0468*/ 	.word	0x0000cba0


	//   ....[93]....
        /*046c*/ 	.word	0x0000d060


	//   ....[94]....
        /*0470*/ 	.word	0x0000d150


	//   ....[95]....
        /*0474*/ 	.word	0x0000d1f0


	//   ....[96]....
        /*0478*/ 	.word	0x0000d250


	//   ....[97]....
        /*047c*/ 	.word	0x0000d320


	//   ....[98]....
        /*0480*/ 	.word	0x0000d390


	//   ....[99]....
        /*0484*/ 	.word	0x0000d460


	//   ....[100]....
        /*0488*/ 	.word	0x0000d4e0


	//   ....[101]....
        /*048c*/ 	.word	0x0000d5b0


	//   ....[102]....
        /*0490*/ 	.word	0x0000d630


	//   ....[103]....
        /*0494*/ 	.word	0x0000d710


	//   ....[104]....
        /*0498*/ 	.word	0x0000d790


	//   ....[105]....
        /*049c*/ 	.word	0x0000d850


	//   ....[106]....
        /*04a0*/ 	.word	0x0000d8e0


	//   ....[107]....
        /*04a4*/ 	.word	0x0000d940


	//   ....[108]....
        /*04a8*/ 	.word	0x0000d9e0


	//   ....[109]....
        /*04ac*/ 	.word	0x0000dab0


	//   ....[110]....
        /*04b0*/ 	.word	0x0000db30


	//   ....[111]....
        /*04b4*/ 	.word	0x0000dc00


	//   ....[112]....
        /*04b8*/ 	.word	0x0000dc80


	//   ....[113]....
        /*04bc*/ 	.word	0x0000dd50


	//   ....[114]....
        /*04c0*/ 	.word	0x0000ddd0


	//   ....[115]....
        /*04c4*/ 	.word	0x0000dea0


	//   ....[116]....
        /*04c8*/ 	.word	0x0000df20


	//   ....[117]....
        /*04cc*/ 	.word	0x0000dff0


	//   ....[118]....
        /*04d0*/ 	.word	0x0000e070


	//   ....[119]....
        /*04d4*/ 	.word	0x0000e140


	//   ....[120]....
        /*04d8*/ 	.word	0x0000e1b0


	//   ....[121]....
        /*04dc*/ 	.word	0x0000e270


	//   ....[122]....
        /*04e0*/ 	.word	0x0000e3b0


	//   ....[123]....
        /*04e4*/ 	.word	0x0000e470


	//   ....[124]....
        /*04e8*/ 	.word	0x0000e4e0


	//   ....[125]....
        /*04ec*/ 	.word	0x0000e5a0


	//   ....[126]....
        /*04f0*/ 	.word	0x0000e600


	//   ....[127]....
        /*04f4*/ 	.word	0x0000e6c0


	//   ....[128]....
        /*04f8*/ 	.word	0x0000e720


	//   ....[129]....
        /*04fc*/ 	.word	0x0000e7f0


	//   ....[130]....
        /*0500*/ 	.word	0x0000e850


	//   ....[131]....
        /*0504*/ 	.word	0x0000e920


	//   ....[132]....
        /*0508*/ 	.word	0x0000e980


	//   ....[133]....
        /*050c*/ 	.word	0x0000ea60


	//   ....[134]....
        /*0510*/ 	.word	0x0000eb40


	//   ....[135]....
        /*0514*/ 	.word	0x0000ebe0


	//   ....[136]....
        /*0518*/ 	.word	0x0000ec40


	//   ....[137]....
        /*051c*/ 	.word	0x0000ed00


	//   ....[138]....
        /*0520*/ 	.word	0x0000edc0


	//   ....[139]....
        /*0524*/ 	.word	0x0000ee80


	//   ....[140]....
        /*0528*/ 	.word	0x0000ef40


	//   ....[141]....
        /*052c*/ 	.word	0x0000f000


	//   ....[142]....
        /*0530*/ 	.word	0x0000f0c0


	//   ....[143]....
        /*0534*/ 	.word	0x0000f180


	//   ....[144]....
        /*0538*/ 	.word	0x0000f240


	//   ....[145]....
        /*053c*/ 	.word	0x0000f300


	//   ....[146]....
        /*0540*/ 	.word	0x0000f440


	//   ....[147]....
        /*0544*/ 	.word	0x0000f4e0


	//   ....[148]....
        /*0548*/ 	.word	0x0000f5b0


	//   ....[149]....
        /*054c*/ 	.word	0x0000f6a0


	//   ....[150]....
        /*0550*/ 	.word	0x0000f710


	//   ....[151]....
        /*0554*/ 	.word	0x0000f800


	//   ....[152]....
        /*0558*/ 	.word	0x0000f870


	//   ....[153]....
        /*055c*/ 	.word	0x0000f970


	//   ....[154]....
        /*0560*/ 	.word	0x0000f9f0


	//   ....[155]....
        /*0564*/ 	.word	0x0000fae0


	//   ....[156]....
        /*0568*/ 	.word	0x0000fb50


	//   ....[157]....
        /*056c*/ 	.word	0x0000fc20


	//   ....[158]....
        /*0570*/ 	.word	0x0000fd30


	//----- nvinfo : EIATTR_REG_RECONFIG
	.align		4
.L_87:
        /*0574*/ 	.byte	0x01, 0x54
	.zero		2


	//----- nvinfo : EIATTR_SYSCALL_OFFSETS
	.align		4
        /*0578*/ 	.byte	0x04, 0x46
        /*057a*/ 	.short	(.L_89 - .L_88)


	//   ....[0]....
.L_88:
        /*057c*/ 	.word	0x00001320


	//   ....[1]....
        /*0580*/ 	.word	0x00009a20


	//   ....[2]....
        /*0584*/ 	.word	0x00009b60


	//   ....[3]....
        /*0588*/ 	.word	0x00009c50


	//   ....[4]....
        /*058c*/ 	.word	0x0000aab0


	//----- nvinfo : EIATTR_MBARRIER_INSTR_OFFSETS
	.align		4
.L_89:
        /*0590*/ 	.byte	0x04, 0x39
        /*0592*/ 	.short	(.L_91 - .L_90)


	//   ....[0]....
.L_90:
        /*0594*/ 	.word	0x00000180
        /*0598*/ 	.word	0x000000ff
        /*059c*/ 	.word	0x00030800
        /*05a0*/ 	.short	0x0100
        /*05a2*/ 	.byte	0x08
	.zero		1


	//   ....[1]....
        /*05a4*/ 	.word	0x00000190
        /*05a8*/ 	.word	0x000000ff
        /*05ac*/ 	.word	0x00030820
        /*05b0*/ 	.short	0x0100
        /*05b2*/ 	.byte	0x08
	.zero		1


	//   ....[2]....
        /*05b4*/ 	.word	0x00000280
        /*05b8*/ 	.word	0x000000ff
        /*05bc*/ 	.word	0x00030830
        /*05c0*/ 	.short	0x0100
        /*05c2*/ 	.byte	0x08
	.zero		1


	//   ....[3]....
        /*05c4*/ 	.word	0x00000290
        /*05c8*/ 	.word	0x000000ff
        /*05cc*/ 	.word	0x00030840
        /*05d0*/ 	.short	0x0100
        /*05d2*/ 	.byte	0x08
	.zero		1


	//   ....[4]....
        /*05d4*/ 	.word	0x000002a0
        /*05d8*/ 	.word	0x000000ff
        /*05dc*/ 	.word	0x00030838
        /*05e0*/ 	.short	0x0100
        /*05e2*/ 	.byte	0x08
	.zero		1


	//   ....[5]....
        /*05e4*/ 	.word	0x000002b0
        /*05e8*/ 	.word	0x000000ff
        /*05ec*/ 	.word	0x00030848
        /*05f0*/ 	.short	0x0100
        /*05f2*/ 	.byte	0x08
	.zero		1


	//   ....[6]....
        /*05f4*/ 	.word	0x000003e0
        /*05f8*/ 	.word	0x000000ff
        /*05fc*/ 	.word	0x00030850
        /*0600*/ 	.short	0x0100
        /*0602*/ 	.byte	0x08
	.zero		1


	//   ....[7]....
        /*0604*/ 	.word	0x000003f0
        /*0608*/ 	.word	0x000000ff
        /*060c*/ 	.word	0x00030860
        /*0610*/ 	.short	0x0100
        /*0612*/ 	.byte	0x08
	.zero		1


	//   ....[8]....
        /*0614*/ 	.word	0x00000400
        /*0618*/ 	.word	0x000000ff
        /*061c*/ 	.word	0x00030858
        /*0620*/ 	.short	0x0100
        /*0622*/ 	.byte	0x08
	.zero		1


	//   ....[9]....
        /*0624*/ 	.word	0x00000410
        /*0628*/ 	.word	0x000000ff
        /*062c*/ 	.word	0x00030868
        /*0630*/ 	.short	0x0100
        /*0632*/ 	.byte	0x08
	.zero		1


	//   ....[10]....
        /*0634*/ 	.word	0x00000500
        /*0638*/ 	.word	0x000000ff
        /*063c*/ 	.word	0x00030870
        /*0640*/ 	.short	0x0100
        /*0642*/ 	.byte	0x06
	.zero		1


	//   ....[11]....
        /*0644*/ 	.word	0x00000510
        /*0648*/ 	.word	0x000000ff
        /*064c*/ 	.word	0x00030880
        /*0650*/ 	.short	0x0100
        /*0652*/ 	.byte	0x06
	.zero		1


	//   ....[12]....
        /*0654*/ 	.word	0x00000520
        /*0658*/ 	.word	0x000000ff
        /*065c*/ 	.word	0x00030878
        /*0660*/ 	.short	0x0100
        /*0662*/ 	.byte	0x06
	.zero		1


	//   ....[13]....
        /*0664*/ 	.word	0x00000530
        /*0668*/ 	.word	0x000000ff
        /*066c*/ 	.word	0x00030888
        /*0670*/ 	.short	0x0100
        /*0672*/ 	.byte	0x06
	.zero		1


	//   ....[14]....
        /*0674*/ 	.word	0x00000660
        /*0678*/ 	.word	0x000000ff
        /*067c*/ 	.word	0x00030890
        /*0680*/ 	.short	0x0100
        /*0682*/ 	.byte	0x08
	.zero		1


	//   ....[15]....
        /*0684*/ 	.word	0x00000670
        /*0688*/ 	.word	0x000000ff
        /*068c*/ 	.word	0x000308a0
        /*0690*/ 	.short	0x0100
        /*0692*/ 	.byte	0x08
	.zero		1


	//   ....[16]....
        /*0694*/ 	.word	0x00000680
        /*0698*/ 	.word	0x000000ff
        /*069c*/ 	.word	0x00030898
        /*06a0*/ 	.short	0x0100
        /*06a2*/ 	.byte	0x08
	.zero		1


	//   ....[17]....
        /*06a4*/ 	.word	0x00000690
        /*06a8*/ 	.word	0x000000ff
        /*06ac*/ 	.word	0x000308a8
        /*06b0*/ 	.short	0x0100
        /*06b2*/ 	.byte	0x08
	.zero		1


	//   ....[18]....
        /*06b4*/ 	.word	0x000007d0
        /*06b8*/ 	.word	0x000000ff
        /*06bc*/ 	.word	0x000308b0
        /*06c0*/ 	.short	0x0100
        /*06c2*/ 	.byte	0x08
	.zero		1


	//   ....[19]....
        /*06c4*/ 	.word	0x000007e0
        /*06c8*/ 	.word	0x000000ff
        /*06cc*/ 	.word	0x000308c0
        /*06d0*/ 	.short	0x0100
        /*06d2*/ 	.byte	0x08
	.zero		1


	//   ....[20]....
        /*06d4*/ 	.word	0x000007f0
        /*06d8*/ 	.word	0x000000ff
        /*06dc*/ 	.word	0x000308b8
        /*06e0*/ 	.short	0x0100
        /*06e2*/ 	.byte	0x08
	.zero		1


	//   ....[21]....
        /*06e4*/ 	.word	0x00000800
        /*06e8*/ 	.word	0x000000ff
        /*06ec*/ 	.word	0x000308c8
        /*06f0*/ 	.short	0x0100
        /*06f2*/ 	.byte	0x08
	.zero		1


	//   ....[22]....
        /*06f4*/ 	.word	0x00001340
        /*06f8*/ 	.word	0x000000ff
        /*06fc*/ 	.word	0x00030800
        /*0700*/ 	.short	0x010a
        /*0702*/ 	.byte	0x26
	.zero		1


	//   ....[23]....
        /*0704*/ 	.word	0x000013d0
        /*0708*/ 	.word	0x000000ff
        /*070c*/ 	.word	0x00030830
        /*0710*/ 	.short	0x010a
        /*0712*/ 	.byte	0x26
	.zero		1


	//   ....[24]....
        /*0714*/ 	.word	0x00001430
        /*0718*/ 	.word	0x000000ff
        /*071c*/ 	.word	0x00030830
        /*0720*/ 	.short	0x010a
        /*0722*/ 	.byte	0x26
	.zero		1


	//   ....[25]....
        /*0724*/ 	.word	0x00002320
        /*0728*/ 	.word	0x000000ff
        /*072c*/ 	.word	0x00000000
        /*0730*/ 	.short	0x0101
        /*0732*/ 	.byte	0x04
	.zero		1


	//   ....[26]....
        /*0734*/ 	.word	0x00003f60
        /*0738*/ 	.word	0x000000ff
        /*073c*/ 	.word	0x00030830
        /*0740*/ 	.short	0x010a
        /*0742*/ 	.byte	0x3d
	.zero		1


	//   ....[27]....
        /*0744*/ 	.word	0x00003fa0
        /*0748*/ 	.word	0x000000ff
        /*074c*/ 	.word	0x00030830
        /*0750*/ 	.short	0x010a
        /*0752*/ 	.byte	0x3d
	.zero		1


	//   ....[28]....
        /*0754*/ 	.word	0x00004a00
        /*0758*/ 	.word	0x000000ff
        /*075c*/ 	.word	0x00030850
        /*0760*/ 	.short	0x010a
        /*0762*/ 	.byte	0x04
	.zero		1


	//   ....[29]....
        /*0764*/ 	.word	0x00004a40
        /*0768*/ 	.word	0x000000ff
        /*076c*/ 	.word	0x00030850
        /*0770*/ 	.short	0x010a
        /*0772*/ 	.byte	0x04
	.zero		1


	//   ....[30]....
        /*0774*/ 	.word	0x00005110
        /*0778*/ 	.word	0x000000ff
        /*077c*/ 	.word	0x00000000
        /*0780*/ 	.short	0x0101
        /*0782*/ 	.byte	0x3d
	.zero		1


	//   ....[31]....
        /*0784*/ 	.word	0x00006180
        /*0788*/ 	.word	0x000000ff
        /*078c*/ 	.word	0x00000000
        /*0790*/ 	.short	0x0101
        /*0792*/ 	.byte	0x04
	.zero		1


	//   ....[32]....
        /*0794*/ 	.word	0x000068d0
        /*0798*/ 	.word	0x000000ff
        /*079c*/ 	.word	0x00030850
        /*07a0*/ 	.short	0x010a
        /*07a2*/ 	.byte	0x05
	.zero		1


	//   ....[33]....
        /*07a4*/ 	.word	0x00006910
        /*07a8*/ 	.word	0x000000ff
        /*07ac*/ 	.word	0x00030850
        /*07b0*/ 	.short	0x010a
        /*07b2*/ 	.byte	0x05
	.zero		1


	//   ....[34]....
        /*07b4*/ 	.word	0x00006f30
        /*07b8*/ 	.word	0x000000ff
        /*07bc*/ 	.word	0x00000000
        /*07c0*/ 	.short	0x0101
        /*07c2*/ 	.byte	0x04
	.zero		1


	//   ....[35]....
        /*07c4*/ 	.word	0x00007c40
        /*07c8*/ 	.word	0x000000ff
        /*07cc*/ 	.word	0x00000000
        /*07d0*/ 	.short	0x0101
        /*07d2*/ 	.byte	0x04
	.zero		1


	//   ....[36]....
        /*07d4*/ 	.word	0x0000a280
        /*07d8*/ 	.word	0x000000ff
        /*07dc*/ 	.word	0x00030840
        /*07e0*/ 	.short	0x010a
        /*07e2*/ 	.byte	0x2c
	.zero		1


	//   ....[37]....
        /*07e4*/ 	.word	0x0000a870
        /*07e8*/ 	.word	0x000000ff
        /*07ec*/ 	.word	0x00030830
        /*07f0*/ 	.short	0x0107
        /*07f2*/ 	.byte	0x2c
	.zero		1


	//   ....[38]....
        /*07f4*/ 	.word	0x0000a8e0
        /*07f8*/ 	.word	0x000000ff
        /*07fc*/ 	.word	0x00030830
        /*0800*/ 	.short	0x0101
        /*0802*/ 	.byte	0x2c
	.zero		1


	//   ....[39]....
        /*0804*/ 	.word	0x0000b260
        /*0808*/ 	.word	0x000000ff
        /*080c*/ 	.word	0x00030800
        /*0810*/ 	.short	0x0107
        /*0812*/ 	.byte	0x2c
	.zero		1


	//   ....[40]....
        /*0814*/ 	.word	0x0000b2c0
        /*0818*/ 	.word	0x000000ff
        /*081c*/ 	.word	0x00030800
        /*0820*/ 	.short	0x0101
        /*0822*/ 	.byte	0x2c
	.zero		1


	//   ....[41]....
        /*0824*/ 	.word	0x0000b2d0
        /*0828*/ 	.word	0x000000ff
        /*082c*/ 	.word	0x00030820
        /*0830*/ 	.short	0x010a
        /*0832*/ 	.byte	0x2c
	.zero		1


	//   ....[42]....
        /*0834*/ 	.word	0x0000b6c0
        /*0838*/ 	.word	0x00000013
        /*083c*/ 	.word	0x00030840
        /*0840*/ 	.short	0x010a
        /*0842*/ 	.byte	0x3f
	.zero		1


	//   ....[43]....
        /*0844*/ 	.word	0x0000bc00
        /*0848*/ 	.word	0x00000013
        /*084c*/ 	.word	0x00030830
        /*0850*/ 	.short	0x0107
        /*0852*/ 	.byte	0x3f
	.zero		1


	//   ....[44]....
        /*0854*/ 	.word	0x0000bcb0
        /*0858*/ 	.word	0x00000013
        /*085c*/ 	.word	0x00030830
        /*0860*/ 	.short	0x0101
        /*0862*/ 	.byte	0x3f
	.zero		1


	//   ....[45]....
        /*0864*/ 	.word	0x0000bd10
        /*0868*/ 	.word	0x00000006
        /*086c*/ 	.word	0x00030860
        /*0870*/ 	.short	0x010a
        /*0872*/ 	.byte	0x3f
	.zero		1


	//   ....[46]....
        /*0874*/ 	.word	0x0000c1c0
        /*0878*/ 	.word	0x00000006
        /*087c*/ 	.word	0x00030850
        /*0880*/ 	.short	0x0107
        /*0882*/ 	.byte	0x3f
	.zero		1


	//   ....[47]....
        /*0884*/ 	.word	0x0000c330
        /*0888*/ 	.word	0x00000006
        /*088c*/ 	.word	0x00030850
        /*0890*/ 	.short	0x0101
        /*0892*/ 	.byte	0x3f
	.zero		1


	//   ....[48]....
        /*0894*/ 	.word	0x0000c4b0
        /*0898*/ 	.word	0x00000000
        /*089c*/ 	.word	0x00030860
        /*08a0*/ 	.short	0x010a
        /*08a2*/ 	.byte	0x3f
	.zero		1


	//   ....[49]....
        /*08a4*/ 	.word	0x0000c9e0
        /*08a8*/ 	.word	0x00000000
        /*08ac*/ 	.word	0x00030850
        /*08b0*/ 	.short	0x0107
        /*08b2*/ 	.byte	0x3f
	.zero		1


	//   ....[50]....
        /*08b4*/ 	.word	0x0000ca90
        /*08b8*/ 	.word	0x00000000
        /*08bc*/ 	.word	0x00030850
        /*08c0*/ 	.short	0x0101
        /*08c2*/ 	.byte	0x3f
	.zero		1


	//   ....[51]....
        /*08c4*/ 	.word	0x0000cb30
        /*08c8*/ 	.word	0x00000007
        /*08cc*/ 	.word	0x00030820
        /*08d0*/ 	.short	0x010a
        /*08d2*/ 	.byte	0x3f
	.zero		1


	//   ....[52]....
        /*08d4*/ 	.word	0x0000ccb0
        /*08d8*/ 	.word	0x00000005
        /*08dc*/ 	.word	0x00030840
        /*08e0*/ 	.short	0x010a
        /*08e2*/ 	.byte	0x3f
	.zero		1


	//   ....[53]....
        /*08e4*/ 	.word	0x0000cd50
        /*08e8*/ 	.word	0x00000007
        /*08ec*/ 	.word	0x00030840
        /*08f0*/ 	.short	0x010a
        /*08f2*/ 	.byte	0x3f
	.zero		1


	//   ....[54]....
        /*08f4*/ 	.word	0x0000cd90
        /*08f8*/ 	.word	0x00000005
        /*08fc*/ 	.word	0x00030860
        /*0900*/ 	.short	0x010a
        /*0902*/ 	.byte	0x3f
	.zero		1


	//   ....[55]....
        /*0904*/ 	.word	0x0000cdd0
        /*0908*/ 	.word	0x00000007
        /*090c*/ 	.word	0x00030860
        /*0910*/ 	.short	0x010a
        /*0912*/ 	.byte	0x3f
	.zero		1


	//   ....[56]....
        /*0914*/ 	.word	0x0000ce40
        /*0918*/ 	.word	0x00000003
        /*091c*/ 	.word	0x00030800
        /*0920*/ 	.short	0x010a
        /*0922*/ 	.byte	0x3f
	.zero		1


	//   ....[57]....
        /*0924*/ 	.word	0x0000cea0
        /*0928*/ 	.word	0x00000003
        /*092c*/ 	.word	0x00030830
        /*0930*/ 	.short	0x010a
        /*0932*/ 	.byte	0x3f
	.zero		1


	//   ....[58]....
        /*0934*/ 	.word	0x0000cf00
        /*0938*/ 	.word	0x00000005
        /*093c*/ 	.word	0x00030830
        /*0940*/ 	.short	0x010a
        /*0942*/ 	.byte	0x3f
	.zero		1


	//   ....[59]....
        /*0944*/ 	.word	0x0000cf60
        /*0948*/ 	.word	0x00000005
        /*094c*/ 	.word	0x00030850
        /*0950*/ 	.short	0x010a
        /*0952*/ 	.byte	0x3f
	.zero		1


	//   ....[60]....
        /*0954*/ 	.word	0x0000cfc0
        /*0958*/ 	.word	0x00000007
        /*095c*/ 	.word	0x00030850
        /*0960*/ 	.short	0x010a
        /*0962*/ 	.byte	0x3f
	.zero		1


	//   ....[61]....
        /*0964*/ 	.word	0x0000d0a0
        /*0968*/ 	.word	0x00000003
        /*096c*/ 	.word	0x00030840
        /*0970*/ 	.short	0x010a
        /*0972*/ 	.byte	0x3f
	.zero		1


	//   ....[62]....
        /*0974*/ 	.word	0x0000e2b0
        /*0978*/ 	.word	0x00000003
        /*097c*/ 	.word	0x00030820
        /*0980*/ 	.short	0x010a
        /*0982*/ 	.byte	0x3f
	.zero		1


	//   ....[63]....
        /*0984*/ 	.word	0x0000e300
        /*0988*/ 	.word	0x00000013
        /*098c*/ 	.word	0x00030840
        /*0990*/ 	.short	0x010a
        /*0992*/ 	.byte	0x3f
	.zero		1


	//   ....[64]....
        /*0994*/ 	.word	0x0000ea90
        /*0998*/ 	.word	0x00000006
        /*099c*/ 	.word	0x00030860
        /*09a0*/ 	.short	0x010a
        /*09a2*/ 	.byte	0x3f
	.zero		1


	//   ....[65]....
        /*09a4*/ 	.word	0x0000f390
        /*09a8*/ 	.word	0x00000000
        /*09ac*/ 	.word	0x00030860
        /*09b0*/ 	.short	0x010a
        /*09b2*/ 	.byte	0x3f
	.zero		1


	//   ....[66]....
        /*09b4*/ 	.word	0x0000fc50
        /*09b8*/ 	.word	0x00000007
        /*09bc*/ 	.word	0x00030820
        /*09c0*/ 	.short	0x010a
        /*09c2*/ 	.byte	0x3f
	.zero		1


	//   ....[67]....
        /*09c4*/ 	.word	0x0000fdf0
        /*09c8*/ 	.word	0x00000005
        /*09cc*/ 	.word	0x00030840
        /*09d0*/ 	.short	0x010a
        /*09d2*/ 	.byte	0x3f
	.zero		1


	//   ....[68]....
        /*09d4*/ 	.word	0x0000fe40
        /*09d8*/ 	.word	0x00000007
        /*09dc*/ 	.word	0x00030840
        /*09e0*/ 	.short	0x010a
        /*09e2*/ 	.byte	0x3f
	.zero		1


	//   ....[69]....
        /*09e4*/ 	.word	0x0000fe90
        /*09e8*/ 	.word	0x00000005
        /*09ec*/ 	.word	0x00030860
        /*09f0*/ 	.short	0x010a
        /*09f2*/ 	.byte	0x3f
	.zero		1


	//----- nvinfo : EIATTR_NUM_MBARRIERS
	.align		4
.L_91:
        /*09f4*/ 	.byte	0x03, 0x38
        /*09f6*/ 	.short	0x0016


	//----- nvinfo : EIATTR_EXIT_INSTR_OFFSETS
	.align		4
        /*09f8*/ 	.byte	0x04, 0x1c
        /*09fa*/ 	.short	(.L_93 - .L_92)


	//   ....[0]....
.L_92:
        /*09fc*/ 	.word	0x0000ce20


	//----- nvinfo : EIATTR_MAX_THREADS
	.align		4
.L_93:
        /*0a00*/ 	.byte	0x04, 0x05
        /*0a02*/ 	.short	(.L_95 - .L_94)
.L_94:
        /*0a04*/ 	.word	0x00000180
        /*0a08*/ 	.word	0x00000001
        /*0a0c*/ 	.word	0x00000001


	//----- nvinfo : EIATTR_CRS_STACK_SIZE
	.align		4
.L_95:
        /*0a10*/ 	.byte	0x04, 0x1e
        /*0a12*/ 	.short	(.L_97 - .L_96)
.L_96:
        /*0a14*/ 	.word	0x00000000


	//----- nvinfo : EIATTR_CBANK_PARAM_SIZE
	.align		4
.L_97:
        /*0a18*/ 	.byte	0x03, 0x19
        /*0a1a*/ 	.short	0x0a70


	//----- nvinfo : EIATTR_PARAM_CBANK
	.align		4
        /*0a1c*/ 	.byte	0x04, 0x0a
        /*0a1e*/ 	.short	(.L_99 - .L_98)
	.align		4
.L_98:
        /*0a20*/ 	.word	index@(.nv.constant0._ZN7cutlass13device_kernelIN5flash11enable_sm90INS1_16FlashAttnFwdSm90INS1_25CollectiveMainloopFwdSm90ILi2EN4cute5tupleIJNS5_1CILi1EEES8_S8_EEENS6_IJNS7_ILi128EEENS7_ILi96EEENS7_ILi192EEEEEELi192ENS_10bfloat16_tEfNS_4arch4Sm90ELb0ELb0ELb1ELb0ELb1ELb0ELb0ELb1ELb1ELb1ELb1ELb0EEENS1_21CollectiveEpilogueFwdINS6_IJSA_SC_SB_EEES9_SE_SG_Li256ELb0ELb1ELb1ELb0EEENS1_19SingleTileSchedulerILb0ELb1ELb1ELi128EEEEEEEEEvNT_6ParamsE)
        /*0a24*/ 	.short	0x0210
        /*0a26*/ 	.short	0x0a70


	//----- nvinfo : EIATTR_SW_WAR
	.align		4
.L_99:
        /*0a28*/ 	.byte	0x04, 0x36
        /*0a2a*/ 	.short	(.L_101 - .L_100)
.L_100:
        /*0a2c*/ 	.word	0x00000008
.L_101:


//--------------------- .nv.info._ZN7cutlass13device_kernelIN5flash11enable_sm90INS1_16FlashAttnFwdSm90INS1_25CollectiveMainloopFwdSm90ILi2EN4cute5tupleIJNS5_1CILi1EEES8_S8_EEENS6_IJNS7_ILi128EEENS7_ILi96EEENS7_ILi192EEEEEELi192ENS_10bfloat16_tEfNS_4arch4Sm90ELb0ELb0ELb1ELb1ELb1ELb0ELb0ELb1ELb1ELb1ELb1ELb0EEENS1_21CollectiveEpilogueFwdINS6_IJSA_SC_SB_EEES9_SE_SG_Li256ELb1ELb1ELb1ELb0EEENS1_36VarlenDynamicPersistentTileSchedulerILi128ELi96ELi256ELi128ELb1ELb1ELb1ELb0ELb1ELb1EEEEEEEEEvNT_6ParamsE --------------------------
	.section	.nv.info._ZN7cutlass13device_kernelIN5flash11enable_sm90INS1_16FlashAttnFwdSm90INS1_25CollectiveMainloopFwdSm90ILi2EN4cute5tupleIJNS5_1CILi1EEES8_S8_EEENS6_IJNS7_ILi128EEENS7_ILi96EEENS7_ILi192EEEEEELi192ENS_10bfloat16_tEfNS_4arch4Sm90ELb0ELb0ELb1ELb1ELb1ELb0ELb0ELb1ELb1ELb1ELb1ELb0EEENS1_21CollectiveEpilogueFwdINS6_IJSA_SC_SB_EEES9_SE_SG_Li256ELb1ELb1ELb1ELb0EEENS1_36VarlenDynamicPersistentTileSchedulerILi128ELi96ELi256ELi128ELb1ELb1ELb1ELb0ELb1ELb1EEEEEEEEEvNT_6ParamsE,"",@"SHT_CUDA_INFO"
	.sectionflags	@""
	.align	4


	//----- nvinfo : EIATTR_CUDA_API_VERSION
	.align		4
        /*0000*/ 	.byte	0x04, 0x37
        /*0002*/ 	.short	(.L_103 - .L_102)
.L_102:
        /*0004*/ 	.word	0x00000082


	//----- nvinfo : EIATTR_KPARAM_INFO
	.align		4
.L_103:
        /*0008*/ 	.byte	0x04, 0x17
        /*000a*/ 	.short	(.L_105 - .L_104)
.L_104:
        /*000c*/ 	.word	0x00000000
        /*0010*/ 	.short	0x0000
        /*0012*/ 	.short	0x0070
        /*0014*/ 	.byte	0x00, 0xf0, 0x01, 0x2a


	//----- nvinfo : EIATTR_SPARSE_MMA_MASK
	.align		4
.L_105:
        /*0018*/ 	.byte	0x03, 0x50
        /*001a*/ 	.short	0x0000


	//----- nvinfo : EIATTR_MAXREG_COUNT
	.align		4
        /*001c*/ 	.byte	0x03, 0x1b
        /*001e*/ 	.short	0x00a8


	//----- nvinfo : EIATTR_NUM_BARRIERS
	.align		4
        /*0020*/ 	.byte	0x02, 0x4c
        /*0022*/ 	.byte	0x09
	.zero		1


	//----- nvinfo : EIATTR_EXTERNS
	.align		4
        /*0024*/ 	.byte	0x04, 0x0f
        /*0026*/ 	.short	(.L_107 - .L_106)


	//   ....[0]....
	.align		4
.L_106:
        /*0028*/ 	.word	index@(__assertfail)


	//----- nvinfo : EIATTR_ANNOTATIONS
	.align		4
.L_107:
        /*002c*/ 	.byte	0x04, 0x55
        /*002e*/ 	.short	(.L_109 - .L_108)


	//   ....[0]....
.L_108:
        /*0030*/ 	.word	0x00000001
        /*0034*/ 	.byte	0xa0, 0x08, 0x00, 0x00, 0x01, 0x00, 0x00, 0x00, 0xa0, 0x09, 0x00, 0x00, 0x01, 0x00, 0x00, 0x00
        /* <DEDUP_REMOVED lines=17> */
        /*0154*/ 	.byte	0xf0, 0x12, 0x01, 0x00, 0x01, 0x00, 0x00, 0x00, 0x90, 0x14, 0x01, 0x00


	//----- nvinfo : EIATTR_MERCURY_ISA_VERSION
	.align		4
.L_109:
        /*0160*/ 	.byte	0x03, 0x5f
        /*0162*/ 	.short	0x0101


	//----- nvinfo : EIATTR_UNUSED_LOAD_BYTE_OFFSET
	.align		4
        /*0164*/ 	.byte	0x04, 0x44
        /*0166*/ 	.short	(.L_111 - .L_110)


	//   ....[0]....
.L_110:
        /*0168*/ 	.word	0x00000950
        /*016c*/ 	.word	0x0000fff0


	//   ....[1]....
        /*0170*/ 	.word	0x00007f70
        /*0174*/ 	.word	0x0000fff0


	//----- nvinfo : EIATTR_INT_WARP_WIDE_INSTR_OFFSETS
	.align		4
.L_111:
        /*0178*/ 	.byte	0x04, 0x31
        /*017a*/ 	.short	(.L_113 - .L_112)


	//   ....[0]....
.L_112:
        /*017c*/ 	.word	0x000000c0


	//   ....[1]....
        /*0180*/ 	.word	0x000000d0


	//   ....[2]....
        /*0184*/ 	.word	0x00000170


	//   ....[3]....
        /*0188*/ 	.word	0x0000d110


	//   ....[4]....
        /*018c*/ 	.word	0x0000d1a0


	//   ....[5]....
        /*0190*/ 	.word	0x0000ff70


	//   ....[6]....
        /*0194*/ 	.word	0x00010000


	//----- nvinfo : EIATTR_COOP_GROUP_MASK_REGIDS
	.align		4
.L_113:
        /*0198*/ 	.byte	0x04, 0x29
        /*019a*/ 	.short	(.L_115 - .L_114)


	//   ....[0]....
.L_114:
        /*019c*/ 	.word	0xffffffff


	//   ....[1]....
        /*01a0*/ 	.word	0xffffffff


	//   ....[2]....
        /*01a4*/ 	.word	0xffffffff


	//   ....[3]....
        /*01a8*/ 	.word	0xffffffff


	//   ....[4]....
        /*01ac*/ 	.word	0xffffffff


	//   ....[5]....
        /*01b0*/ 	.word	0xffffffff


	//   ....[6]....
        /*01b4*/ 	.word	0xffffffff


	//   ....[7]....
        /*01b8*/ 	.word	0xffffffff


	//   ....[8]....
        /*01bc*/ 	.word	0xffffffff


	//   ....[9]....
        /*01c0*/ 	.word	0xffffffff


	//   ....[10]....
        /*01c4*/ 	.word	0xffffffff


	//   ....[11]....
        /*01c8*/ 	.word	0xffffffff


	//   ....[12]....
        /*01cc*/ 	.word	0xffffffff


	//   ....[13]....
        /*01d0*/ 	.word	0xffffffff


	//   ....[14]....
        /*01d4*/ 	.word	0xffffffff


	//   ....[15]....
        /*01d8*/ 	.word	0xffffffff


	//   ....[16]....
        /*01dc*/ 	.word	0xffffffff


	//   ....[17]....
        /*01e0*/ 	.word	0xffffffff


	//   ....[18]....
        /*01e4*/ 	.word	0xffffffff


	//   ....[19]....
        /*01e8*/ 	.word	0xffffffff


	//   ....[20]....
        /*01ec*/ 	.word	0xffffffff


	//   ....[21]....
        /*01f0*/ 	.word	0xffffffff


	//   ....[22]....
        /*01f4*/ 	.word	0xffffffff


	//   ....[23]....
        /*01f8*/ 	.word	0xffffffff


	//   ....[24]....
        /*01fc*/ 	.word	0xffffffff


	//   ....[25]....
        /*0200*/ 	.word	0xffffffff


	//   ....[26]....
        /*0204*/ 	.word	0xffffffff


	//   ....[27]....
        /*0208*/ 	.word	0xffffffff


	//   ....[28]....
        /*020c*/ 	.word	0xffffffff


	//   ....[29]....
        /*0210*/ 	.word	0xffffffff


	//   ....[30]....
        /*0214*/ 	.word	0xffffffff


	//   ....[31]....
        /*0218*/ 	.word	0xffffffff


	//   ....[32]....
        /*021c*/ 	.word	0xffffffff


	//   ....[33]....
        /*0220*/ 	.word	0xffffffff


	//   ....[34]....
        /*0224*/ 	.word	0xffffffff


	//   ....[35]....
        /*0228*/ 	.word	0xffffffff


	//   ....[36]....
        /*022c*/ 	.word	0xffffffff


	//   ....[37]....
        /*0230*/ 	.word	0xffffffff


	//   ....[38]....
        /*0234*/ 	.word	0xffffffff


	//   ....[39]....
        /*0238*/ 	.word	0xffffffff


	//   ....[40]....
        /*023c*/ 	.word	0xffffffff


	//   ....[41]....
        /*0240*/ 	.word	0xffffffff


	//   ....[42]....
        /*0244*/ 	.word	0xffffffff


	//   ....[43]....
        /*0248*/ 	.word	0xffffffff


	//   ....[44]....
        /*024c*/ 	.word	0xffffffff


	//   ....[45]....
        /*0250*/ 	.word	0xffffffff


	//   ....[46]....
        /*0254*/ 	.word	0xffffffff


	//   ....[47]....
        /*0258*/ 	.word	0xffffffff


	//   ....[48]....
        /*025c*/ 	.word	0xffffffff


	//   ....[49]....
        /*0260*/ 	.word	0xffffffff


	//   ....[50]....
        /*0264*/ 	.word	0xffffffff


	//   ....[51]....
        /*0268*/ 	.word	0xffffffff


	//   ....[52]....
        /*026c*/ 	.word	0xffffffff


	//   ....[53]....
        /*0270*/ 	.word	0xffffffff


	//   ....[54]....
        /*0274*/ 	.word	0xffffffff


	//   ....[55]....
        /*0278*/ 	.word	0xffffffff


	//   ....[56]....
        /*027c*/ 	.word	0xffffffff


	//   ....[57]....
        /*0280*/ 	.word	0xffffffff


	//   ....[58]....
        /*0284*/ 	.word	0xffffffff


	//   ....[59]....
        /*0288*/ 	.word	0xffffffff


	//   ....[60]....
        /*028c*/ 	.word	0xffffffff


	//   ....[61]....
        /*0290*/ 	.word	0xffffffff


	//   ....[62]....
        /*0294*/ 	.word	0xffffffff


	//   ....[63]....
        /*0298*/ 	.word	0xffffffff


	//   ....[64]....
        /*029c*/ 	.word	0xffffffff


	//   ....[65]....
        /*02a0*/ 	.word	0xffffffff


	//   ....[66]....
        /*02a4*/ 	.word	0xffffffff


	//   ....[67]....
        /*02a8*/ 	.word	0xffffffff


	//   ....[68]....
        /*02ac*/ 	.word	0xffffffff


	//   ....[69]....
        /*02b0*/ 	.word	0xffffffff


	//   ....[70]....
        /*02b4*/ 	.word	0xffffffff


	//   ....[71]....
        /*02b8*/ 	.word	0xffffffff


	//   ....[72]....
        /*02bc*/ 	.word	0xffffffff


	//   ....[73]....
        /*02c0*/ 	.word	0xffffffff


	//   ....[74]....
        /*02c4*/ 	.word	0xffffffff


	//   ....[75]....
        /*02c8*/ 	.word	0xffffffff


	//   ....[76]....
        /*02cc*/ 	.word	0xffffffff


	//   ....[77]....
        /*02d0*/ 	.word	0xffffffff


	//   ....[78]....
        /*02d4*/ 	.word	0xffffffff


	//   ....[79]....
        /*02d8*/ 	.word	0xffffffff


	//   ....[80]....
        /*02dc*/ 	.word	0xffffffff


	//   ....[81]....
        /*02e0*/ 	.word	0xffffffff


	//   ....[82]....
        /*02e4*/ 	.word	0xffffffff


	//   ....[83]....
        /*02e8*/ 	.word	0xffffffff


	//   ....[84]....
        /*02ec*/ 	.word	0xffffffff


	//   ....[85]....
        /*02f0*/ 	.word	0xffffffff


	//   ....[86]....
        /*02f4*/ 	.word	0xffffffff


	//   ....[87]....
        /*02f8*/ 	.word	0xffffffff


	//   ....[88]....
        /*02fc*/ 	.word	0xffffffff


	//   ....[89]....
        /*0300*/ 	.word	0xffffffff


	//   ....[90]....
        /*0304*/ 	.word	0xffffffff


	//   ....[91]....
        /*0308*/ 	.word	0xffffffff


	//   ....[92]....
        /*030c*/ 	.word	0xffffffff


	//   ....[93]....
        /*0310*/ 	.word	0xffffffff


	//   ....[94]....
        /*0314*/ 	.word	0xffffffff


	//   ....[95]....
        /*0318*/ 	.word	0xffffffff


	//   ....[96]....
        /*031c*/ 	.word	0xffffffff


	//   ....[97]....
        /*0320*/ 	.word	0xffffffff


	//   ....[98]....
        /*0324*/ 	.word	0xffffffff


	//   ....[99]....
        /*0328*/ 	.word	0xffffffff


	//   ....[100]....
        /*032c*/ 	.word	0xffffffff


	//   ....[101]....
        /*0330*/ 	.word	0xffffffff


	//   ....[102]....
        /*0334*/ 	.word	0xffffffff


	//   ....[103]....
        /*0338*/ 	.word	0xffffffff


	//   ....[104]....
        /*033c*/ 	.word	0xffffffff


	//   ....[105]....
        /*0340*/ 	.word	0xffffffff


	//   ....[106]....
        /*0344*/ 	.word	0xffffffff


	//   ....[107]....
        /*0348*/ 	.word	0xffffffff


	//   ....[108]....
        /*034c*/ 	.word	0xffffffff


	//   ....[109]....
        /*0350*/ 	.word	0xffffffff


	//   ....[110]....
        /*0354*/ 	.word	0xffffffff


	//   ....[111]....
        /*0358*/ 	.word	0xffffffff


	//   ....[112]....
        /*035c*/ 	.word	0xffffffff


	//   ....[113]....
        /*0360*/ 	.word	0xffffffff


	//   ....[114]....
        /*0364*/ 	.word	0xffffffff


	//   ....[115]....
        /*0368*/ 	.word	0xffffffff


	//   ....[116]....
        /*036c*/ 	.word	0xffffffff


	//   ....[117]....
        /*0370*/ 	.word	0xffffffff


	//   ....[118]....
        /*0374*/ 	.word	0xffffffff


	//   ....[119]....
        /*0378*/ 	.word	0xffffffff


	//   ....[120]....
        /*037c*/ 	.word	0xffffffff


	//   ....[121]....
        /*0380*/ 	.word	0xffffffff


	//   ....[122]....
        /*0384*/ 	.word	0xffffffff


	//   ....[123]....
        /*0388*/ 	.word	0xffffffff


	//   ....[124]....
        /*038c*/ 	.word	0xffffffff


	//   ....[125]....
        /*0390*/ 	.word	0xffffffff


	//   ....[126]....
        /*0394*/ 	.word	0xffffffff


	//   ....[127]....
        /*0398*/ 	.word	0xffffffff


	//   ....[128]....
        /*039c*/ 	.word	0xffffffff


	//   ....[129]....
        /*03a0*/ 	.word	0xffffffff


	//   ....[130]....
        /*03a4*/ 	.word	0xffffffff


	//   ....[131]....
        /*03a8*/ 	.word	0xffffffff


	//   ....[132]....
        /*03ac*/ 	.word	0xffffffff


	//   ....[133]....
        /*03b0*/ 	.word	0xffffffff


	//   ....[134]....
        /*03b4*/ 	.word	0xffffffff


	//   ....[135]....
        /*03b8*/ 	.word	0xffffffff


	//   ....[136]....
        /*03bc*/ 	.word	0xffffffff


	//   ....[137]....
        /*03c0*/ 	.word	0xffffffff


	//   ....[138]....
        /*03c4*/ 	.word	0xffffffff


	//   ....[139]....
        /*03c8*/ 	.word	0xffffffff


	//   ....[140]....
        /*03cc*/ 	.word	0xffffffff


	//   ....[141]....
        /*03d0*/ 	.word	0xffffffff


	//   ....[142]....
        /*03d4*/ 	.word	0xffffffff


	//   ....[143]....
        /*03d8*/ 	.word	0x0500000f


	//   ....[144]....
        /*03dc*/ 	.word	0x0500000f


	//   ....[145]....
        /*03e0*/ 	.word	0x0500000f


	//   ....[146]....
        /*03e4*/ 	.word	0x0500000f


	//   ....[147]....
        /*03e8*/ 	.word	0x0500000f


	//   ....[148]....
        /*03ec*/ 	.word	0x0500000f


	//   ....[149]....
        /*03f0*/ 	.word	0x0500000f


	//   ....[150]....
        /*03f4*/ 	.word	0x0500000f


	//   ....[151]....
        /*03f8*/ 	.word	0x0500000f


	//   ....[152]....
        /*03fc*/ 	.word	0x0500000f


	//   ....[153]....
        /*0400*/ 	.word	0x0500000f


	//   ....[154]....
        /*0404*/ 	.word	0x0500000f


	//   ....[155]....
        /*0408*/ 	.word	0x0500000f


	//   ....[156]....
        /*040c*/ 	.word	0x0500000f


	//   ....[157]....
        /*0410*/ 	.word	0x0500000f


	//   ....[158]....
        /*0414*/ 	.word	0x0500000f


	//   ....[159]....
        /*0418*/ 	.word	0x0500000f


	//   ....[160]....
        /*041c*/ 	.word	0x0500000f


	//   ....[161]....
        /*0420*/ 	.word	0x0500000f


	//   ....[162]....
        /*0424*/ 	.word	0x0500000f


	//   ....[163]....
        /*0428*/ 	.word	0x0500000f


	//   ....[164]....
        /*042c*/ 	.word	0x0500000f


	//   ....[165]....
        /*0430*/ 	.word	0x0500000f


	//   ....[166]....
        /*0434*/ 	.word	0x0500000f


	//   ....[167]....
        /*0438*/ 	.word	0x0500000f


	//   ....[168]....
        /*043c*/ 	.word	0x0500000f


	//   ....[169]....
        /*0440*/ 	.word	0x0500000f


	//   ....[170]....
        /*0444*/ 	.word	0x0500000f


	//   ....[171]....
        /*0448*/ 	.word	0x0500000f


	//   ....[172]....
        /*044c*/ 	.word	0x0500000f


	//   ....[173]....
        /*0450*/ 	.word	0x0500000f


	//   ....[174]....
        /*0454*/ 	.word	0x0500000f


	//   ....[175]....
        /*0458*/ 	.word	0x0500000f


	//   ....[176]....
        /*045c*/ 	.word	0x0500000f


	//   ....[177]....
        /*0460*/ 	.word	0x0500000f


	//   ....[178]....
        /*0464*/ 	.word	0x0500000f


	//   ....[179]....
        /*0468*/ 	.word	0x0500000f


	//   ....[180]....
        /*046c*/ 	.word	0x0500000f


	//   ....[181]....
        /*0470*/ 	.word	0x0500000f


	//   ....[182]....
        /*0474*/ 	.word	0x0500000f


	//   ....[183]....
        /*0478*/ 	.word	0x0500000f


	//   ....[184]....
        /*047c*/ 	.word	0x0500000f


	//   ....[185]....
        /*0480*/ 	.word	0x0500000f


	//   ....[186]....
        /*0484*/ 	.word	0x0500000f


	//   ....[187]....
        /*0488*/ 	.word	0x0500000f


	//   ....[188]....
        /*048c*/ 	.word	0x0500000f


	//   ....[189]....
        /*0490*/ 	.word	0x0500000f


	//   ....[190]....
        /*0494*/ 	.word	0x0500000f


	//   ....[191]....
        /*0498*/ 	.word	0x0500000f


	//   ....[192]....
        /*049c*/ 	.word	0x0500000f


	//   ....[193]....
        /*04a0*/ 	.word	0x0500000f


	//   ....[194]....
        /*04a4*/ 	.word	0x0500000f


	//   ....[195]....
        /*04a8*/ 	.word	0x0500000f


	//   ....[196]....
        /*04ac*/ 	.word	0x0500000f


	//   ....[197]....
        /*04b0*/ 	.word	0x0500000f


	//   ....[198]....
        /*04b4*/ 	.word	0x0500000f


	//   ....[199]....
        /*04b8*/ 	.word	0x0500000f


	//   ....[200]....
        /*04bc*/ 	.word	0x0500000f


	//   ....[201]....
        /*04c0*/ 	.word	0x0500000f


	//   ....[202]....
        /*04c4*/ 	.word	0x0500000f


	//   ....[203]....
        /*04c8*/ 	.word	0x0500000f


	//   ....[204]....
        /*04cc*/ 	.word	0x0500000f


	//   ....[205]....
        /*04d0*/ 	.word	0x0500000f


	//   ....[206]....
        /*04d4*/ 	.word	0x0500000f


	//   ....[207]....
        /*04d8*/ 	.word	0x0500000f


	//   ....[208]....
        /*04dc*/ 	.word	0x0500000f


	//   ....[209]....
        /*04e0*/ 	.word	0x0500000f


	//   ....[210]....
        /*04e4*/ 	.word	0x0500000f


	//   ....[211]....
        /*04e8*/ 	.word	0x0500000f


	//   ....[212]....
        /*04ec*/ 	.word	0x0500000f


	//   ....[213]....
        /*04f0*/ 	.word	0x0500000f


	//   ....[214]....
        /*04f4*/ 	.word	0x0500000f


	//   ....[215]....
        /*04f8*/ 	.word	0x0500000f


	//   ....[216]....
        /*04fc*/ 	.word	0x0500000f


	//   ....[217]....
        /*0500*/ 	.word	0x0500000f


	//   ....[218]....
        /*0504*/ 	.word	0x0500000f


	//   ....[219]....
        /*0508*/ 	.word	0x0500000f


	//   ....[220]....
        /*050c*/ 	.word	0x0500000f


	//   ....[221]....
        /*0510*/ 	.word	0x0500000f


	//   ....[222]....
        /*0514*/ 	.word	0x0500000f


	//   ....[223]....
        /*0518*/ 	.word	0x0500000f


	//   ....[224]....
        /*051c*/ 	.word	0x0500000f


	//   ....[225]....
        /*0520*/ 	.word	0x0500000f


	//   ....[226]....
        /*0524*/ 	.word	0x0500000f


	//----- nvinfo : EIATTR_COOP_GROUP_INSTR_OFFSETS
	.align		4
.L_115:
        /*0528*/ 	.byte	0x04, 0x28
        /*052a*/ 	.short	(.L_117 - .L_116)


	//   ....[0]....
.L_116:
        /*052c*/ 	.word	0x00000070


	//   ....[1]....
        /*0530*/ 	.word	0x000000b0


	//   ....[2]....
        /*0534*/ 	.word	0x000002d0


	//   ....[3]....
        /*0538*/ 	.word	0x00000430


	//   ....[4]....
        /*053c*/ 	.word	0x00000550


	//   ....[5]....
        /*0540*/ 	.word	0x000006b0


	//   ....[6]....
        /*0544*/ 	.word	0x00001b30


	//   ....[7]....
        /*0548*/ 	.word	0x00003430


	//   ....[8]....
        /*054c*/ 	.word	0x000034c0


	//   ....[9]....
        /*0550*/ 	.word	0x00003970


	//   ....[10]....
        /*0554*/ 	.word	0x000039d0


	//   ....[11]....
        /*0558*/ 	.word	0x00006060


	//   ....[12]....
        /*055c*/ 	.word	0x00006080


	//   ....[13]....
        /*0560*/ 	.word	0x000060a0


	//   ....[14]....
        /*0564*/ 	.word	0x000060c0


	//   ....[15]....
        /*0568*/ 	.word	0x00007450


	//   ....[16]....
        /*056c*/ 	.word	0x00007650


	//   ....[17]....
        /*0570*/ 	.word	0x00007720


	//   ....[18]....
        /*0574*/ 	.word	0x00007750


	//   ....[19]....
        /*0578*/ 	.word	0x00008e40


	//   ....[20]....
        /*057c*/ 	.word	0x00008e60


	//   ....[21]....
        /*0580*/ 	.word	0x00008e70


	//   ....[22]....
        /*0584*/ 	.word	0x00008e90


	//   ....[23]....
        /*0588*/ 	.word	0x000097b0


	//   ....[24]....
        /*058c*/ 	.word	0x000097d0


	//   ....[25]....
        /*0590*/ 	.word	0x00009900


	//   ....[26]....
        /*0594*/ 	.word	0x00009920


	//   ....[27]....
        /*0598*/ 	.word	0x00009a20


	//   ....[28]....
        /*059c*/ 	.word	0x00009a40


	//   ....[29]....
        /*05a0*/ 	.word	0x00009b50


	//   ....[30]....
        /*05a4*/ 	.word	0x00009b70


	//   ....[31]....
        /*05a8*/ 	.word	0x00009fe0


	//   ....[32]....
        /*05ac*/ 	.word	0x00009ff0


	//   ....[33]....
        /*05b0*/ 	.word	0x0000a680


	//   ....[34]....
        /*05b4*/ 	.word	0x0000a690


	//   ....[35]....
        /*05b8*/ 	.word	0x0000b730


	//   ....[36]....
        /*05bc*/ 	.word	0x0000b760


	//   ....[37]....
        /*05c0*/ 	.word	0x0000b870


	//   ....[38]....
        /*05c4*/ 	.word	0x0000b890


	//   ....[39]....
        /*05c8*/ 	.word	0x0000b990


	//   ....[40]....
        /*05cc*/ 	.word	0x0000b9b0


	//   ....[41]....
        /*05d0*/ 	.word	0x0000bac0


	//   ....[42]....
        /*05d4*/ 	.word	0x0000bae0


	//   ....[43]....
        /*05d8*/ 	.word	0x0000bc80


	//   ....[44]....
        /*05dc*/ 	.word	0x0000be70


	//   ....[45]....
        /*05e0*/ 	.word	0x0000bea0


	//   ....[46]....
        /*05e4*/ 	.word	0x0000bed0


	//   ....[47]....
        /*05e8*/ 	.word	0x0000bf00


	//   ....[48]....
        /*05ec*/ 	.word	0x0000bf30


	//   ....[49]....
        /*05f0*/ 	.word	0x0000bf60


	//   ....[50]....
        /*05f4*/ 	.word	0x0000c0d0


	//   ....[51]....
        /*05f8*/ 	.word	0x0000c100


	//   ....[52]....
        /*05fc*/ 	.word	0x0000c130


	//   ....[53]....
        /*0600*/ 	.word	0x0000c160


	//   ....[54]....
        /*0604*/ 	.word	0x0000c190


	//   ....[55]....
        /*0608*/ 	.word	0x0000c1c0


	//   ....[56]....
        /*060c*/ 	.word	0x0000c250


	//   ....[57]....
        /*0610*/ 	.word	0x0000c280


	//   ....[58]....
        /*0614*/ 	.word	0x0000c290


	//   ....[59]....
        /*0618*/ 	.word	0x0000c320


	//   ....[60]....
        /*061c*/ 	.word	0x0000dcb0


	//   ....[61]....
        /*0620*/ 	.word	0x0000dcd0


	//   ....[62]....
        /*0624*/ 	.word	0x0000dd80


	//   ....[63]....
        /*0628*/ 	.word	0x0000dda0


	//   ....[64]....
        /*062c*/ 	.word	0x0000de40


	//   ....[65]....
        /*0630*/ 	.word	0x0000de60


	//   ....[66]....
        /*0634*/ 	.word	0x0000df00


	//   ....[67]....
        /*0638*/ 	.word	0x0000df20


	//   ....[68]....
        /*063c*/ 	.word	0x0000dfc0


	//   ....[69]....
        /*0640*/ 	.word	0x0000dfe0


	//   ....[70]....
        /*0644*/ 	.word	0x0000dff0


	//   ....[71]....
        /*0648*/ 	.word	0x0000e080


	//   ....[72]....
        /*064c*/ 	.word	0x0000e780


	//   ....[73]....
        /*0650*/ 	.word	0x0000e7b0


	//   ....[74]....
        /*0654*/ 	.word	0x0000e810


	//   ....[75]....
        /*0658*/ 	.word	0x0000e860


	//   ....[76]....
        /*065c*/ 	.word	0x0000e8a0


	//   ....[77]....
        /*0660*/ 	.word	0x0000e910


	//   ....[78]....
        /*0664*/ 	.word	0x0000e960


	//   ....[79]....
        /*0668*/ 	.word	0x0000e9c0


	//   ....[80]....
        /*066c*/ 	.word	0x0000ea00


	//   ....[81]....
        /*0670*/ 	.word	0x0000ea70


	//   ....[82]....
        /*0674*/ 	.word	0x0000eac0


	//   ....[83]....
        /*0678*/ 	.word	0x0000eb20


	//   ....[84]....
        /*067c*/ 	.word	0x0000eb70


	//   ....[85]....
        /*0680*/ 	.word	0x0000ebd0


	//   ....[86]....
        /*0684*/ 	.word	0x0000ebf0


	//   ....[87]....
        /*0688*/ 	.word	0x0000ec30


	//   ....[88]....
        /*068c*/ 	.word	0x0000f3e0


	//   ....[89]....
        /*0690*/ 	.word	0x0000f420


	//   ....[90]....
        /*0694*/ 	.word	0x0000f430


	//   ....[91]....
        /*0698*/ 	.word	0x0000f490


	//   ....[92]....
        /*069c*/ 	.word	0x0000f4a0


	//   ....[93]....
        /*06a0*/ 	.word	0x0000f500


	//   ....[94]....
        /*06a4*/ 	.word	0x0000f530


	//   ....[95]....
        /*06a8*/ 	.word	0x0000f570


	//   ....[96]....
        /*06ac*/ 	.word	0x0000f5a0


	//   ....[97]....
        /*06b0*/ 	.word	0x0000f5e0


	//   ....[98]....
        /*06b4*/ 	.word	0x0000f610


	//   ....[99]....
        /*06b8*/ 	.word	0x0000f650


	//   ....[100]....
        /*06bc*/ 	.word	0x0000f8c0


	//   ....[101]....
        /*06c0*/ 	.word	0x0000f8e0


	//   ....[102]....
        /*06c4*/ 	.word	0x0000f8f0


	//   ....[103]....
        /*06c8*/ 	.word	0x0000f980


	//   ....[104]....
        /*06cc*/ 	.word	0x0000f990


	//   ....[105]....
        /*06d0*/ 	.word	0x0000fa20


	//   ....[106]....
        /*06d4*/ 	.word	0x0000fa30


	//   ....[107]....
        /*06d8*/ 	.word	0x0000fac0


	//   ....[108]....
        /*06dc*/ 	.word	0x0000fad0


	//   ....[109]....
        /*06e0*/ 	.word	0x0000fb60


	//   ....[110]....
        /*06e4*/ 	.word	0x0000fb70


	//   ....[111]....
        /*06e8*/ 	.word	0x0000fb80


	//   ....[112]....
        /*06ec*/ 	.word	0x00010140


	//   ....[113]....
        /*06f0*/ 	.word	0x00010180


	//   ....[114]....
        /*06f4*/ 	.word	0x000101c0


	//   ....[115]....
        /*06f8*/ 	.word	0x000101f0


	//   ....[116]....
        /*06fc*/ 	.word	0x00010280


	//   ....[117]....
        /*0700*/ 	.word	0x000102b0


	//   ....[118]....
        /*0704*/ 	.word	0x00010320


	//   ....[119]....
        /*0708*/ 	.word	0x00010350


	//   ....[120]....
        /*070c*/ 	.word	0x000103c0


	//   ....[121]....
        /*0710*/ 	.word	0x000103e0


	//   ....[122]....
        /*0714*/ 	.word	0x00010420


	//   ....[123]....
        /*0718*/ 	.word	0x00010470


	//   ....[124]....
        /*071c*/ 	.word	0x000108b0


	//   ....[125]....
        /*0720*/ 	.word	0x000108c0


	//   ....[126]....
        /*0724*/ 	.word	0x00010900


	//   ....[127]....
        /*0728*/ 	.word	0x00010940


	//   ....[128]....
        /*072c*/ 	.word	0x00010970


	//   ....[129]....
        /*0730*/ 	.word	0x000109a0


	//   ....[130]....
        /*0734*/ 	.word	0x000109d0


	//   ....[131]....
        /*0738*/ 	.word	0x00010a00


	//   ....[132]....
        /*073c*/ 	.word	0x00010bb0


	//   ....[133]....
        /*0740*/ 	.word	0x00010be0


	//   ....[134]....
        /*0744*/ 	.word	0x00010c10


	//   ....[135]....
        /*0748*/ 	.word	0x00010c40


	//   ....[136]....
        /*074c*/ 	.word	0x00010c70


	//   ....[137]....
        /*0750*/ 	.word	0x00010ca0


	//   ....[138]....
        /*0754*/ 	.word	0x00010d60


	//   ....[139]....
        /*0758*/ 	.word	0x00010d80


	//   ....[140]....
        /*075c*/ 	.word	0x00010d90


	//   ....[141]....
        /*0760*/ 	.word	0x00010df0


	//   ....[142]....
        /*0764*/ 	.word	0x00011410


	//   ....[143]....
        /*0768*/ 	.word	0x000118f0


	//   ....[144]....
        /*076c*/ 	.word	0x000119e0


	//   ....[145]....
        /*0770*/ 	.word	0x00011a80


	//   ....[146]....
        /*0774*/ 	.word	0x00011ae0


	//   ....[147]....
        /*0778*/ 	.word	0x00011bf0


	//   ....[148]....
        /*077c*/ 	.word	0x00011c60


	//   ....[149]....
        /*0780*/ 	.word	0x00011d70


	//   ....[150]....
        /*0784*/ 	.word	0x00011de0


	//   ....[151]....
        /*0788*/ 	.word	0x00011ef0


	//   ....[152]....
        /*078c*/ 	.word	0x00011f60


	//   ....[153]....
        /*0790*/ 	.word	0x00012070


	//   ....[154]....
        /*0794*/ 	.word	0x000120e0


	//   ....[155]....
        /*0798*/ 	.word	0x00012180


	//   ....[156]....
        /*079c*/ 	.word	0x00012290


	//   ....[157]....
        /*07a0*/ 	.word	0x00012300


	//   ....[158]....
        /*07a4*/ 	.word	0x00012380


	//   ....[159]....
        /*07a8*/ 	.word	0x00012440


	//   ....[160]....
        /*07ac*/ 	.word	0x000124c0


	//   ....[161]....
        /*07b0*/ 	.word	0x000125a0


	//   ....[162]....
        /*07b4*/ 	.word	0x00012620


	//   ....[163]....
        /*07b8*/ 	.word	0x00012700


	//   ....[164]....
        /*07bc*/ 	.word	0x00012780


	//   ....[165]....
        /*07c0*/ 	.word	0x00012860


	//   ....[166]....
        /*07c4*/ 	.word	0x000128e0


	//   ....[167]....
        /*07c8*/ 	.word	0x000129c0


	//   ....[168]....
        /*07cc*/ 	.word	0x00012a40


	//   ....[169]....
        /*07d0*/ 	.word	0x00012b20


	//   ....[170]....
        /*07d4*/ 	.word	0x00012ba0


	//   ....[171]....
        /*07d8*/ 	.word	0x00012c60


	//   ....[172]....
        /*07dc*/ 	.word	0x00012d90


	//   ....[173]....
        /*07e0*/ 	.word	0x00012e50


	//   ....[174]....
        /*07e4*/ 	.word	0x00012ed0


	//   ....[175]....
        /*07e8*/ 	.word	0x00012fa0


	//   ....[176]....
        /*07ec*/ 	.word	0x00013000


	//   ....[177]....
        /*07f0*/ 	.word	0x000130d0


	//   ....[178]....
        /*07f4*/ 	.word	0x00013130


	//   ....[179]....
        /*07f8*/ 	.word	0x00013200


	//   ....[180]....
        /*07fc*/ 	.word	0x00013260


	//   ....[181]....
        /*0800*/ 	.word	0x00013330


	//   ....[182]....
        /*0804*/ 	.word	0x00013390


	//   ....[183]....
        /*0808*/ 	.word	0x00013470


	//   ....[184]....
        /*080c*/ 	.word	0x00013560


	//   ....[185]....
        /*0810*/ 	.word	0x00013600


	//   ....[186]....
        /*0814*/ 	.word	0x00013660


	//   ....[187]....
        /*0818*/ 	.word	0x00013760


	//   ....[188]....
        /*081c*/ 	.word	0x000137c0


	//   ....[189]....
        /*0820*/ 	.word	0x000138c0


	//   ....[190]....
        /*0824*/ 	.word	0x00013920


	//   ....[191]....
        /*0828*/ 	.word	0x00013a20


	//   ....[192]....
        /*082c*/ 	.word	0x00013a80


	//   ....[193]....
        /*0830*/ 	.word	0x00013b80


	//   ....[194]....
        /*0834*/ 	.word	0x00013be0


	//   ....[195]....
        /*0838*/ 	.word	0x00013cb0


	//   ....[196]....
        /*083c*/ 	.word	0x00013df0


	//   ....[197]....
        /*0840*/ 	.word	0x00013e90


	//   ....[198]....
        /*0844*/ 	.word	0x00013f70


	//   ....[199]....
        /*0848*/ 	.word	0x00014040


	//   ....[200]....
        /*084c*/ 	.word	0x000140a0


	//   ....[201]....
        /*0850*/ 	.word	0x00014190


	//   ....[202]....
        /*0854*/ 	.word	0x000141f0


	//   ....[203]....
        /*0858*/ 	.word	0x000142e0


	//   ....[204]....
        /*085c*/ 	.word	0x00014340


	//   ....[205]....
        /*0860*/ 	.word	0x00014430


	//   ....[206]....
        /*0864*/ 	.word	0x00014490


	//   ....[207]....
        /*0868*/ 	.word	0x00014570


	//   ....[208]....
        /*086c*/ 	.word	0x00014600


	//   ....[209]....
        /*0870*/ 	.word	0x000146a0


	//   ....[210]....
        /*0874*/ 	.word	0x00014800


	//   ....[211]....
        /*0878*/ 	.word	0x00014870


	//   ....[212]....
        /*087c*/ 	.word	0x000148f0


	//   ....[213]....
        /*0880*/ 	.word	0x00014960


	//   ....[214]....
        /*0884*/ 	.word	0x000149d0


	//   ....[215]....
        /*0888*/ 	.word	0x00014a50


	//   ....[216]....
        /*088c*/ 	.word	0x00014ad0


	//   ....[217]....
        /*0890*/ 	.word	0x00014b60


	//   ....[218]....
        /*0894*/ 	.word	0x00014bd0


	//   ....[219]....
        /*0898*/ 	.word	0x00014c40


	//   ....[220]....
        /*089c*/ 	.word	0x00014cb0


	//   ....[221]....
        /*08a0*/ 	.word	0x00014d30


	//   ....[222]....
        /*08a4*/ 	.word	0x00014da0


	//   ....[223]....
        /*08a8*/ 	.word	0x00014e40


	//   ....[224]....
        /*08ac*/ 	.word	0x00014e90


	//   ....[225]....
        /*08b0*/ 	.word	0x00014f20


	//   ....[226]....
        /*08b4*/ 	.word	0x00015050


	//----- nvinfo : EIATTR_REG_RECONFIG
	.align		4
.L_117:
        /*08b8*/ 	.byte	0x01, 0x54
	.zero		2


	//----- nvinfo : EIATTR_SYSCALL_OFFSETS
	.align		4
        /*08bc*/ 	.byte	0x04, 0x46
        /*08be*/ 	.short	(.L_119 - .L_118)


	//   ....[0]....
.L_118:
        /*08c0*/ 	.word	0x00001cb0


	//   ....[1]....
        /*08c4*/ 	.word	0x0000d300


	//   ....[2]....
        /*08c8*/ 	.word	0x0000d450


	//   ....[3]....
        /*08cc*/ 	.word	0x0000d540


	//   ....[4]....
        /*08d0*/ 	.word	0x0000e410


	//----- nvinfo : EIATTR_MBARRIER_INSTR_OFFSETS
	.align		4
.L_119:
        /*08d4*/ 	.byte	0x04, 0x39
        /*08d6*/ 	.short	(.L_121 - .L_120)


	//   ....[0]....
.L_120:
        /*08d8*/ 	.word	0x00000180
        /*08dc*/ 	.word	0x000000ff
        /*08e0*/ 	.word	0x00030800
        /*08e4*/ 	.short	0x0100
        /*08e6*/ 	.byte	0x08
	.zero		1


	//   ....[1]....
        /*08e8*/ 	.word	0x00000190
        /*08ec*/ 	.word	0x000000ff
        /*08f0*/ 	.word	0x00030820
        /*08f4*/ 	.short	0x0100
        /*08f6*/ 	.byte	0x08
	.zero		1


	//   ....[2]....
        /*08f8*/ 	.word	0x00000280
        /*08fc*/ 	.word	0x000000ff
        /*0900*/ 	.word	0x00030830
        /*0904*/ 	.short	0x0100
        /*0906*/ 	.byte	0x08
	.zero		1


	//   ....[3]....
        /*0908*/ 	.word	0x00000290
        /*090c*/ 	.word	0x000000ff
        /*0910*/ 	.word	0x00030840
        /*0914*/ 	.short	0x0100
        /*0916*/ 	.byte	0x08
	.zero		1


	//   ....[4]....
        /*0918*/ 	.word	0x000002a0
        /*091c*/ 	.word	0x000000ff
        /*0920*/ 	.word	0x00030838
        /*0924*/ 	.short	0x0100
        /*0926*/ 	.byte	0x08
	.zero		1


	//   ....[5]....
        /*0928*/ 	.word	0x000002b0
        /*092c*/ 	.word	0x000000ff
        /*0930*/ 	.word	0x00030848
        /*0934*/ 	.short	0x0100
        /*0936*/ 	.byte	0x08
	.zero		1


	//   ....[6]....
        /*0938*/ 	.word	0x000003e0
        /*093c*/ 	.word	0x000000ff
        /*0940*/ 	.word	0x00030850
        /*0944*/ 	.short	0x0100
        /*0946*/ 	.byte	0x08
	.zero		1


	//   ....[7]....
        /*0948*/ 	.word	0x000003f0
        /*094c*/ 	.word	0x000000ff
        /*0950*/ 	.word	0x00030860
        /*0954*/ 	.short	0x0100
        /*0956*/ 	.byte	0x08
	.zero		1


	//   ....[8]....
        /*0958*/ 	.word	0x00000400
        /*095c*/ 	.word	0x000000ff
        /*0960*/ 	.word	0x00030858
        /*0964*/ 	.short	0x0100
        /*0966*/ 	.byte	0x08
	.zero		1


	//   ....[9]....
        /*0968*/ 	.word	0x00000410
        /*096c*/ 	.word	0x000000ff
        /*0970*/ 	.word	0x00030868
        /*0974*/ 	.short	0x0100
        /*0976*/ 	.byte	0x08
	.zero		1


	//   ....[10]....
        /*0978*/ 	.word	0x00000500
        /*097c*/ 	.word	0x000000ff
        /*0980*/ 	.word	0x00030870
        /*0984*/ 	.short	0x0100
        /*0986*/ 	.byte	0x06
	.zero		1


	//   ....[11]....
        /*0988*/ 	.word	0x00000510
        /*098c*/ 	.word	0x000000ff
        /*0990*/ 	.word	0x00030880
        /*0994*/ 	.short	0x0100
        /*0996*/ 	.byte	0x06
	.zero		1


	//   ....[12]....
        /*0998*/ 	.word	0x00000520
        /*099c*/ 	.word	0x000000ff
        /*09a0*/ 	.word	0x00030878
        /*09a4*/ 	.short	0x0100
        /*09a6*/ 	.byte	0x06
	.zero		1


	//   ....[13]....
        /*09a8*/ 	.word	0x00000530
        /*09ac*/ 	.word	0x000000ff
        /*09b0*/ 	.word	0x00030888
        /*09b4*/ 	.short	0x0100
        /*09b6*/ 	.byte	0x06
	.zero		1


	//   ....[14]....
        /*09b8*/ 	.word	0x00000660
        /*09bc*/ 	.word	0x000000ff
        /*09c0*/ 	.word	0x00030890
        /*09c4*/ 	.short	0x0100
        /*09c6*/ 	.byte	0x08
	.zero		1


	//   ....[15]....
        /*09c8*/ 	.word	0x00000670
        /*09cc*/ 	.word	0x000000ff
        /*09d0*/ 	.word	0x000308a0
        /*09d4*/ 	.short	0x0100
        /*09d6*/ 	.byte	0x08
	.zero		1


	//   ....[16]....
        /*09d8*/ 	.word	0x00000680
        /*09dc*/ 	.word	0x000000ff
        /*09e0*/ 	.word	0x00030898
        /*09e4*/ 	.short	0x0100
        /*09e6*/ 	.byte	0x08
	.zero		1


	//   ....[17]....
        /*09e8*/ 	.word	0x00000690
        /*09ec*/ 	.word	0x000000ff
        /*09f0*/ 	.word	0x000308a8
        /*09f4*/ 	.short	0x0100
        /*09f6*/ 	.byte	0x08
	.zero		1


	//   ....[18]....
        /*09f8*/ 	.word	0x000007d0
        /*09fc*/ 	.word	0x000000ff
        /*0a00*/ 	.word	0x000308b0
        /*0a04*/ 	.short	0x0100
        /*0a06*/ 	.byte	0x08
	.zero		1


	//   ....[19]....
        /*0a08*/ 	.word	0x000007e0
        /*0a0c*/ 	.word	0x000000ff
        /*0a10*/ 	.word	0x000308c0
        /*0a14*/ 	.short	0x0100
        /*0a16*/ 	.byte	0x08
	.zero		1


	//   ....[20]....
        /*0a18*/ 	.word	0x000007f0
        /*0a1c*/ 	.word	0x000000ff
        /*0a20*/ 	.word	0x000308b8
        /*0a24*/ 	.short	0x0100
        /*0a26*/ 	.byte	0x08
	.zero		1


	//   ....[21]....
        /*0a28*/ 	.word	0x00000800
        /*0a2c*/ 	.word	0x000000ff
        /*0a30*/ 	.word	0x000308c8
        /*0a34*/ 	.short	0x0100
        /*0a36*/ 	.byte	0x08
	.zero		1


	//   ....[22]....
        /*0a38*/ 	.word	0x00001d80
        /*0a3c*/ 	.word	0x00000002
        /*0a40*/ 	.word	0x00030800
        /*0a44*/ 	.short	0x010a
        /*0a46*/ 	.byte	0x3f
	.zero		1


	//   ....[23]....
        /*0a48*/ 	.word	0x00001e20
        /*0a4c*/ 	.word	0x00000000
        /*0a50*/ 	.word	0x00030830
        /*0a54*/ 	.short	0x010a
        /*0a56*/ 	.byte	0x3f
	.zero		1


	//   ....[24]....
        /*0a58*/ 	.word	0x00001e70
        /*0a5c*/ 	.word	0x00000000
        /*0a60*/ 	.word	0x00030830
        /*0a64*/ 	.short	0x010a
        /*0a66*/ 	.byte	0x3f
	.zero		1


	//   ....[25]....
        /*0a68*/ 	.word	0x00002a10
        /*0a6c*/ 	.word	0x00000000
        /*0a70*/ 	.word	0x00000000
        /*0a74*/ 	.short	0x0101
        /*0a76*/ 	.byte	0x3f
	.zero		1


	//   ....[26]....
        /*0a78*/ 	.word	0x00004900
        /*0a7c*/ 	.word	0x000000ff
        /*0a80*/ 	.word	0x00030830
        /*0a84*/ 	.short	0x010a
        /*0a86*/ 	.byte	0x09
	.zero		1


	//   ....[27]....
        /*0a88*/ 	.word	0x00004940
        /*0a8c*/ 	.word	0x000000ff
        /*0a90*/ 	.word	0x00030830
        /*0a94*/ 	.short	0x010a
        /*0a96*/ 	.byte	0x09
	.zero		1


	//   ....[28]....
        /*0a98*/ 	.word	0x00005470
        /*0a9c*/ 	.word	0x000000ff
        /*0aa0*/ 	.word	0x00030850
        /*0aa4*/ 	.short	0x010a
        /*0aa6*/ 	.byte	0x0a
	.zero		1


	//   ....[29]....
        /*0aa8*/ 	.word	0x000054b0
        /*0aac*/ 	.word	0x000000ff
        /*0ab0*/ 	.word	0x00030850
        /*0ab4*/ 	.short	0x010a
        /*0ab6*/ 	.byte	0x0a
	.zero		1


	//   ....[30]....
        /*0ab8*/ 	.word	0x00005af0
        /*0abc*/ 	.word	0x000000ff
        /*0ac0*/ 	.word	0x00000000
        /*0ac4*/ 	.short	0x0101
        /*0ac6*/ 	.byte	0x09
	.zero		1


	//   ....[31]....
        /*0ac8*/ 	.word	0x00006bc0
        /*0acc*/ 	.word	0x000000ff
        /*0ad0*/ 	.word	0x00000000
        /*0ad4*/ 	.short	0x0101
        /*0ad6*/ 	.byte	0x0a
	.zero		1


	//   ....[32]....
        /*0ad8*/ 	.word	0x00007340
        /*0adc*/ 	.word	0x0000000d
        /*0ae0*/ 	.word	0x00030850
        /*0ae4*/ 	.short	0x010a
        /*0ae6*/ 	.byte	0x3f
	.zero		1


	//   ....[33]....
        /*0ae8*/ 	.word	0x000073d0
        /*0aec*/ 	.word	0x0000000d
        /*0af0*/ 	.word	0x00030850
        /*0af4*/ 	.short	0x010a
        /*0af6*/ 	.byte	0x3f
	.zero		1


	//   ....[34]....
        /*0af8*/ 	.word	0x000078f0
        /*0afc*/ 	.word	0x00000004
        /*0b00*/ 	.word	0x00000000
        /*0b04*/ 	.short	0x0101
        /*0b06*/ 	.byte	0x3f
	.zero		1


	//   ....[35]....
        /*0b08*/ 	.word	0x000097a0
        /*0b0c*/ 	.word	0x000000ff
        /*0b10*/ 	.word	0x00000000
        /*0b14*/ 	.short	0x0101
        /*0b16*/ 	.byte	0x08
	.zero		1


	//   ....[36]....
        /*0b18*/ 	.word	0x00009e40
        /*0b1c*/ 	.word	0x000000ff
        /*0b20*/ 	.word	0x00000000
        /*0b24*/ 	.short	0x0101
        /*0b26*/ 	.byte	0x08
	.zero		1


	//   ....[37]....
        /*0b28*/ 	.word	0x0000dac0
        /*0b2c*/ 	.word	0x00000007
        /*0b30*/ 	.word	0x00030840
        /*0b34*/ 	.short	0x010a
        /*0b36*/ 	.byte	0x3f
	.zero		1


	//   ....[38]....
        /*0b38*/ 	.word	0x0000e140
        /*0b3c*/ 	.word	0x00000007
        /*0b40*/ 	.word	0x00030830
        /*0b44*/ 	.short	0x0107
        /*0b46*/ 	.byte	0x3f
	.zero		1


	//   ....[39]....
        /*0b48*/ 	.word	0x0000e210
        /*0b4c*/ 	.word	0x00000007
        /*0b50*/ 	.word	0x00030830
        /*0b54*/ 	.short	0x0101
        /*0b56*/ 	.byte	0x3f
	.zero		1


	//   ....[40]....
        /*0b58*/ 	.word	0x0000ed40
        /*0b5c*/ 	.word	0x00000016
        /*0b60*/ 	.word	0x00030800
        /*0b64*/ 	.short	0x0107
        /*0b66*/ 	.byte	0x3f
	.zero		1


	//   ....[41]....
        /*0b68*/ 	.word	0x0000ee60
        /*0b6c*/ 	.word	0x00000016
        /*0b70*/ 	.word	0x00030800
        /*0b74*/ 	.short	0x0101
        /*0b76*/ 	.byte	0x3f
	.zero		1


	//   ....[42]....
        /*0b78*/ 	.word	0x0000ee80
        /*0b7c*/ 	.word	0x00000016
        /*0b80*/ 	.word	0x00030820
        /*0b84*/ 	.short	0x010a
        /*0b86*/ 	.byte	0x3f
	.zero		1


	//   ....[43]....
        /*0b88*/ 	.word	0x0000f240
        /*0b8c*/ 	.word	0x00000006
        /*0b90*/ 	.word	0x00030840
        /*0b94*/ 	.short	0x010a
        /*0b96*/ 	.byte	0x3f
	.zero		1


	//   ....[44]....
        /*0b98*/ 	.word	0x0000f700
        /*0b9c*/ 	.word	0x00000006
        /*0ba0*/ 	.word	0x00030830
        /*0ba4*/ 	.short	0x0107
        /*0ba6*/ 	.byte	0x3f
	.zero		1


	//   ....[45]....
        /*0ba8*/ 	.word	0x0000f7b0
        /*0bac*/ 	.word	0x00000006
        /*0bb0*/ 	.word	0x00030830
        /*0bb4*/ 	.short	0x0101
        /*0bb6*/ 	.byte	0x3f
	.zero		1


	//   ....[46]....
        /*0bb8*/ 	.word	0x0000f820
        /*0bbc*/ 	.word	0x00000006
        /*0bc0*/ 	.word	0x00030860
        /*0bc4*/ 	.short	0x010a
        /*0bc6*/ 	.byte	0x3f
	.zero		1


	//   ....[47]....
        /*0bc8*/ 	.word	0x0000fd70
        /*0bcc*/ 	.word	0x00000006
        /*0bd0*/ 	.word	0x00030850
        /*0bd4*/ 	.short	0x0107
        /*0bd6*/ 	.byte	0x3f
	.zero		1


	//   ....[48]....
        /*0bd8*/ 	.word	0x0000fe90
        /*0bdc*/ 	.word	0x00000006
        /*0be0*/ 	.word	0x00030850
        /*0be4*/ 	.short	0x0101
        /*0be6*/ 	.byte	0x3f
	.zero		1


	//   ....[49]....
        /*0be8*/ 	.word	0x000100a0
        /*0bec*/ 	.word	0x00000000
        /*0bf0*/ 	.word	0x00030860
        /*0bf4*/ 	.short	0x010a
        /*0bf6*/ 	.byte	0x3f
	.zero		1


	//   ....[50]....
        /*0bf8*/ 	.word	0x000105a0
        /*0bfc*/ 	.word	0x00000000
        /*0c00*/ 	.word	0x00030850
        /*0c04*/ 	.short	0x0107
        /*0c06*/ 	.byte	0x3f
	.zero		1


	//   ....[51]....
        /*0c08*/ 	.word	0x00010650
        /*0c0c*/ 	.word	0x00000000
        /*0c10*/ 	.word	0x00030850
        /*0c14*/ 	.short	0x0101
        /*0c16*/ 	.byte	0x3f
	.zero		1


	//   ....[52]....
        /*0c18*/ 	.word	0x00011390
        /*0c1c*/ 	.word	0x00000004
        /*0c20*/ 	.word	0x00030820
        /*0c24*/ 	.short	0x010a
        /*0c26*/ 	.byte	0x3f
	.zero		1


	//   ....[53]....
        /*0c28*/ 	.word	0x00011530
        /*0c2c*/ 	.word	0x00000005
        /*0c30*/ 	.word	0x00030840
        /*0c34*/ 	.short	0x010a
        /*0c36*/ 	.byte	0x3f
	.zero		1


	//   ....[54]....
        /*0c38*/ 	.word	0x000115d0
        /*0c3c*/ 	.word	0x0000001b
        /*0c40*/ 	.word	0x00030840
        /*0c44*/ 	.short	0x010a
        /*0c46*/ 	.byte	0x3f
	.zero		1


	//   ....[55]....
        /*0c48*/ 	.word	0x00011610
        /*0c4c*/ 	.word	0x00000005
        /*0c50*/ 	.word	0x00030860
        /*0c54*/ 	.short	0x010a
        /*0c56*/ 	.byte	0x3f
	.zero		1


	//   ....[56]....
        /*0c58*/ 	.word	0x00011650
        /*0c5c*/ 	.word	0x0000001b
        /*0c60*/ 	.word	0x00030860
        /*0c64*/ 	.short	0x010a
        /*0c66*/ 	.byte	0x3f
	.zero		1


	//   ....[57]....
        /*0c68*/ 	.word	0x000116b0
        /*0c6c*/ 	.word	0x00000002
        /*0c70*/ 	.word	0x00030800
        /*0c74*/ 	.short	0x010a
        /*0c76*/ 	.byte	0x3f
	.zero		1


	//   ....[58]....
        /*0c78*/ 	.word	0x00011700
        /*0c7c*/ 	.word	0x00000000
        /*0c80*/ 	.word	0x00030830
        /*0c84*/ 	.short	0x010a
        /*0c86*/ 	.byte	0x3f
	.zero		1


	//   ....[59]....
        /*0c88*/ 	.word	0x00011760
        /*0c8c*/ 	.word	0x0000000b
        /*0c90*/ 	.word	0x00030830
        /*0c94*/ 	.short	0x010a
        /*0c96*/ 	.byte	0x3f
	.zero		1


	//   ....[60]....
        /*0c98*/ 	.word	0x000117c0
        /*0c9c*/ 	.word	0x00000004
        /*0ca0*/ 	.word	0x00030850
        /*0ca4*/ 	.short	0x010a
        /*0ca6*/ 	.byte	0x3f
	.zero		1


	//   ....[61]....
        /*0ca8*/ 	.word	0x00011810
        /*0cac*/ 	.word	0x0000000d
        /*0cb0*/ 	.word	0x00030850
        /*0cb4*/ 	.short	0x010a
        /*0cb6*/ 	.byte	0x3f
	.zero		1


	//   ....[62]....
        /*0cb8*/ 	.word	0x00011930
        /*0cbc*/ 	.word	0x00000007
        /*0cc0*/ 	.word	0x00030840
        /*0cc4*/ 	.short	0x010a
        /*0cc6*/ 	.byte	0x3f
	.zero		1


	//   ....[63]....
        /*0cc8*/ 	.word	0x00012c90
        /*0ccc*/ 	.word	0x00000016
        /*0cd0*/ 	.word	0x00030820
        /*0cd4*/ 	.short	0x010a
        /*0cd6*/ 	.byte	0x3f
	.zero		1


	//   ....[64]....
        /*0cd8*/ 	.word	0x00012ce0
        /*0cdc*/ 	.word	0x00000006
        /*0ce0*/ 	.word	0x00030840
        /*0ce4*/ 	.short	0x010a
        /*0ce6*/ 	.byte	0x3f
	.zero		1


	//   ....[65]....
        /*0ce8*/ 	.word	0x000134b0
        /*0cec*/ 	.word	0x00000006
        /*0cf0*/ 	.word	0x00030860
        /*0cf4*/ 	.short	0x010a
        /*0cf6*/ 	.byte	0x3f
	.zero		1


	//   ....[66]....
        /*0cf8*/ 	.word	0x00013d40
        /*0cfc*/ 	.word	0x00000000
        /*0d00*/ 	.word	0x00030860
        /*0d04*/ 	.short	0x010a
        /*0d06*/ 	.byte	0x3f
	.zero		1


	//   ....[67]....
        /*0d08*/ 	.word	0x00014f70
        /*0d0c*/ 	.word	0x00000004
        /*0d10*/ 	.word	0x00030820
        /*0d14*/ 	.short	0x010a
        /*0d16*/ 	.byte	0x3f
	.zero		1


	//   ....[68]....
        /*0d18*/ 	.word	0x00015110
        /*0d1c*/ 	.word	0x00000005
        /*0d20*/ 	.word	0x00030840
        /*0d24*/ 	.short	0x010a
        /*0d26*/ 	.byte	0x3f
	.zero		1


	//   ....[69]....
        /*0d28*/ 	.word	0x00015160
        /*0d2c*/ 	.word	0x0000001b
        /*0d30*/ 	.word	0x00030840
        /*0d34*/ 	.short	0x010a
        /*0d36*/ 	.byte	0x3f
	.zero		1


	//   ....[70]....
        /*0d38*/ 	.word	0x000151b0
        /*0d3c*/ 	.word	0x00000005
        /*0d40*/ 	.word	0x00030860
        /*0d44*/ 	.short	0x010a
        /*0d46*/ 	.byte	0x3f
	.zero		1


	//----- nvinfo : EIATTR_NUM_MBARRIERS
	.align		4
.L_121:
        /*0d48*/ 	.byte	0x03, 0x38
        /*0d4a*/ 	.short	0x0016


	//----- nvinfo : EIATTR_EXIT_INSTR_OFFSETS
	.align		4
        /*0d4c*/ 	.byte	0x04, 0x1c
        /*0d4e*/ 	.short	(.L_123 - .L_122)


	//   ....[0]....
.L_122:
        /*0d50*/ 	.word	0x00000990


	//   ....[1]....
        /*0d54*/ 	.word	0x0000bc20


	//   ....[2]....
        /*0d58*/ 	.word	0x000116a0


	//----- nvinfo : EIATTR_MAX_THREADS
	.align		4
.L_123:
        /*0d5c*/ 	.byte	0x04, 0x05
        /*0d5e*/ 	.short	(.L_125 - .L_124)
.L_124:
        /*0d60*/ 	.word	0x00000180
        /*0d64*/ 	.word	0x00000001
        /*0d68*/ 	.word	0x00000001


	//----- nvinfo : EIATTR_CRS_STACK_SIZE
	.align		4
.L_125:
        /*0d6c*/ 	.byte	0x04, 0x1e
        /*0d6e*/ 	.short	(.L_127 - .L_126)
.L_126:
        /*0d70*/ 	.word	0x00000000


	//----- nvinfo : EIATTR_CBANK_PARAM_SIZE
	.align		4
.L_127:
        /*0d74*/ 	.byte	0x03, 0x19
        /*0d76*/ 	.short	0x0af0


	//----- nvinfo : EIATTR_PARAM_CBANK
	.align		4
        /*0d78*/ 	.byte	0x04, 0x0a
        /*0d7a*/ 	.short	(.L_129 - .L_128)
	.align		4
.L_128:
        /*0d7c*/ 	.word	index@(.nv.constant0._ZN7cutlass13device_kernelIN5flash11enable_sm90INS1_16FlashAttnFwdSm90INS1_25CollectiveMainloopFwdSm90ILi2EN4cute5tupleIJNS5_1CILi1EEES8_S8_EEENS6_IJNS7_ILi128EEENS7_ILi96EEENS7_ILi192EEEEEELi192ENS_10bfloat16_tEfNS_4arch4Sm90ELb0ELb0ELb1ELb1ELb1ELb0ELb0ELb1ELb1ELb1ELb1ELb0EEENS1_21CollectiveEpilogueFwdINS6_IJSA_SC_SB_EEES9_SE_SG_Li256ELb1ELb1ELb1ELb0EEENS1_36VarlenDynamicPersistentTileSchedulerILi128ELi96ELi256ELi128ELb1ELb1ELb1ELb0ELb1ELb1EEEEEEEEEvNT_6ParamsE)
        /*0d80*/ 	.short	0x0210
        /*0d82*/ 	.short	0x0af0


	//----- nvinfo : EIATTR_SW_WAR
	.align		4
.L_129:
        /*0d84*/ 	.byte	0x04, 0x36
        /*0d86*/ 	.short	(.L_131 - .L_130)
.L_130:
        /*0d88*/ 	.word	0x00000008
.L_131:


//--------------------- .nv.info._ZN7cutlass13device_kernelIN5flash11enable_sm90INS1_16FlashAttnFwdSm90INS1_25CollectiveMainloopFwdSm90ILi2EN4cute5tupleIJNS5_1CILi1EEES8_S8_EEENS6_IJNS7_ILi128EEENS7_ILi96EEENS7_ILi192EEEEEELi192ENS_10bfloat16_tEfNS_4arch4Sm90ELb0ELb0ELb1ELb1ELb1ELb1ELb0ELb1ELb1ELb1ELb1ELb0EEENS1_21CollectiveEpilogueFwdINS6_IJSA_SC_SB_EEES9_SE_SG_Li256ELb1ELb1ELb1ELb0EEENS1_36VarlenDynamicPersistentTileSchedulerILi128ELi96ELi256ELi128ELb1ELb1ELb1ELb0ELb1ELb1EEEEEEEEEvNT_6ParamsE --------------------------
	.section	.nv.info._ZN7cutlass13device_kernelIN5flash11enable_sm90INS1_16FlashAttnFwdSm90INS1_25CollectiveMainloopFwdSm90ILi2EN4cute5tupleIJNS5_1CILi1EEES8_S8_EEENS6_IJNS7_ILi128EEENS7_ILi96EEENS7_ILi192EEEEEELi192ENS_10bfloat16_tEfNS_4arch4Sm90ELb0ELb0ELb1ELb1ELb1ELb1ELb0ELb1ELb1ELb1ELb1ELb0EEENS1_21CollectiveEpilogueFwdINS6_IJSA_SC_SB_EEES9_SE_SG_Li256ELb1ELb1ELb1ELb0EEENS1_36VarlenDynamicPersistentTileSchedulerILi128ELi96ELi256ELi128ELb1ELb1ELb1ELb0ELb1ELb1EEEEEEEEEvNT_6ParamsE,"",@"SHT_CUDA_INFO"
	.sectionflags	@""
	.align	4


	//----- nvinfo : EIATTR_CUDA_API_VERSION
	.align		4
        /*0000*/ 	.byte	0x04, 0x37
        /*0002*/ 	.short	(.L_133 - .L_132)
.L_132:
        /*0004*/ 	.word	0x00000082


	//----- nvinfo : EIATTR_KPARAM_INFO
	.align		4
.L_133:
        /*0008*/ 	.byte	0x04, 0x17
        /*000a*/ 	.short	(.L_135 - .L_134)
.L_134:
        /*000c*/ 	.word	0x00000000
        /*0010*/ 	.short	0x0000
        /*0012*/ 	.short	0x0070
        /*0014*/ 	.byte	0x00, 0xf0, 0x01, 0x2a


	//----- nvinfo : EIATTR_SPARSE_MMA_MASK
	.align		4
.L_135:
        /*0018*/ 	.byte	0x03, 0x50
        /*001a*/ 	.short	0x0000


	//----- nvinfo : EIATTR_MAXREG_COUNT
	.align		4
        /*001c*/ 	.byte	0x03, 0x1b
        /*001e*/ 	.short	0x00a8


	//----- nvinfo : EIATTR_NUM_BARRIERS
	.align		4
        /*0020*/ 	.byte	0x02, 0x4c
        /*0022*/ 	.byte	0x10
	.zero		1


	//----- nvinfo : EIATTR_EXTERNS
	.align		4
        /*0024*/ 	.byte	0x04, 0x0f
        /*0026*/ 	.short	(.L_137 - .L_136)


	//   ....[0]....
	.align		4
.L_136:
        /*0028*/ 	.word	index@(__assertfail)


	//----- nvinfo : EIATTR_ANNOTATIONS
	.align		4
.L_137:
        /*002c*/ 	.byte	0x04, 0x55
        /*002e*/ 	.short	(.L_139 - .L_138)


	//   ....[0]....
.L_138:
        /* <DEDUP_REMOVED lines=102> */
        /*0684*/ 	.byte	0x80, 0x5f, 0x02, 0x00


	//----- nvinfo : EIATTR_MERCURY_ISA_VERSION
	.align		4
.L_139:
        /*0688*/ 	.byte	0x03, 0x5f
        /*068a*/ 	.short	0x0101


	//----- nvinfo : EIATTR_UNUSED_LOAD_BYTE_OFFSET
	.align		4
        /*068c*/ 	.byte	0x04, 0x44
        /*068e*/ 	.short	(.L_141 - .L_140)


	//   ....[0]....
.L_140:
        /*0690*/ 	.word	0x00000a20
        /*0694*/ 	.word	0x0000fff0


	//   ....[1]....
        /*0698*/ 	.word	0x000182e0
        /*069c*/ 	.word	0x0000fff0


	//----- nvinfo : EIATTR_INT_WARP_WIDE_INSTR_OFFSETS
	.align		4
.L_141:
        /*06a0*/ 	.byte	0x04, 0x31
        /*06a2*/ 	.short	(.L_143 - .L_142)


	//   ....[0]....
.L_142:
        /*06a4*/ 	.word	0x00000120


	//   ....[1]....
        /*06a8*/ 	.word	0x00000160


	//   ....[2]....
        /*06ac*/ 	.word	0x00000220


	//   ....[3]....
        /*06b0*/ 	.word	0x0001ec50


	//   ....[4]....
        /*06b4*/ 	.word	0x0001ece0


	//   ....[5]....
        /*06b8*/ 	.word	0x00021b60


	//   ....[6]....
        /*06bc*/ 	.word	0x00021bf0


	//----- nvinfo : EIATTR_COOP_GROUP_MASK_REGIDS
	.align		4
.L_143:
        /*06c0*/ 	.byte	0x04, 0x29
        /*06c2*/ 	.short	(.L_145 - .L_144)


	//   ....[0]....
.L_144:
        /*06c4*/ 	.word	0xffffffff


	//   ....[1]....
        /*06c8*/ 	.word	0xffffffff


	//   ....[2]....
        /*06cc*/ 	.word	0xffffffff


	//   ....[3]....
        /*06d0*/ 	.word	0xffffffff


	//   ....[4]....
        /*06d4*/ 	.word	0xffffffff


	//   ....[5]....
        /*06d8*/ 	.word	0xffffffff


	//   ....[6]....
        /*06dc*/ 	.word	0xffffffff


	//   ....[7]....
        /*06e0*/ 	.word	0xffffffff


	//   ....[8]....
        /*06e4*/ 	.word	0xffffffff


	//   ....[9]....
        /*06e8*/ 	.word	0xffffffff


	//   ....[10]....
        /*06ec*/ 	.word	0xffffffff


	//   ....[11]....
        /*06f0*/ 	.word	0xffffffff


	//   ....[12]....
        /*06f4*/ 	.word	0xffffffff


	//   ....[13]....
        /*06f8*/ 	.word	0xffffffff


	//   ....[14]....
        /*06fc*/ 	.word	0xffffffff


	//   ....[15]....
        /*0700*/ 	.word	0xffffffff


	//   ....[16]....
        /*0704*/ 	.word	0xffffffff


	//   ....[17]....
        /*0708*/ 	.word	0xffffffff


	//   ....[18]....
        /*070c*/ 	.word	0xffffffff


	//   ....[19]....
        /*0710*/ 	.word	0xffffffff


	//   ....[20]....
        /*0714*/ 	.word	0xffffffff


	//   ....[21]....
        /*0718*/ 	.word	0xffffffff


	//   ....[22]....
        /*071c*/ 	.word	0xffffffff


	//   ....[23]....
        /*0720*/ 	.word	0xffffffff


	//   ....[24]....
        /*0724*/ 	.word	0xffffffff


	//   ....[25]....
        /*0728*/ 	.word	0xffffffff


	//   ....[26]....
        /*072c*/ 	.word	0xffffffff


	//   ....[27]....
        /*0730*/ 	.word	0xffffffff


	//   ....[28]....
        /*0734*/ 	.word	0xffffffff


	//   ....[29]....
        /*0738*/ 	.word	0xffffffff


	//   ....[30]....
        /*073c*/ 	.word	0xffffffff


	//   ....[31]....
        /*0740*/ 	.word	0xffffffff


	//   ....[32]....
        /*0744*/ 	.word	0xffffffff


	//   ....[33]....
        /*0748*/ 	.word	0xffffffff


	//   ....[34]....
        /*074c*/ 	.word	0xffffffff


	//   ....[35]....
        /*0750*/ 	.word	0xffffffff


	//   ....[36]....
        /*0754*/ 	.word	0xffffffff


	//   ....[37]....
        /*0758*/ 	.word	0xffffffff


	//   ....[38]....
        /*075c*/ 	.word	0xffffffff


	//   ....[39]....
        /*0760*/ 	.word	0xffffffff


	//   ....[40]....
        /*0764*/ 	.word	0xffffffff


	//   ....[41]....
        /*0768*/ 	.word	0xffffffff


	//   ....[42]....
        /*076c*/ 	.word	0xffffffff


	//   ....[43]....
        /*0770*/ 	.word	0xffffffff


	//   ....[44]....
        /*0774*/ 	.word	0xffffffff


	//   ....[45]....
        /*0778*/ 	.word	0xffffffff


	//   ....[46]....
        /*077c*/ 	.word	0xffffffff


	//   ....[47]....
        /*0780*/ 	.word	0xffffffff


	//   ....[48]....
        /*0784*/ 	.word	0xffffffff


	//   ....[49]....
        /*0788*/ 	.word	0xffffffff


	//   ....[50]....
        /*078c*/ 	.word	0xffffffff


	//   ....[51]....
        /*0790*/ 	.word	0xffffffff


	//   ....[52]....
        /*0794*/ 	.word	0xffffffff


	//   ....[53]....
        /*0798*/ 	.word	0xffffffff


	//   ....[54]....
        /*079c*/ 	.word	0xffffffff


	//   ....[55]....
        /*07a0*/ 	.word	0xffffffff


	//   ....[56]....
        /*07a4*/ 	.word	0xffffffff


	//   ....[57]....
        /*07a8*/ 	.word	0xffffffff


	//   ....[58]....
        /*07ac*/ 	.word	0xffffffff


	//   ....[59]....
        /*07b0*/ 	.word	0xffffffff


	//   ....[60]....
        /*07b4*/ 	.word	0xffffffff


	//   ....[61]....
        /*07b8*/ 	.word	0xffffffff


	//   ....[62]....
        /*07bc*/ 	.word	0xffffffff


	//   ....[63]....
        /*07c0*/ 	.word	0xffffffff


	//   ....[64]....
        /*07c4*/ 	.word	0xffffffff


	//   ....[65]....
        /*07c8*/ 	.word	0xffffffff


	//   ....[66]....
        /*07cc*/ 	.word	0xffffffff


	//   ....[67]....
        /*07d0*/ 	.word	0xffffffff


	//   ....[68]....
        /*07d4*/ 	.word	0xffffffff


	//   ....[69]....
        /*07d8*/ 	.word	0xffffffff


	//   ....[70]....
        /*07dc*/ 	.word	0xffffffff


	//   ....[71]....
        /*07e0*/ 	.word	0xffffffff


	//   ....[72]....
        /*07e4*/ 	.word	0xffffffff


	//   ....[73]....
        /*07e8*/ 	.word	0xffffffff


	//   ....[74]....
        /*07ec*/ 	.word	0xffffffff


	//   ....[75]....
        /*07f0*/ 	.word	0xffffffff


	//   ....[76]....
        /*07f4*/ 	.word	0xffffffff


	//   ....[77]....
        /*07f8*/ 	.word	0xffffffff


	//   ....[78]....
        /*07fc*/ 	.word	0xffffffff


	//   ....[79]....
        /*0800*/ 	.word	0xffffffff


	//   ....[80]....
        /*0804*/ 	.word	0xffffffff


	//   ....[81]....
        /*0808*/ 	.word	0xffffffff


	//   ....[82]....
        /*080c*/ 	.word	0xffffffff


	//   ....[83]....
        /*0810*/ 	.word	0xffffffff


	//   ....[84]....
        /*0814*/ 	.word	0xffffffff


	//   ....[85]....
        /*0818*/ 	.word	0xffffffff


	//   ....[86]....
        /*081c*/ 	.word	0xffffffff


	//   ....[87]....
        /*0820*/ 	.word	0xffffffff


	//   ....[88]....
        /*0824*/ 	.word	0xffffffff


	//   ....[89]....
        /*0828*/ 	.word	0xffffffff


	//   ....[90]....
        /*082c*/ 	.word	0xffffffff


	//   ....[91]....
        /*0830*/ 	.word	0xffffffff


	//   ....[92]....
        /*0834*/ 	.word	0xffffffff


	//   ....[93]....
        /*0838*/ 	.word	0xffffffff


	//   ....[94]....
        /*083c*/ 	.word	0xffffffff


	//   ....[95]....
        /*0840*/ 	.word	0xffffffff


	//   ....[96]....
        /*0844*/ 	.word	0xffffffff


	//   ....[97]....
        /*0848*/ 	.word	0xffffffff


	//   ....[98]....
        /*084c*/ 	.word	0xffffffff


	//   ....[99]....
        /*0850*/ 	.word	0xffffffff


	//   ....[100]....
        /*0854*/ 	.word	0xffffffff


	//   ....[101]....
        /*0858*/ 	.word	0xffffffff


	//   ....[102]....
        /*085c*/ 	.word	0xffffffff


	//   ....[103]....
        /*0860*/ 	.word	0xffffffff


	//   ....[104]....
        /*0864*/ 	.word	0xffffffff


	//   ....[105]....
        /*0868*/ 	.word	0xffffffff


	//   ....[106]....
        /*086c*/ 	.word	0xffffffff


	//   ....[107]....
        /*0870*/ 	.word	0xffffffff


	//   ....[108]....
        /*0874*/ 	.word	0xffffffff


	//   ....[109]....
        /*0878*/ 	.word	0xffffffff


	//   ....[110]....
        /*087c*/ 	.word	0xffffffff


	//   ....[111]....
        /*0880*/ 	.word	0xffffffff


	//   ....[112]....
        /*0884*/ 	.word	0xffffffff


	//   ....[113]....
        /*0888*/ 	.word	0xffffffff


	//   ....[114]....
        /*088c*/ 	.word	0xffffffff


	//   ....[115]....
        /*0890*/ 	.word	0xffffffff


	//   ....[116]....
        /*0894*/ 	.word	0xffffffff


	//   ....[117]....
        /*0898*/ 	.word	0xffffffff


	//   ....[118]....
        /*089c*/ 	.word	0xffffffff


	//   ....[119]....
        /*08a0*/ 	.word	0xffffffff


	//   ....[120]....
        /*08a4*/ 	.word	0xffffffff


	//   ....[121]....
        /*08a8*/ 	.word	0xffffffff


	//   ....[122]....
        /*08ac*/ 	.word	0xffffffff


	//   ....[123]....
        /*08b0*/ 	.word	0xffffffff


	//   ....[124]....
        /*08b4*/ 	.word	0xffffffff


	//   ....[125]....
        /*08b8*/ 	.word	0xffffffff


	//   ....[126]....
        /*08bc*/ 	.word	0xffffffff


	//   ....[127]....
        /*08c0*/ 	.word	0xffffffff


	//   ....[128]....
        /*08c4*/ 	.word	0xffffffff


	//   ....[129]....
        /*08c8*/ 	.word	0xffffffff


	//   ....[130]....
        /*08cc*/ 	.word	0xffffffff


	//   ....[131]....
        /*08d0*/ 	.word	0xffffffff


	//   ....[132]....
        /*08d4*/ 	.word	0xffffffff


	//   ....[133]....
        /*08d8*/ 	.word	0xffffffff


	//   ....[134]....
        /*08dc*/ 	.word	0xffffffff


	//   ....[135]....
        /*08e0*/ 	.word	0xffffffff


	//   ....[136]....
        /*08e4*/ 	.word	0xffffffff


	//   ....[137]....
        /*08e8*/ 	.word	0xffffffff


	//   ....[138]....
        /*08ec*/ 	.word	0xffffffff


	//   ....[139]....
        /*08f0*/ 	.word	0xffffffff


	//   ....[140]....
        /*08f4*/ 	.word	0xffffffff


	//   ....[141]....
        /*08f8*/ 	.word	0xffffffff


	//   ....[142]....
        /*08fc*/ 	.word	0xffffffff


	//   ....[143]....
        /*0900*/ 	.word	0xffffffff


	//   ....[144]....
        /*0904*/ 	.word	0xffffffff


	//   ....[145]....
        /*0908*/ 	.word	0xffffffff


	//   ....[146]....
        /*090c*/ 	.word	0xffffffff


	//   ....[147]....
        /*0910*/ 	.word	0xffffffff


	//   ....[148]....
        /*0914*/ 	.word	0xffffffff


	//   ....[149]....
        /*0918*/ 	.word	0xffffffff


	//   ....[150]....
        /*091c*/ 	.word	0xffffffff


	//   ....[151]....
        /*0920*/ 	.word	0xffffffff


	//   ....[152]....
        /*0924*/ 	.word	0xffffffff


	//   ....[153]....
        /*0928*/ 	.word	0xffffffff


	//   ....[154]....
        /*092c*/ 	.word	0xffffffff


	//   ....[155]....
        /*0930*/ 	.word	0xffffffff


	//   ....[156]....
        /*0934*/ 	.word	0xffffffff


	//   ....[157]....
        /*0938*/ 	.word	0xffffffff


	//   ....[158]....
        /*093c*/ 	.word	0xffffffff


	//   ....[159]....
        /*0940*/ 	.word	0xffffffff


	//   ....[160]....
        /*0944*/ 	.word	0xffffffff


	//   ....[161]....
        /*0948*/ 	.word	0xffffffff


	//   ....[162]....
        /*094c*/ 	.word	0xffffffff


	//   ....[163]....
        /*0950*/ 	.word	0xffffffff


	//   ....[164]....
        /*0954*/ 	.word	0xffffffff


	//   ....[165]....
        /*0958*/ 	.word	0xffffffff


	//   ....[166]....
        /*095c*/ 	.word	0xffffffff


	//   ....[167]....
        /*0960*/ 	.word	0xffffffff


	//   ....[168]....
        /*0964*/ 	.word	0xffffffff


	//   ....[169]....
        /*0968*/ 	.word	0x0500000f


	//   ....[170]....
        /*096c*/ 	.word	0x0500000f


	//   ....[171]....
        /*0970*/ 	.word	0x0500000f


	//   ....[172]....
        /*0974*/ 	.word	0x0500000f


	//   ....[173]....
        /*0978*/ 	.word	0x0500000f


	//   ....[174]....
        /*097c*/ 	.word	0x0500000f


	//   ....[175]....
        /*0980*/ 	.word	0x0500000f


	//   ....[176]....
        /*0984*/ 	.word	0x0500000f


	//   ....[177]....
        /*0988*/ 	.word	0x0500000f


	//   ....[178]....
        /*098c*/ 	.word	0x0500000f


	//   ....[179]....
        /*0990*/ 	.word	0x0500000f


	//   ....[180]....
        /*0994*/ 	.word	0x0500000f


	//   ....[181]....
        /*0998*/ 	.word	0x0500000f


	//   ....[182]....
        /*099c*/ 	.word	0x0500000f


	//   ....[183]....
        /*09a0*/ 	.word	0x0500000f


	//   ....[184]....
        /*09a4*/ 	.word	0x0500000f


	//   ....[185]....
        /*09a8*/ 	.word	0x0500000f


	//   ....[186]....
        /*09ac*/ 	.word	0x0500000f


	//   ....[187]....
        /*09b0*/ 	.word	0x0500000f


	//   ....[188]....
        /*09b4*/ 	.word	0x0500000f


	//   ....[189]....
        /*09b8*/ 	.word	0x0500000f


	//   ....[190]....
        /*09bc*/ 	.word	0x0500000f


	//   ....[191]....
        /*09c0*/ 	.word	0x0500000f


	//   ....[192]....
        /*09c4*/ 	.word	0x0500000f


	//   ....[193]....
        /*09c8*/ 	.word	0x0500000f


	//   ....[194]....
        /*09cc*/ 	.word	0x0500000f


	//   ....[195]....
        /*09d0*/ 	.word	0x0500000f


	//   ....[196]....
        /*09d4*/ 	.word	0x0500000f


	//   ....[197]....
        /*09d8*/ 	.word	0x0500000f


	//   ....[198]....
        /*09dc*/ 	.word	0x0500000f


	//   ....[199]....
        /*09e0*/ 	.word	0x0500000f


	//   ....[200]....
        /*09e4*/ 	.word	0x0500000f


	//   ....[201]....
        /*09e8*/ 	.word	0x0500000f


	//   ....[202]....
        /*09ec*/ 	.word	0x0500000f


	//   ....[203]....
        /*09f0*/ 	.word	0x0500000f


	//   ....[204]....
        /*09f4*/ 	.word	0x0500000f


	//   ....[205]....
        /*09f8*/ 	.word	0x0500000f


	//   ....[206]....
        /*09fc*/ 	.word	0x0500000f


	//   ....[207]....
        /*0a00*/ 	.word	0x0500000f


	//   ....[208]....
        /*0a04*/ 	.word	0x0500000f


	//   ....[209]....
        /*0a08*/ 	.word	0x0500000f


	//   ....[210]....
        /*0a0c*/ 	.word	0x0500000f


	//   ....[211]....
        /*0a10*/ 	.word	0x0500000f


	//   ....[212]....
        /*0a14*/ 	.word	0x0500000f


	//   ....[213]....
        /*0a18*/ 	.word	0x0500000f


	//   ....[214]....
        /*0a1c*/ 	.word	0x0500000f


	//   ....[215]....
        /*0a20*/ 	.word	0x0500000f


	//   ....[216]....
        /*0a24*/ 	.word	0x0500000f


	//   ....[217]....
        /*0a28*/ 	.word	0x0500000f


	//   ....[218]....
        /*0a2c*/ 	.word	0x0500000f


	//   ....[219]....
        /*0a30*/ 	.word	0x0500000f


	//   ....[220]....
        /*0a34*/ 	.word	0x0500000f


	//   ....[221]....
        /*0a38*/ 	.word	0x0500000f


	//   ....[222]....
        /*0a3c*/ 	.word	0x0500000f


	//   ....[223]....
        /*0a40*/ 	.word	0x0500000f


	//   ....[224]....
        /*0a44*/ 	.word	0x0500000f


	//   ....[225]....
        /*0a48*/ 	.word	0x0500000f


	//   ....[226]....
        /*0a4c*/ 	.word	0x0500000f


	//   ....[227]....
        /*0a50*/ 	.word	0x0500000f


	//   ....[228]....
        /*0a54*/ 	.word	0x0500000f


	//   ....[229]....
        /*0a58*/ 	.word	0x0500000f


	//   ....[230]....
        /*0a5c*/ 	.word	0x0500000f


	//   ....[231]....
        /*0a60*/ 	.word	0x0500000f


	//   ....[232]....
        /*0a64*/ 	.word	0x0500000f


	//   ....[233]....
        /*0a68*/ 	.word	0x0500000f


	//   ....[234]....
        /*0a6c*/ 	.word	0x0500000f


	//   ....[235]....
        /*0a70*/ 	.word	0x0500000f


	//   ....[236]....
        /*0a74*/ 	.word	0x0500000f


	//   ....[237]....
        /*0a78*/ 	.word	0x0500000f


	//   ....[238]....
        /*0a7c*/ 	.word	0x0500000f


	//   ....[239]....
        /*0a80*/ 	.word	0x0500000f


	//   ....[240]....
        /*0a84*/ 	.word	0x0500000f


	//   ....[241]....
        /*0a88*/ 	.word	0x0500000f


	//   ....[242]....
        /*0a8c*/ 	.word	0x0500000f


	//   ....[243]....
        /*0a90*/ 	.word	0x0500000f


	//   ....[244]....
        /*0a94*/ 	.word	0x0500000f


	//   ....[245]....
        /*0a98*/ 	.word	0x0500000f


	//   ....[246]....
        /*0a9c*/ 	.word	0x0500000f


	//   ....[247]....
        /*0aa0*/ 	.word	0x0500000f


	//   ....[248]....
        /*0aa4*/ 	.word	0x0500000f


	//   ....[249]....
        /*0aa8*/ 	.word	0x0500000f


	//   ....[250]....
        /*0aac*/ 	.word	0x0500000f


	//   ....[251]....
        /*0ab0*/ 	.word	0x0500000f


	//   ....[252]....
        /*0ab4*/ 	.word	0x0500000f


	//   ....[253]....
        /*0ab8*/ 	.word	0x0500000f


	//   ....[254]....
        /*0abc*/ 	.word	0x0500000f


	//   ....[255]....
        /*0ac0*/ 	.word	0x0500000f


	//   ....[0]....
        /*0ac4*/ 	.word	0x0500000f


	//   ....[1]....
        /*0ac8*/ 	.word	0x0500000f


	//   ....[2]....
        /*0acc*/ 	.word	0x0500000f


	//   ....[3]....
        /*0ad0*/ 	.word	0x0500000f


	//   ....[4]....
        /*0ad4*/ 	.word	0x0500000f


	//   ....[5]....
        /*0ad8*/ 	.word	0x0500000f


	//   ....[6]....
        /*0adc*/ 	.word	0x0500000f


	//   ....[7]....
        /*0ae0*/ 	.word	0x0500000f


	//   ....[8]....
        /*0ae4*/ 	.word	0x0500000f


	//   ....[9]....
        /*0ae8*/ 	.word	0x0500000f


	//   ....[10]....
        /*0aec*/ 	.word	0x0500000f


	//   ....[11]....
        /*0af0*/ 	.word	0x0500000f


	//   ....[12]....
        /*0af4*/ 	.word	0x0500000f


	//   ....[13]....
        /*0af8*/ 	.word	0x0500000f


	//   ....[14]....
        /*0afc*/ 	.word	0x0500000f


	//   ....[15]....
        /*0b00*/ 	.word	0x0500000f


	//   ....[16]....
        /*0b04*/ 	.word	0x0500000f


	//   ....[17]....
        /*0b08*/ 	.word	0x0500000f


	//----- nvinfo : EIATTR_COOP_GROUP_INSTR_OFFSETS
	.align		4
.L_145:
        /*0b0c*/ 	.byte	0x04, 0x28
        /*0b0e*/ 	.short	(.L_147 - .L_146)


	//   ....[0]....
.L_146:
        /*0b10*/ 	.word	0x00000060


	//   ....[1]....
        /*0b14*/ 	.word	0x00000130


	//   ....[2]....
        /*0b18*/ 	.word	0x00000230


	//   ....[3]....
        /*0b1c*/ 	.word	0x000003a0


	//   ....[4]....
        /*0b20*/ 	.word	0x00000500


	//   ....[5]....
        /*0b24*/ 	.word	0x00000620


	//   ....[6]....
        /*0b28*/ 	.word	0x00000780


	//   ....[7]....
        /*0b2c*/ 	.word	0x00003cf0


	//   ....[8]....
        /*0b30*/ 	.word	0x00003d00


	//   ....[9]....
        /*0b34*/ 	.word	0x000053a0


	//   ....[10]....
        /*0b38*/ 	.word	0x000053b0


	//   ....[11]....
        /*0b3c*/ 	.word	0x000074d0


	//   ....[12]....
        /*0b40*/ 	.word	0x000074e0


	//   ....[13]....
        /*0b44*/ 	.word	0x00008ce0


	//   ....[14]....
        /*0b48*/ 	.word	0x00008cf0


	//   ....[15]....
        /*0b4c*/ 	.word	0x0000a6e0


	//   ....[16]....
        /*0b50*/ 	.word	0x0000a6f0


	//   ....[17]....
        /*0b54*/ 	.word	0x0000a980


	//   ....[18]....
        /*0b58*/ 	.word	0x0000a990


	//   ....[19]....
        /*0b5c*/ 	.word	0x0000ae90


	//   ....[20]....
        /*0b60*/ 	.word	0x0000aeb0


	//   ....[21]....
        /*0b64*/ 	.word	0x0000b0f0


	//   ....[22]....
        /*0b68*/ 	.word	0x0000b110


	//   ....[23]....
        /*0b6c*/ 	.word	0x0000bad0


	//   ....[24]....
        /*0b70*/ 	.word	0x0000c030


	//   ....[25]....
        /*0b74*/ 	.word	0x0000c040


	//   ....[26]....
        /*0b78*/ 	.word	0x0000c050


	//   ....[27]....
        /*0b7c*/ 	.word	0x0000c060


	//   ....[28]....
        /*0b80*/ 	.word	0x0000ec00


	//   ....[29]....
        /*0b84*/ 	.word	0x0000ec10


	//   ....[30]....
        /*0b88*/ 	.word	0x0000ec20


	//   ....[31]....
        /*0b8c*/ 	.word	0x0000ec30


	//   ....[32]....
        /*0b90*/ 	.word	0x000133c0


	//   ....[33]....
        /*0b94*/ 	.word	0x000133f0


	//   ....[34]....
        /*0b98*/ 	.word	0x00013810


	//   ....[35]....
        /*0b9c*/ 	.word	0x000138f0


	//   ....[36]....
        /*0ba0*/ 	.word	0x00016140


	//   ....[37]....
        /*0ba4*/ 	.word	0x000161a0


	//   ....[38]....
        /*0ba8*/ 	.word	0x00016470


	//   ....[39]....
        /*0bac*/ 	.word	0x00016490


	//   ....[40]....
        /*0bb0*/ 	.word	0x00017a20


	//   ....[41]....
        /*0bb4*/ 	.word	0x00017a30


	//   ....[42]....
        /*0bb8*/ 	.word	0x00017a60


	//   ....[43]....
        /*0bbc*/ 	.word	0x00017a70


	//   ....[44]....
        /*0bc0*/ 	.word	0x00019080


	//   ....[45]....
        /*0bc4*/ 	.word	0x00019090


	//   ....[46]....
        /*0bc8*/ 	.word	0x000190a0


	//   ....[47]....
        /*0bcc*/ 	.word	0x000190b0


	//   ....[48]....
        /*0bd0*/ 	.word	0x000199a0


	//   ....[49]....
        /*0bd4*/ 	.word	0x000199f0


	//   ....[50]....
        /*0bd8*/ 	.word	0x00019b20


	//   ....[51]....
        /*0bdc*/ 	.word	0x00019b50


	//   ....[52]....
        /*0be0*/ 	.word	0x00019c70


	//   ....[53]....
        /*0be4*/ 	.word	0x00019c90


	//   ....[54]....
        /*0be8*/ 	.word	0x00019da0


	//   ....[55]....
        /*0bec*/ 	.word	0x00019dc0


	//   ....[56]....
        /*0bf0*/ 	.word	0x0001a460


	//   ....[57]....
        /*0bf4*/ 	.word	0x0001a490


	//   ....[58]....
        /*0bf8*/ 	.word	0x0001aad0


	//   ....[59]....
        /*0bfc*/ 	.word	0x0001aae0


	//   ....[60]....
        /*0c00*/ 	.word	0x0001ba00


	//   ....[61]....
        /*0c04*/ 	.word	0x0001ba30


	//   ....[62]....
        /*0c08*/ 	.word	0x0001bb50


	//   ....[63]....
        /*0c0c*/ 	.word	0x0001bb70


	//   ....[64]....
        /*0c10*/ 	.word	0x0001bc70


	//   ....[65]....
        /*0c14*/ 	.word	0x0001bc90


	//   ....[66]....
        /*0c18*/ 	.word	0x0001bda0


	//   ....[67]....
        /*0c1c*/ 	.word	0x0001bdc0


	//   ....[68]....
        /*0c20*/ 	.word	0x0001bf50


	//   ....[69]....
        /*0c24*/ 	.word	0x0001c160


	//   ....[70]....
        /*0c28*/ 	.word	0x0001c190


	//   ....[71]....
        /*0c2c*/ 	.word	0x0001c1c0


	//   ....[72]....
        /*0c30*/ 	.word	0x0001c1f0


	//   ....[73]....
        /*0c34*/ 	.word	0x0001c220


	//   ....[74]....
        /*0c38*/ 	.word	0x0001c250


	//   ....[75]....
        /*0c3c*/ 	.word	0x0001c3e0


	//   ....[76]....
        /*0c40*/ 	.word	0x0001c410


	//   ....[77]....
        /*0c44*/ 	.word	0x0001c440


	//   ....[78]....
        /*0c48*/ 	.word	0x0001c470


	//   ....[79]....
        /*0c4c*/ 	.word	0x0001c4a0


	//   ....[80]....
        /*0c50*/ 	.word	0x0001c4d0


	//   ....[81]....
        /*0c54*/ 	.word	0x0001c560


	//   ....[82]....
        /*0c58*/ 	.word	0x0001c590


	//   ....[83]....
        /*0c5c*/ 	.word	0x0001c5a0


	//   ....[84]....
        /*0c60*/ 	.word	0x0001c630


	//   ....[85]....
        /*0c64*/ 	.word	0x0001d5c0


	//   ....[86]....
        /*0c68*/ 	.word	0x0001f810


	//   ....[87]....
        /*0c6c*/ 	.word	0x0001f830


	//   ....[88]....
        /*0c70*/ 	.word	0x0001f8e0


	//   ....[89]....
        /*0c74*/ 	.word	0x0001f900


	//   ....[90]....
        /*0c78*/ 	.word	0x0001f9a0


	//   ....[91]....
        /*0c7c*/ 	.word	0x0001f9c0


	//   ....[92]....
        /*0c80*/ 	.word	0x0001fa60


	//   ....[93]....
        /*0c84*/ 	.word	0x0001fa80


	//   ....[94]....
        /*0c88*/ 	.word	0x0001fb20


	//   ....[95]....
        /*0c8c*/ 	.word	0x0001fb40


	//   ....[96]....
        /*0c90*/ 	.word	0x0001fb50


	//   ....[97]....
        /*0c94*/ 	.word	0x0001fbe0


	//   ....[98]....
        /*0c98*/ 	.word	0x00020310


	//   ....[99]....
        /*0c9c*/ 	.word	0x00020340


	//   ....[100]....
        /*0ca0*/ 	.word	0x00020360


	//   ....[101]....
        /*0ca4*/ 	.word	0x000203f0


	//   ....[102]....
        /*0ca8*/ 	.word	0x00020400


	//   ....[103]....
        /*0cac*/ 	.word	0x000204a0


	//   ....[104]....
        /*0cb0*/ 	.word	0x000204b0


	//   ....[105]....
        /*0cb4*/ 	.word	0x00020550


	//   ....[106]....
        /*0cb8*/ 	.word	0x00020560


	//   ....[107]....
        /*0cbc*/ 	.word	0x00020600


	//   ....[108]....
        /*0cc0*/ 	.word	0x00020610


	//   ....[109]....
        /*0cc4*/ 	.word	0x000206b0


	//   ....[110]....
        /*0cc8*/ 	.word	0x000206c0


	//   ....[111]....
        /*0ccc*/ 	.word	0x00020760


	//   ....[112]....
        /*0cd0*/ 	.word	0x00020770


	//   ....[113]....
        /*0cd4*/ 	.word	0x00020780


	//   ....[114]....
        /*0cd8*/ 	.word	0x00020fa0


	//   ....[115]....
        /*0cdc*/ 	.word	0x00020fb0


	//   ....[116]....
        /*0ce0*/ 	.word	0x00020fe0


	//   ....[117]....
        /*0ce4*/ 	.word	0x00021030


	//   ....[118]....
        /*0ce8*/ 	.word	0x00021040


	//   ....[119]....
        /*0cec*/ 	.word	0x000210a0


	//   ....[120]....
        /*0cf0*/ 	.word	0x000210d0


	//   ....[121]....
        /*0cf4*/ 	.word	0x00021110


	//   ....[122]....
        /*0cf8*/ 	.word	0x00021140


	//   ....[123]....
        /*0cfc*/ 	.word	0x00021180


	//   ....[124]....
        /*0d00*/ 	.word	0x000211b0


	//   ....[125]....
        /*0d04*/ 	.word	0x000211f0


	//   ....[126]....
        /*0d08*/ 	.word	0x00021490


	//   ....[127]....
        /*0d0c*/ 	.word	0x000214b0


	//   ....[128]....
        /*0d10*/ 	.word	0x00021550


	//   ....[129]....
        /*0d14*/ 	.word	0x00021560


	//   ....[130]....
        /*0d18*/ 	.word	0x000215f0


	//   ....[131]....
        /*0d1c*/ 	.word	0x00021600


	//   ....[132]....
        /*0d20*/ 	.word	0x00021690


	//   ....[133]....
        /*0d24*/ 	.word	0x000216a0


	//   ....[134]....
        /*0d28*/ 	.word	0x00021730


	//   ....[135]....
        /*0d2c*/ 	.word	0x00021740


	//   ....[136]....
        /*0d30*/ 	.word	0x00021750


	//   ....[137]....
        /*0d34*/ 	.word	0x000217e0


	//   ....[138]....
        /*0d38*/ 	.word	0x00021d50


	//   ....[139]....
        /*0d3c*/ 	.word	0x00021d90


	//   ....[140]....
        /*0d40*/ 	.word	0x00021dd0


	//   ....[141]....
        /*0d44*/ 	.word	0x00021e00


	//   ....[142]....
        /*0d48*/ 	.word	0x00021e90


	//   ....[143]....
        /*0d4c*/ 	.word	0x00021ec0


	//   ....[144]....
        /*0d50*/ 	.word	0x00021f30


	//   ....[145]....
        /*0d54*/ 	.word	0x00021f60


	//   ....[146]....
        /*0d58*/ 	.word	0x00021fd0


	//   ....[147]....
        /*0d5c*/ 	.word	0x00022000


	//   ....[148]....
        /*0d60*/ 	.word	0x00022030


	//   ....[149]....
        /*0d64*/ 	.word	0x00022080


	//   ....[150]....
        /*0d68*/ 	.word	0x000224c0


	//   ....[151]....
        /*0d6c*/ 	.word	0x000224f0


	//   ....[152]....
        /*0d70*/ 	.word	0x00022550


	//   ....[153]....
        /*0d74*/ 	.word	0x00022580


	//   ....[154]....
        /*0d78*/ 	.word	0x000225b0


	//   ....[155]....
        /*0d7c*/ 	.word	0x000225e0


	//   ....[156]....
        /*0d80*/ 	.word	0x00022610


	//   ....[157]....
        /*0d84*/ 	.word	0x00022640


	//   ....[158]....
        /*0d88*/ 	.word	0x000227e0


	//   ....[159]....
        /*0d8c*/ 	.word	0x00022810


	//   ....[160]....
        /*0d90*/ 	.word	0x00022840


	//   ....[161]....
        /*0d94*/ 	.word	0x00022870


	//   ....[162]....
        /*0d98*/ 	.word	0x000228a0


	//   ....[163]....
        /*0d9c*/ 	.word	0x000228d0


	//   ....[164]....
        /*0da0*/ 	.word	0x00022990


	//   ....[165]....
        /*0da4*/ 	.word	0x000229b0


	//   ....[166]....
        /*0da8*/ 	.word	0x000229c0


	//   ....[167]....
        /*0dac*/ 	.word	0x00022a20


	//   ....[168]....
        /*0db0*/ 	.word	0x00023040


	//   ....[169]....
        /*0db4*/ 	.word	0x00023360


	//   ....[170]....
        /*0db8*/ 	.word	0x000233f0


	//   ....[171]....
        /*0dbc*/ 	.word	0x00023490


	//   ....[172]....
        /*0dc0*/ 	.word	0x00023520


	//   ....[173]....
        /*0dc4*/ 	.word	0x00023610


	//   ....[174]....
        /*0dc8*/ 	.word	0x000236a0


	//   ....[175]....
        /*0dcc*/ 	.word	0x00023740


	//   ....[176]....
        /*0dd0*/ 	.word	0x000237d0


	//   ....[177]....
        /*0dd4*/ 	.word	0x000238c0


	//   ....[178]....
        /*0dd8*/ 	.word	0x00023950


	//   ....[179]....
        /*0ddc*/ 	.word	0x000239f0


	//   ....[180]....
        /*0de0*/ 	.word	0x00023a80


	//   ....[181]....
        /*0de4*/ 	.word	0x00023b70


	//   ....[182]....
        /*0de8*/ 	.word	0x00023c00


	//   ....[183]....
        /*0dec*/ 	.word	0x00023c50


	//   ....[184]....
        /*0df0*/ 	.word	0x00023ca0


	//   ....[185]....
        /*0df4*/ 	.word	0x00023d90


	//   ....[186]....
        /*0df8*/ 	.word	0x00023e20


	//   ....[187]....
        /*0dfc*/ 	.word	0x00023e70


	//   ....[188]....
        /*0e00*/ 	.word	0x00023ec0


	//   ....[189]....
        /*0e04*/ 	.word	0x00024120


	//   ....[190]....
        /*0e08*/ 	.word	0x00024400


	//   ....[191]....
        /*0e0c*/ 	.word	0x000244f0


	//   ....[192]....
        /*0e10*/ 	.word	0x00024590


	//   ....[193]....
        /*0e14*/ 	.word	0x000245f0


	//   ....[194]....
        /*0e18*/ 	.word	0x00024710


	//   ....[195]....
        /*0e1c*/ 	.word	0x00024770


	//   ....[196]....
        /*0e20*/ 	.word	0x00024880


	//   ....[197]....
        /*0e24*/ 	.word	0x000248f0


	//   ....[198]....
        /*0e28*/ 	.word	0x00024a00


	//   ....[199]....
        /*0e2c*/ 	.word	0x00024a70


	//   ....[200]....
        /*0e30*/ 	.word	0x00024b80


	//   ....[201]....
        /*0e34*/ 	.word	0x00024bf0


	//   ....[202]....
        /*0e38*/ 	.word	0x00024c90


	//   ....[203]....
        /*0e3c*/ 	.word	0x00024da0


	//   ....[204]....
        /*0e40*/ 	.word	0x00024e00


	//   ....[205]....
        /*0e44*/ 	.word	0x00024e60


	//   ....[206]....
        /*0e48*/ 	.word	0x00024f60


	//   ....[207]....
        /*0e4c*/ 	.word	0x00024fc0


	//   ....[208]....
        /*0e50*/ 	.word	0x000250d0


	//   ....[209]....
        /*0e54*/ 	.word	0x00025130


	//   ....[210]....
        /*0e58*/ 	.word	0x00025240


	//   ....[211]....
        /*0e5c*/ 	.word	0x000252a0


	//   ....[212]....
        /*0e60*/ 	.word	0x000253b0


	//   ....[213]....
        /*0e64*/ 	.word	0x00025410


	//   ....[214]....
        /*0e68*/ 	.word	0x00025520


	//   ....[215]....
        /*0e6c*/ 	.word	0x00025580


	//   ....[216]....
        /*0e70*/ 	.word	0x00025690


	//   ....[217]....
        /*0e74*/ 	.word	0x000256f0


	//   ....[218]....
        /*0e78*/ 	.word	0x000257e0


	//   ....[219]....
        /*0e7c*/ 	.word	0x00025910


	//   ....[220]....
        /*0e80*/ 	.word	0x000259d0


	//   ....[221]....
        /*0e84*/ 	.word	0x00025a40


	//   ....[222]....
        /*0e88*/ 	.word	0x00025b50


	//   ....[223]....
        /*0e8c*/ 	.word	0x00025bb0


	//   ....[224]....
        /*0e90*/ 	.word	0x00025c80


	//   ....[225]....
        /*0e94*/ 	.word	0x00025ce0


	//   ....[226]....
        /*0e98*/ 	.word	0x00025db0


	//   ....[227]....
        /*0e9c*/ 	.word	0x00025e10


	//   ....[228]....
        /*0ea0*/ 	.word	0x00025ee0


	//   ....[229]....
        /*0ea4*/ 	.word	0x00025fd0


	//   ....[230]....
        /*0ea8*/ 	.word	0x00026060


	//   ....[231]....
        /*0eac*/ 	.word	0x00026150


	//   ....[232]....
        /*0eb0*/ 	.word	0x000261f0


	//   ....[233]....
        /*0eb4*/ 	.word	0x00026250


	//   ....[234]....
        /*0eb8*/ 	.word	0x00026350


	//   ....[235]....
        /*0ebc*/ 	.word	0x000263b0


	//   ....[236]....
        /*0ec0*/ 	.word	0x000264b0


	//   ....[237]....
        /*0ec4*/ 	.word	0x00026510


	//   ....[238]....
        /*0ec8*/ 	.word	0x00026610


	//   ....[239]....
        /*0ecc*/ 	.word	0x00026670


	//   ....[240]....
        /*0ed0*/ 	.word	0x00026770


	//   ....[241]....
        /*0ed4*/ 	.word	0x000267d0


	//   ....[242]....
        /*0ed8*/ 	.word	0x000268a0


	//   ....[243]....
        /*0edc*/ 	.word	0x000269f0


	//   ....[244]....
        /*0ee0*/ 	.word	0x00026a90


	//   ....[245]....
        /*0ee4*/ 	.word	0x00026b70


	//   ....[246]....
        /*0ee8*/ 	.word	0x00026c40


	//   ....[247]....
        /*0eec*/ 	.word	0x00026ca0


	//   ....[248]....
        /*0ef0*/ 	.word	0x00026d90


	//   ....[249]....
        /*0ef4*/ 	.word	0x00026df0


	//   ....[250]....
        /*0ef8*/ 	.word	0x00026ee0


	//   ....[251]....
        /*0efc*/ 	.word	0x00026f40


	//   ....[252]....
        /*0f00*/ 	.word	0x00027030


	//   ....[253]....
        /*0f04*/ 	.word	0x00027090


	//   ....[254]....
        /*0f08*/ 	.word	0x00027170


	//   ....[255]....
        /*0f0c*/ 	.word	0x00027200


	//   ....[0]....
        /*0f10*/ 	.word	0x000272a0


	//   ....[1]....
        /*0f14*/ 	.word	0x00027410


	//   ....[2]....
        /*0f18*/ 	.word	0x00027480


	//   ....[3]....
        /*0f1c*/ 	.word	0x000274f0


	//   ....[4]....
        /*0f20*/ 	.word	0x00027560


	//   ....[5]....
        /*0f24*/ 	.word	0x000275d0


	//   ....[6]....
        /*0f28*/ 	.word	0x00027650


	//   ....[7]....
        /*0f2c*/ 	.word	0x000276d0


	//   ....[8]....
        /*0f30*/ 	.word	0x00027760


	//   ....[9]....
        /*0f34*/ 	.word	0x000277d0


	//   ....[10]....
        /*0f38*/ 	.word	0x00027840


	//   ....[11]....
        /*0f3c*/ 	.word	0x000278b0


	//   ....[12]....
        /*0f40*/ 	.word	0x00027930


	//   ....[13]....
        /*0f44*/ 	.word	0x000279a0


	//   ....[14]....
        /*0f48*/ 	.word	0x00027a40


	//   ....[15]....
        /*0f4c*/ 	.word	0x00027a90


	//   ....[16]....
        /*0f50*/ 	.word	0x00027b20


	//   ....[17]....
        /*0f54*/ 	.word	0x00027c50


	//----- nvinfo : EIATTR_REG_RECONFIG
	.align		4
.L_147:
        /*0f58*/ 	.byte	0x01, 0x54
	.zero		2


	//----- nvinfo : EIATTR_SYSCALL_OFFSETS
	.align		4
        /*0f5c*/ 	.byte	0x04, 0x46
        /*0f5e*/ 	.short	(.L_149 - .L_148)


	//   ....[0]....
.L_148:
        /*0f60*/ 	.word	0x00002060


	//   ....[1]....
        /*0f64*/ 	.word	0x000021b0


	//   ....[2]....
        /*0f68*/ 	.word	0x0000bc50


	//   ....[3]....
        /*0f6c*/ 	.word	0x0000bfb0


	//   ....[4]....
        /*0f70*/ 	.word	0x0001ee40


	//   ....[5]....
        /*0f74*/ 	.word	0x0001ef90


	//   ....[6]....
        /*0f78*/ 	.word	0x0001f080


	//   ....[7]....
        /*0f7c*/ 	.word	0x0001ffa0


	//----- nvinfo : EIATTR_MBARRIER_INSTR_OFFSETS
	.align		4
.L_149:
        /*0f80*/ 	.byte	0x04, 0x39
        /*0f82*/ 	.short	(.L_151 - .L_150)


	//   ....[0]....
.L_150:
        /*0f84*/ 	.word	0x00000250
        /*0f88*/ 	.word	0x000000ff
        /*0f8c*/ 	.word	0x00030800
        /*0f90*/ 	.short	0x0100
        /*0f92*/ 	.byte	0x08
	.zero		1


	//   ....[1]....
        /*0f94*/ 	.word	0x00000260
        /*0f98*/ 	.word	0x000000ff
        /*0f9c*/ 	.word	0x00030820
        /*0fa0*/ 	.short	0x0100
        /*0fa2*/ 	.byte	0x08
	.zero		1


	//   ....[2]....
        /*0fa4*/ 	.word	0x00000350
        /*0fa8*/ 	.word	0x000000ff
        /*0fac*/ 	.word	0x00030830
        /*0fb0*/ 	.short	0x0100
        /*0fb2*/ 	.byte	0x08
	.zero		1


	//   ....[3]....
        /*0fb4*/ 	.word	0x00000360
        /*0fb8*/ 	.word	0x000000ff
        /*0fbc*/ 	.word	0x00030840
        /*0fc0*/ 	.short	0x0100
        /*0fc2*/ 	.byte	0x08
	.zero		1


	//   ....[4]....
        /*0fc4*/ 	.word	0x00000370
        /*0fc8*/ 	.word	0x000000ff
        /*0fcc*/ 	.word	0x00030838
        /*0fd0*/ 	.short	0x0100
        /*0fd2*/ 	.byte	0x08
	.zero		1


	//   ....[5]....
        /*0fd4*/ 	.word	0x00000380
        /*0fd8*/ 	.word	0x000000ff
        /*0fdc*/ 	.word	0x00030848
        /*0fe0*/ 	.short	0x0100
        /*0fe2*/ 	.byte	0x08
	.zero		1


	//   ....[6]....
        /*0fe4*/ 	.word	0x000004b0
        /*0fe8*/ 	.word	0x000000ff
        /*0fec*/ 	.word	0x00030850
        /*0ff0*/ 	.short	0x0100
        /*0ff2*/ 	.byte	0x08
	.zero		1


	//   ....[7]....
        /*0ff4*/ 	.word	0x000004c0
        /*0ff8*/ 	.word	0x000000ff
        /*0ffc*/ 	.word	0x00030860
        /*1000*/ 	.short	0x0100
        /*1002*/ 	.byte	0x08
	.zero		1


	//   ....[8]....
        /*1004*/ 	.word	0x000004d0
        /*1008*/ 	.word	0x000000ff
        /*100c*/ 	.word	0x00030858
        /*1010*/ 	.short	0x0100
        /*1012*/ 	.byte	0x08
	.zero		1


	//   ....[9]....
        /*1014*/ 	.word	0x000004e0
        /*1018*/ 	.word	0x000000ff
        /*101c*/ 	.word	0x00030868
        /*1020*/ 	.short	0x0100
        /*1022*/ 	.byte	0x08
	.zero		1


	//   ....[10]....
        /*1024*/ 	.word	0x000005d0
        /*1028*/ 	.word	0x000000ff
        /*102c*/ 	.word	0x00030870
        /*1030*/ 	.short	0x0100
        /*1032*/ 	.byte	0x06
	.zero		1


	//   ....[11]....
        /*1034*/ 	.word	0x000005e0
        /*1038*/ 	.word	0x000000ff
        /*103c*/ 	.word	0x00030880
        /*1040*/ 	.short	0x0100
        /*1042*/ 	.byte	0x06
	.zero		1


	//   ....[12]....
        /*1044*/ 	.word	0x000005f0
        /*1048*/ 	.word	0x000000ff
        /*104c*/ 	.word	0x00030878
        /*1050*/ 	.short	0x0100
        /*1052*/ 	.byte	0x06
	.zero		1


	//   ....[13]....
        /*1054*/ 	.word	0x00000600
        /*1058*/ 	.word	0x000000ff
        /*105c*/ 	.word	0x00030888
        /*1060*/ 	.short	0x0100
        /*1062*/ 	.byte	0x06
	.zero		1


	//   ....[14]....
        /*1064*/ 	.word	0x00000730
        /*1068*/ 	.word	0x000000ff
        /*106c*/ 	.word	0x00030890
        /*1070*/ 	.short	0x0100
        /*1072*/ 	.byte	0x08
	.zero		1


	//   ....[15]....
        /*1074*/ 	.word	0x00000740
        /*1078*/ 	.word	0x000000ff
        /*107c*/ 	.word	0x000308a0
        /*1080*/ 	.short	0x0100
        /*1082*/ 	.byte	0x08
	.zero		1


	//   ....[16]....
        /*1084*/ 	.word	0x00000750
        /*1088*/ 	.word	0x000000ff
        /*108c*/ 	.word	0x00030898
        /*1090*/ 	.short	0x0100
        /*1092*/ 	.byte	0x08
	.zero		1


	//   ....[17]....
        /*1094*/ 	.word	0x00000760
        /*1098*/ 	.word	0x000000ff
        /*109c*/ 	.word	0x000308a8
        /*10a0*/ 	.short	0x0100
        /*10a2*/ 	.byte	0x08
	.zero		1


	//   ....[18]....
        /*10a4*/ 	.word	0x00000890
        /*10a8*/ 	.word	0x000000ff
        /*10ac*/ 	.word	0x000308b0
        /*10b0*/ 	.short	0x0100
        /*10b2*/ 	.byte	0x08
	.zero		1


	//   ....[19]....
        /*10b4*/ 	.word	0x000008a0
        /*10b8*/ 	.word	0x000000ff
        /*10bc*/ 	.word	0x000308c0
        /*10c0*/ 	.short	0x0100
        /*10c2*/ 	.byte	0x08
	.zero		1


	//   ....[20]....
        /*10c4*/ 	.word	0x000008b0
        /*10c8*/ 	.word	0x000000ff
        /*10cc*/ 	.word	0x000308b8
        /*10d0*/ 	.short	0x0100
        /*10d2*/ 	.byte	0x08
	.zero		1


	//   ....[21]....
        /*10d4*/ 	.word	0x000008c0
        /*10d8*/ 	.word	0x000000ff
        /*10dc*/ 	.word	0x000308c8
        /*10e0*/ 	.short	0x0100
        /*10e2*/ 	.byte	0x08
	.zero		1


	//   ....[22]....
        /*10e4*/ 	.word	0x00003ca0
        /*10e8*/ 	.word	0x00000054
        /*10ec*/ 	.word	0x00030890
        /*10f0*/ 	.short	0x010a
        /*10f2*/ 	.byte	0x3f
	.zero		1


	//   ....[23]....
        /*10f4*/ 	.word	0x00007460
        /*10f8*/ 	.word	0x00000054
        /*10fc*/ 	.word	0x00030890
        /*1100*/ 	.short	0x010a
        /*1102*/ 	.byte	0x3f
	.zero		1


	//   ....[24]....
        /*1104*/ 	.word	0x0000a540
        /*1108*/ 	.word	0x00000054
        /*110c*/ 	.word	0x00030890
        /*1110*/ 	.short	0x010a
        /*1112*/ 	.byte	0x3f
	.zero		1


	//   ....[25]....
        /*1114*/ 	.word	0x0000ace0
        /*1118*/ 	.word	0x0000000b
        /*111c*/ 	.word	0x00000000
        /*1120*/ 	.short	0x0101
        /*1122*/ 	.byte	0x3f
	.zero		1


	//   ....[26]....
        /*1124*/ 	.word	0x0000ad20
        /*1128*/ 	.word	0x00000054
        /*112c*/ 	.word	0x000308b0
        /*1130*/ 	.short	0x010a
        /*1132*/ 	.byte	0x3f
	.zero		1


	//   ....[27]....
        /*1134*/ 	.word	0x0000b440
        /*1138*/ 	.word	0x00000054
        /*113c*/ 	.word	0x00000000
        /*1140*/ 	.short	0x0101
        /*1142*/ 	.byte	0x3f
	.zero		1


	//   ....[28]....
        /*1144*/ 	.word	0x0000bcd0
        /*1148*/ 	.word	0x00000002
        /*114c*/ 	.word	0x00030800
        /*1150*/ 	.short	0x010a
        /*1152*/ 	.byte	0x3f
	.zero		1


	//   ....[29]....
        /*1154*/ 	.word	0x0000bd20
        /*1158*/ 	.word	0x00000002
        /*115c*/ 	.word	0x00030800
        /*1160*/ 	.short	0x010a
        /*1162*/ 	.byte	0x3f
	.zero		1


	//   ....[30]....
        /*1164*/ 	.word	0x0000c790
        /*1168*/ 	.word	0x00000002
        /*116c*/ 	.word	0x00030800
        /*1170*/ 	.short	0x010a
        /*1172*/ 	.byte	0x3f
	.zero		1


	//   ....[31]....
        /*1174*/ 	.word	0x0000f0d0
        /*1178*/ 	.word	0x00000002
        /*117c*/ 	.word	0x00030800
        /*1180*/ 	.short	0x010a
        /*1182*/ 	.byte	0x3f
	.zero		1


	//   ....[32]....
        /*1184*/ 	.word	0x00011b20
        /*1188*/ 	.word	0x00000003
        /*118c*/ 	.word	0x00030830
        /*1190*/ 	.short	0x010a
        /*1192*/ 	.byte	0x3f
	.zero		1


	//   ....[33]....
        /*1194*/ 	.word	0x00011b70
        /*1198*/ 	.word	0x00000003
        /*119c*/ 	.word	0x00030830
        /*11a0*/ 	.short	0x010a
        /*11a2*/ 	.byte	0x3f
	.zero		1


	//   ....[34]....
        /*11a4*/ 	.word	0x000128d0
        /*11a8*/ 	.word	0x00000003
        /*11ac*/ 	.word	0x00000000
        /*11b0*/ 	.short	0x0101
        /*11b2*/ 	.byte	0x3f
	.zero		1


	//   ....[35]....
        /*11b4*/ 	.word	0x00014840
        /*11b8*/ 	.word	0x00000000
        /*11bc*/ 	.word	0x00030830
        /*11c0*/ 	.short	0x010a
        /*11c2*/ 	.byte	0x3f
	.zero		1


	//   ....[36]....
        /*11c4*/ 	.word	0x000148c0
        /*11c8*/ 	.word	0x00000000
        /*11cc*/ 	.word	0x00030830
        /*11d0*/ 	.short	0x010a
        /*11d2*/ 	.byte	0x3f
	.zero		1


	//   ....[37]....
        /*11d4*/ 	.word	0x00015770
        /*11d8*/ 	.word	0x0000000b
        /*11dc*/ 	.word	0x00030850
        /*11e0*/ 	.short	0x010a
        /*11e2*/ 	.byte	0x3f
	.zero		1


	//   ....[38]....
        /*11e4*/ 	.word	0x000157c0
        /*11e8*/ 	.word	0x0000000b
        /*11ec*/ 	.word	0x00030850
        /*11f0*/ 	.short	0x010a
        /*11f2*/ 	.byte	0x3f
	.zero		1


	//   ....[39]....
        /*11f4*/ 	.word	0x00015bc0
        /*11f8*/ 	.word	0x00000000
        /*11fc*/ 	.word	0x00000000
        /*1200*/ 	.short	0x0101
        /*1202*/ 	.byte	0x3f
	.zero		1


	//   ....[40]....
        /*1204*/ 	.word	0x00016ee0
        /*1208*/ 	.word	0x0000000b
        /*120c*/ 	.word	0x00000000
        /*1210*/ 	.short	0x0101
        /*1212*/ 	.byte	0x3f
	.zero		1


	//   ....[41]....
        /*1214*/ 	.word	0x000176d0
        /*1218*/ 	.word	0x00000006
        /*121c*/ 	.word	0x00030850
        /*1220*/ 	.short	0x010a
        /*1222*/ 	.byte	0x3f
	.zero		1


	//   ....[42]....
        /*1224*/ 	.word	0x00017770
        /*1228*/ 	.word	0x00000006
        /*122c*/ 	.word	0x00030850
        /*1230*/ 	.short	0x010a
        /*1232*/ 	.byte	0x3f
	.zero		1


	//   ....[43]....
        /*1234*/ 	.word	0x00017c70
        /*1238*/ 	.word	0x000000e0
        /*123c*/ 	.word	0x00000000
        /*1240*/ 	.short	0x0101
        /*1242*/ 	.byte	0x3f
	.zero		1


	//   ....[44]....
        /*1244*/ 	.word	0x000199b0
        /*1248*/ 	.word	0x00000000
        /*124c*/ 	.word	0x00000000
        /*1250*/ 	.short	0x0101
        /*1252*/ 	.byte	0x3f
	.zero		1


	//   ....[45]....
        /*1254*/ 	.word	0x0001a480
        /*1258*/ 	.word	0x0000003a
        /*125c*/ 	.word	0x00000000
        /*1260*/ 	.short	0x0101
        /*1262*/ 	.byte	0x3f
	.zero		1


	//   ....[46]....
        /*1264*/ 	.word	0x0001d6a0
        /*1268*/ 	.word	0x00000016
        /*126c*/ 	.word	0x00030820
        /*1270*/ 	.short	0x010a
        /*1272*/ 	.byte	0x3f
	.zero		1


	//   ....[47]....
        /*1274*/ 	.word	0x0001d730
        /*1278*/ 	.word	0x0000000c
        /*127c*/ 	.word	0x000308a0
        /*1280*/ 	.short	0x010a
        /*1282*/ 	.byte	0x3f
	.zero		1


	//   ....[48]....
        /*1284*/ 	.word	0x0001db80
        /*1288*/ 	.word	0x0000000c
        /*128c*/ 	.word	0x000308c0
        /*1290*/ 	.short	0x010a
        /*1292*/ 	.byte	0x3f
	.zero		1


	//   ....[49]....
        /*1294*/ 	.word	0x0001e090
        /*1298*/ 	.word	0x0000000b
        /*129c*/ 	.word	0x000308a0
        /*12a0*/ 	.short	0x010a
        /*12a2*/ 	.byte	0x3f
	.zero		1


	//   ....[50]....
        /*12a4*/ 	.word	0x0001e4d0
        /*12a8*/ 	.word	0x0000000b
        /*12ac*/ 	.word	0x000308c0
        /*12b0*/ 	.short	0x010a
        /*12b2*/ 	.byte	0x3f
	.zero		1


	//   ....[51]....
        /*12b4*/ 	.word	0x0001f600
        /*12b8*/ 	.word	0x00000007
        /*12bc*/ 	.word	0x00030840
        /*12c0*/ 	.short	0x010a
        /*12c2*/ 	.byte	0x3f
	.zero		1


	//   ....[52]....
        /*12c4*/ 	.word	0x0001fca0
        /*12c8*/ 	.word	0x00000007
        /*12cc*/ 	.word	0x00030830
        /*12d0*/ 	.short	0x0107
        /*12d2*/ 	.byte	0x3f
	.zero		1


	//   ....[53]....
        /*12d4*/ 	.word	0x0001fd70
        /*12d8*/ 	.word	0x00000007
        /*12dc*/ 	.word	0x00030830
        /*12e0*/ 	.short	0x0101
        /*12e2*/ 	.byte	0x3f
	.zero		1


	//   ....[54]....
        /*12e4*/ 	.word	0x000208d0
        /*12e8*/ 	.word	0x00000016
        /*12ec*/ 	.word	0x00030800
        /*12f0*/ 	.short	0x0107
        /*12f2*/ 	.byte	0x3f
	.zero		1


	//   ....[55]....
        /*12f4*/ 	.word	0x000209e0
        /*12f8*/ 	.word	0x00000016
        /*12fc*/ 	.word	0x00030800
        /*1300*/ 	.short	0x0101
        /*1302*/ 	.byte	0x3f
	.zero		1


	//   ....[56]....
        /*1304*/ 	.word	0x00020a00
        /*1308*/ 	.word	0x00000016
        /*130c*/ 	.word	0x00030820
        /*1310*/ 	.short	0x010a
        /*1312*/ 	.byte	0x3f
	.zero		1


	//   ....[57]....
        /*1314*/ 	.word	0x00020dc0
        /*1318*/ 	.word	0x00000007
        /*131c*/ 	.word	0x00030840
        /*1320*/ 	.short	0x010a
        /*1322*/ 	.byte	0x3f
	.zero		1


	//   ....[58]....
        /*1324*/ 	.word	0x000212b0
        /*1328*/ 	.word	0x00000007
        /*132c*/ 	.word	0x00030830
        /*1330*/ 	.short	0x0107
        /*1332*/ 	.byte	0x3f
	.zero		1


	//   ....[59]....
        /*1334*/ 	.word	0x00021370
        /*1338*/ 	.word	0x00000007
        /*133c*/ 	.word	0x00030830
        /*1340*/ 	.short	0x0101
        /*1342*/ 	.byte	0x3f
	.zero		1


	//   ....[60]....
        /*1344*/ 	.word	0x000213d0
        /*1348*/ 	.word	0x00000006
        /*134c*/ 	.word	0x00030860
        /*1350*/ 	.short	0x010a
        /*1352*/ 	.byte	0x3f
	.zero		1


	//   ....[61]....
        /*1354*/ 	.word	0x00021950
        /*1358*/ 	.word	0x00000006
        /*135c*/ 	.word	0x00030850
        /*1360*/ 	.short	0x0107
        /*1362*/ 	.byte	0x3f
	.zero		1


	//   ....[62]....
        /*1364*/ 	.word	0x00021a80
        /*1368*/ 	.word	0x00000006
        /*136c*/ 	.word	0x00030850
        /*1370*/ 	.short	0x0101
        /*1372*/ 	.byte	0x3f
	.zero		1


	//   ....[63]....
        /*1374*/ 	.word	0x00021ca0
        /*1378*/ 	.word	0x00000000
        /*137c*/ 	.word	0x00030860
        /*1380*/ 	.short	0x010a
        /*1382*/ 	.byte	0x3f
	.zero		1


	//   ....[64]....
        /*1384*/ 	.word	0x000221b0
        /*1388*/ 	.word	0x00000000
        /*138c*/ 	.word	0x00030850
        /*1390*/ 	.short	0x0107
        /*1392*/ 	.byte	0x3f
	.zero		1


	//   ....[65]....
        /*1394*/ 	.word	0x00022270
        /*1398*/ 	.word	0x00000000
        /*139c*/ 	.word	0x00030850
        /*13a0*/ 	.short	0x0101
        /*13a2*/ 	.byte	0x3f
	.zero		1


	//   ....[66]....
        /*13a4*/ 	.word	0x00022fc0
        /*13a8*/ 	.word	0x00000007
        /*13ac*/ 	.word	0x00030820
        /*13b0*/ 	.short	0x010a
        /*13b2*/ 	.byte	0x3f
	.zero		1


	//   ....[67]....
        /*13b4*/ 	.word	0x00023130
        /*13b8*/ 	.word	0x00000005
        /*13bc*/ 	.word	0x00030840
        /*13c0*/ 	.short	0x010a
        /*13c2*/ 	.byte	0x3f
	.zero		1


	//   ....[68]....
        /*13c4*/ 	.word	0x000231d0
        /*13c8*/ 	.word	0x00000003
        /*13cc*/ 	.word	0x00030840
        /*13d0*/ 	.short	0x010a
        /*13d2*/ 	.byte	0x3f
	.zero		1


	//   ....[69]....
        /*13d4*/ 	.word	0x00023210
        /*13d8*/ 	.word	0x00000005
        /*13dc*/ 	.word	0x00030860
        /*13e0*/ 	.short	0x010a
        /*13e2*/ 	.byte	0x3f
	.zero		1


	//   ....[70]....
        /*13e4*/ 	.word	0x00023250
        /*13e8*/ 	.word	0x00000003
        /*13ec*/ 	.word	0x00030860
        /*13f0*/ 	.short	0x010a
        /*13f2*/ 	.byte	0x3f
	.zero		1


	//   ....[71]....
        /*13f4*/ 	.word	0x000232b0
        /*13f8*/ 	.word	0x00000054
        /*13fc*/ 	.word	0x00030890
        /*1400*/ 	.short	0x010a
        /*1402*/ 	.byte	0x3f
	.zero		1


	//   ....[72]....
        /*1404*/ 	.word	0x00023560
        /*1408*/ 	.word	0x00000054
        /*140c*/ 	.word	0x00030890
        /*1410*/ 	.short	0x010a
        /*1412*/ 	.byte	0x3f
	.zero		1


	//   ....[73]....
        /*1414*/ 	.word	0x00023810
        /*1418*/ 	.word	0x00000054
        /*141c*/ 	.word	0x00030890
        /*1420*/ 	.short	0x010a
        /*1422*/ 	.byte	0x3f
	.zero		1


	//   ....[74]....
        /*1424*/ 	.word	0x00023ac0
        /*1428*/ 	.word	0x00000054
        /*142c*/ 	.word	0x000308b0
        /*1430*/ 	.short	0x010a
        /*1432*/ 	.byte	0x3f
	.zero		1


	//   ....[75]....
        /*1434*/ 	.word	0x00023ce0
        /*1438*/ 	.word	0x00000002
        /*143c*/ 	.word	0x00030800
        /*1440*/ 	.short	0x010a
        /*1442*/ 	.byte	0x3f
	.zero		1


	//   ....[76]....
        /*1444*/ 	.word	0x00023f00
        /*1448*/ 	.word	0x00000002
        /*144c*/ 	.word	0x00030800
        /*1450*/ 	.short	0x010a
        /*1452*/ 	.byte	0x3f
	.zero		1


	//   ....[77]....
        /*1454*/ 	.word	0x00023f50
        /*1458*/ 	.word	0x00000003
        /*145c*/ 	.word	0x00030830
        /*1460*/ 	.short	0x010a
        /*1462*/ 	.byte	0x3f
	.zero		1


	//   ....[78]....
        /*1464*/ 	.word	0x00023fa0
        /*1468*/ 	.word	0x00000000
        /*146c*/ 	.word	0x00030830
        /*1470*/ 	.short	0x010a
        /*1472*/ 	.byte	0x3f
	.zero		1


	//   ....[79]....
        /*1474*/ 	.word	0x00023ff0
        /*1478*/ 	.word	0x0000000b
        /*147c*/ 	.word	0x00030850
        /*1480*/ 	.short	0x010a
        /*1482*/ 	.byte	0x3f
	.zero		1


	//   ....[80]....
        /*1484*/ 	.word	0x00024040
        /*1488*/ 	.word	0x00000006
        /*148c*/ 	.word	0x00030850
        /*1490*/ 	.short	0x010a
        /*1492*/ 	.byte	0x3f
	.zero		1


	//   ....[81]....
        /*1494*/ 	.word	0x000241e0
        /*1498*/ 	.word	0x00000016
        /*149c*/ 	.word	0x00030820
        /*14a0*/ 	.short	0x010a
        /*14a2*/ 	.byte	0x3f
	.zero		1


	//   ....[82]....
        /*14a4*/ 	.word	0x00024230
        /*14a8*/ 	.word	0x0000000c
        /*14ac*/ 	.word	0x000308a0
        /*14b0*/ 	.short	0x010a
        /*14b2*/ 	.byte	0x3f
	.zero		1


	//   ....[83]....
        /*14b4*/ 	.word	0x00024280
        /*14b8*/ 	.word	0x0000000c
        /*14bc*/ 	.word	0x000308c0
        /*14c0*/ 	.short	0x010a
        /*14c2*/ 	.byte	0x3f
	.zero		1


	//   ....[84]....
        /*14c4*/ 	.word	0x000242d0
        /*14c8*/ 	.word	0x0000000b
        /*14cc*/ 	.word	0x000308a0
        /*14d0*/ 	.short	0x010a
        /*14d2*/ 	.byte	0x3f
	.zero		1


	//   ....[85]....
        /*14d4*/ 	.word	0x00024320
        /*14d8*/ 	.word	0x0000000b
        /*14dc*/ 	.word	0x000308c0
        /*14e0*/ 	.short	0x010a
        /*14e2*/ 	.byte	0x3f
	.zero		1


	//   ....[86]....
        /*14e4*/ 	.word	0x00024440
        /*14e8*/ 	.word	0x00000007
        /*14ec*/ 	.word	0x00030840
        /*14f0*/ 	.short	0x010a
        /*14f2*/ 	.byte	0x3f
	.zero		1


	//   ....[87]....
        /*14f4*/ 	.word	0x00025810
        /*14f8*/ 	.word	0x00000016
        /*14fc*/ 	.word	0x00030820
        /*1500*/ 	.short	0x010a
        /*1502*/ 	.byte	0x3f
	.zero		1


	//   ....[88]....
        /*1504*/ 	.word	0x00025860
        /*1508*/ 	.word	0x00000007
        /*150c*/ 	.word	0x00030840
        /*1510*/ 	.short	0x010a
        /*1512*/ 	.byte	0x3f
	.zero		1


	//   ....[89]....
        /*1514*/ 	.word	0x000260a0
        /*1518*/ 	.word	0x00000006
        /*151c*/ 	.word	0x00030860
        /*1520*/ 	.short	0x010a
        /*1522*/ 	.byte	0x3f
	.zero		1


	//   ....[90]....
        /*1524*/ 	.word	0x00026940
        /*1528*/ 	.word	0x00000000
        /*152c*/ 	.word	0x00030860
        /*1530*/ 	.short	0x010a
        /*1532*/ 	.byte	0x3f
	.zero		1


	//   ....[91]....
        /*1534*/ 	.word	0x00027b70
        /*1538*/ 	.word	0x00000007
        /*153c*/ 	.word	0x00030820
        /*1540*/ 	.short	0x010a
        /*1542*/ 	.byte	0x3f
	.zero		1


	//   ....[92]....
        /*1544*/ 	.word	0x00027d10
        /*1548*/ 	.word	0x00000005
        /*154c*/ 	.word	0x00030840
        /*1550*/ 	.short	0x010a
        /*1552*/ 	.byte	0x3f
	.zero		1


	//   ....[93]....
        /*1554*/ 	.word	0x00027d60
        /*1558*/ 	.word	0x00000003
        /*155c*/ 	.word	0x00030840
        /*1560*/ 	.short	0x010a
        /*1562*/ 	.byte	0x3f
	.zero		1


	//   ....[94]....
        /*1564*/ 	.word	0x00027db0
        /*1568*/ 	.word	0x00000005
        /*156c*/ 	.word	0x00030860
        /*1570*/ 	.short	0x010a
        /*1572*/ 	.byte	0x3f
	.zero		1


	//----- nvinfo : EIATTR_NUM_MBARRIERS
	.align		4
.L_151:
        /*1574*/ 	.byte	0x03, 0x38
        /*1576*/ 	.short	0x0016


	//----- nvinfo : EIATTR_EXIT_INSTR_OFFSETS
	.align		4
        /*1578*/ 	.byte	0x04, 0x1c
        /*157a*/ 	.short	(.L_153 - .L_152)


	//   ....[0]....
.L_152:
        /*157c*/ 	.word	0x000232a0


	//----- nvinfo : EIATTR_MAX_THREADS
	.align		4
.L_153:
        /*1580*/ 	.byte	0x04, 0x05
        /*1582*/ 	.short	(.L_155 - .L_154)
.L_154:
        /*1584*/ 	.word	0x00000180
        /*1588*/ 	.word	0x00000001
        /*158c*/ 	.word	0x00000001


	//----- nvinfo : EIATTR_CRS_STACK_SIZE
	.align		4
.L_155:
        /*1590*/ 	.byte	0x04, 0x1e
        /*1592*/ 	.short	(.L_157 - .L_156)
.L_156:
        /*1594*/ 	.word	0x00000000


	//----- nvinfo : EIATTR_CBANK_PARAM_SIZE
	.align		4
.L_157:
        /*1598*/ 	.byte	0x03, 0x19
        /*159a*/ 	.short	0x0af0


	//----- nvinfo : EIATTR_PARAM_CBANK
	.align		4
        /*159c*/ 	.byte	0x04, 0x0a
        /*159e*/ 	.short	(.L_159 - .L_158)
	.align		4
.L_158:
        /*15a0*/ 	.word	index@(.nv.constant0._ZN7cutlass13device_kernelIN5flash11enable_sm90INS1_16FlashAttnFwdSm90INS1_25CollectiveMainloopFwdSm90ILi2EN4cute5tupleIJNS5_1CILi1EEES8_S8_EEENS6_IJNS7_ILi128EEENS7_ILi96EEENS7_ILi192EEEEEELi192ENS_10bfloat16_tEfNS_4arch4Sm90ELb0ELb0ELb1ELb1ELb1ELb1ELb0ELb1ELb1ELb1ELb1ELb0EEENS1_21CollectiveEpilogueFwdINS6_IJSA_SC_SB_EEES9_SE_SG_Li256ELb1ELb1ELb1ELb0EEENS1_36VarlenDynamicPersistentTileSchedulerILi128ELi96ELi256ELi128ELb1ELb1ELb1ELb0ELb1ELb1EEEEEEEEEvNT_6ParamsE)
        /*15a4*/ 	.short	0x0210
        /*15a6*/ 	.short	0x0af0


	//----- nvinfo : EIATTR_SW_WAR
	.align		4
.L_159:
        /*15a8*/ 	.byte	0x04, 0x36
        /*15aa*/ 	.short	(.L_161 - .L_160)
.L_160:
        /*15ac*/ 	.word	0x00000008
.L_161:


//--------------------- .nv.info._ZN7cutlass13device_kernelIN5flash11enable_sm90INS1_16FlashAttnFwdSm90INS1_25CollectiveMainloopFwdSm90ILi2EN4cute5tupleIJNS5_1CILi1EEES8_S8_EEENS6_IJNS7_ILi128EEENS7_ILi96EEENS7_ILi192EEEEEELi192ENS_10bfloat16_tEfNS_4arch4Sm90ELb0ELb1ELb1ELb0ELb1ELb0ELb0ELb1ELb1ELb1ELb1ELb0EEENS1_21CollectiveEpilogueFwdINS6_IJSA_SC_SB_EEES9_SE_SG_Li256ELb0ELb1ELb1ELb0EEENS1_19SingleTileSchedulerILb0ELb1ELb1ELi128EEEEEEEEEvNT_6ParamsE --------------------------
	.section	.nv.info._ZN7cutlass13device_kernelIN5flash11enable_sm90INS1_16FlashAttnFwdSm90INS1_25CollectiveMainloopFwdSm90ILi2EN4cute5tupleIJNS5_1CILi1EEES8_S8_EEENS6_IJNS7_ILi128EEENS7_ILi96EEENS7_ILi192EEEEEELi192ENS_10bfloat16_tEfNS_4arch4Sm90ELb0ELb1ELb1ELb0ELb1ELb0ELb0ELb1ELb1ELb1ELb1ELb0EEENS1_21CollectiveEpilogueFwdINS6_IJSA_SC_SB_EEES9_SE_SG_Li256ELb0ELb1ELb1ELb0EEENS1_19SingleTileSchedulerILb0ELb1ELb1ELi128EEEEEEEEEvNT_6ParamsE,"",@"SHT_CUDA_INFO"
	.sectionflags	@""
	.align	4


	//----- nvinfo : EIATTR_CUDA_API_VERSION
	.align		4
        /*0000*/ 	.byte	0x04, 0x37
        /*0002*/ 	.short	(.L_163 - .L_162)
.L_162:
        /*0004*/ 	.word	0x00000082


	//----- nvinfo : EIATTR_KPARAM_INFO
	.align		4
.L_163:
        /*0008*/ 	.byte	0x04, 0x17
        /*000a*/ 	.short	(.L_165 - .L_164)
.L_164:
        /*000c*/ 	.word	0x00000000
        /*0010*/ 	.short	0x0000
        /*0012*/ 	.short	0x0070
        /*0014*/ 	.byte	0x00, 0xf0, 0x01, 0x28


	//----- nvinfo : EIATTR_SPARSE_MMA_MASK
	.align		4
.L_165:
        /*0018*/ 	.byte	0x03, 0x50
        /*001a*/ 	.short	0x0000


	//----- nvinfo : EIATTR_MAXREG_COUNT
	.align		4
        /*001c*/ 	.byte	0x03, 0x1b
        /*001e*/ 	.short	0x00a8


	//----- nvinfo : EIATTR_NUM_BARRIERS
	.align		4
        /*0020*/ 	.byte	0x02, 0x4c
        /*0022*/ 	.byte	0x09
	.zero		1


	//----- nvinfo : EIATTR_EXTERNS
	.align		4
        /*0024*/ 	.byte	0x04, 0x0f
        /*0026*/ 	.short	(.L_167 - .L_166)


	//   ....[0]....
	.align		4
.L_166:
        /*0028*/ 	.word	index@(__assertfail)


	//----- nvinfo : EIATTR_ANNOTATIONS
	.align		4
.L_167:
        /*002c*/ 	.byte	0x04, 0x55
        /*002e*/ 	.short	(.L_169 - .L_168)


	//   ....[0]....
.L_168:
        /*0030*/ 	.word	0x00000001
        /*0034*/ 	.byte	0xb0, 0x08, 0x00, 0x00, 0x01, 0x00, 0x00, 0x00, 0xe0, 0x09, 0x00, 0x00, 0x01, 0x00, 0x00, 0x00
        /*0044*/ 	.byte	0x80, 0x18, 0x00, 0x00, 0x01, 0x00, 0x00, 0x00, 0x30, 0xf6, 0x00, 0x00, 0x01, 0x00, 0x00, 0x00
        /*0054*/ 	.byte	0x40, 0x12, 0x01, 0x00, 0x01, 0x00, 0x00, 0x00, 0x00, 0x26, 0x01, 0x00, 0x01, 0x00, 0x00, 0x00
        /*0064*/ 	.byte	0x30, 0x27, 0x01, 0x00, 0x01, 0x00, 0x00, 0x00, 0x20, 0x3c, 0x01, 0x00, 0x01, 0x00, 0x00, 0x00
        /*0074*/ 	.byte	0x70, 0x53, 0x01, 0x00


	//----- nvinfo : EIATTR_MERCURY_ISA_VERSION
	.align		4
.L_169:
        /*0078*/ 	.byte	0x03, 0x5f
        /*007a*/ 	.short	0x0101


	//----- nvinfo : EIATTR_INT_WARP_WIDE_INSTR_OFFSETS
	.align		4
        /*007c*/ 	.byte	0x04, 0x31
        /*007e*/ 	.short	(.L_171 - .L_170)


	//   ....[0]....
.L_170:
        /*0080*/ 	.word	0x000000c0


	//   ....[1]....
        /*0084*/ 	.word	0x000000d0


	//   ....[2]....
        /*0088*/ 	.word	0x00000170


	//----- nvinfo : EIATTR_COOP_GROUP_MASK_REGIDS
	.align		4
.L_171:
        /*008c*/ 	.byte	0x04, 0x29
        /*008e*/ 	.short	(.L_173 - .L_172)


	//   ....[0]....
.L_172:
        /*0090*/ 	.word	0xffffffff


	//   ....[1]....
        /*0094*/ 	.word	0xffffffff


	//   ....[2]....
        /*0098*/ 	.word	0xffffffff


	//   ....[3]....
        /*009c*/ 	.word	0xffffffff


	//   ....[4]....
        /*00a0*/ 	.word	0xffffffff


	//   ....[5]....
        /*00a4*/ 	.word	0xffffffff


	//   ....[6]....
        /*00a8*/ 	.word	0xffffffff


	//   ....[7]....
        /*00ac*/ 	.word	0xffffffff


	//   ....[8]....
        /*00b0*/ 	.word	0xffffffff


	//   ....[9]....
        /*00b4*/ 	.word	0xffffffff


	//   ....[10]....
        /*00b8*/ 	.word	0xffffffff


	//   ....[11]....
        /*00bc*/ 	.word	0xffffffff


	//   ....[12]....
        /*00c0*/ 	.word	0xffffffff


	//   ....[13]....
        /*00c4*/ 	.word	0xffffffff


	//   ....[14]....
        /*00c8*/ 	.word	0xffffffff


	//   ....[15]....
        /*00cc*/ 	.word	0xffffffff


	//   ....[16]....
        /*00d0*/ 	.word	0xffffffff


	//   ....[17]....
        /*00d4*/ 	.word	0xffffffff


	//   ....[18]....
        /*00d8*/ 	.word	0xffffffff


	//   ....[19]....
        /*00dc*/ 	.word	0xffffffff


	//   ....[20]....
        /*00e0*/ 	.word	0xffffffff


	//   ....[21]....
        /*00e4*/ 	.word	0xffffffff


	//   ....[22]....
        /*00e8*/ 	.word	0xffffffff


	//   ....[23]....
        /*00ec*/ 	.word	0xffffffff


	//   ....[24]....
        /*00f0*/ 	.word	0xffffffff


	//   ....[25]....
        /*00f4*/ 	.word	0xffffffff


	//   ....[26]....
        /*00f8*/ 	.word	0xffffffff


	//   ....[27]....
        /*00fc*/ 	.word	0xffffffff


	//   ....[28]....
        /*0100*/ 	.word	0xffffffff


	//   ....[29]....
        /*0104*/ 	.word	0xffffffff


	//   ....[30]....
        /*0108*/ 	.word	0xffffffff


	//   ....[31]....
        /*010c*/ 	.word	0xffffffff


	//   ....[32]....
        /*0110*/ 	.word	0xffffffff


	//   ....[33]....
        /*0114*/ 	.word	0xffffffff


	//   ....[34]....
        /*0118*/ 	.word	0xffffffff


	//   ....[35]....
        /*011c*/ 	.word	0xffffffff


	//   ....[36]....
        /*0120*/ 	.word	0xffffffff


	//   ....[37]....
        /*0124*/ 	.word	0xffffffff


	//   ....[38]....
        /*0128*/ 	.word	0xffffffff


	//   ....[39]....
        /*012c*/ 	.word	0xffffffff


	//   ....[40]....
        /*0130*/ 	.word	0xffffffff


	//   ....[41]....
        /*0134*/ 	.word	0xffffffff


	//   ....[42]....
        /*0138*/ 	.word	0xffffffff


	//   ....[43]....
        /*013c*/ 	.word	0xffffffff


	//   ....[44]....
        /*0140*/ 	.word	0xffffffff


	//   ....[45]....
        /*0144*/ 	.word	0xffffffff


	//   ....[46]....
        /*0148*/ 	.word	0xffffffff


	//   ....[47]....
        /*014c*/ 	.word	0xffffffff


	//   ....[48]....
        /*0150*/ 	.word	0xffffffff


	//   ....[49]....
        /*0154*/ 	.word	0xffffffff


	//   ....[50]....
        /*0158*/ 	.word	0xffffffff


	//   ....[51]....
        /*015c*/ 	.word	0xffffffff


	//   ....[52]....
        /*0160*/ 	.word	0xffffffff


	//   ....[53]....
        /*0164*/ 	.word	0xffffffff


	//   ....[54]....
        /*0168*/ 	.word	0xffffffff


	//   ....[55]....
        /*016c*/ 	.word	0xffffffff


	//   ....[56]....
        /*0170*/ 	.word	0xffffffff


	//   ....[57]....
        /*0174*/ 	.word	0xffffffff


	//   ....[58]....
        /*0178*/ 	.word	0xffffffff


	//   ....[59]....
        /*017c*/ 	.word	0xffffffff


	//   ....[60]....
        /*0180*/ 	.word	0xffffffff


	//   ....[61]....
        /*0184*/ 	.word	0xffffffff


	//   ....[62]....
        /*0188*/ 	.word	0xffffffff


	//   ....[63]....
        /*018c*/ 	.word	0xffffffff


	//   ....[64]....
        /*0190*/ 	.word	0xffffffff


	//   ....[65]....
        /*0194*/ 	.word	0xffffffff


	//   ....[66]....
        /*0198*/ 	.word	0xffffffff


	//   ....[67]....
        /*019c*/ 	.word	0xffffffff


	//   ....[68]....
        /*01a0*/ 	.word	0xffffffff


	//   ....[69]....
        /*01a4*/ 	.word	0xffffffff


	//   ....[70]....
        /*01a8*/ 	.word	0xffffffff


	//   ....[71]....
        /*01ac*/ 	.word	0xffffffff


	//   ....[72]....
        /*01b0*/ 	.word	0xffffffff


	//   ....[73]....
        /*01b4*/ 	.word	0xffffffff


	//   ....[74]....
        /*01b8*/ 	.word	0xffffffff


	//   ....[75]....
        /*01bc*/ 	.word	0xffffffff


	//   ....[76]....
        /*01c0*/ 	.word	0xffffffff


	//   ....[77]....
        /*01c4*/ 	.word	0xffffffff


	//   ....[78]....
        /*01c8*/ 	.word	0xffffffff


	//   ....[79]....
        /*01cc*/ 	.word	0xffffffff


	//   ....[80]....
        /*01d0*/ 	.word	0xffffffff


	//   ....[81]....
        /*01d4*/ 	.word	0xffffffff


	//   ....[82]....
        /*01d8*/ 	.word	0xffffffff


	//   ....[83]....
        /*01dc*/ 	.word	0xffffffff


	//   ....[84]....
        /*01e0*/ 	.word	0xffffffff


	//   ....[85]....
        /*01e4*/ 	.word	0xffffffff


	//   ....[86]....
        /*01e8*/ 	.word	0xffffffff


	//   ....[87]....
        /*01ec*/ 	.word	0xffffffff


	//   ....[88]....
        /*01f0*/ 	.word	0xffffffff


	//   ....[89]....
        /*01f4*/ 	.word	0xffffffff


	//   ....[90]....
        /*01f8*/ 	.word	0xffffffff


	//   ....[91]....
        /*01fc*/ 	.word	0xffffffff


	//   ....[92]....
        /*0200*/ 	.word	0xffffffff


	//   ....[93]....
        /*0204*/ 	.word	0xffffffff


	//   ....[94]....
        /*0208*/ 	.word	0xffffffff


	//   ....[95]....
        /*020c*/ 	.word	0xffffffff


	//   ....[96]....
        /*0210*/ 	.word	0xffffffff


	//   ....[97]....
        /*0214*/ 	.word	0xffffffff


	//   ....[98]....
        /*0218*/ 	.word	0xffffffff


	//   ....[99]....
        /*021c*/ 	.word	0xffffffff


	//   ....[100]....
        /*0220*/ 	.word	0xffffffff


	//   ....[101]....
        /*0224*/ 	.word	0xffffffff


	//   ....[102]....
        /*0228*/ 	.word	0xffffffff


	//   ....[103]....
        /*022c*/ 	.word	0xffffffff


	//   ....[104]....
        /*0230*/ 	.word	0xffffffff


	//   ....[105]....
        /*0234*/ 	.word	0xffffffff


	//   ....[106]....
        /*0238*/ 	.word	0xffffffff


	//   ....[107]....
        /*023c*/ 	.word	0x0500000f


	//   ....[108]....
        /*0240*/ 	.word	0x0500000f


	//   ....[109]....
        /*0244*/ 	.word	0x0500000f


	//   ....[110]....
        /*0248*/ 	.word	0x0500000f


	//   ....[111]....
        /*024c*/ 	.word	0x0500000f


	//   ....[112]....
        /*0250*/ 	.word	0x0500000f


	//   ....[113]....
        /*0254*/ 	.word	0x0500000f


	//   ....[114]....
        /*0258*/ 	.word	0x0500000f


	//   ....[115]....
        /*025c*/ 	.word	0x0500000f


	//   ....[116]....
        /*0260*/ 	.word	0x0500000f


	//   ....[117]....
        /*0264*/ 	.word	0x0500000f


	//   ....[118]....
        /*0268*/ 	.word	0x0500000f


	//   ....[119]....
        /*026c*/ 	.word	0x0500000f


	//   ....[120]....
        /*0270*/ 	.word	0x0500000f


	//   ....[121]....
        /*0274*/ 	.word	0x0500000f


	//   ....[122]....
        /*0278*/ 	.word	0x0500000f


	//   ....[123]....
        /*027c*/ 	.word	0x0500000f


	//   ....[124]....
        /*0280*/ 	.word	0x0500000f


	//   ....[125]....
        /*0284*/ 	.word	0x0500000f


	//   ....[126]....
        /*0288*/ 	.word	0x0500000f


	//   ....[127]....
        /*028c*/ 	.word	0x0500000f


	//   ....[128]....
        /*0290*/ 	.word	0x0500000f


	//   ....[129]....
        /*0294*/ 	.word	0x0500000f


	//   ....[130]....
        /*0298*/ 	.word	0x0500000f


	//   ....[131]....
        /*029c*/ 	.word	0x0500000f


	//   ....[132]....
        /*02a0*/ 	.word	0x0500000f


	//   ....[133]....
        /*02a4*/ 	.word	0x0500000f


	//   ....[134]....
        /*02a8*/ 	.word	0x0500000f


	//   ....[135]....
        /*02ac*/ 	.word	0x0500000f


	//   ....[136]....
        /*02b0*/ 	.word	0x0500000f


	//   ....[137]....
        /*02b4*/ 	.word	0x0500000f


	//   ....[138]....
        /*02b8*/ 	.word	0x0500000f


	//   ....[139]....
        /*02bc*/ 	.word	0x0500000f


	//   ....[140]....
        /*02c0*/ 	.word	0x0500000f


	//   ....[141]....
        /*02c4*/ 	.word	0x0500000f


	//   ....[142]....
        /*02c8*/ 	.word	0x0500000f


	//   ....[143]....
        /*02cc*/ 	.word	0x0500000f


	//   ....[144]....
        /*02d0*/ 	.word	0x0500000f


	//   ....[145]....
        /*02d4*/ 	.word	0x0500000f


	//   ....[146]....
        /*02d8*/ 	.word	0x0500000f


	//   ....[147]....
        /*02dc*/ 	.word	0x0500000f


	//   ....[148]....
        /*02e0*/ 	.word	0x0500000f


	//   ....[149]....
        /*02e4*/ 	.word	0x0500000f


	//   ....[150]....
        /*02e8*/ 	.word	0x0500000f


	//   ....[151]....
        /*02ec*/ 	.word	0x0500000f


	//   ....[152]....
        /*02f0*/ 	.word	0x0500000f


	//   ....[153]....
        /*02f4*/ 	.word	0x0500000f


	//   ....[154]....
        /*02f8*/ 	.word	0x0500000f


	//   ....[155]....
        /*02fc*/ 	.word	0x0500000f


	//   ....[156]....
        /*0300*/ 	.word	0x0500000f


	//   ....[157]....
        /*0304*/ 	.word	0x0500000f


	//   ....[158]....
        /*0308*/ 	.word	0x0500000f


	//   ....[159]....
        /*030c*/ 	.word	0x0500000f


	//   ....[160]....
        /*0310*/ 	.word	0x0500000f


	//   ....[161]....
        /*0314*/ 	.word	0x0500000f


	//   ....[162]....
        /*0318*/ 	.word	0x0500000f


	//   ....[163]....
        /*031c*/ 	.word	0x0500000f


	//   ....[164]....
        /*0320*/ 	.word	0x0500000f


	//   ....[165]....
        /*0324*/ 	.word	0x0500000f


	//   ....[166]....
        /*0328*/ 	.word	0x0500000f


	//   ....[167]....
        /*032c*/ 	.word	0x0500000f


	//   ....[168]....
        /*0330*/ 	.word	0x0500000f


	//   ....[169]....
        /*0334*/ 	.word	0x0500000f


	//   ....[170]....
        /*0338*/ 	.word	0x0500000f


	//   ....[171]....
        /*033c*/ 	.word	0x0500000f


	//   ....[172]....
        /*0340*/ 	.word	0x0500000f


	//----- nvinfo : EIATTR_COOP_GROUP_INSTR_OFFSETS
	.align		4
.L_173:
        /*0344*/ 	.byte	0x04, 0x28
        /*0346*/ 	.short	(.L_175 - .L_174)


	//   ....[0]....
.L_174:
        /*0348*/ 	.word	0x00000070


	//   ....[1]....
        /*034c*/ 	.word	0x000000b0


	//   ....[2]....
        /*0350*/ 	.word	0x000002d0


	//   ....[3]....
        /*0354*/ 	.word	0x00000430


	//   ....[4]....
        /*0358*/ 	.word	0x00000550


	//   ....[5]....
        /*035c*/ 	.word	0x000006b0


	//   ....[6]....
        /*0360*/ 	.word	0x00001680


	//   ....[7]....
        /*0364*/ 	.word	0x00002450


	//   ....[8]....
        /*0368*/ 	.word	0x00002b90


	//   ....[9]....
        /*036c*/ 	.word	0x00003900


	//   ....[10]....
        /*0370*/ 	.word	0x00003a40


	//   ....[11]....
        /*0374*/ 	.word	0x00004040


	//   ....[12]....
        /*0378*/ 	.word	0x000040c0


	//   ....[13]....
        /*037c*/ 	.word	0x00005f70


	//   ....[14]....
        /*0380*/ 	.word	0x00006ea0


	//   ....[15]....
        /*0384*/ 	.word	0x00007520


	//   ....[16]....
        /*0388*/ 	.word	0x00007640


	//   ....[17]....
        /*038c*/ 	.word	0x00007c00


	//   ....[18]....
        /*0390*/ 	.word	0x00007c90


	//   ....[19]....
        /*0394*/ 	.word	0x0000a0b0


	//   ....[20]....
        /*0398*/ 	.word	0x0000a0e0


	//   ....[21]....
        /*039c*/ 	.word	0x0000a110


	//   ....[22]....
        /*03a0*/ 	.word	0x0000a130


	//   ....[23]....
        /*03a4*/ 	.word	0x0000be60


	//   ....[24]....
        /*03a8*/ 	.word	0x0000cd80


	//   ....[25]....
        /*03ac*/ 	.word	0x0000d410


	//   ....[26]....
        /*03b0*/ 	.word	0x0000d530


	//   ....[27]....
        /*03b4*/ 	.word	0x0000daf0


	//   ....[28]....
        /*03b8*/ 	.word	0x0000db80


	//   ....[29]....
        /*03bc*/ 	.word	0x0000ec20


	//   ....[30]....
        /*03c0*/ 	.word	0x0000ec40


	//   ....[31]....
        /*03c4*/ 	.word	0x0000ed00


	//   ....[32]....
        /*03c8*/ 	.word	0x0000ed10


	//   ....[33]....
        /*03cc*/ 	.word	0x0000fdc0


	//   ....[34]....
        /*03d0*/ 	.word	0x0000fe10


	//   ....[35]....
        /*03d4*/ 	.word	0x0000fe50


	//   ....[36]....
        /*03d8*/ 	.word	0x0000fe90


	//   ....[37]....
        /*03dc*/ 	.word	0x0000fee0


	//   ....[38]....
        /*03e0*/ 	.word	0x0000ff00


	//   ....[39]....
        /*03e4*/ 	.word	0x00010850


	//   ....[40]....
        /*03e8*/ 	.word	0x00010860


	//   ....[41]....
        /*03ec*/ 	.word	0x000115b0


	//   ....[42]....
        /*03f0*/ 	.word	0x00012c00


	//   ....[43]....
        /*03f4*/ 	.word	0x00012c20


	//   ....[44]....
        /*03f8*/ 	.word	0x00012c30


	//   ....[45]....
        /*03fc*/ 	.word	0x00012c40


	//   ....[46]....
        /*0400*/ 	.word	0x00012c50


	//   ....[47]....
        /*0404*/ 	.word	0x00012c60


	//   ....[48]....
        /*0408*/ 	.word	0x00012c70


	//   ....[49]....
        /*040c*/ 	.word	0x00012cd0


	//   ....[50]....
        /*0410*/ 	.word	0x00012d10


	//   ....[51]....
        /*0414*/ 	.word	0x00012d70


	//   ....[52]....
        /*0418*/ 	.word	0x00012d80


	//   ....[53]....
        /*041c*/ 	.word	0x00012e40


	//   ....[54]....
        /*0420*/ 	.word	0x00013490


	//   ....[55]....
        /*0424*/ 	.word	0x000134c0


	//   ....[56]....
        /*0428*/ 	.word	0x000134f0


	//   ....[57]....
        /*042c*/ 	.word	0x00013510


	//   ....[58]....
        /*0430*/ 	.word	0x00013520


	//   ....[59]....
        /*0434*/ 	.word	0x000135a0


	//   ....[60]....
        /*0438*/ 	.word	0x000135e0


	//   ....[61]....
        /*043c*/ 	.word	0x00013630


	//   ....[62]....
        /*0440*/ 	.word	0x00013660


	//   ....[63]....
        /*0444*/ 	.word	0x000136c0


	//   ....[64]....
        /*0448*/ 	.word	0x00013700


	//   ....[65]....
        /*044c*/ 	.word	0x00013750


	//   ....[66]....
        /*0450*/ 	.word	0x00013780


	//   ....[67]....
        /*0454*/ 	.word	0x000137d0


	//   ....[68]....
        /*0458*/ 	.word	0x00013810


	//   ....[69]....
        /*045c*/ 	.word	0x00013860


	//   ....[70]....
        /*0460*/ 	.word	0x00014030


	//   ....[71]....
        /*0464*/ 	.word	0x00014060


	//   ....[72]....
        /*0468*/ 	.word	0x00014080


	//   ....[73]....
        /*046c*/ 	.word	0x00014090


	//   ....[74]....
        /*0470*/ 	.word	0x000140b0


	//   ....[75]....
        /*0474*/ 	.word	0x00014110


	//   ....[76]....
        /*0478*/ 	.word	0x00014130


	//   ....[77]....
        /*047c*/ 	.word	0x00014150


	//   ....[78]....
        /*0480*/ 	.word	0x00014160


	//   ....[79]....
        /*0484*/ 	.word	0x000141c0


	//   ....[80]....
        /*0488*/ 	.word	0x000141f0


	//   ....[81]....
        /*048c*/ 	.word	0x00014270


	//   ....[82]....
        /*0490*/ 	.word	0x000144e0


	//   ....[83]....
        /*0494*/ 	.word	0x00014500


	//   ....[84]....
        /*0498*/ 	.word	0x00014510


	//   ....[85]....
        /*049c*/ 	.word	0x00014530


	//   ....[86]....
        /*04a0*/ 	.word	0x000145c0


	//   ....[87]....
        /*04a4*/ 	.word	0x000145f0


	//   ....[88]....
        /*04a8*/ 	.word	0x00014660


	//   ....[89]....
        /*04ac*/ 	.word	0x00014690


	//   ....[90]....
        /*04b0*/ 	.word	0x00014700


	//   ....[91]....
        /*04b4*/ 	.word	0x00014730


	//   ....[92]....
        /*04b8*/ 	.word	0x000147a0


	//   ....[93]....
        /*04bc*/ 	.word	0x000147d0


	//   ....[94]....
        /*04c0*/ 	.word	0x00014ca0


	//   ....[95]....
        /*04c4*/ 	.word	0x00014cd0


	//   ....[96]....
        /*04c8*/ 	.word	0x00014d00


	//   ....[97]....
        /*04cc*/ 	.word	0x00014d30


	//   ....[98]....
        /*04d0*/ 	.word	0x00014d60


	//   ....[99]....
        /*04d4*/ 	.word	0x00014d70


	//   ....[100]....
        /*04d8*/ 	.word	0x00014e10


	//   ....[101]....
        /*04dc*/ 	.word	0x00014e30


	//   ....[102]....
        /*04e0*/ 	.word	0x00014ec0


	//   ....[103]....
        /*04e4*/ 	.word	0x00014ee0


	//   ....[104]....
        /*04e8*/ 	.word	0x00014f50


	//   ....[105]....
        /*04ec*/ 	.word	0x00014f80


	//   ....[106]....
        /*04f0*/ 	.word	0x00015300


	//   ....[107]....
        /*04f4*/ 	.word	0x00015940


	//   ....[108]....
        /*04f8*/ 	.word	0x00015a30


	//   ....[109]....
        /*04fc*/ 	.word	0x00015ad0


	//   ....[110]....
        /*0500*/ 	.word	0x00015b30


	//   ....[111]....
        /*0504*/ 	.word	0x00015c00


	//   ....[112]....
        /*0508*/ 	.word	0x00015c70


	//   ....[113]....
        /*050c*/ 	.word	0x00015d40


	//   ....[114]....
        /*0510*/ 	.word	0x00015dc0


	//   ....[115]....
        /*0514*/ 	.word	0x00015e90


	//   ....[116]....
        /*0518*/ 	.word	0x00015f10


	//   ....[117]....
        /*051c*/ 	.word	0x00015ff0


	//   ....[118]....
        /*0520*/ 	.word	0x00016070


	//   ....[119]....
        /*0524*/ 	.word	0x00016130


	//   ....[120]....
        /*0528*/ 	.word	0x000161c0


	//   ....[121]....
        /*052c*/ 	.word	0x00016220


	//   ....[122]....
        /*0530*/ 	.word	0x000162c0


	//   ....[123]....
        /*0534*/ 	.word	0x00016390


	//   ....[124]....
        /*0538*/ 	.word	0x00016410


	//   ....[125]....
        /*053c*/ 	.word	0x000164e0


	//   ....[126]....
        /*0540*/ 	.word	0x00016560


	//   ....[127]....
        /*0544*/ 	.word	0x00016630


	//   ....[128]....
        /*0548*/ 	.word	0x000166b0


	//   ....[129]....
        /*054c*/ 	.word	0x00016780


	//   ....[130]....
        /*0550*/ 	.word	0x00016800


	//   ....[131]....
        /*0554*/ 	.word	0x000168d0


	//   ....[132]....
        /*0558*/ 	.word	0x00016950


	//   ....[133]....
        /*055c*/ 	.word	0x00016a20


	//   ....[134]....
        /*0560*/ 	.word	0x00016a90


	//   ....[135]....
        /*0564*/ 	.word	0x00016b50


	//   ....[136]....
        /*0568*/ 	.word	0x00016c90


	//   ....[137]....
        /*056c*/ 	.word	0x00016d60


	//   ....[138]....
        /*0570*/ 	.word	0x00016dc0


	//   ....[139]....
        /*0574*/ 	.word	0x00016e80


	//   ....[140]....
        /*0578*/ 	.word	0x00016ee0


	//   ....[141]....
        /*057c*/ 	.word	0x00016fa0


	//   ....[142]....
        /*0580*/ 	.word	0x00017000


	//   ....[143]....
        /*0584*/ 	.word	0x000170d0


	//   ....[144]....
        /*0588*/ 	.word	0x00017130


	//   ....[145]....
        /*058c*/ 	.word	0x00017200


	//   ....[146]....
        /*0590*/ 	.word	0x00017260


	//   ....[147]....
        /*0594*/ 	.word	0x00017340


	//   ....[148]....
        /*0598*/ 	.word	0x00017420


	//   ....[149]....
        /*059c*/ 	.word	0x000174c0


	//   ....[150]....
        /*05a0*/ 	.word	0x00017520


	//   ....[151]....
        /*05a4*/ 	.word	0x000175e0


	//   ....[152]....
        /*05a8*/ 	.word	0x000176a0


	//   ....[153]....
        /*05ac*/ 	.word	0x00017760


	//   ....[154]....
        /*05b0*/ 	.word	0x00017820


	//   ....[155]....
        /*05b4*/ 	.word	0x000178e0


	//   ....[156]....
        /*05b8*/ 	.word	0x000179a0


	//   ....[157]....
        /*05bc*/ 	.word	0x00017a60


	//   ....[158]....
        /*05c0*/ 	.word	0x00017b20


	//   ....[159]....
        /*05c4*/ 	.word	0x00017be0


	//   ....[160]....
        /*05c8*/ 	.word	0x00017d20


	//   ....[161]....
        /*05cc*/ 	.word	0x00017dc0


	//   ....[162]....
        /*05d0*/ 	.word	0x00017e90


	//   ....[163]....
        /*05d4*/ 	.word	0x00017f80


	//   ....[164]....
        /*05d8*/ 	.word	0x00017ff0


	//   ....[165]....
        /*05dc*/ 	.word	0x000180e0


	//   ....[166]....
        /*05e0*/ 	.word	0x00018150


	//   ....[167]....
        /*05e4*/ 	.word	0x00018250


	//   ....[168]....
        /*05e8*/ 	.word	0x000182d0


	//   ....[169]....
        /*05ec*/ 	.word	0x000183c0


	//   ....[170]....
        /*05f0*/ 	.word	0x00018430


	//   ....[171]....
        /*05f4*/ 	.word	0x00018500


	//   ....[172]....
        /*05f8*/ 	.word	0x00018610


	//----- nvinfo : EIATTR_REG_RECONFIG
	.align		4
.L_175:
        /*05fc*/ 	.byte	0x01, 0x54
	.zero		2


	//----- nvinfo : EIATTR_SYSCALL_OFFSETS
	.align		4
        /*0600*/ 	.byte	0x04, 0x46
        /*0602*/ 	.short	(.L_177 - .L_176)


	//   ....[0]....
.L_176:
        /*0604*/ 	.word	0x00001840


	//   ....[1]....
        /*0608*/ 	.word	0x00012170


	//   ....[2]....
        /*060c*/ 	.word	0x000122b0


	//   ....[3]....
        /*0610*/ 	.word	0x000123a0


	//   ....[4]....
        /*0614*/ 	.word	0x000131e0


	//----- nvinfo : EIATTR_MBARRIER_INSTR_OFFSETS
	.align		4
.L_177:
        /*0618*/ 	.byte	0x04, 0x39
        /*061a*/ 	.short	(.L_179 - .L_178)


	//   ....[0]....
.L_178:
        /*061c*/ 	.word	0x00000180
        /*0620*/ 	.word	0x000000ff
        /*0624*/ 	.word	0x00030800
        /*0628*/ 	.short	0x0100
        /*062a*/ 	.byte	0x08
	.zero		1


	//   ....[1]....
        /*062c*/ 	.word	0x00000190
        /*0630*/ 	.word	0x000000ff
        /*0634*/ 	.word	0x00030820
        /*0638*/ 	.short	0x0100
        /*063a*/ 	.byte	0x08
	.zero		1


	//   ....[2]....
        /*063c*/ 	.word	0x00000280
        /*0640*/ 	.word	0x000000ff
        /*0644*/ 	.word	0x00030830
        /*0648*/ 	.short	0x0100
        /*064a*/ 	.byte	0x08
	.zero		1


	//   ....[3]....
        /*064c*/ 	.word	0x00000290
        /*0650*/ 	.word	0x000000ff
        /*0654*/ 	.word	0x00030840
        /*0658*/ 	.short	0x0100
        /*065a*/ 	.byte	0x08
	.zero		1


	//   ....[4]....
        /*065c*/ 	.word	0x000002a0
        /*0660*/ 	.word	0x000000ff
        /*0664*/ 	.word	0x00030838
        /*0668*/ 	.short	0x0100
        /*066a*/ 	.byte	0x08
	.zero		1


	//   ....[5]....
        /*066c*/ 	.word	0x000002b0
        /*0670*/ 	.word	0x000000ff
        /*0674*/ 	.word	0x00030848
        /*0678*/ 	.short	0x0100
        /*067a*/ 	.byte	0x08
	.zero		1


	//   ....[6]....
        /*067c*/ 	.word	0x000003e0
        /*0680*/ 	.word	0x000000ff
        /*0684*/ 	.word	0x00030850
        /*0688*/ 	.short	0x0100
        /*068a*/ 	.byte	0x08
	.zero		1


	//   ....[7]....
        /*068c*/ 	.word	0x000003f0
        /*0690*/ 	.word	0x000000ff
        /*0694*/ 	.word	0x00030860
        /*0698*/ 	.short	0x0100
        /*069a*/ 	.byte	0x08
	.zero		1


	//   ....[8]....
        /*069c*/ 	.word	0x00000400
        /*06a0*/ 	.word	0x000000ff
        /*06a4*/ 	.word	0x00030858
        /*06a8*/ 	.short	0x0100
        /*06aa*/ 	.byte	0x08
	.zero		1


	//   ....[9]....
        /*06ac*/ 	.word	0x00000410
        /*06b0*/ 	.word	0x000000ff
        /*06b4*/ 	.word	0x00030868
        /*06b8*/ 	.short	0x0100
        /*06ba*/ 	.byte	0x08
	.zero		1


	//   ....[10]....
        /*06bc*/ 	.word	0x00000500
        /*06c0*/ 	.word	0x000000ff
        /*06c4*/ 	.word	0x00030870
        /*06c8*/ 	.short	0x0100
        /*06ca*/ 	.byte	0x06
	.zero		1


	//   ....[11]....
        /*06cc*/ 	.word	0x00000510
        /*06d0*/ 	.word	0x000000ff
        /*06d4*/ 	.word	0x00030880
        /*06d8*/ 	.short	0x0100
        /*06da*/ 	.byte	0x06
	.zero		1


	//   ....[12]....
        /*06dc*/ 	.word	0x00000520
        /*06e0*/ 	.word	0x000000ff
        /*06e4*/ 	.word	0x00030878
        /*06e8*/ 	.short	0x0100
        /*06ea*/ 	.byte	0x06
	.zero		1


	//   ....[13]....
        /*06ec*/ 	.word	0x00000530
        /*06f0*/ 	.word	0x000000ff
        /*06f4*/ 	.word	0x00030888
        /*06f8*/ 	.short	0x0100
        /*06fa*/ 	.byte	0x06
	.zero		1


	//   ....[14]....
        /*06fc*/ 	.word	0x00000660
        /*0700*/ 	.word	0x000000ff
        /*0704*/ 	.word	0x00030890
        /*0708*/ 	.short	0x0100
        /*070a*/ 	.byte	0x08
	.zero		1


	//   ....[15]....
        /*070c*/ 	.word	0x00000670
        /*0710*/ 	.word	0x000000ff
        /*0714*/ 	.word	0x000308a0
        /*0718*/ 	.short	0x0100
        /*071a*/ 	.byte	0x08
	.zero		1


	//   ....[16]....
        /*071c*/ 	.word	0x00000680
        /*0720*/ 	.word	0x000000ff
        /*0724*/ 	.word	0x00030898
        /*0728*/ 	.short	0x0100
        /*072a*/ 	.byte	0x08
	.zero		1


	//   ....[17]....
        /*072c*/ 	.word	0x00000690
        /*0730*/ 	.word	0x000000ff
        /*0734*/ 	.word	0x000308a8
        /*0738*/ 	.short	0x0100
        /*073a*/ 	.byte	0x08
	.zero		1


	//   ....[18]....
        /*073c*/ 	.word	0x000007d0
        /*0740*/ 	.word	0x000000ff
        /*0744*/ 	.word	0x000308b0
        /*0748*/ 	.short	0x0100
        /*074a*/ 	.byte	0x08
	.zero		1


	//   ....[19]....
        /*074c*/ 	.word	0x000007e0
        /*0750*/ 	.word	0x000000ff
        /*0754*/ 	.word	0x000308c0
        /*0758*/ 	.short	0x0100
        /*075a*/ 	.byte	0x08
	.zero		1


	//   ....[20]....
        /*075c*/ 	.word	0x000007f0
        /*0760*/ 	.word	0x000000ff
        /*0764*/ 	.word	0x000308b8
        /*0768*/ 	.short	0x0100
        /*076a*/ 	.byte	0x08
	.zero		1


	//   ....[21]....
        /*076c*/ 	.word	0x00000800
        /*0770*/ 	.word	0x000000ff
        /*0774*/ 	.word	0x000308c8
        /*0778*/ 	.short	0x0100
        /*077a*/ 	.byte	0x08
	.zero		1


	//   ....[22]....
        /*077c*/ 	.word	0x00001860
        /*0780*/ 	.word	0x000000ff
        /*0784*/ 	.word	0x00030800
        /*0788*/ 	.short	0x010a
        /*078a*/ 	.byte	0x27
	.zero		1


	//   ....[23]....
        /*078c*/ 	.word	0x000018f0
        /*0790*/ 	.word	0x000000ff
        /*0794*/ 	.word	0x00030830
        /*0798*/ 	.short	0x010a
        /*079a*/ 	.byte	0x27
	.zero		1


	//   ....[24]....
        /*079c*/ 	.word	0x00001950
        /*07a0*/ 	.word	0x000000ff
        /*07a4*/ 	.word	0x00030830
        /*07a8*/ 	.short	0x010a
        /*07aa*/ 	.byte	0x27
	.zero		1


	//   ....[25]....
        /*07ac*/ 	.word	0x00002660
        /*07b0*/ 	.word	0x000000ff
        /*07b4*/ 	.word	0x00000000
        /*07b8*/ 	.short	0x0101
        /*07ba*/ 	.byte	0x04
	.zero		1


	//   ....[26]....
        /*07bc*/ 	.word	0x00004f70
        /*07c0*/ 	.word	0x000000ff
        /*07c4*/ 	.word	0x00030830
        /*07c8*/ 	.short	0x010a
        /*07ca*/ 	.byte	0x3c
	.zero		1


	//   ....[27]....
        /*07cc*/ 	.word	0x00004fb0
        /*07d0*/ 	.word	0x000000ff
        /*07d4*/ 	.word	0x00030830
        /*07d8*/ 	.short	0x010a
        /*07da*/ 	.byte	0x3c
	.zero		1


	//   ....[28]....
        /*07dc*/ 	.word	0x00005a20
        /*07e0*/ 	.word	0x000000ff
        /*07e4*/ 	.word	0x00030850
        /*07e8*/ 	.short	0x010a
        /*07ea*/ 	.byte	0x0e
	.zero		1


	//   ....[29]....
        /*07ec*/ 	.word	0x00005a60
        /*07f0*/ 	.word	0x000000ff
        /*07f4*/ 	.word	0x00030850
        /*07f8*/ 	.short	0x010a
        /*07fa*/ 	.byte	0x0e
	.zero		1


	//   ....[30]....
        /*07fc*/ 	.word	0x00006190
        /*0800*/ 	.word	0x000000ff
        /*0804*/ 	.word	0x00000000
        /*0808*/ 	.short	0x0101
        /*080a*/ 	.byte	0x3c
	.zero		1


	//   ....[31]....
        /*080c*/ 	.word	0x00008570
        /*0810*/ 	.word	0x000000ff
        /*0814*/ 	.word	0x00000000
        /*0818*/ 	.short	0x0101
        /*081a*/ 	.byte	0x0e
	.zero		1


	//   ....[32]....
        /*081c*/ 	.word	0x00008a20
        /*0820*/ 	.word	0x000000ff
        /*0824*/ 	.word	0x00030830
        /*0828*/ 	.short	0x010a
        /*082a*/ 	.byte	0x05
	.zero		1


	//   ....[33]....
        /*082c*/ 	.word	0x00008a60
        /*0830*/ 	.word	0x000000ff
        /*0834*/ 	.word	0x00030830
        /*0838*/ 	.short	0x010a
        /*083a*/ 	.byte	0x05
	.zero		1


	//   ....[34]....
        /*083c*/ 	.word	0x000094d0
        /*0840*/ 	.word	0x000000ff
        /*0844*/ 	.word	0x00030850
        /*0848*/ 	.short	0x010a
        /*084a*/ 	.byte	0x05
	.zero		1


	//   ....[35]....
        /*084c*/ 	.word	0x00009510
        /*0850*/ 	.word	0x000000ff
        /*0854*/ 	.word	0x00030850
        /*0858*/ 	.short	0x010a
        /*085a*/ 	.byte	0x05
	.zero		1


	//   ....[36]....
        /*085c*/ 	.word	0x00009c00
        /*0860*/ 	.word	0x000000ff
        /*0864*/ 	.word	0x00000000
        /*0868*/ 	.short	0x0101
        /*086a*/ 	.byte	0x0a
	.zero		1


	//   ....[37]....
        /*086c*/ 	.word	0x0000ac70
        /*0870*/ 	.word	0x000000ff
        /*0874*/ 	.word	0x00000000
        /*0878*/ 	.short	0x0101
        /*087a*/ 	.byte	0x05
	.zero		1


	//   ....[38]....
        /*087c*/ 	.word	0x0000ae60
        /*0880*/ 	.word	0x000000ff
        /*0884*/ 	.word	0x00030830
        /*0888*/ 	.short	0x010a
        /*088a*/ 	.byte	0x3c
	.zero		1


	//   ....[39]....
        /*088c*/ 	.word	0x0000aea0
        /*0890*/ 	.word	0x000000ff
        /*0894*/ 	.word	0x00030830
        /*0898*/ 	.short	0x010a
        /*089a*/ 	.byte	0x3c
	.zero		1


	//   ....[40]....
        /*089c*/ 	.word	0x0000b910
        /*08a0*/ 	.word	0x000000ff
        /*08a4*/ 	.word	0x00030850
        /*08a8*/ 	.short	0x010a
        /*08aa*/ 	.byte	0x05
	.zero		1


	//   ....[41]....
        /*08ac*/ 	.word	0x0000b950
        /*08b0*/ 	.word	0x000000ff
        /*08b4*/ 	.word	0x00030850
        /*08b8*/ 	.short	0x010a
        /*08ba*/ 	.byte	0x05
	.zero		1


	//   ....[42]....
        /*08bc*/ 	.word	0x0000c080
        /*08c0*/ 	.word	0x000000ff
        /*08c4*/ 	.word	0x00000000
        /*08c8*/ 	.short	0x0101
        /*08ca*/ 	.byte	0x3c
	.zero		1


	//   ....[43]....
        /*08cc*/ 	.word	0x0000e460
        /*08d0*/ 	.word	0x000000ff
        /*08d4*/ 	.word	0x00000000
        /*08d8*/ 	.short	0x0101
        /*08da*/ 	.byte	0x05
	.zero		1


	//   ....[44]....
        /*08dc*/ 	.word	0x0000eb90
        /*08e0*/ 	.word	0x000000ff
        /*08e4*/ 	.word	0x00030850
        /*08e8*/ 	.short	0x010a
        /*08ea*/ 	.byte	0x05
	.zero		1


	//   ....[45]....
        /*08ec*/ 	.word	0x0000ebd0
        /*08f0*/ 	.word	0x000000ff
        /*08f4*/ 	.word	0x00030850
        /*08f8*/ 	.short	0x010a
        /*08fa*/ 	.byte	0x05
	.zero		1


	//   ....[46]....
        /*08fc*/ 	.word	0x0000f1e0
        /*0900*/ 	.word	0x000000ff
        /*0904*/ 	.word	0x00000000
        /*0908*/ 	.short	0x0101
        /*090a*/ 	.byte	0x04
	.zero		1


	//   ....[47]....
        /*090c*/ 	.word	0x0000ff10
        /*0910*/ 	.word	0x000000ff
        /*0914*/ 	.word	0x00000000
        /*0918*/ 	.short	0x0101
        /*091a*/ 	.byte	0x04
	.zero		1


	//   ....[48]....
        /*091c*/ 	.word	0x000129b0
        /*0920*/ 	.word	0x000000ff
        /*0924*/ 	.word	0x00030840
        /*0928*/ 	.short	0x010a
        /*092a*/ 	.byte	0x30
	.zero		1


	//   ....[49]....
        /*092c*/ 	.word	0x00012fa0
        /*0930*/ 	.word	0x000000ff
        /*0934*/ 	.word	0x00030830
        /*0938*/ 	.short	0x0107
        /*093a*/ 	.byte	0x30
	.zero		1


	//   ....[50]....
        /*093c*/ 	.word	0x00013010
        /*0940*/ 	.word	0x000000ff
        /*0944*/ 	.word	0x00030830
        /*0948*/ 	.short	0x0101
        /*094a*/ 	.byte	0x30
	.zero		1


	//   ....[51]....
        /*094c*/ 	.word	0x000139b0
        /*0950*/ 	.word	0x000000ff
        /*0954*/ 	.word	0x00030800
        /*0958*/ 	.short	0x0107
        /*095a*/ 	.byte	0x30
	.zero		1


	//   ....[52]....
        /*095c*/ 	.word	0x00013a10
        /*0960*/ 	.word	0x000000ff
        /*0964*/ 	.word	0x00030800
        /*0968*/ 	.short	0x0101
        /*096a*/ 	.byte	0x30
	.zero		1


	//   ....[53]....
        /*096c*/ 	.word	0x00013a30
        /*0970*/ 	.word	0x000000ff
        /*0974*/ 	.word	0x00030820
        /*0978*/ 	.short	0x010a
        /*097a*/ 	.byte	0x30
	.zero		1


	//   ....[54]....
        /*097c*/ 	.word	0x00013e20
        /*0980*/ 	.word	0x00000013
        /*0984*/ 	.word	0x00030840
        /*0988*/ 	.short	0x010a
        /*098a*/ 	.byte	0x3f
	.zero		1


	//   ....[55]....
        /*098c*/ 	.word	0x00014360
        /*0990*/ 	.word	0x00000013
        /*0994*/ 	.word	0x00030830
        /*0998*/ 	.short	0x0107
        /*099a*/ 	.byte	0x3f
	.zero		1


	//   ....[56]....
        /*099c*/ 	.word	0x00014410
        /*09a0*/ 	.word	0x00000013
        /*09a4*/ 	.word	0x00030830
        /*09a8*/ 	.short	0x0101
        /*09aa*/ 	.byte	0x3f
	.zero		1


	//   ....[57]....
        /*09ac*/ 	.word	0x00014470
        /*09b0*/ 	.word	0x00000006
        /*09b4*/ 	.word	0x00030860
        /*09b8*/ 	.short	0x010a
        /*09ba*/ 	.byte	0x3f
	.zero		1


	//   ....[58]....
        /*09bc*/ 	.word	0x00014920
        /*09c0*/ 	.word	0x00000006
        /*09c4*/ 	.word	0x00030850
        /*09c8*/ 	.short	0x0107
        /*09ca*/ 	.byte	0x3f
	.zero		1


	//   ....[59]....
        /*09cc*/ 	.word	0x00014a90
        /*09d0*/ 	.word	0x00000006
        /*09d4*/ 	.word	0x00030850
        /*09d8*/ 	.short	0x0101
        /*09da*/ 	.byte	0x3f
	.zero		1


	//   ....[60]....
        /*09dc*/ 	.word	0x00014c10
        /*09e0*/ 	.word	0x00000000
        /*09e4*/ 	.word	0x00030860
        /*09e8*/ 	.short	0x010a
        /*09ea*/ 	.byte	0x3f
	.zero		1


	//   ....[61]....
        /*09ec*/ 	.word	0x00015140
        /*09f0*/ 	.word	0x00000000
        /*09f4*/ 	.word	0x00030850
        /*09f8*/ 	.short	0x0107
        /*09fa*/ 	.byte	0x3f
	.zero		1


	//   ....[62]....
        /*09fc*/ 	.word	0x000151f0
        /*0a00*/ 	.word	0x00000000
        /*0a04*/ 	.word	0x00030850
        /*0a08*/ 	.short	0x0101
        /*0a0a*/ 	.byte	0x3f
	.zero		1


	//   ....[63]....
        /*0a0c*/ 	.word	0x00015290
        /*0a10*/ 	.word	0x00000007
        /*0a14*/ 	.word	0x00030820
        /*0a18*/ 	.short	0x010a
        /*0a1a*/ 	.byte	0x3f
	.zero		1


	//   ....[64]....
        /*0a1c*/ 	.word	0x00015410
        /*0a20*/ 	.word	0x00000005
        /*0a24*/ 	.word	0x00030840
        /*0a28*/ 	.short	0x010a
        /*0a2a*/ 	.byte	0x3f
	.zero		1


	//   ....[65]....
        /*0a2c*/ 	.word	0x000154b0
        /*0a30*/ 	.word	0x00000007
        /*0a34*/ 	.word	0x00030840
        /*0a38*/ 	.short	0x010a
        /*0a3a*/ 	.byte	0x3f
	.zero		1


	//   ....[66]....
        /*0a3c*/ 	.word	0x000154f0
        /*0a40*/ 	.word	0x00000005
        /*0a44*/ 	.word	0x00030860
        /*0a48*/ 	.short	0x010a
        /*0a4a*/ 	.byte	0x3f
	.zero		1


	//   ....[67]....
        /*0a4c*/ 	.word	0x00015530
        /*0a50*/ 	.word	0x00000007
        /*0a54*/ 	.word	0x00030860
        /*0a58*/ 	.short	0x010a
        /*0a5a*/ 	.byte	0x3f
	.zero		1


	//   ....[68]....
        /*0a5c*/ 	.word	0x000155a0
        /*0a60*/ 	.word	0x00000003
        /*0a64*/ 	.word	0x00030800
        /*0a68*/ 	.short	0x010a
        /*0a6a*/ 	.byte	0x3f
	.zero		1


	//   ....[69]....
        /*0a6c*/ 	.word	0x00015600
        /*0a70*/ 	.word	0x00000003
        /*0a74*/ 	.word	0x00030830
        /*0a78*/ 	.short	0x010a
        /*0a7a*/ 	.byte	0x3f
	.zero		1


	//   ....[70]....
        /*0a7c*/ 	.word	0x00015660
        /*0a80*/ 	.word	0x00000009
        /*0a84*/ 	.word	0x00030830
        /*0a88*/ 	.short	0x010a
        /*0a8a*/ 	.byte	0x3f
	.zero		1


	//   ....[71]....
        /*0a8c*/ 	.word	0x000156c0
        /*0a90*/ 	.word	0x00000009
        /*0a94*/ 	.word	0x00030850
        /*0a98*/ 	.short	0x010a
        /*0a9a*/ 	.byte	0x3f
	.zero		1


	//   ....[72]....
        /*0a9c*/ 	.word	0x00015720
        /*0aa0*/ 	.word	0x00000009
        /*0aa4*/ 	.word	0x00030830
        /*0aa8*/ 	.short	0x010a
        /*0aaa*/ 	.byte	0x3f
	.zero		1


	//   ....[73]....
        /*0aac*/ 	.word	0x00015780
        /*0ab0*/ 	.word	0x00000009
        /*0ab4*/ 	.word	0x00030850
        /*0ab8*/ 	.short	0x010a
        /*0aba*/ 	.byte	0x3f
	.zero		1


	//   ....[74]....
        /*0abc*/ 	.word	0x000157e0
        /*0ac0*/ 	.word	0x00000009
        /*0ac4*/ 	.word	0x00030830
        /*0ac8*/ 	.short	0x010a
        /*0aca*/ 	.byte	0x3f
	.zero		1


	//   ....[75]....
        /*0acc*/ 	.word	0x00015840
        /*0ad0*/ 	.word	0x00000009
        /*0ad4*/ 	.word	0x00030850
        /*0ad8*/ 	.short	0x010a
        /*0ada*/ 	.byte	0x3f
	.zero		1


	//   ....[76]....
        /*0adc*/ 	.word	0x000158a0
        /*0ae0*/ 	.word	0x00000005
        /*0ae4*/ 	.word	0x00030850
        /*0ae8*/ 	.short	0x010a
        /*0aea*/ 	.byte	0x3f
	.zero		1


	//   ....[77]....
        /*0aec*/ 	.word	0x00015980
        /*0af0*/ 	.word	0x00000003
        /*0af4*/ 	.word	0x00030840
        /*0af8*/ 	.short	0x010a
        /*0afa*/ 	.byte	0x3f
	.zero		1


	//   ....[78]....
        /*0afc*/ 	.word	0x00016b90
        /*0b00*/ 	.word	0x00000003
        /*0b04*/ 	.word	0x00030820
        /*0b08*/ 	.short	0x010a
        /*0b0a*/ 	.byte	0x3f
	.zero		1


	//   ....[79]....
        /*0b0c*/ 	.word	0x00016be0
        /*0b10*/ 	.word	0x00000013
        /*0b14*/ 	.word	0x00030840
        /*0b18*/ 	.short	0x010a
        /*0b1a*/ 	.byte	0x3f
	.zero		1


	//   ....[80]....
        /*0b1c*/ 	.word	0x00017370
        /*0b20*/ 	.word	0x00000006
        /*0b24*/ 	.word	0x00030860
        /*0b28*/ 	.short	0x010a
        /*0b2a*/ 	.byte	0x3f
	.zero		1


	//   ....[81]....
        /*0b2c*/ 	.word	0x00017c70
        /*0b30*/ 	.word	0x00000000
        /*0b34*/ 	.word	0x00030860
        /*0b38*/ 	.short	0x010a
        /*0b3a*/ 	.byte	0x3f
	.zero		1


	//   ....[82]....
        /*0b3c*/ 	.word	0x00018530
        /*0b40*/ 	.word	0x00000007
        /*0b44*/ 	.word	0x00030820
        /*0b48*/ 	.short	0x010a
        /*0b4a*/ 	.byte	0x3f
	.zero		1


	//   ....[83]....
        /*0b4c*/ 	.word	0x000186d0
        /*0b50*/ 	.word	0x00000005
        /*0b54*/ 	.word	0x00030840
        /*0b58*/ 	.short	0x010a
        /*0b5a*/ 	.byte	0x3f
	.zero		1


	//   ....[84]....
        /*0b5c*/ 	.word	0x00018720
        /*0b60*/ 	.word	0x00000007
        /*0b64*/ 	.word	0x00030840
        /*0b68*/ 	.short	0x010a
        /*0b6a*/ 	.byte	0x3f
	.zero		1


	//   ....[85]....
        /*0b6c*/ 	.word	0x00018770
        /*0b70*/ 	.word	0x00000005
        /*0b74*/ 	.word	0x00030860
        /*0b78*/ 	.short	0x010a
        /*0b7a*/ 	.byte	0x3f
	.zero		1


	//----- nvinfo : EIATTR_NUM_MBARRIERS
	.align		4
.L_179:
        /*0b7c*/ 	.byte	0x03, 0x38
        /*0b7e*/ 	.short	0x0016


	//----- nvinfo : EIATTR_EXIT_INSTR_OFFSETS
	.align		4
        /*0b80*/ 	.byte	0x04, 0x1c
        /*0b82*/ 	.short	(.L_181 - .L_180)


	//   ....[0]....
.L_180:
        /*0b84*/ 	.word	0x00015580


	//----- nvinfo : EIATTR_MAX_THREADS
	.align		4
.L_181:
        /*0b88*/ 	.byte	0x04, 0x05
        /*0b8a*/ 	.short	(.L_183 - .L_182)
.L_182:
        /*0b8c*/ 	.word	0x00000180
        /*0b90*/ 	.word	0x00000001
        /*0b94*/ 	.word	0x00000001


	//----- nvinfo : EIATTR_CRS_STACK_SIZE
	.align		4
.L_183:
        /*0b98*/ 	.byte	0x04, 0x1e
        /*0b9a*/ 	.short	(.L_185 - .L_184)
.L_184:
        /*0b9c*/ 	.word	0x00000000


	//----- nvinfo : EIATTR_CBANK_PARAM_SIZE
	.align		4
.L_185:
        /*0ba0*/ 	.byte	0x03, 0x19
        /*0ba2*/ 	.short	0x0a70


	//----- nvinfo : EIATTR_PARAM_CBANK
	.align		4
        /*0ba4*/ 	.byte	0x04, 0x0a
        /*0ba6*/ 	.short	(.L_187 - .L_186)
	.align		4
.L_186:
        /*0ba8*/ 	.word	index@(.nv.constant0._ZN7cutlass13device_kernelIN5flash11enable_sm90INS1_16FlashAttnFwdSm90INS1_25CollectiveMainloopFwdSm90ILi2EN4cute5tupleIJNS5_1CILi1EEES8_S8_EEENS6_IJNS7_ILi128EEENS7_ILi96EEENS7_ILi192EEEEEELi192ENS_10bfloat16_tEfNS_4arch4Sm90ELb0ELb1ELb1ELb0ELb1ELb0ELb0ELb1ELb1ELb1ELb1ELb0EEENS1_21CollectiveEpilogueFwdINS6_IJSA_SC_SB_EEES9_SE_SG_Li256ELb0ELb1ELb1ELb0EEENS1_19SingleTileSchedulerILb0ELb1ELb1ELi128EEEEEEEEEvNT_6ParamsE)
        /*0bac*/ 	.short	0x0210
        /*0bae*/ 	.short	0x0a70


	//----- nvinfo : EIATTR_SW_WAR
	.align		4
.L_187:
        /*0bb0*/ 	.byte	0x04, 0x36
        /*0bb2*/ 	.short	(.L_189 - .L_188)
.L_188:
        /*0bb4*/ 	.word	0x00000008
.L_189:


//--------------------- .nv.info._ZN7cutlass13device_kernelIN5flash11enable_sm90INS1_16FlashAttnFwdSm90INS1_25CollectiveMainloopFwdSm90ILi2EN4cute5tupleIJNS5_1CILi1EEES8_S8_EEENS6_IJNS7_ILi128EEENS7_ILi96EEENS7_ILi192EEEEEELi192ENS_10bfloat16_tEfNS_4arch4Sm90ELb0ELb1ELb1ELb1ELb1ELb0ELb0ELb1ELb1ELb1ELb1ELb0EEENS1_21CollectiveEpilogueFwdINS6_IJSA_SC_SB_EEES9_SE_SG_Li256ELb1ELb1ELb1ELb0EEENS1_36VarlenDynamicPersistentTileSchedulerILi128ELi96ELi256ELi128ELb1ELb1ELb1ELb1ELb0ELb1EEEEEEEEEvNT_6ParamsE --------------------------
	.section	.nv.info._ZN7cutlass13device_kernelIN5flash11enable_sm90INS1_16FlashAttnFwdSm90INS1_25CollectiveMainloopFwdSm90ILi2EN4cute5tupleIJNS5_1CILi1EEES8_S8_EEENS6_IJNS7_ILi128EEENS7_ILi96EEENS7_ILi192EEEEEELi192ENS_10bfloat16_tEfNS_4arch4Sm90ELb0ELb1ELb1ELb1ELb1ELb0ELb0ELb1ELb1ELb1ELb1ELb0EEENS1_21CollectiveEpilogueFwdINS6_IJSA_SC_SB_EEES9_SE_SG_Li256ELb1ELb1ELb1ELb0EEENS1_36VarlenDynamicPersistentTileSchedulerILi128ELi96ELi256ELi128ELb1ELb1ELb1ELb1ELb0ELb1EEEEEEEEEvNT_6ParamsE,"",@"SHT_CUDA_INFO"
	.sectionflags	@""
	.align	4


	//----- nvinfo : EIATTR_CUDA_API_VERSION
	.align		4
        /*0000*/ 	.byte	0x04, 0x37
        /*0002*/ 	.short	(.L_191 - .L_190)
.L_190:
        /*0004*/ 	.word	0x00000082


	//----- nvinfo : EIATTR_KPARAM_INFO
	.align		4
.L_191:
        /*0008*/ 	.byte	0x04, 0x17
        /*000a*/ 	.short	(.L_193 - .L_192)
.L_192:
        /*000c*/ 	.word	0x00000000
        /*0010*/ 	.short	0x0000
        /*0012*/ 	.short	0x0070
        /*0014*/ 	.byte	0x00, 0xf0, 0x01, 0x2a


	//----- nvinfo : EIATTR_SPARSE_MMA_MASK
	.align		4
.L_193:
        /*0018*/ 	.byte	0x03, 0x50
        /*001a*/ 	.short	0x0000


	//----- nvinfo : EIATTR_MAXREG_COUNT
	.align		4
        /*001c*/ 	.byte	0x03, 0x1b
        /*001e*/ 	.short	0x00a8


	//----- nvinfo : EIATTR_NUM_BARRIERS
	.align		4
        /*0020*/ 	.byte	0x02, 0x4c
        /*0022*/ 	.byte	0x09
	.zero		1


	//----- nvinfo : EIATTR_EXTERNS
	.align		4
        /*0024*/ 	.byte	0x04, 0x0f
        /*0026*/ 	.short	(.L_195 - .L_194)


	//   ....[0]....
	.align		4
.L_194:
        /*0028*/ 	.word	index@(__assertfail)


	//----- nvinfo : EIATTR_ANNOTATIONS
	.align		4
.L_195:
        /*002c*/ 	.byte	0x04, 0x55
        /*002e*/ 	.short	(.L_197 - .L_196)


	//   ....[0]....
.L_196:
        /* <DEDUP_REMOVED lines=14> */


	//----- nvinfo : EIATTR_MERCURY_ISA_VERSION
	.align		4
.L_197:
        /*0100*/ 	.byte	0x03, 0x5f
        /*0102*/ 	.short	0x0101


	//----- nvinfo : EIATTR_UNUSED_LOAD_BYTE_OFFSET
	.align		4
        /*0104*/ 	.byte	0x04, 0x44
        /*0106*/ 	.short	(.L_199 - .L_198)


	//   ....[0]....
.L_198:
        /*0108*/ 	.word	0x00000950
        /*010c*/ 	.word	0x0000fff0


	//   ....[1]....
        /*0110*/ 	.word	0x0000fe10
        /*0114*/ 	.word	0x0000fff0


	//----- nvinfo : EIATTR_INT_WARP_WIDE_INSTR_OFFSETS
	.align		4
.L_199:
        /*0118*/ 	.byte	0x04, 0x31
        /*011a*/ 	.short	(.L_201 - .L_200)


	//   ....[0]....
.L_200:
        /*011c*/ 	.word	0x000000c0


	//   ....[1]....
        /*0120*/ 	.word	0x000000d0


	//   ....[2]....
        /*0124*/ 	.word	0x00000170


	//   ....[3]....
        /*0128*/ 	.word	0x00015880


	//   ....[4]....
        /*012c*/ 	.word	0x00015910


	//   ....[5]....
        /*0130*/ 	.word	0x000186b0


	//   ....[6]....
        /*0134*/ 	.word	0x00018740


	//----- nvinfo : EIATTR_COOP_GROUP_MASK_REGIDS
	.align		4
.L_201:
        /*0138*/ 	.byte	0x04, 0x29
        /*013a*/ 	.short	(.L_203 - .L_202)


	//   ....[0]....
.L_202:
        /*013c*/ 	.word	0xffffffff


	//   ....[1]....
        /*0140*/ 	.word	0xffffffff


	//   ....[2]....
        /*0144*/ 	.word	0xffffffff


	//   ....[3]....
        /*0148*/ 	.word	0xffffffff


	//   ....[4]....
        /*014c*/ 	.word	0xffffffff


	//   ....[5]....
        /*0150*/ 	.word	0xffffffff


	//   ....[6]....
        /*0154*/ 	.word	0xffffffff


	//   ....[7]....
        /*0158*/ 	.word	0xffffffff


	//   ....[8]....
        /*015c*/ 	.word	0xffffffff


	//   ....[9]....
        /*0160*/ 	.word	0xffffffff


	//   ....[10]....
        /*0164*/ 	.word	0xffffffff


	//   ....[11]....
        /*0168*/ 	.word	0xffffffff


	//   ....[12]....
        /*016c*/ 	.word	0xffffffff


	//   ....[13]....
        /*0170*/ 	.word	0xffffffff


	//   ....[14]....
        /*0174*/ 	.word	0xffffffff


	//   ....[15]....
        /*0178*/ 	.word	0xffffffff


	//   ....[16]....
        /*017c*/ 	.word	0xffffffff


	//   ....[17]....
        /*0180*/ 	.word	0xffffffff


	//   ....[18]....
        /*0184*/ 	.word	0xffffffff


	//   ....[19]....
        /*0188*/ 	.word	0xffffffff


	//   ....[20]....
        /*018c*/ 	.word	0xffffffff


	//   ....[21]....
        /*0190*/ 	.word	0xffffffff


	//   ....[22]....
        /*0194*/ 	.word	0xffffffff


	//   ....[23]....
        /*0198*/ 	.word	0xffffffff


	//   ....[24]....
        /*019c*/ 	.word	0xffffffff


	//   ....[25]....
        /*01a0*/ 	.word	0xffffffff


	//   ....[26]....
        /*01a4*/ 	.word	0xffffffff


	//   ....[27]....
        /*01a8*/ 	.word	0xffffffff


	//   ....[28]....
        /*01ac*/ 	.word	0xffffffff


	//   ....[29]....
        /*01b0*/ 	.word	0xffffffff


	//   ....[30]....
        /*01b4*/ 	.word	0xffffffff


	//   ....[31]....
        /*01b8*/ 	.word	0xffffffff


	//   ....[32]....
        /*01bc*/ 	.word	0xffffffff


	//   ....[33]....
        /*01c0*/ 	.word	0xffffffff


	//   ....[34]....
        /*01c4*/ 	.word	0xffffffff


	//   ....[35]....
        /*01c8*/ 	.word	0xffffffff


	//   ....[36]....
        /*01cc*/ 	.word	0xffffffff


	//   ....[37]....
        /*01d0*/ 	.word	0xffffffff


	//   ....[38]....
        /*01d4*/ 	.word	0xffffffff


	//   ....[39]....
        /*01d8*/ 	.word	0xffffffff


	//   ....[40]....
        /*01dc*/ 	.word	0xffffffff


	//   ....[41]....
        /*01e0*/ 	.word	0xffffffff


	//   ....[42]....
        /*01e4*/ 	.word	0xffffffff


	//   ....[43]....
        /*01e8*/ 	.word	0xffffffff


	//   ....[44]....
        /*01ec*/ 	.word	0xffffffff


	//   ....[45]....
        /*01f0*/ 	.word	0xffffffff


	//   ....[46]....
        /*01f4*/ 	.word	0xffffffff


	//   ....[47]....
        /*01f8*/ 	.word	0xffffffff


	//   ....[48]....
        /*01fc*/ 	.word	0xffffffff


	//   ....[49]....
        /*0200*/ 	.word	0xffffffff


	//   ....[50]....
        /*0204*/ 	.word	0xffffffff


	//   ....[51]....
        /*0208*/ 	.word	0xffffffff


	//   ....[52]....
        /*020c*/ 	.word	0xffffffff


	//   ....[53]....
        /*0210*/ 	.word	0xffffffff


	//   ....[54]....
        /*0214*/ 	.word	0xffffffff


	//   ....[55]....
        /*0218*/ 	.word	0xffffffff


	//   ....[56]....
        /*021c*/ 	.word	0xffffffff


	//   ....[57]....
        /*0220*/ 	.word	0xffffffff


	//   ....[58]....
        /*0224*/ 	.word	0xffffffff


	//   ....[59]....
        /*0228*/ 	.word	0xffffffff


	//   ....[60]....
        /*022c*/ 	.word	0xffffffff


	//   ....[61]....
        /*0230*/ 	.word	0xffffffff


	//   ....[62]....
        /*0234*/ 	.word	0xffffffff


	//   ....[63]....
        /*0238*/ 	.word	0xffffffff


	//   ....[64]....
        /*023c*/ 	.word	0xffffffff


	//   ....[65]....
        /*0240*/ 	.word	0xffffffff


	//   ....[66]....
        /*0244*/ 	.word	0xffffffff


	//   ....[67]....
        /*0248*/ 	.word	0xffffffff


	//   ....[68]....
        /*024c*/ 	.word	0xffffffff


	//   ....[69]....
        /*0250*/ 	.word	0xffffffff


	//   ....[70]....
        /*0254*/ 	.word	0xffffffff


	//   ....[71]....
        /*0258*/ 	.word	0xffffffff


	//   ....[72]....
        /*025c*/ 	.word	0xffffffff


	//   ....[73]....
        /*0260*/ 	.word	0xffffffff


	//   ....[74]....
        /*0264*/ 	.word	0xffffffff


	//   ....[75]....
        /*0268*/ 	.word	0xffffffff


	//   ....[76]....
        /*026c*/ 	.word	0xffffffff


	//   ....[77]....
        /*0270*/ 	.word	0xffffffff


	//   ....[78]....
        /*0274*/ 	.word	0xffffffff


	//   ....[79]....
        /*0278*/ 	.word	0xffffffff


	//   ....[80]....
        /*027c*/ 	.word	0xffffffff


	//   ....[81]....
        /*0280*/ 	.word	0xffffffff


	//   ....[82]....
        /*0284*/ 	.word	0xffffffff


	//   ....[83]....
        /*0288*/ 	.word	0xffffffff


	//   ....[84]....
        /*028c*/ 	.word	0xffffffff


	//   ....[85]....
        /*0290*/ 	.word	0xffffffff


	//   ....[86]....
        /*0294*/ 	.word	0xffffffff


	//   ....[87]....
        /*0298*/ 	.word	0xffffffff


	//   ....[88]....
        /*029c*/ 	.word	0xffffffff


	//   ....[89]....
        /*02a0*/ 	.word	0xffffffff


	//   ....[90]....
        /*02a4*/ 	.word	0xffffffff


	//   ....[91]....
        /*02a8*/ 	.word	0xffffffff


	//   ....[92]....
        /*02ac*/ 	.word	0xffffffff


	//   ....[93]....
        /*02b0*/ 	.word	0xffffffff


	//   ....[94]....
        /*02b4*/ 	.word	0xffffffff


	//   ....[95]....
        /*02b8*/ 	.word	0xffffffff


	//   ....[96]....
        /*02bc*/ 	.word	0xffffffff


	//   ....[97]....
        /*02c0*/ 	.word	0xffffffff


	//   ....[98]....
        /*02c4*/ 	.word	0xffffffff


	//   ....[99]....
        /*02c8*/ 	.word	0xffffffff


	//   ....[100]....
        /*02cc*/ 	.word	0xffffffff


	//   ....[101]....
        /*02d0*/ 	.word	0xffffffff


	//   ....[102]....
        /*02d4*/ 	.word	0xffffffff


	//   ....[103]....
        /*02d8*/ 	.word	0xffffffff


	//   ....[104]....
        /*02dc*/ 	.word	0xffffffff


	//   ....[105]....
        /*02e0*/ 	.word	0xffffffff


	//   ....[106]....
        /*02e4*/ 	.word	0xffffffff


	//   ....[107]....
        /*02e8*/ 	.word	0xffffffff


	//   ....[108]....
        /*02ec*/ 	.word	0xffffffff


	//   ....[109]....
        /*02f0*/ 	.word	0xffffffff


	//   ....[110]....
        /*02f4*/ 	.word	0xffffffff


	//   ....[111]....
        /*02f8*/ 	.word	0xffffffff


	//   ....[112]....
        /*02fc*/ 	.word	0xffffffff


	//   ....[113]....
        /*0300*/ 	.word	0xffffffff


	//   ....[114]....
        /*0304*/ 	.word	0xffffffff


	//   ....[115]....
        /*0308*/ 	.word	0xffffffff


	//   ....[116]....
        /*030c*/ 	.word	0xffffffff


	//   ....[117]....
        /*0310*/ 	.word	0xffffffff


	//   ....[118]....
        /*0314*/ 	.word	0xffffffff


	//   ....[119]....
        /*0318*/ 	.word	0xffffffff


	//   ....[120]....
        /*031c*/ 	.word	0xffffffff


	//   ....[121]....
        /*0320*/ 	.word	0xffffffff


	//   ....[122]....
        /*0324*/ 	.word	0xffffffff


	//   ....[123]....
        /*0328*/ 	.word	0xffffffff


	//   ....[124]....
        /*032c*/ 	.word	0xffffffff


	//   ....[125]....
        /*0330*/ 	.word	0xffffffff


	//   ....[126]....
        /*0334*/ 	.word	0xffffffff


	//   ....[127]....
        /*0338*/ 	.word	0xffffffff


	//   ....[128]....
        /*033c*/ 	.word	0xffffffff


	//   ....[129]....
        /*0340*/ 	.word	0xffffffff


	//   ....[130]....
        /*0344*/ 	.word	0xffffffff


	//   ....[131]....
        /*0348*/ 	.word	0xffffffff


	//   ....[132]....
        /*034c*/ 	.word	0xffffffff


	//   ....[133]....
        /*0350*/ 	.word	0xffffffff


	//   ....[134]....
        /*0354*/ 	.word	0xffffffff


	//   ....[135]....
        /*0358*/ 	.word	0xffffffff


	//   ....[136]....
        /*035c*/ 	.word	0xffffffff


	//   ....[137]....
        /*0360*/ 	.word	0xffffffff


	//   ....[138]....
        /*0364*/ 	.word	0xffffffff


	//   ....[139]....
        /*0368*/ 	.word	0xffffffff


	//   ....[140]....
        /*036c*/ 	.word	0xffffffff


	//   ....[141]....
        /*0370*/ 	.word	0xffffffff


	//   ....[142]....
        /*0374*/ 	.word	0xffffffff


	//   ....[143]....
        /*0378*/ 	.word	0xffffffff


	//   ....[144]....
        /*037c*/ 	.word	0xffffffff


	//   ....[145]....
        /*0380*/ 	.word	0xffffffff


	//   ....[146]....
        /*0384*/ 	.word	0xffffffff


	//   ....[147]....
        /*0388*/ 	.word	0xffffffff


	//   ....[148]....
        /*038c*/ 	.word	0xffffffff


	//   ....[149]....
        /*0390*/ 	.word	0xffffffff


	//   ....[150]....
        /*0394*/ 	.word	0xffffffff


	//   ....[151]....
        /*0398*/ 	.word	0xffffffff


	//   ....[152]....
        /*039c*/ 	.word	0xffffffff


	//   ....[153]....
        /*03a0*/ 	.word	0xffffffff


	//   ....[154]....
        /*03a4*/ 	.word	0xffffffff


	//   ....[155]....
        /*03a8*/ 	.word	0xffffffff


	//   ....[156]....
        /*03ac*/ 	.word	0xffffffff


	//   ....[157]....
        /*03b0*/ 	.word	0x0500000f


	//   ....[158]....
        /*03b4*/ 	.word	0x0500000f


	//   ....[159]....
        /*03b8*/ 	.word	0x0500000f


	//   ....[160]....
        /*03bc*/ 	.word	0x0500000f


	//   ....[161]....
        /*03c0*/ 	.word	0x0500000f


	//   ....[162]....
        /*03c4*/ 	.word	0x0500000f


	//   ....[163]....
        /*03c8*/ 	.word	0x0500000f


	//   ....[164]....
        /*03cc*/ 	.word	0x0500000f


	//   ....[165]....
        /*03d0*/ 	.word	0x0500000f


	//   ....[166]....
        /*03d4*/ 	.word	0x0500000f


	//   ....[167]....
        /*03d8*/ 	.word	0x0500000f


	//   ....[168]....
        /*03dc*/ 	.word	0x0500000f


	//   ....[169]....
        /*03e0*/ 	.word	0x0500000f


	//   ....[170]....
        /*03e4*/ 	.word	0x0500000f


	//   ....[171]....
        /*03e8*/ 	.word	0x0500000f


	//   ....[172]....
        /*03ec*/ 	.word	0x0500000f


	//   ....[173]....
        /*03f0*/ 	.word	0x0500000f


	//   ....[174]....
        /*03f4*/ 	.word	0x0500000f


	//   ....[175]....
        /*03f8*/ 	.word	0x0500000f


	//   ....[176]....
        /*03fc*/ 	.word	0x0500000f


	//   ....[177]....
        /*0400*/ 	.word	0x0500000f


	//   ....[178]....
        /*0404*/ 	.word	0x0500000f


	//   ....[179]....
        /*0408*/ 	.word	0x0500000f


	//   ....[180]....
        /*040c*/ 	.word	0x0500000f


	//   ....[181]....
        /*0410*/ 	.word	0x0500000f


	//   ....[182]....
        /*0414*/ 	.word	0x0500000f


	//   ....[183]....
        /*0418*/ 	.word	0x0500000f


	//   ....[184]....
        /*041c*/ 	.word	0x0500000f


	//   ....[185]....
        /*0420*/ 	.word	0x0500000f


	//   ....[186]....
        /*0424*/ 	.word	0x0500000f


	//   ....[187]....
        /*0428*/ 	.word	0x0500000f


	//   ....[188]....
        /*042c*/ 	.word	0x0500000f


	//   ....[189]....
        /*0430*/ 	.word	0x0500000f


	//   ....[190]....
        /*0434*/ 	.word	0x0500000f


	//   ....[191]....
        /*0438*/ 	.word	0x0500000f


	//   ....[192]....
        /*043c*/ 	.word	0x0500000f


	//   ....[193]....
        /*0440*/ 	.word	0x0500000f


	//   ....[194]....
        /*0444*/ 	.word	0x0500000f


	//   ....[195]....
        /*0448*/ 	.word	0x0500000f


	//   ....[196]....
        /*044c*/ 	.word	0x0500000f


	//   ....[197]....
        /*0450*/ 	.word	0x0500000f


	//   ....[198]....
        /*0454*/ 	.word	0x0500000f


	//   ....[199]....
        /*0458*/ 	.word	0x0500000f


	//   ....[200]....
        /*045c*/ 	.word	0x0500000f


	//   ....[201]....
        /*0460*/ 	.word	0x0500000f


	//   ....[202]....
        /*0464*/ 	.word	0x0500000f


	//   ....[203]....
        /*0468*/ 	.word	0x0500000f


	//   ....[204]....
        /*046c*/ 	.word	0x0500000f


	//   ....[205]....
        /*0470*/ 	.word	0x0500000f


	//   ....[206]....
        /*0474*/ 	.word	0x0500000f


	//   ....[207]....
        /*0478*/ 	.word	0x0500000f


	//   ....[208]....
        /*047c*/ 	.word	0x0500000f


	//   ....[209]....
        /*0480*/ 	.word	0x0500000f


	//   ....[210]....
        /*0484*/ 	.word	0x0500000f


	//   ....[211]....
        /*0488*/ 	.word	0x0500000f


	//   ....[212]....
        /*048c*/ 	.word	0x0500000f


	//   ....[213]....
        /*0490*/ 	.word	0x0500000f


	//   ....[214]....
        /*0494*/ 	.word	0x0500000f


	//   ....[215]....
        /*0498*/ 	.word	0x0500000f


	//   ....[216]....
        /*049c*/ 	.word	0x0500000f


	//   ....[217]....
        /*04a0*/ 	.word	0x0500000f


	//   ....[218]....
        /*04a4*/ 	.word	0x0500000f


	//   ....[219]....
        /*04a8*/ 	.word	0x0500000f


	//   ....[220]....
        /*04ac*/ 	.word	0x0500000f


	//   ....[221]....
        /*04b0*/ 	.word	0x0500000f


	//   ....[222]....
        /*04b4*/ 	.word	0x0500000f


	//   ....[223]....
        /*04b8*/ 	.word	0x0500000f


	//   ....[224]....
        /*04bc*/ 	.word	0x0500000f


	//   ....[225]....
        /*04c0*/ 	.word	0x0500000f


	//   ....[226]....
        /*04c4*/ 	.word	0x0500000f


	//   ....[227]....
        /*04c8*/ 	.word	0x0500000f


	//   ....[228]....
        /*04cc*/ 	.word	0x0500000f


	//   ....[229]....
        /*04d0*/ 	.word	0x0500000f


	//   ....[230]....
        /*04d4*/ 	.word	0x0500000f


	//   ....[231]....
        /*04d8*/ 	.word	0x0500000f


	//   ....[232]....
        /*04dc*/ 	.word	0x0500000f


	//   ....[233]....
        /*04e0*/ 	.word	0x0500000f


	//   ....[234]....
        /*04e4*/ 	.word	0x0500000f


	//   ....[235]....
        /*04e8*/ 	.word	0x0500000f


	//   ....[236]....
        /*04ec*/ 	.word	0x0500000f


	//   ....[237]....
        /*04f0*/ 	.word	0x0500000f


	//   ....[238]....
        /*04f4*/ 	.word	0x0500000f


	//   ....[239]....
        /*04f8*/ 	.word	0x0500000f


	//   ....[240]....
        /*04fc*/ 	.word	0x0500000f


	//----- nvinfo : EIATTR_COOP_GROUP_INSTR_OFFSETS
	.align		4
.L_203:
        /*0500*/ 	.byte	0x04, 0x28
        /*0502*/ 	.short	(.L_205 - .L_204)


	//   ....[0]....
.L_204:
        /*0504*/ 	.word	0x00000070


	//   ....[1]....
        /*0508*/ 	.word	0x000000b0


	//   ....[2]....
        /*050c*/ 	.word	0x000002d0


	//   ....[3]....
        /*0510*/ 	.word	0x00000430


	//   ....[4]....
        /*0514*/ 	.word	0x00000550


	//   ....[5]....
        /*0518*/ 	.word	0x000006b0


	//   ....[6]....
        /*051c*/ 	.word	0x00001fe0


	//   ....[7]....
        /*0520*/ 	.word	0x00002b90


	//   ....[8]....
        /*0524*/ 	.word	0x000032b0


	//   ....[9]....
        /*0528*/ 	.word	0x000042d0


	//   ....[10]....
        /*052c*/ 	.word	0x000042f0


	//   ....[11]....
        /*0530*/ 	.word	0x000047c0


	//   ....[12]....
        /*0534*/ 	.word	0x00004840


	//   ....[13]....
        /*0538*/ 	.word	0x00006710


	//   ....[14]....
        /*053c*/ 	.word	0x000075b0


	//   ....[15]....
        /*0540*/ 	.word	0x00007c00


	//   ....[16]....
        /*0544*/ 	.word	0x00007d10


	//   ....[17]....
        /*0548*/ 	.word	0x000082f0


	//   ....[18]....
        /*054c*/ 	.word	0x00008340


	//   ....[19]....
        /*0550*/ 	.word	0x0000a7f0


	//   ....[20]....
        /*0554*/ 	.word	0x0000a810


	//   ....[21]....
        /*0558*/ 	.word	0x0000a830


	//   ....[22]....
        /*055c*/ 	.word	0x0000a850


	//   ....[23]....
        /*0560*/ 	.word	0x0000c640


	//   ....[24]....
        /*0564*/ 	.word	0x0000ccb0


	//   ....[25]....
        /*0568*/ 	.word	0x0000db20


	//   ....[26]....
        /*056c*/ 	.word	0x0000dc30


	//   ....[27]....
        /*0570*/ 	.word	0x0000e210


	//   ....[28]....
        /*0574*/ 	.word	0x0000e260


	//   ....[29]....
        /*0578*/ 	.word	0x0000f320


	//   ....[30]....
        /*057c*/ 	.word	0x0000f350


	//   ....[31]....
        /*0580*/ 	.word	0x0000f410


	//   ....[32]....
        /*0584*/ 	.word	0x0000f420


	//   ....[33]....
        /*0588*/ 	.word	0x00010cc0


	//   ....[34]....
        /*058c*/ 	.word	0x00010ce0


	//   ....[35]....
        /*0590*/ 	.word	0x00010cf0


	//   ....[36]....
        /*0594*/ 	.word	0x00010d00


	//   ....[37]....
        /*0598*/ 	.word	0x00011610


	//   ....[38]....
        /*059c*/ 	.word	0x00011630


	//   ....[39]....
        /*05a0*/ 	.word	0x00011760


	//   ....[40]....
        /*05a4*/ 	.word	0x00011780


	//   ....[41]....
        /*05a8*/ 	.word	0x00011880


	//   ....[42]....
        /*05ac*/ 	.word	0x000118a0


	//   ....[43]....
        /*05b0*/ 	.word	0x000119b0


	//   ....[44]....
        /*05b4*/ 	.word	0x000119d0


	//   ....[45]....
        /*05b8*/ 	.word	0x00011e00


	//   ....[46]....
        /*05bc*/ 	.word	0x00011e10


	//   ....[47]....
        /*05c0*/ 	.word	0x00012540


	//   ....[48]....
        /*05c4*/ 	.word	0x00012550


	//   ....[49]....
        /*05c8*/ 	.word	0x000136f0


	//   ....[50]....
        /*05cc*/ 	.word	0x00013720


	//   ....[51]....
        /*05d0*/ 	.word	0x00013840


	//   ....[52]....
        /*05d4*/ 	.word	0x00013860


	//   ....[53]....
        /*05d8*/ 	.word	0x00013960


	//   ....[54]....
        /*05dc*/ 	.word	0x00013980


	//   ....[55]....
        /*05e0*/ 	.word	0x00013a90


	//   ....[56]....
        /*05e4*/ 	.word	0x00013ab0


	//   ....[57]....
        /*05e8*/ 	.word	0x00013c50


	//   ....[58]....
        /*05ec*/ 	.word	0x00013e40


	//   ....[59]....
        /*05f0*/ 	.word	0x00013e70


	//   ....[60]....
        /*05f4*/ 	.word	0x00013ea0


	//   ....[61]....
        /*05f8*/ 	.word	0x00013ed0


	//   ....[62]....
        /*05fc*/ 	.word	0x00013f00


	//   ....[63]....
        /*0600*/ 	.word	0x00013f30


	//   ....[64]....
        /*0604*/ 	.word	0x000140a0


	//   ....[65]....
        /*0608*/ 	.word	0x000140d0


	//   ....[66]....
        /*060c*/ 	.word	0x00014100


	//   ....[67]....
        /*0610*/ 	.word	0x00014130


	//   ....[68]....
        /*0614*/ 	.word	0x00014160


	//   ....[69]....
        /*0618*/ 	.word	0x00014190


	//   ....[70]....
        /*061c*/ 	.word	0x00014220


	//   ....[71]....
        /*0620*/ 	.word	0x00014250


	//   ....[72]....
        /*0624*/ 	.word	0x00014260


	//   ....[73]....
        /*0628*/ 	.word	0x000142a0


	//   ....[74]....
        /*062c*/ 	.word	0x00016410


	//   ....[75]....
        /*0630*/ 	.word	0x00016430


	//   ....[76]....
        /*0634*/ 	.word	0x000164e0


	//   ....[77]....
        /*0638*/ 	.word	0x00016500


	//   ....[78]....
        /*063c*/ 	.word	0x000165a0


	//   ....[79]....
        /*0640*/ 	.word	0x000165c0


	//   ....[80]....
        /*0644*/ 	.word	0x00016660


	//   ....[81]....
        /*0648*/ 	.word	0x00016680


	//   ....[82]....
        /*064c*/ 	.word	0x00016720


	//   ....[83]....
        /*0650*/ 	.word	0x00016740


	//   ....[84]....
        /*0654*/ 	.word	0x00016750


	//   ....[85]....
        /*0658*/ 	.word	0x000167e0


	//   ....[86]....
        /*065c*/ 	.word	0x00016ec0


	//   ....[87]....
        /*0660*/ 	.word	0x00016ef0


	//   ....[88]....
        /*0664*/ 	.word	0x00016f50


	//   ....[89]....
        /*0668*/ 	.word	0x00016fb0


	//   ....[90]....
        /*066c*/ 	.word	0x00017000


	//   ....[91]....
        /*0670*/ 	.word	0x00017060


	//   ....[92]....
        /*0674*/ 	.word	0x000170b0


	//   ....[93]....
        /*0678*/ 	.word	0x00017110


	//   ....[94]....
        /*067c*/ 	.word	0x00017160


	//   ....[95]....
        /*0680*/ 	.word	0x000171c0


	//   ....[96]....
        /*0684*/ 	.word	0x00017210


	//   ....[97]....
        /*0688*/ 	.word	0x00017270


	//   ....[98]....
        /*068c*/ 	.word	0x000172c0


	//   ....[99]....
        /*0690*/ 	.word	0x00017310


	//   ....[100]....
        /*0694*/ 	.word	0x00017330


	//   ....[101]....
        /*0698*/ 	.word	0x00017370


	//   ....[102]....
        /*069c*/ 	.word	0x00017b20


	//   ....[103]....
        /*06a0*/ 	.word	0x00017b60


	//   ....[104]....
        /*06a4*/ 	.word	0x00017b70


	//   ....[105]....
        /*06a8*/ 	.word	0x00017bd0


	//   ....[106]....
        /*06ac*/ 	.word	0x00017be0


	//   ....[107]....
        /*06b0*/ 	.word	0x00017c40


	//   ....[108]....
        /*06b4*/ 	.word	0x00017c70


	//   ....[109]....
        /*06b8*/ 	.word	0x00017cb0


	//   ....[110]....
        /*06bc*/ 	.word	0x00017ce0


	//   ....[111]....
        /*06c0*/ 	.word	0x00017d20


	//   ....[112]....
        /*06c4*/ 	.word	0x00017d50


	//   ....[113]....
        /*06c8*/ 	.word	0x00017d90


	//   ....[114]....
        /*06cc*/ 	.word	0x00018000


	//   ....[115]....
        /*06d0*/ 	.word	0x00018020


	//   ....[116]....
        /*06d4*/ 	.word	0x00018030


	//   ....[117]....
        /*06d8*/ 	.word	0x000180c0


	//   ....[118]....
        /*06dc*/ 	.word	0x000180d0


	//   ....[119]....
        /*06e0*/ 	.word	0x00018160


	//   ....[120]....
        /*06e4*/ 	.word	0x00018170


	//   ....[121]....
        /*06e8*/ 	.word	0x00018200


	//   ....[122]....
        /*06ec*/ 	.word	0x00018210


	//   ....[123]....
        /*06f0*/ 	.word	0x000182a0


	//   ....[124]....
        /*06f4*/ 	.word	0x000182b0


	//   ....[125]....
        /*06f8*/ 	.word	0x000182c0


	//   ....[126]....
        /*06fc*/ 	.word	0x00018880


	//   ....[127]....
        /*0700*/ 	.word	0x000188c0


	//   ....[128]....
        /*0704*/ 	.word	0x00018900


	//   ....[129]....
        /*0708*/ 	.word	0x00018930


	//   ....[130]....
        /*070c*/ 	.word	0x000189c0


	//   ....[131]....
        /*0710*/ 	.word	0x000189f0


	//   ....[132]....
        /*0714*/ 	.word	0x00018a60


	//   ....[133]....
        /*0718*/ 	.word	0x00018a90


	//   ....[134]....
        /*071c*/ 	.word	0x00018b00


	//   ....[135]....
        /*0720*/ 	.word	0x00018b30


	//   ....[136]....
        /*0724*/ 	.word	0x00018b60


	//   ....[137]....
        /*0728*/ 	.word	0x00018bb0


	//   ....[138]....
        /*072c*/ 	.word	0x00018ff0


	//   ....[139]....
        /*0730*/ 	.word	0x00019000


	//   ....[140]....
        /*0734*/ 	.word	0x00019040


	//   ....[141]....
        /*0738*/ 	.word	0x00019080


	//   ....[142]....
        /*073c*/ 	.word	0x000190b0


	//   ....[143]....
        /*0740*/ 	.word	0x000190e0


	//   ....[144]....
        /*0744*/ 	.word	0x00019110


	//   ....[145]....
        /*0748*/ 	.word	0x00019140


	//   ....[146]....
        /*074c*/ 	.word	0x000192f0


	//   ....[147]....
        /*0750*/ 	.word	0x00019320


	//   ....[148]....
        /*0754*/ 	.word	0x00019350


	//   ....[149]....
        /*0758*/ 	.word	0x00019380


	//   ....[150]....
        /*075c*/ 	.word	0x000193b0


	//   ....[151]....
        /*0760*/ 	.word	0x000193e0


	//   ....[152]....
        /*0764*/ 	.word	0x000194a0


	//   ....[153]....
        /*0768*/ 	.word	0x000194c0


	//   ....[154]....
        /*076c*/ 	.word	0x000194e0


	//   ....[155]....
        /*0770*/ 	.word	0x00019540


	//   ....[156]....
        /*0774*/ 	.word	0x00019f60


	//   ....[157]....
        /*0778*/ 	.word	0x0001a5e0


	//   ....[158]....
        /*077c*/ 	.word	0x0001a6d0


	//   ....[159]....
        /*0780*/ 	.word	0x0001a770


	//   ....[160]....
        /*0784*/ 	.word	0x0001a7d0


	//   ....[161]....
        /*0788*/ 	.word	0x0001a8e0


	//   ....[162]....
        /*078c*/ 	.word	0x0001a950


	//   ....[163]....
        /*0790*/ 	.word	0x0001aa60


	//   ....[164]....
        /*0794*/ 	.word	0x0001aad0


	//   ....[165]....
        /*0798*/ 	.word	0x0001abe0


	//   ....[166]....
        /*079c*/ 	.word	0x0001ac50


	//   ....[167]....
        /*07a0*/ 	.word	0x0001ad60


	//   ....[168]....
        /*07a4*/ 	.word	0x0001add0


	//   ....[169]....
        /*07a8*/ 	.word	0x0001ae70


	//   ....[170]....
        /*07ac*/ 	.word	0x0001af80


	//   ....[171]....
        /*07b0*/ 	.word	0x0001aff0


	//   ....[172]....
        /*07b4*/ 	.word	0x0001b070


	//   ....[173]....
        /*07b8*/ 	.word	0x0001b140


	//   ....[174]....
        /*07bc*/ 	.word	0x0001b1c0


	//   ....[175]....
        /*07c0*/ 	.word	0x0001b2a0


	//   ....[176]....
        /*07c4*/ 	.word	0x0001b320


	//   ....[177]....
        /*07c8*/ 	.word	0x0001b400


	//   ....[178]....
        /*07cc*/ 	.word	0x0001b480


	//   ....[179]....
        /*07d0*/ 	.word	0x0001b560


	//   ....[180]....
        /*07d4*/ 	.word	0x0001b5e0


	//   ....[181]....
        /*07d8*/ 	.word	0x0001b6c0


	//   ....[182]....
        /*07dc*/ 	.word	0x0001b740


	//   ....[183]....
        /*07e0*/ 	.word	0x0001b810


	//   ....[184]....
        /*07e4*/ 	.word	0x0001b890


	//   ....[185]....
        /*07e8*/ 	.word	0x0001b950


	//   ....[186]....
        /*07ec*/ 	.word	0x0001ba80


	//   ....[187]....
        /*07f0*/ 	.word	0x0001bb50


	//   ....[188]....
        /*07f4*/ 	.word	0x0001bbc0


	//   ....[189]....
        /*07f8*/ 	.word	0x0001bc90


	//   ....[190]....
        /*07fc*/ 	.word	0x0001bcf0


	//   ....[191]....
        /*0800*/ 	.word	0x0001bdc0


	//   ....[192]....
        /*0804*/ 	.word	0x0001be20


	//   ....[193]....
        /*0808*/ 	.word	0x0001bef0


	//   ....[194]....
        /*080c*/ 	.word	0x0001bf50


	//   ....[195]....
        /*0810*/ 	.word	0x0001c020


	//   ....[196]....
        /*0814*/ 	.word	0x0001c080


	//   ....[197]....
        /*0818*/ 	.word	0x0001c160


	//   ....[198]....
        /*081c*/ 	.word	0x0001c250


	//   ....[199]....
        /*0820*/ 	.word	0x0001c2f0


	//   ....[200]....
        /*0824*/ 	.word	0x0001c350


	//   ....[201]....
        /*0828*/ 	.word	0x0001c450


	//   ....[202]....
        /*082c*/ 	.word	0x0001c4b0


	//   ....[203]....
        /*0830*/ 	.word	0x0001c5b0


	//   ....[204]....
        /*0834*/ 	.word	0x0001c610


	//   ....[205]....
        /*0838*/ 	.word	0x0001c710


	//   ....[206]....
        /*083c*/ 	.word	0x0001c770


	//   ....[207]....
        /*0840*/ 	.word	0x0001c870


	//   ....[208]....
        /*0844*/ 	.word	0x0001c8d0


	//   ....[209]....
        /*0848*/ 	.word	0x0001c9a0


	//   ....[210]....
        /*084c*/ 	.word	0x0001cae0


	//   ....[211]....
        /*0850*/ 	.word	0x0001cb80


	//   ....[212]....
        /*0854*/ 	.word	0x0001cc60


	//   ....[213]....
        /*0858*/ 	.word	0x0001cd30


	//   ....[214]....
        /*085c*/ 	.word	0x0001cd90


	//   ....[215]....
        /*0860*/ 	.word	0x0001ce80


	//   ....[216]....
        /*0864*/ 	.word	0x0001cee0


	//   ....[217]....
        /*0868*/ 	.word	0x0001cfd0


	//   ....[218]....
        /*086c*/ 	.word	0x0001d030


	//   ....[219]....
        /*0870*/ 	.word	0x0001d120


	//   ....[220]....
        /*0874*/ 	.word	0x0001d180


	//   ....[221]....
        /*0878*/ 	.word	0x0001d260


	//   ....[222]....
        /*087c*/ 	.word	0x0001d2f0


	//   ....[223]....
        /*0880*/ 	.word	0x0001d390


	//   ....[224]....
        /*0884*/ 	.word	0x0001d500


	//   ....[225]....
        /*0888*/ 	.word	0x0001d570


	//   ....[226]....
        /*088c*/ 	.word	0x0001d5f0


	//   ....[227]....
        /*0890*/ 	.word	0x0001d660


	//   ....[228]....
        /*0894*/ 	.word	0x0001d6d0


	//   ....[229]....
        /*0898*/ 	.word	0x0001d750


	//   ....[230]....
        /*089c*/ 	.word	0x0001d7d0


	//   ....[231]....
        /*08a0*/ 	.word	0x0001d860


	//   ....[232]....
        /*08a4*/ 	.word	0x0001d8d0


	//   ....[233]....
        /*08a8*/ 	.word	0x0001d940


	//   ....[234]....
        /*08ac*/ 	.word	0x0001d9b0


	//   ....[235]....
        /*08b0*/ 	.word	0x0001da30


	//   ....[236]....
        /*08b4*/ 	.word	0x0001daa0


	//   ....[237]....
        /*08b8*/ 	.word	0x0001db30


	//   ....[238]....
        /*08bc*/ 	.word	0x0001db90


	//   ....[239]....
        /*08c0*/ 	.word	0x0001dc20


	//   ....[240]....
        /*08c4*/ 	.word	0x0001dd50


	//----- nvinfo : EIATTR_REG_RECONFIG
	.align		4
.L_205:
        /*08c8*/ 	.byte	0x01, 0x54
	.zero		2


	//----- nvinfo : EIATTR_SYSCALL_OFFSETS
	.align		4
        /*08cc*/ 	.byte	0x04, 0x46
        /*08ce*/ 	.short	(.L_207 - .L_206)


	//   ....[0]....
.L_206:
        /*08d0*/ 	.word	0x00002160


	//   ....[1]....
        /*08d4*/ 	.word	0x00015a70


	//   ....[2]....
        /*08d8*/ 	.word	0x00015bc0


	//   ....[3]....
        /*08dc*/ 	.word	0x00015cb0


	//   ....[4]....
        /*08e0*/ 	.word	0x00016b20


	//----- nvinfo : EIATTR_MBARRIER_INSTR_OFFSETS
	.align		4
.L_207:
        /*08e4*/ 	.byte	0x04, 0x39
        /*08e6*/ 	.short	(.L_209 - .L_208)


	//   ....[0]....
.L_208:
        /*08e8*/ 	.word	0x00000180
        /*08ec*/ 	.word	0x000000ff
        /*08f0*/ 	.word	0x00030800
        /*08f4*/ 	.short	0x0100
        /*08f6*/ 	.byte	0x08
	.zero		1


	//   ....[1]....
        /*08f8*/ 	.word	0x00000190
        /*08fc*/ 	.word	0x000000ff
        /*0900*/ 	.word	0x00030820
        /*0904*/ 	.short	0x0100
        /*0906*/ 	.byte	0x08
	.zero		1


	//   ....[2]....
        /*0908*/ 	.word	0x00000280
        /*090c*/ 	.word	0x000000ff
        /*0910*/ 	.word	0x00030830
        /*0914*/ 	.short	0x0100
        /*0916*/ 	.byte	0x08
	.zero		1


	//   ....[3]....
        /*0918*/ 	.word	0x00000290
        /*091c*/ 	.word	0x000000ff
        /*0920*/ 	.word	0x00030840
        /*0924*/ 	.short	0x0100
        /*0926*/ 	.byte	0x08
	.zero		1


	//   ....[4]....
        /*0928*/ 	.word	0x000002a0
        /*092c*/ 	.word	0x000000ff
        /*0930*/ 	.word	0x00030838
        /*0934*/ 	.short	0x0100
        /*0936*/ 	.byte	0x08
	.zero		1


	//   ....[5]....
        /*0938*/ 	.word	0x000002b0
        /*093c*/ 	.word	0x000000ff
        /*0940*/ 	.word	0x00030848
        /*0944*/ 	.short	0x0100
        /*0946*/ 	.byte	0x08
	.zero		1


	//   ....[6]....
        /*0948*/ 	.word	0x000003e0
        /*094c*/ 	.word	0x000000ff
        /*0950*/ 	.word	0x00030850
        /*0954*/ 	.short	0x0100
        /*0956*/ 	.byte	0x08
	.zero		1


	//   ....[7]....
        /*0958*/ 	.word	0x000003f0
        /*095c*/ 	.word	0x000000ff
        /*0960*/ 	.word	0x00030860
        /*0964*/ 	.short	0x0100
        /*0966*/ 	.byte	0x08
	.zero		1


	//   ....[8]....
        /*0968*/ 	.word	0x00000400
        /*096c*/ 	.word	0x000000ff
        /*0970*/ 	.word	0x00030858
        /*0974*/ 	.short	0x0100
        /*0976*/ 	.byte	0x08
	.zero		1


	//   ....[9]....
        /*0978*/ 	.word	0x00000410
        /*097c*/ 	.word	0x000000ff
        /*0980*/ 	.word	0x00030868
        /*0984*/ 	.short	0x0100
        /*0986*/ 	.byte	0x08
	.zero		1


	//   ....[10]....
        /*0988*/ 	.word	0x00000500
        /*098c*/ 	.word	0x000000ff
        /*0990*/ 	.word	0x00030870
        /*0994*/ 	.short	0x0100
        /*0996*/ 	.byte	0x06
	.zero		1


	//   ....[11]....
        /*0998*/ 	.word	0x00000510
        /*099c*/ 	.word	0x000000ff
        /*09a0*/ 	.word	0x00030880
        /*09a4*/ 	.short	0x0100
        /*09a6*/ 	.byte	0x06
	.zero		1


	//   ....[12]....
        /*09a8*/ 	.word	0x00000520
        /*09ac*/ 	.word	0x000000ff
        /*09b0*/ 	.word	0x00030878
        /*09b4*/ 	.short	0x0100
        /*09b6*/ 	.byte	0x06
	.zero		1


	//   ....[13]....
        /*09b8*/ 	.word	0x00000530
        /*09bc*/ 	.word	0x000000ff
        /*09c0*/ 	.word	0x00030888
        /*09c4*/ 	.short	0x0100
        /*09c6*/ 	.byte	0x06
	.zero		1


	//   ....[14]....
        /*09c8*/ 	.word	0x00000660
        /*09cc*/ 	.word	0x000000ff
        /*09d0*/ 	.word	0x00030890
        /*09d4*/ 	.short	0x0100
        /*09d6*/ 	.byte	0x08
	.zero		1


	//   ....[15]....
        /*09d8*/ 	.word	0x00000670
        /*09dc*/ 	.word	0x000000ff
        /*09e0*/ 	.word	0x000308a0
        /*09e4*/ 	.short	0x0100
        /*09e6*/ 	.byte	0x08
	.zero		1


	//   ....[16]....
        /*09e8*/ 	.word	0x00000680
        /*09ec*/ 	.word	0x000000ff
        /*09f0*/ 	.word	0x00030898
        /*09f4*/ 	.short	0x0100
        /*09f6*/ 	.byte	0x08
	.zero		1


	//   ....[17]....
        /*09f8*/ 	.word	0x00000690
        /*09fc*/ 	.word	0x000000ff
        /*0a00*/ 	.word	0x000308a8
        /*0a04*/ 	.short	0x0100
        /*0a06*/ 	.byte	0x08
	.zero		1


	//   ....[18]....
        /*0a08*/ 	.word	0x000007d0
        /*0a0c*/ 	.word	0x000000ff
        /*0a10*/ 	.word	0x000308b0
        /*0a14*/ 	.short	0x0100
        /*0a16*/ 	.byte	0x08
	.zero		1


	//   ....[19]....
        /*0a18*/ 	.word	0x000007e0
        /*0a1c*/ 	.word	0x000000ff
        /*0a20*/ 	.word	0x000308c0
        /*0a24*/ 	.short	0x0100
        /*0a26*/ 	.byte	0x08
	.zero		1


	//   ....[20]....
        /*0a28*/ 	.word	0x000007f0
        /*0a2c*/ 	.word	0x000000ff
        /*0a30*/ 	.word	0x000308b8
        /*0a34*/ 	.short	0x0100
        /*0a36*/ 	.byte	0x08
	.zero		1


	//   ....[21]....
        /*0a38*/ 	.word	0x00000800
        /*0a3c*/ 	.word	0x000000ff
        /*0a40*/ 	.word	0x000308c8
        /*0a44*/ 	.short	0x0100
        /*0a46*/ 	.byte	0x08
	.zero		1


	//   ....[22]....
        /*0a48*/ 	.word	0x000021e0
        /*0a4c*/ 	.word	0x000000ff
        /*0a50*/ 	.word	0x00030800
        /*0a54*/ 	.short	0x010a
        /*0a56*/ 	.byte	0x3c
	.zero		1


	//   ....[23]....
        /*0a58*/ 	.word	0x00002290
        /*0a5c*/ 	.word	0x00000003
        /*0a60*/ 	.word	0x00030830
        /*0a64*/ 	.short	0x010a
        /*0a66*/ 	.byte	0x3f
	.zero		1


	//   ....[24]....
        /*0a68*/ 	.word	0x000022d0
        /*0a6c*/ 	.word	0x00000003
        /*0a70*/ 	.word	0x00030830
        /*0a74*/ 	.short	0x010a
        /*0a76*/ 	.byte	0x3f
	.zero		1


	//   ....[25]....
        /*0a78*/ 	.word	0x00002dd0
        /*0a7c*/ 	.word	0x000000ff
        /*0a80*/ 	.word	0x00000000
        /*0a84*/ 	.short	0x0101
        /*0a86*/ 	.byte	0x04
	.zero		1


	//   ....[26]....
        /*0a88*/ 	.word	0x00005690
        /*0a8c*/ 	.word	0x000000ff
        /*0a90*/ 	.word	0x00030830
        /*0a94*/ 	.short	0x010a
        /*0a96*/ 	.byte	0x06
	.zero		1


	//   ....[27]....
        /*0a98*/ 	.word	0x000056d0
        /*0a9c*/ 	.word	0x000000ff
        /*0aa0*/ 	.word	0x00030830
        /*0aa4*/ 	.short	0x010a
        /*0aa6*/ 	.byte	0x06
	.zero		1


	//   ....[28]....
        /*0aa8*/ 	.word	0x000061c0
        /*0aac*/ 	.word	0x000000ff
        /*0ab0*/ 	.word	0x00030850
        /*0ab4*/ 	.short	0x010a
        /*0ab6*/ 	.byte	0x07
	.zero		1


	//   ....[29]....
        /*0ab8*/ 	.word	0x00006200
        /*0abc*/ 	.word	0x000000ff
        /*0ac0*/ 	.word	0x00030850
        /*0ac4*/ 	.short	0x010a
        /*0ac6*/ 	.byte	0x07
	.zero		1


	//   ....[30]....
        /*0ac8*/ 	.word	0x00006900
        /*0acc*/ 	.word	0x000000ff
        /*0ad0*/ 	.word	0x00000000
        /*0ad4*/ 	.short	0x0101
        /*0ad6*/ 	.byte	0x06
	.zero		1


	//   ....[31]....
        /*0ad8*/ 	.word	0x00008c40
        /*0adc*/ 	.word	0x000000ff
        /*0ae0*/ 	.word	0x00000000
        /*0ae4*/ 	.short	0x0101
        /*0ae6*/ 	.byte	0x07
	.zero		1


	//   ....[32]....
        /*0ae8*/ 	.word	0x000090d0
        /*0aec*/ 	.word	0x000000ff
        /*0af0*/ 	.word	0x00030830
        /*0af4*/ 	.short	0x010a
        /*0af6*/ 	.byte	0x06
	.zero		1


	//   ....[33]....
        /*0af8*/ 	.word	0x00009110
        /*0afc*/ 	.word	0x000000ff
        /*0b00*/ 	.word	0x00030830
        /*0b04*/ 	.short	0x010a
        /*0b06*/ 	.byte	0x06
	.zero		1


	//   ....[34]....
        /*0b08*/ 	.word	0x00009c00
        /*0b0c*/ 	.word	0x000000ff
        /*0b10*/ 	.word	0x00030850
        /*0b14*/ 	.short	0x010a
        /*0b16*/ 	.byte	0x07
	.zero		1


	//   ....[35]....
        /*0b18*/ 	.word	0x00009c40
        /*0b1c*/ 	.word	0x000000ff
        /*0b20*/ 	.word	0x00030850
        /*0b24*/ 	.short	0x010a
        /*0b26*/ 	.byte	0x07
	.zero		1


	//   ....[36]....
        /*0b28*/ 	.word	0x0000a2f0
        /*0b2c*/ 	.word	0x000000ff
        /*0b30*/ 	.word	0x00000000
        /*0b34*/ 	.short	0x0101
        /*0b36*/ 	.byte	0x06
	.zero		1


	//   ....[37]....
        /*0b38*/ 	.word	0x0000b390
        /*0b3c*/ 	.word	0x000000ff
        /*0b40*/ 	.word	0x00000000
        /*0b44*/ 	.short	0x0101
        /*0b46*/ 	.byte	0x07
	.zero		1


	//   ....[38]....
        /*0b48*/ 	.word	0x0000b5c0
        /*0b4c*/ 	.word	0x000000ff
        /*0b50*/ 	.word	0x00030830
        /*0b54*/ 	.short	0x010a
        /*0b56*/ 	.byte	0x06
	.zero		1


	//   ....[39]....
        /*0b58*/ 	.word	0x0000b600
        /*0b5c*/ 	.word	0x000000ff
        /*0b60*/ 	.word	0x00030830
        /*0b64*/ 	.short	0x010a
        /*0b66*/ 	.byte	0x06
	.zero		1


	//   ....[40]....
        /*0b68*/ 	.word	0x0000c0f0
        /*0b6c*/ 	.word	0x000000ff
        /*0b70*/ 	.word	0x00030850
        /*0b74*/ 	.short	0x010a
        /*0b76*/ 	.byte	0x07
	.zero		1


	//   ....[41]....
        /*0b78*/ 	.word	0x0000c130
        /*0b7c*/ 	.word	0x000000ff
        /*0b80*/ 	.word	0x00030850
        /*0b84*/ 	.short	0x010a
        /*0b86*/ 	.byte	0x07
	.zero		1


	//   ....[42]....
        /*0b88*/ 	.word	0x0000c820
        /*0b8c*/ 	.word	0x000000ff
        /*0b90*/ 	.word	0x00000000
        /*0b94*/ 	.short	0x0101
        /*0b96*/ 	.byte	0x06
	.zero		1


	//   ....[43]....
        /*0b98*/ 	.word	0x0000eb70
        /*0b9c*/ 	.word	0x000000ff
        /*0ba0*/ 	.word	0x00000000
        /*0ba4*/ 	.short	0x0101
        /*0ba6*/ 	.byte	0x07
	.zero		1


	//   ....[44]....
        /*0ba8*/ 	.word	0x0000f290
        /*0bac*/ 	.word	0x000000ff
        /*0bb0*/ 	.word	0x00030850
        /*0bb4*/ 	.short	0x010a
        /*0bb6*/ 	.byte	0x05
	.zero		1


	//   ....[45]....
        /*0bb8*/ 	.word	0x0000f2d0
        /*0bbc*/ 	.word	0x000000ff
        /*0bc0*/ 	.word	0x00030850
        /*0bc4*/ 	.short	0x010a
        /*0bc6*/ 	.byte	0x05
	.zero		1


	//   ....[46]....
        /*0bc8*/ 	.word	0x0000fa80
        /*0bcc*/ 	.word	0x000000ff
        /*0bd0*/ 	.word	0x00000000
        /*0bd4*/ 	.short	0x0101
        /*0bd6*/ 	.byte	0x04
	.zero		1


	//   ....[47]....
        /*0bd8*/ 	.word	0x00011600
        /*0bdc*/ 	.word	0x000000ff
        /*0be0*/ 	.word	0x00000000
        /*0be4*/ 	.short	0x0101
        /*0be6*/ 	.byte	0x08
	.zero		1


	//   ....[48]....
        /*0be8*/ 	.word	0x00011c60
        /*0bec*/ 	.word	0x000000ff
        /*0bf0*/ 	.word	0x00000000
        /*0bf4*/ 	.short	0x0101
        /*0bf6*/ 	.byte	0x08
	.zero		1


	//   ....[49]....
        /*0bf8*/ 	.word	0x00016220
        /*0bfc*/ 	.word	0x00000007
        /*0c00*/ 	.word	0x00030840
        /*0c04*/ 	.short	0x010a
        /*0c06*/ 	.byte	0x3f
	.zero		1


	//   ....[50]....
        /*0c08*/ 	.word	0x000168a0
        /*0c0c*/ 	.word	0x00000007
        /*0c10*/ 	.word	0x00030830
        /*0c14*/ 	.short	0x0107
        /*0c16*/ 	.byte	0x3f
	.zero		1


	//   ....[51]....
        /*0c18*/ 	.word	0x00016950
        /*0c1c*/ 	.word	0x00000007
        /*0c20*/ 	.word	0x00030830
        /*0c24*/ 	.short	0x0101
        /*0c26*/ 	.byte	0x3f
	.zero		1


	//   ....[52]....
        /*0c28*/ 	.word	0x00017480
        /*0c2c*/ 	.word	0x00000011
        /*0c30*/ 	.word	0x00030800
        /*0c34*/ 	.short	0x0107
        /*0c36*/ 	.byte	0x3f
	.zero		1


	//   ....[53]....
        /*0c38*/ 	.word	0x000175a0
        /*0c3c*/ 	.word	0x00000011
        /*0c40*/ 	.word	0x00030800
        /*0c44*/ 	.short	0x0101
        /*0c46*/ 	.byte	0x3f
	.zero		1


	//   ....[54]....
        /*0c48*/ 	.word	0x000175c0
        /*0c4c*/ 	.word	0x00000011
        /*0c50*/ 	.word	0x00030820
        /*0c54*/ 	.short	0x010a
        /*0c56*/ 	.byte	0x3f
	.zero		1


	//   ....[55]....
        /*0c58*/ 	.word	0x00017980
        /*0c5c*/ 	.word	0x00000006
        /*0c60*/ 	.word	0x00030840
        /*0c64*/ 	.short	0x010a
        /*0c66*/ 	.byte	0x3f
	.zero		1


	//   ....[56]....
        /*0c68*/ 	.word	0x00017e40
        /*0c6c*/ 	.word	0x00000006
        /*0c70*/ 	.word	0x00030830
        /*0c74*/ 	.short	0x0107
        /*0c76*/ 	.byte	0x3f
	.zero		1


	//   ....[57]....
        /*0c78*/ 	.word	0x00017ef0
        /*0c7c*/ 	.word	0x00000006
        /*0c80*/ 	.word	0x00030830
        /*0c84*/ 	.short	0x0101
        /*0c86*/ 	.byte	0x3f
	.zero		1


	//   ....[58]....
        /*0c88*/ 	.word	0x00017f60
        /*0c8c*/ 	.word	0x00000006
        /*0c90*/ 	.word	0x00030860
        /*0c94*/ 	.short	0x010a
        /*0c96*/ 	.byte	0x3f
	.zero		1


	//   ....[59]....
        /*0c98*/ 	.word	0x000184b0
        /*0c9c*/ 	.word	0x00000006
        /*0ca0*/ 	.word	0x00030850
        /*0ca4*/ 	.short	0x0107
        /*0ca6*/ 	.byte	0x3f
	.zero		1


	//   ....[60]....
        /*0ca8*/ 	.word	0x000185d0
        /*0cac*/ 	.word	0x00000006
        /*0cb0*/ 	.word	0x00030850
        /*0cb4*/ 	.short	0x0101
        /*0cb6*/ 	.byte	0x3f
	.zero		1


	//   ....[61]....
        /*0cb8*/ 	.word	0x000187e0
        /*0cbc*/ 	.word	0x00000000
        /*0cc0*/ 	.word	0x00030860
        /*0cc4*/ 	.short	0x010a
        /*0cc6*/ 	.byte	0x3f
	.zero		1


	//   ....[62]....
        /*0cc8*/ 	.word	0x00018ce0
        /*0ccc*/ 	.word	0x00000000
        /*0cd0*/ 	.word	0x00030850
        /*0cd4*/ 	.short	0x0107
        /*0cd6*/ 	.byte	0x3f
	.zero		1


	//   ....[63]....
        /*0cd8*/ 	.word	0x00018d90
        /*0cdc*/ 	.word	0x00000000
        /*0ce0*/ 	.word	0x00030850
        /*0ce4*/ 	.short	0x0101
        /*0ce6*/ 	.byte	0x3f
	.zero		1


	//   ....[64]....
        /*0ce8*/ 	.word	0x00019ee0
        /*0cec*/ 	.word	0x00000004
        /*0cf0*/ 	.word	0x00030820
        /*0cf4*/ 	.short	0x010a
        /*0cf6*/ 	.byte	0x3f
	.zero		1


	//   ....[65]....
        /*0cf8*/ 	.word	0x0001a080
        /*0cfc*/ 	.word	0x00000005
        /*0d00*/ 	.word	0x00030840
        /*0d04*/ 	.short	0x010a
        /*0d06*/ 	.byte	0x3f
	.zero		1


	//   ....[66]....
        /*0d08*/ 	.word	0x0001a120
        /*0d0c*/ 	.word	0x00000017
        /*0d10*/ 	.word	0x00030840
        /*0d14*/ 	.short	0x010a
        /*0d16*/ 	.byte	0x3f
	.zero		1


	//   ....[67]....
        /*0d18*/ 	.word	0x0001a160
        /*0d1c*/ 	.word	0x00000005
        /*0d20*/ 	.word	0x00030860
        /*0d24*/ 	.short	0x010a
        /*0d26*/ 	.byte	0x3f
	.zero		1


	//   ....[68]....
        /*0d28*/ 	.word	0x0001a1a0
        /*0d2c*/ 	.word	0x00000017
        /*0d30*/ 	.word	0x00030860
        /*0d34*/ 	.short	0x010a
        /*0d36*/ 	.byte	0x3f
	.zero		1


	//   ....[69]....
        /*0d38*/ 	.word	0x0001a210
        /*0d3c*/ 	.word	0x00000003
        /*0d40*/ 	.word	0x00030800
        /*0d44*/ 	.short	0x010a
        /*0d46*/ 	.byte	0x3f
	.zero		1


	//   ....[70]....
        /*0d48*/ 	.word	0x0001a260
        /*0d4c*/ 	.word	0x00000003
        /*0d50*/ 	.word	0x00030830
        /*0d54*/ 	.short	0x010a
        /*0d56*/ 	.byte	0x3f
	.zero		1


	//   ....[71]....
        /*0d58*/ 	.word	0x0001a2c0
        /*0d5c*/ 	.word	0x00000009
        /*0d60*/ 	.word	0x00030830
        /*0d64*/ 	.short	0x010a
        /*0d66*/ 	.byte	0x3f
	.zero		1


	//   ....[72]....
        /*0d68*/ 	.word	0x0001a320
        /*0d6c*/ 	.word	0x00000002
        /*0d70*/ 	.word	0x00030850
        /*0d74*/ 	.short	0x010a
        /*0d76*/ 	.byte	0x3f
	.zero		1


	//   ....[73]....
        /*0d78*/ 	.word	0x0001a380
        /*0d7c*/ 	.word	0x00000009
        /*0d80*/ 	.word	0x00030830
        /*0d84*/ 	.short	0x010a
        /*0d86*/ 	.byte	0x3f
	.zero		1


	//   ....[74]....
        /*0d88*/ 	.word	0x0001a3e0
        /*0d8c*/ 	.word	0x00000002
        /*0d90*/ 	.word	0x00030850
        /*0d94*/ 	.short	0x010a
        /*0d96*/ 	.byte	0x3f
	.zero		1


	//   ....[75]....
        /*0d98*/ 	.word	0x0001a440
        /*0d9c*/ 	.word	0x00000009
        /*0da0*/ 	.word	0x00030830
        /*0da4*/ 	.short	0x010a
        /*0da6*/ 	.byte	0x3f
	.zero		1


	//   ....[76]....
        /*0da8*/ 	.word	0x0001a4a0
        /*0dac*/ 	.word	0x00000002
        /*0db0*/ 	.word	0x00030850
        /*0db4*/ 	.short	0x010a
        /*0db6*/ 	.byte	0x3f
	.zero		1


	//   ....[77]....
        /*0db8*/ 	.word	0x0001a500
        /*0dbc*/ 	.word	0x00000005
        /*0dc0*/ 	.word	0x00030850
        /*0dc4*/ 	.short	0x010a
        /*0dc6*/ 	.byte	0x3f
	.zero		1


	//   ....[78]....
        /*0dc8*/ 	.word	0x0001a620
        /*0dcc*/ 	.word	0x00000007
        /*0dd0*/ 	.word	0x00030840
        /*0dd4*/ 	.short	0x010a
        /*0dd6*/ 	.byte	0x3f
	.zero		1


	//   ....[79]....
        /*0dd8*/ 	.word	0x0001b980
        /*0ddc*/ 	.word	0x00000011
        /*0de0*/ 	.word	0x00030820
        /*0de4*/ 	.short	0x010a
        /*0de6*/ 	.byte	0x3f
	.zero		1


	//   ....[80]....
        /*0de8*/ 	.word	0x0001b9d0
        /*0dec*/ 	.word	0x00000006
        /*0df0*/ 	.word	0x00030840
        /*0df4*/ 	.short	0x010a
        /*0df6*/ 	.byte	0x3f
	.zero		1


	//   ....[81]....
        /*0df8*/ 	.word	0x0001c1a0
        /*0dfc*/ 	.word	0x00000006
        /*0e00*/ 	.word	0x00030860
        /*0e04*/ 	.short	0x010a
        /*0e06*/ 	.byte	0x3f
	.zero		1


	//   ....[82]....
        /*0e08*/ 	.word	0x0001ca30
        /*0e0c*/ 	.word	0x00000000
        /*0e10*/ 	.word	0x00030860
        /*0e14*/ 	.short	0x010a
        /*0e16*/ 	.byte	0x3f
	.zero		1


	//   ....[83]....
        /*0e18*/ 	.word	0x0001dc70
        /*0e1c*/ 	.word	0x00000004
        /*0e20*/ 	.word	0x00030820
        /*0e24*/ 	.short	0x010a
        /*0e26*/ 	.byte	0x3f
	.zero		1


	//   ....[84]....
        /*0e28*/ 	.word	0x0001de10
        /*0e2c*/ 	.word	0x00000005
        /*0e30*/ 	.word	0x00030840
        /*0e34*/ 	.short	0x010a
        /*0e36*/ 	.byte	0x3f
	.zero		1


	//   ....[85]....
        /*0e38*/ 	.word	0x0001de60
        /*0e3c*/ 	.word	0x00000017
        /*0e40*/ 	.word	0x00030840
        /*0e44*/ 	.short	0x010a
        /*0e46*/ 	.byte	0x3f
	.zero		1


	//   ....[86]....
        /*0e48*/ 	.word	0x0001deb0
        /*0e4c*/ 	.word	0x00000005
        /*0e50*/ 	.word	0x00030860
        /*0e54*/ 	.short	0x010a
        /*0e56*/ 	.byte	0x3f
	.zero		1


	//----- nvinfo : EIATTR_NUM_MBARRIERS
	.align		4
.L_209:
        /*0e58*/ 	.byte	0x03, 0x38
        /*0e5a*/ 	.short	0x0016


	//----- nvinfo : EIATTR_EXIT_INSTR_OFFSETS
	.align		4
        /*0e5c*/ 	.byte	0x04, 0x1c
        /*0e5e*/ 	.short	(.L_211 - .L_210)


	//   ....[0]....
.L_210:
        /*0e60*/ 	.word	0x00000990


	//   ....[1]....
        /*0e64*/ 	.word	0x00013bf0


	//   ....[2]....
        /*0e68*/ 	.word	0x0001a1f0


	//----- nvinfo : EIATTR_MAX_THREADS
	.align		4
.L_211:
        /*0e6c*/ 	.byte	0x04, 0x05
        /*0e6e*/ 	.short	(.L_213 - .L_212)
.L_212:
        /*0e70*/ 	.word	0x00000180
        /*0e74*/ 	.word	0x00000001
        /*0e78*/ 	.word	0x00000001


	//----- nvinfo : EIATTR_CRS_STACK_SIZE
	.align		4
.L_213:
        /*0e7c*/ 	.byte	0x04, 0x1e
        /*0e7e*/ 	.short	(.L_215 - .L_214)
.L_214:
        /*0e80*/ 	.word	0x00000000


	//----- nvinfo : EIATTR_CBANK_PARAM_SIZE
	.align		4
.L_215:
        /*0e84*/ 	.byte	0x03, 0x19
        /*0e86*/ 	.short	0x0af0


	//----- nvinfo : EIATTR_PARAM_CBANK
	.align		4
        /*0e88*/ 	.byte	0x04, 0x0a
        /*0e8a*/ 	.short	(.L_217 - .L_216)
	.align		4
.L_216:
        /*0e8c*/ 	.word	index@(.nv.constant0._ZN7cutlass13device_kernelIN5flash11enable_sm90INS1_16FlashAttnFwdSm90INS1_25CollectiveMainloopFwdSm90ILi2EN4cute5tupleIJNS5_1CILi1EEES8_S8_EEENS6_IJNS7_ILi128EEENS7_ILi96EEENS7_ILi192EEEEEELi192ENS_10bfloat16_tEfNS_4arch4Sm90ELb0ELb1ELb1ELb1ELb1ELb0ELb0ELb1ELb1ELb1ELb1ELb0EEENS1_21CollectiveEpilogueFwdINS6_IJSA_SC_SB_EEES9_SE_SG_Li256ELb1ELb1ELb1ELb0EEENS1_36VarlenDynamicPersistentTileSchedulerILi128ELi96ELi256ELi128ELb1ELb1ELb1ELb1ELb0ELb1EEEEEEEEEvNT_6ParamsE)
        /*0e90*/ 	.short	0x0210
        /*0e92*/ 	.short	0x0af0


	//----- nvinfo : EIATTR_SW_WAR
	.align		4
.L_217:
        /*0e94*/ 	.byte	0x04, 0x36
        /*0e96*/ 	.short	(.L_219 - .L_218)
.L_218:
        /*0e98*/ 	.word	0x00000008
.L_219:


//--------------------- .nv.info._ZN7cutlass13device_kernelIN5flash11enable_sm90INS1_16FlashAttnFwdSm90INS1_25CollectiveMainloopFwdSm90ILi2EN4cute5tupleIJNS5_1CILi1EEES8_S8_EEENS6_IJNS7_ILi128EEENS7_ILi96EEENS7_ILi192EEEEEELi192ENS_10bfloat16_tEfNS_4arch4Sm90ELb0ELb1ELb1ELb1ELb1ELb1ELb0ELb1ELb1ELb1ELb1ELb0EEENS1_21CollectiveEpilogueFwdINS6_IJSA_SC_SB_EEES9_SE_SG_Li256ELb1ELb1ELb1ELb0EEENS1_36VarlenDynamicPersistentTileSchedulerILi128ELi96ELi256ELi128ELb1ELb1ELb1ELb1ELb0ELb1EEEEEEEEEvNT_6ParamsE --------------------------
	.section	.nv.info._ZN7cutlass13device_kernelIN5flash11enable_sm90INS1_16FlashAttnFwdSm90INS1_25CollectiveMainloopFwdSm90ILi2EN4cute5tupleIJNS5_1CILi1EEES8_S8_EEENS6_IJNS7_ILi128EEENS7_ILi96EEENS7_ILi192EEEEEELi192ENS_10bfloat16_tEfNS_4arch4Sm90ELb0ELb1ELb1ELb1ELb1ELb1ELb0ELb1ELb1ELb1ELb1ELb0EEENS1_21CollectiveEpilogueFwdINS6_IJSA_SC_SB_EEES9_SE_SG_Li256ELb1ELb1ELb1ELb0EEENS1_36VarlenDynamicPersistentTileSchedulerILi128ELi96ELi256ELi128ELb1ELb1ELb1ELb1ELb0ELb1EEEEEEEEEvNT_6ParamsE,"",@"SHT_CUDA_INFO"
	.sectionflags	@""
	.align	4


	//----- nvinfo : EIATTR_CUDA_API_VERSION
	.align		4
        /*0000*/ 	.byte	0x04, 0x37
        /*0002*/ 	.short	(.L_221 - .L_220)
.L_220:
        /*0004*/ 	.word	0x00000082


	//----- nvinfo : EIATTR_KPARAM_INFO
	.align		4
.L_221:
        /*0008*/ 	.byte	0x04, 0x17
        /*000a*/ 	.short	(.L_223 - .L_222)
.L_222:
        /*000c*/ 	.word	0x00000000
        /*0010*/ 	.short	0x0000
        /*0012*/ 	.short	0x0070
        /*0014*/ 	.byte	0x00, 0xf0, 0x01, 0x2a


	//----- nvinfo : EIATTR_SPARSE_MMA_MASK
	.align		4
.L_223:
        /*0018*/ 	.byte	0x03, 0x50
        /*001a*/ 	.short	0x0000


	//----- nvinfo : EIATTR_MAXREG_COUNT
	.align		4
        /*001c*/ 	.byte	0x03, 0x1b
        /*001e*/ 	.short	0x00a8


	//----- nvinfo : EIATTR_NUM_BARRIERS
	.align		4
        /*0020*/ 	.byte	0x02, 0x4c
        /*0022*/ 	.byte	0x10
	.zero		1


	//----- nvinfo : EIATTR_EXTERNS
	.align		4
        /*0024*/ 	.byte	0x04, 0x0f
        /*0026*/ 	.short	(.L_225 - .L_224)


	//   ....[0]....
	.align		4
.L_224:
        /*0028*/ 	.word	index@(__assertfail)


	//----- nvinfo : EIATTR_ANNOTATIONS
	.align		4
.L_225:
        /*002c*/ 	.byte	0x04, 0x55
        /*002e*/ 	.short	(.L_227 - .L_226)


	//   ....[0]....
.L_226:
        /* <DEDUP_REMOVED lines=47> */


	//----- nvinfo : EIATTR_MERCURY_ISA_VERSION
	.align		4
.L_227:
        /*0308*/ 	.byte	0x03, 0x5f
        /*030a*/ 	.short	0x0101


	//----- nvinfo : EIATTR_UNUSED_LOAD_BYTE_OFFSET
	.align		4
        /*030c*/ 	.byte	0x04, 0x44
        /*030e*/ 	.short	(.L_229 - .L_228)


	//   ....[0]....
.L_228:
        /*0310*/ 	.word	0x00000af0
        /*0314*/ 	.word	0x0000fff0


	//   ....[1]....
        /*0318*/ 	.word	0x0001ac20
        /*031c*/ 	.word	0x0000fff0


	//----- nvinfo : EIATTR_INT_WARP_WIDE_INSTR_OFFSETS
	.align		4
.L_229:
        /*0320*/ 	.byte	0x04, 0x31
        /*0322*/ 	.short	(.L_231 - .L_230)


	//   ....[0]....
.L_230:
        /*0324*/ 	.word	0x000001c0


	//   ....[1]....
        /*0328*/ 	.word	0x00000200


	//   ....[2]....
        /*032c*/ 	.word	0x00000270


	//   ....[3]....
        /*0330*/ 	.word	0x00021f70


	//   ....[4]....
        /*0334*/ 	.word	0x00022000


	//   ....[5]....
        /*0338*/ 	.word	0x00024dd0


	//   ....[6]....
        /*033c*/ 	.word	0x00024e60


	//----- nvinfo : EIATTR_COOP_GROUP_MASK_REGIDS
	.align		4
.L_231:
        /*0340*/ 	.byte	0x04, 0x29
        /*0342*/ 	.short	(.L_233 - .L_232)


	//   ....[0]....
.L_232:
        /*0344*/ 	.word	0xffffffff


	//   ....[1]....
        /*0348*/ 	.word	0xffffffff


	//   ....[2]....
        /*034c*/ 	.word	0xffffffff


	//   ....[3]....
        /*0350*/ 	.word	0xffffffff


	//   ....[4]....
        /*0354*/ 	.word	0xffffffff


	//   ....[5]....
        /*0358*/ 	.word	0xffffffff


	//   ....[6]....
        /*035c*/ 	.word	0xffffffff


	//   ....[7]....
        /*0360*/ 	.word	0xffffffff


	//   ....[8]....
        /*0364*/ 	.word	0xffffffff


	//   ....[9]....
        /*0368*/ 	.word	0xffffffff


	//   ....[10]....
        /*036c*/ 	.word	0xffffffff


	//   ....[11]....
        /*0370*/ 	.word	0xffffffff


	//   ....[12]....
        /*0374*/ 	.word	0xffffffff


	//   ....[13]....
        /*0378*/ 	.word	0xffffffff


	//   ....[14]....
        /*037c*/ 	.word	0xffffffff


	//   ....[15]....
        /*0380*/ 	.word	0xffffffff


	//   ....[16]....
        /*0384*/ 	.word	0xffffffff


	//   ....[17]....
        /*0388*/ 	.word	0xffffffff


	//   ....[18]....
        /*038c*/ 	.word	0xffffffff


	//   ....[19]....
        /*0390*/ 	.word	0xffffffff


	//   ....[20]....
        /*0394*/ 	.word	0xffffffff


	//   ....[21]....
        /*0398*/ 	.word	0xffffffff


	//   ....[22]....
        /*039c*/ 	.word	0xffffffff


	//   ....[23]....
        /*03a0*/ 	.word	0xffffffff


	//   ....[24]....
        /*03a4*/ 	.word	0xffffffff


	//   ....[25]....
        /*03a8*/ 	.word	0xffffffff


	//   ....[26]....
        /*03ac*/ 	.word	0xffffffff


	//   ....[27]....
        /*03b0*/ 	.word	0xffffffff


	//   ....[28]....
        /*03b4*/ 	.word	0xffffffff


	//   ....[29]....
        /*03b8*/ 	.word	0xffffffff


	//   ....[30]....
        /*03bc*/ 	.word	0xffffffff


	//   ....[31]....
        /*03c0*/ 	.word	0xffffffff


	//   ....[32]....
        /*03c4*/ 	.word	0xffffffff


	//   ....[33]....
        /*03c8*/ 	.word	0xffffffff


	//   ....[34]....
        /*03cc*/ 	.word	0xffffffff


	//   ....[35]....
        /*03d0*/ 	.word	0xffffffff


	//   ....[36]....
        /*03d4*/ 	.word	0xffffffff


	//   ....[37]....
        /*03d8*/ 	.word	0xffffffff


	//   ....[38]....
        /*03dc*/ 	.word	0xffffffff


	//   ....[39]....
        /*03e0*/ 	.word	0xffffffff


	//   ....[40]....
        /*03e4*/ 	.word	0xffffffff


	//   ....[41]....
        /*03e8*/ 	.word	0xffffffff


	//   ....[42]....
        /*03ec*/ 	.word	0xffffffff


	//   ....[43]....
        /*03f0*/ 	.word	0xffffffff


	//   ....[44]....
        /*03f4*/ 	.word	0xffffffff


	//   ....[45]....
        /*03f8*/ 	.word	0xffffffff


	//   ....[46]....
        /*03fc*/ 	.word	0xffffffff


	//   ....[47]....
        /*0400*/ 	.word	0xffffffff


	//   ....[48]....
        /*0404*/ 	.word	0xffffffff


	//   ....[49]....
        /*0408*/ 	.word	0xffffffff


	//   ....[50]....
        /*040c*/ 	.word	0xffffffff


	//   ....[51]....
        /*0410*/ 	.word	0xffffffff


	//   ....[52]....
        /*0414*/ 	.word	0xffffffff


	//   ....[53]....
        /*0418*/ 	.word	0xffffffff


	//   ....[54]....
        /*041c*/ 	.word	0xffffffff


	//   ....[55]....
        /*0420*/ 	.word	0xffffffff


	//   ....[56]....
        /*0424*/ 	.word	0xffffffff


	//   ....[57]....
        /*0428*/ 	.word	0xffffffff


	//   ....[58]....
        /*042c*/ 	.word	0xffffffff


	//   ....[59]....
        /*0430*/ 	.word	0xffffffff


	//   ....[60]....
        /*0434*/ 	.word	0xffffffff


	//   ....[61]....
        /*0438*/ 	.word	0xffffffff


	//   ....[62]....
        /*043c*/ 	.word	0xffffffff


	//   ....[63]....
        /*0440*/ 	.word	0xffffffff


	//   ....[64]....
        /*0444*/ 	.word	0xffffffff


	//   ....[65]....
        /*0448*/ 	.word	0xffffffff


	//   ....[66]....
        /*044c*/ 	.word	0xffffffff


	//   ....[67]....
        /*0450*/ 	.word	0xffffffff


	//   ....[68]....
        /*0454*/ 	.word	0xffffffff


	//   ....[69]....
        /*0458*/ 	.word	0xffffffff


	//   ....[70]....
        /*045c*/ 	.word	0xffffffff


	//   ....[71]....
        /*0460*/ 	.word	0xffffffff


	//   ....[72]....
        /*0464*/ 	.word	0xffffffff


	//   ....[73]....
        /*0468*/ 	.word	0xffffffff


	//   ....[74]....
        /*046c*/ 	.word	0xffffffff


	//   ....[75]....
        /*0470*/ 	.word	0xffffffff


	//   ....[76]....
        /*0474*/ 	.word	0xffffffff


	//   ....[77]....
        /*0478*/ 	.word	0xffffffff


	//   ....[78]....
        /*047c*/ 	.word	0xffffffff


	//   ....[79]....
        /*0480*/ 	.word	0xffffffff


	//   ....[80]....
        /*0484*/ 	.word	0xffffffff


	//   ....[81]....
        /*0488*/ 	.word	0xffffffff


	//   ....[82]....
        /*048c*/ 	.word	0xffffffff


	//   ....[83]....
        /*0490*/ 	.word	0xffffffff


	//   ....[84]....
        /*0494*/ 	.word	0xffffffff


	//   ....[85]....
        /*0498*/ 	.word	0xffffffff


	//   ....[86]....
        /*049c*/ 	.word	0xffffffff


	//   ....[87]....
        /*04a0*/ 	.word	0xffffffff


	//   ....[88]....
        /*04a4*/ 	.word	0xffffffff


	//   ....[89]....
        /*04a8*/ 	.word	0xffffffff


	//   ....[90]....
        /*04ac*/ 	.word	0xffffffff


	//   ....[91]....
        /*04b0*/ 	.word	0xffffffff


	//   ....[92]....
        /*04b4*/ 	.word	0xffffffff


	//   ....[93]....
        /*04b8*/ 	.word	0xffffffff


	//   ....[94]....
        /*04bc*/ 	.word	0xffffffff


	//   ....[95]....
        /*04c0*/ 	.word	0xffffffff


	//   ....[96]....
        /*04c4*/ 	.word	0xffffffff


	//   ....[97]....
        /*04c8*/ 	.word	0xffffffff


	//   ....[98]....
        /*04cc*/ 	.word	0xffffffff


	//   ....[99]....
        /*04d0*/ 	.word	0xffffffff


	//   ....[100]....
        /*04d4*/ 	.word	0xffffffff


	//   ....[101]....
        /*04d8*/ 	.word	0xffffffff


	//   ....[102]....
        /*04dc*/ 	.word	0xffffffff


	//   ....[103]....
        /*04e0*/ 	.word	0xffffffff


	//   ....[104]....
        /*04e4*/ 	.word	0xffffffff


	//   ....[105]....
        /*04e8*/ 	.word	0xffffffff


	//   ....[106]....
        /*04ec*/ 	.word	0xffffffff


	//   ....[107]....
        /*04f0*/ 	.word	0xffffffff


	//   ....[108]....
        /*04f4*/ 	.word	0xffffffff


	//   ....[109]....
        /*04f8*/ 	.word	0xffffffff


	//   ....[110]....
        /*04fc*/ 	.word	0xffffffff


	//   ....[111]....
        /*0500*/ 	.word	0xffffffff


	//   ....[112]....
        /*0504*/ 	.word	0xffffffff


	//   ....[113]....
        /*0508*/ 	.word	0xffffffff


	//   ....[114]....
        /*050c*/ 	.word	0xffffffff


	//   ....[115]....
        /*0510*/ 	.word	0xffffffff


	//   ....[116]....
        /*0514*/ 	.word	0xffffffff


	//   ....[117]....
        /*0518*/ 	.word	0xffffffff


	//   ....[118]....
        /*051c*/ 	.word	0xffffffff


	//   ....[119]....
        /*0520*/ 	.word	0xffffffff


	//   ....[120]....
        /*0524*/ 	.word	0xffffffff


	//   ....[121]....
        /*0528*/ 	.word	0xffffffff


	//   ....[122]....
        /*052c*/ 	.word	0xffffffff


	//   ....[123]....
        /*0530*/ 	.word	0xffffffff


	//   ....[124]....
        /*0534*/ 	.word	0xffffffff


	//   ....[125]....
        /*0538*/ 	.word	0xffffffff


	//   ....[126]....
        /*053c*/ 	.word	0xffffffff


	//   ....[127]....
        /*0540*/ 	.word	0xffffffff


	//   ....[128]....
        /*0544*/ 	.word	0xffffffff


	//   ....[129]....
        /*0548*/ 	.word	0xffffffff


	//   ....[130]....
        /*054c*/ 	.word	0xffffffff


	//   ....[131]....
        /*0550*/ 	.word	0xffffffff


	//   ....[132]....
        /*0554*/ 	.word	0xffffffff


	//   ....[133]....
        /*0558*/ 	.word	0xffffffff


	//   ....[134]....
        /*055c*/ 	.word	0xffffffff


	//   ....[135]....
        /*0560*/ 	.word	0xffffffff


	//   ....[136]....
        /*0564*/ 	.word	0xffffffff


	//   ....[137]....
        /*0568*/ 	.word	0xffffffff


	//   ....[138]....
        /*056c*/ 	.word	0xffffffff


	//   ....[139]....
        /*0570*/ 	.word	0xffffffff


	//   ....[140]....
        /*0574*/ 	.word	0xffffffff


	//   ....[141]....
        /*0578*/ 	.word	0xffffffff


	//   ....[142]....
        /*057c*/ 	.word	0xffffffff


	//   ....[143]....
        /*0580*/ 	.word	0xffffffff


	//   ....[144]....
        /*0584*/ 	.word	0xffffffff


	//   ....[145]....
        /*0588*/ 	.word	0xffffffff


	//   ....[146]....
        /*058c*/ 	.word	0xffffffff


	//   ....[147]....
        /*0590*/ 	.word	0xffffffff


	//   ....[148]....
        /*0594*/ 	.word	0xffffffff


	//   ....[149]....
        /*0598*/ 	.word	0xffffffff


	//   ....[150]....
        /*059c*/ 	.word	0xffffffff


	//   ....[151]....
        /*05a0*/ 	.word	0xffffffff


	//   ....[152]....
        /*05a4*/ 	.word	0xffffffff


	//   ....[153]....
        /*05a8*/ 	.word	0xffffffff


	//   ....[154]....
        /*05ac*/ 	.word	0xffffffff


	//   ....[155]....
        /*05b0*/ 	.word	0xffffffff


	//   ....[156]....
        /*05b4*/ 	.word	0xffffffff


	//   ....[157]....
        /*05b8*/ 	.word	0xffffffff


	//   ....[158]....
        /*05bc*/ 	.word	0xffffffff


	//   ....[159]....
        /*05c0*/ 	.word	0xffffffff


	//   ....[160]....
        /*05c4*/ 	.word	0xffffffff


	//   ....[161]....
        /*05c8*/ 	.word	0xffffffff


	//   ....[162]....
        /*05cc*/ 	.word	0xffffffff


	//   ....[163]....
        /*05d0*/ 	.word	0xffffffff


	//   ....[164]....
        /*05d4*/ 	.word	0xffffffff


	//   ....[165]....
        /*05d8*/ 	.word	0xffffffff


	//   ....[166]....
        /*05dc*/ 	.word	0xffffffff


	//   ....[167]....
        /*05e0*/ 	.word	0xffffffff


	//   ....[168]....
        /*05e4*/ 	.word	0xffffffff


	//   ....[169]....
        /*05e8*/ 	.word	0xffffffff


	//   ....[170]....
        /*05ec*/ 	.word	0xffffffff


	//   ....[171]....
        /*05f0*/ 	.word	0xffffffff


	//   ....[172]....
        /*05f4*/ 	.word	0xffffffff


	//   ....[173]....
        /*05f8*/ 	.word	0xffffffff


	//   ....[174]....
        /*05fc*/ 	.word	0xffffffff


	//   ....[175]....
        /*0600*/ 	.word	0xffffffff


	//   ....[176]....
        /*0604*/ 	.word	0xffffffff


	//   ....[177]....
        /*0608*/ 	.word	0xffffffff


	//   ....[178]....
        /*060c*/ 	.word	0xffffffff


	//   ....[179]....
        /*0610*/ 	.word	0x0500000f


	//   ....[180]....
        /*0614*/ 	.word	0x0500000f


	//   ....[181]....
        /*0618*/ 	.word	0x0500000f


	//   ....[182]....
        /*061c*/ 	.word	0x0500000f


	//   ....[183]....
        /*0620*/ 	.word	0x0500000f


	//   ....[184]....
        /*0624*/ 	.word	0x0500000f


	//   ....[185]....
        /*0628*/ 	.word	0x0500000f


	//   ....[186]....
        /*062c*/ 	.word	0x0500000f


	//   ....[187]....
        /*0630*/ 	.word	0x0500000f


	//   ....[188]....
        /*0634*/ 	.word	0x0500000f


	//   ....[189]....
        /*0638*/ 	.word	0x0500000f


	//   ....[190]....
        /*063c*/ 	.word	0x0500000f


	//   ....[191]....
        /*0640*/ 	.word	0x0500000f


	//   ....[192]....
        /*0644*/ 	.word	0x0500000f


	//   ....[193]....
        /*0648*/ 	.word	0x0500000f


	//   ....[194]....
        /*064c*/ 	.word	0x0500000f


	//   ....[195]....
        /*0650*/ 	.word	0x0500000f


	//   ....[196]....
        /*0654*/ 	.word	0x0500000f


	//   ....[197]....
        /*0658*/ 	.word	0x0500000f


	//   ....[198]....
        /*065c*/ 	.word	0x0500000f


	//   ....[199]....
        /*0660*/ 	.word	0x0500000f


	//   ....[200]....
        /*0664*/ 	.word	0x0500000f


	//   ....[201]....
        /*0668*/ 	.word	0x0500000f


	//   ....[202]....
        /*066c*/ 	.word	0x0500000f


	//   ....[203]....
        /*0670*/ 	.word	0x0500000f


	//   ....[204]....
        /*0674*/ 	.word	0x0500000f


	//   ....[205]....
        /*0678*/ 	.word	0x0500000f


	//   ....[206]....
        /*067c*/ 	.word	0x0500000f


	//   ....[207]....
        /*0680*/ 	.word	0x0500000f


	//   ....[208]....
        /*0684*/ 	.word	0x0500000f


	//   ....[209]....
        /*0688*/ 	.word	0x0500000f


	//   ....[210]....
        /*068c*/ 	.word	0x0500000f


	//   ....[211]....
        /*0690*/ 	.word	0x0500000f


	//   ....[212]....
        /*0694*/ 	.word	0x0500000f


	//   ....[213]....
        /*0698*/ 	.word	0x0500000f


	//   ....[214]....
        /*069c*/ 	.word	0x0500000f


	//   ....[215]....
        /*06a0*/ 	.word	0x0500000f


	//   ....[216]....
        /*06a4*/ 	.word	0x0500000f


	//   ....[217]....
        /*06a8*/ 	.word	0x0500000f


	//   ....[218]....
        /*06ac*/ 	.word	0x0500000f


	//   ....[219]....
        /*06b0*/ 	.word	0x0500000f


	//   ....[220]....
        /*06b4*/ 	.word	0x0500000f


	//   ....[221]....
        /*06b8*/ 	.word	0x0500000f


	//   ....[222]....
        /*06bc*/ 	.word	0x0500000f


	//   ....[223]....
        /*06c0*/ 	.word	0x0500000f


	//   ....[224]....
        /*06c4*/ 	.word	0x0500000f


	//   ....[225]....
        /*06c8*/ 	.word	0x0500000f


	//   ....[226]....
        /*06cc*/ 	.word	0x0500000f


	//   ....[227]....
        /*06d0*/ 	.word	0x0500000f


	//   ....[228]....
        /*06d4*/ 	.word	0x0500000f


	//   ....[229]....
        /*06d8*/ 	.word	0x0500000f


	//   ....[230]....
        /*06dc*/ 	.word	0x0500000f


	//   ....[231]....
        /*06e0*/ 	.word	0x0500000f


	//   ....[232]....
        /*06e4*/ 	.word	0x0500000f


	//   ....[233]....
        /*06e8*/ 	.word	0x0500000f


	//   ....[234]....
        /*06ec*/ 	.word	0x0500000f


	//   ....[235]....
        /*06f0*/ 	.word	0x0500000f


	//   ....[236]....
        /*06f4*/ 	.word	0x0500000f


	//   ....[237]....
        /*06f8*/ 	.word	0x0500000f


	//   ....[238]....
        /*06fc*/ 	.word	0x0500000f


	//   ....[239]....
        /*0700*/ 	.word	0x0500000f


	//   ....[240]....
        /*0704*/ 	.word	0x0500000f


	//   ....[241]....
        /*0708*/ 	.word	0x0500000f


	//   ....[242]....
        /*070c*/ 	.word	0x0500000f


	//   ....[243]....
        /*0710*/ 	.word	0x0500000f


	//   ....[244]....
        /*0714*/ 	.word	0x0500000f


	//   ....[245]....
        /*0718*/ 	.word	0x0500000f


	//   ....[246]....
        /*071c*/ 	.word	0x0500000f


	//   ....[247]....
        /*0720*/ 	.word	0x0500000f


	//   ....[248]....
        /*0724*/ 	.word	0x0500000f


	//   ....[249]....
        /*0728*/ 	.word	0x0500000f


	//   ....[250]....
        /*072c*/ 	.word	0x0500000f


	//   ....[251]....
        /*0730*/ 	.word	0x0500000f


	//   ....[252]....
        /*0734*/ 	.word	0x0500000f


	//   ....[253]....
        /*0738*/ 	.word	0x0500000f


	//   ....[254]....
        /*073c*/ 	.word	0x0500000f


	//   ....[255]....
        /*0740*/ 	.word	0x0500000f


	//   ....[0]....
        /*0744*/ 	.word	0x0500000f


	//   ....[1]....
        /*0748*/ 	.word	0x0500000f


	//   ....[2]....
        /*074c*/ 	.word	0x0500000f


	//   ....[3]....
        /*0750*/ 	.word	0x0500000f


	//   ....[4]....
        /*0754*/ 	.word	0x0500000f


	//   ....[5]....
        /*0758*/ 	.word	0x0500000f


	//   ....[6]....
        /*075c*/ 	.word	0x0500000f


	//   ....[7]....
        /*0760*/ 	.word	0x0500000f


	//   ....[8]....
        /*0764*/ 	.word	0x0500000f


	//   ....[9]....
        /*0768*/ 	.word	0x0500000f


	//   ....[10]....
        /*076c*/ 	.word	0x0500000f


	//   ....[11]....
        /*0770*/ 	.word	0x0500000f


	//   ....[12]....
        /*0774*/ 	.word	0x0500000f


	//   ....[13]....
        /*0778*/ 	.word	0x0500000f


	//   ....[14]....
        /*077c*/ 	.word	0x0500000f


	//   ....[15]....
        /*0780*/ 	.word	0x0500000f


	//   ....[16]....
        /*0784*/ 	.word	0x0500000f


	//   ....[17]....
        /*0788*/ 	.word	0x0500000f


	//   ....[18]....
        /*078c*/ 	.word	0x0500000f


	//   ....[19]....
        /*0790*/ 	.word	0x0500000f


	//   ....[20]....
        /*0794*/ 	.word	0x0500000f


	//   ....[21]....
        /*0798*/ 	.word	0x0500000f


	//   ....[22]....
        /*079c*/ 	.word	0x0500000f


	//   ....[23]....
        /*07a0*/ 	.word	0x0500000f


	//   ....[24]....
        /*07a4*/ 	.word	0x0500000f


	//   ....[25]....
        /*07a8*/ 	.word	0x0500000f


	//   ....[26]....
        /*07ac*/ 	.word	0x0500000f


	//   ....[27]....
        /*07b0*/ 	.word	0x0500000f


	//   ....[28]....
        /*07b4*/ 	.word	0xffffffff


	//   ....[29]....
        /*07b8*/ 	.word	0xffffffff


	//   ....[30]....
        /*07bc*/ 	.word	0xffffffff


	//   ....[31]....
        /*07c0*/ 	.word	0xffffffff


	//   ....[32]....
        /*07c4*/ 	.word	0xffffffff


	//   ....[33]....
        /*07c8*/ 	.word	0xffffffff


	//   ....[34]....
        /*07cc*/ 	.word	0xffffffff


	//   ....[35]....
        /*07d0*/ 	.word	0xffffffff


	//   ....[36]....
        /*07d4*/ 	.word	0xffffffff


	//   ....[37]....
        /*07d8*/ 	.word	0xffffffff


	//   ....[38]....
        /*07dc*/ 	.word	0xffffffff


	//   ....[39]....
        /*07e0*/ 	.word	0xffffffff


	//   ....[40]....
        /*07e4*/ 	.word	0x0500000f


	//   ....[41]....
        /*07e8*/ 	.word	0x0500000f


	//   ....[42]....
        /*07ec*/ 	.word	0x0500000f


	//   ....[43]....
        /*07f0*/ 	.word	0x0500000f


	//   ....[44]....
        /*07f4*/ 	.word	0x0500000f


	//   ....[45]....
        /*07f8*/ 	.word	0x0500000f


	//   ....[46]....
        /*07fc*/ 	.word	0x0500000f


	//   ....[47]....
        /*0800*/ 	.word	0x0500000f


	//   ....[48]....
        /*0804*/ 	.word	0x0500000f


	//   ....[49]....
        /*0808*/ 	.word	0x0500000f


	//   ....[50]....
        /*080c*/ 	.word	0x0500000f


	//   ....[51]....
        /*0810*/ 	.word	0x0500000f


	//----- nvinfo : EIATTR_COOP_GROUP_INSTR_OFFSETS
	.align		4
.L_233:
        /*0814*/ 	.byte	0x04, 0x28
        /*0816*/ 	.short	(.L_235 - .L_234)


	//   ....[0]....
.L_234:
        /*0818*/ 	.word	0x000000d0


	//   ....[1]....
        /*081c*/ 	.word	0x000001d0


	//   ....[2]....
        /*0820*/ 	.word	0x00000220


	//   ....[3]....
        /*0824*/ 	.word	0x00000450


	//   ....[4]....
        /*0828*/ 	.word	0x000005b0


	//   ....[5]....
        /*082c*/ 	.word	0x000006d0


	//   ....[6]....
        /*0830*/ 	.word	0x00000830


	//   ....[7]....
        /*0834*/ 	.word	0x000041b0


	//   ....[8]....
        /*0838*/ 	.word	0x000041c0


	//   ....[9]....
        /*083c*/ 	.word	0x000045b0


	//   ....[10]....
        /*0840*/ 	.word	0x000045c0


	//   ....[11]....
        /*0844*/ 	.word	0x000055b0


	//   ....[12]....
        /*0848*/ 	.word	0x00005da0


	//   ....[13]....
        /*084c*/ 	.word	0x00005db0


	//   ....[14]....
        /*0850*/ 	.word	0x00005dc0


	//   ....[15]....
        /*0854*/ 	.word	0x00005dd0


	//   ....[16]....
        /*0858*/ 	.word	0x00006630


	//   ....[17]....
        /*085c*/ 	.word	0x00006640


	//   ....[18]....
        /*0860*/ 	.word	0x00006650


	//   ....[19]....
        /*0864*/ 	.word	0x00006660


	//   ....[20]....
        /*0868*/ 	.word	0x000097d0


	//   ....[21]....
        /*086c*/ 	.word	0x000097e0


	//   ....[22]....
        /*0870*/ 	.word	0x000097f0


	//   ....[23]....
        /*0874*/ 	.word	0x00009800


	//   ....[24]....
        /*0878*/ 	.word	0x00009e90


	//   ....[25]....
        /*087c*/ 	.word	0x00009ea0


	//   ....[26]....
        /*0880*/ 	.word	0x00009eb0


	//   ....[27]....
        /*0884*/ 	.word	0x00009ec0


	//   ....[28]....
        /*0888*/ 	.word	0x0000de70


	//   ....[29]....
        /*088c*/ 	.word	0x0000e960


	//   ....[30]....
        /*0890*/ 	.word	0x0000f250


	//   ....[31]....
        /*0894*/ 	.word	0x0000f280


	//   ....[32]....
        /*0898*/ 	.word	0x0000f6f0


	//   ....[33]....
        /*089c*/ 	.word	0x0000f770


	//   ....[34]....
        /*08a0*/ 	.word	0x00011500


	//   ....[35]....
        /*08a4*/ 	.word	0x00011c20


	//   ....[36]....
        /*08a8*/ 	.word	0x00012a80


	//   ....[37]....
        /*08ac*/ 	.word	0x00012b90


	//   ....[38]....
        /*08b0*/ 	.word	0x00013120


	//   ....[39]....
        /*08b4*/ 	.word	0x000131a0


	//   ....[40]....
        /*08b8*/ 	.word	0x00015680


	//   ....[41]....
        /*08bc*/ 	.word	0x000156a0


	//   ....[42]....
        /*08c0*/ 	.word	0x000156c0


	//   ....[43]....
        /*08c4*/ 	.word	0x000156e0


	//   ....[44]....
        /*08c8*/ 	.word	0x000173a0


	//   ....[45]....
        /*08cc*/ 	.word	0x00017ac0


	//   ....[46]....
        /*08d0*/ 	.word	0x00018920


	//   ....[47]....
        /*08d4*/ 	.word	0x00018a30


	//   ....[48]....
        /*08d8*/ 	.word	0x00018fc0


	//   ....[49]....
        /*08dc*/ 	.word	0x00019020


	//   ....[50]....
        /*08e0*/ 	.word	0x0001a120


	//   ....[51]....
        /*08e4*/ 	.word	0x0001a150


	//   ....[52]....
        /*08e8*/ 	.word	0x0001a1f0


	//   ....[53]....
        /*08ec*/ 	.word	0x0001a210


	//   ....[54]....
        /*08f0*/ 	.word	0x0001b9e0


	//   ....[55]....
        /*08f4*/ 	.word	0x0001b9f0


	//   ....[56]....
        /*08f8*/ 	.word	0x0001ba00


	//   ....[57]....
        /*08fc*/ 	.word	0x0001ba10


	//   ....[58]....
        /*0900*/ 	.word	0x0001c2c0


	//   ....[59]....
        /*0904*/ 	.word	0x0001c2e0


	//   ....[60]....
        /*0908*/ 	.word	0x0001c420


	//   ....[61]....
        /*090c*/ 	.word	0x0001c440


	//   ....[62]....
        /*0910*/ 	.word	0x0001c540


	//   ....[63]....
        /*0914*/ 	.word	0x0001c560


	//   ....[64]....
        /*0918*/ 	.word	0x0001c670


	//   ....[65]....
        /*091c*/ 	.word	0x0001c690


	//   ....[66]....
        /*0920*/ 	.word	0x0001cba0


	//   ....[67]....
        /*0924*/ 	.word	0x0001cbb0


	//   ....[68]....
        /*0928*/ 	.word	0x0001d240


	//   ....[69]....
        /*092c*/ 	.word	0x0001d250


	//   ....[70]....
        /*0930*/ 	.word	0x0001e140


	//   ....[71]....
        /*0934*/ 	.word	0x0001e170


	//   ....[72]....
        /*0938*/ 	.word	0x0001e290


	//   ....[73]....
        /*093c*/ 	.word	0x0001e2b0


	//   ....[74]....
        /*0940*/ 	.word	0x0001e3b0


	//   ....[75]....
        /*0944*/ 	.word	0x0001e3d0


	//   ....[76]....
        /*0948*/ 	.word	0x0001e4e0


	//   ....[77]....
        /*094c*/ 	.word	0x0001e500


	//   ....[78]....
        /*0950*/ 	.word	0x0001e6a0


	//   ....[79]....
        /*0954*/ 	.word	0x0001e8a0


	//   ....[80]....
        /*0958*/ 	.word	0x0001e8d0


	//   ....[81]....
        /*095c*/ 	.word	0x0001e900


	//   ....[82]....
        /*0960*/ 	.word	0x0001e930


	//   ....[83]....
        /*0964*/ 	.word	0x0001e960


	//   ....[84]....
        /*0968*/ 	.word	0x0001e990


	//   ....[85]....
        /*096c*/ 	.word	0x0001eb10


	//   ....[86]....
        /*0970*/ 	.word	0x0001eb40


	//   ....[87]....
        /*0974*/ 	.word	0x0001eb70


	//   ....[88]....
        /*0978*/ 	.word	0x0001eba0


	//   ....[89]....
        /*097c*/ 	.word	0x0001ebd0


	//   ....[90]....
        /*0980*/ 	.word	0x0001ec00


	//   ....[91]....
        /*0984*/ 	.word	0x0001ec90


	//   ....[92]....
        /*0988*/ 	.word	0x0001ecc0


	//   ....[93]....
        /*098c*/ 	.word	0x0001ecd0


	//   ....[94]....
        /*0990*/ 	.word	0x0001ed10


	//   ....[95]....
        /*0994*/ 	.word	0x000204b0


	//   ....[96]....
        /*0998*/ 	.word	0x00022af0


	//   ....[97]....
        /*099c*/ 	.word	0x00022b10


	//   ....[98]....
        /*09a0*/ 	.word	0x00022bc0


	//   ....[99]....
        /*09a4*/ 	.word	0x00022be0


	//   ....[100]....
        /*09a8*/ 	.word	0x00022c80


	//   ....[101]....
        /*09ac*/ 	.word	0x00022ca0


	//   ....[102]....
        /*09b0*/ 	.word	0x00022d40


	//   ....[103]....
        /*09b4*/ 	.word	0x00022d60


	//   ....[104]....
        /*09b8*/ 	.word	0x00022e00


	//   ....[105]....
        /*09bc*/ 	.word	0x00022e20


	//   ....[106]....
        /*09c0*/ 	.word	0x00022e30


	//   ....[107]....
        /*09c4*/ 	.word	0x00022ec0


	//   ....[108]....
        /*09c8*/ 	.word	0x000235f0


	//   ....[109]....
        /*09cc*/ 	.word	0x00023620


	//   ....[110]....
        /*09d0*/ 	.word	0x00023680


	//   ....[111]....
        /*09d4*/ 	.word	0x000236e0


	//   ....[112]....
        /*09d8*/ 	.word	0x00023730


	//   ....[113]....
        /*09dc*/ 	.word	0x00023790


	//   ....[114]....
        /*09e0*/ 	.word	0x000237e0


	//   ....[115]....
        /*09e4*/ 	.word	0x00023840


	//   ....[116]....
        /*09e8*/ 	.word	0x00023890


	//   ....[117]....
        /*09ec*/ 	.word	0x000238f0


	//   ....[118]....
        /*09f0*/ 	.word	0x00023940


	//   ....[119]....
        /*09f4*/ 	.word	0x000239a0


	//   ....[120]....
        /*09f8*/ 	.word	0x000239f0


	//   ....[121]....
        /*09fc*/ 	.word	0x00023a40


	//   ....[122]....
        /*0a00*/ 	.word	0x00023a60


	//   ....[123]....
        /*0a04*/ 	.word	0x00023aa0


	//   ....[124]....
        /*0a08*/ 	.word	0x00024230


	//   ....[125]....
        /*0a0c*/ 	.word	0x00024270


	//   ....[126]....
        /*0a10*/ 	.word	0x00024280


	//   ....[127]....
        /*0a14*/ 	.word	0x000242e0


	//   ....[128]....
        /*0a18*/ 	.word	0x000242f0


	//   ....[129]....
        /*0a1c*/ 	.word	0x00024350


	//   ....[130]....
        /*0a20*/ 	.word	0x00024380


	//   ....[131]....
        /*0a24*/ 	.word	0x000243c0


	//   ....[132]....
        /*0a28*/ 	.word	0x000243f0


	//   ....[133]....
        /*0a2c*/ 	.word	0x00024430


	//   ....[134]....
        /*0a30*/ 	.word	0x00024460


	//   ....[135]....
        /*0a34*/ 	.word	0x000244a0


	//   ....[136]....
        /*0a38*/ 	.word	0x00024720


	//   ....[137]....
        /*0a3c*/ 	.word	0x00024740


	//   ....[138]....
        /*0a40*/ 	.word	0x00024750


	//   ....[139]....
        /*0a44*/ 	.word	0x000247e0


	//   ....[140]....
        /*0a48*/ 	.word	0x000247f0


	//   ....[141]....
        /*0a4c*/ 	.word	0x00024880


	//   ....[142]....
        /*0a50*/ 	.word	0x00024890


	//   ....[143]....
        /*0a54*/ 	.word	0x00024920


	//   ....[144]....
        /*0a58*/ 	.word	0x00024930


	//   ....[145]....
        /*0a5c*/ 	.word	0x000249c0


	//   ....[146]....
        /*0a60*/ 	.word	0x000249d0


	//   ....[147]....
        /*0a64*/ 	.word	0x000249e0


	//   ....[148]....
        /*0a68*/ 	.word	0x00024fb0


	//   ....[149]....
        /*0a6c*/ 	.word	0x00024ff0


	//   ....[150]....
        /*0a70*/ 	.word	0x00025030


	//   ....[151]....
        /*0a74*/ 	.word	0x00025060


	//   ....[152]....
        /*0a78*/ 	.word	0x000250f0


	//   ....[153]....
        /*0a7c*/ 	.word	0x00025120


	//   ....[154]....
        /*0a80*/ 	.word	0x00025190


	//   ....[155]....
        /*0a84*/ 	.word	0x000251c0


	//   ....[156]....
        /*0a88*/ 	.word	0x00025230


	//   ....[157]....
        /*0a8c*/ 	.word	0x00025260


	//   ....[158]....
        /*0a90*/ 	.word	0x00025290


	//   ....[159]....
        /*0a94*/ 	.word	0x000252e0


	//   ....[160]....
        /*0a98*/ 	.word	0x00025700


	//   ....[161]....
        /*0a9c*/ 	.word	0x00025730


	//   ....[162]....
        /*0aa0*/ 	.word	0x00025790


	//   ....[163]....
        /*0aa4*/ 	.word	0x000257c0


	//   ....[164]....
        /*0aa8*/ 	.word	0x000257f0


	//   ....[165]....
        /*0aac*/ 	.word	0x00025820


	//   ....[166]....
        /*0ab0*/ 	.word	0x00025850


	//   ....[167]....
        /*0ab4*/ 	.word	0x00025880


	//   ....[168]....
        /*0ab8*/ 	.word	0x00025a20


	//   ....[169]....
        /*0abc*/ 	.word	0x00025a50


	//   ....[170]....
        /*0ac0*/ 	.word	0x00025a80


	//   ....[171]....
        /*0ac4*/ 	.word	0x00025ab0


	//   ....[172]....
        /*0ac8*/ 	.word	0x00025ae0


	//   ....[173]....
        /*0acc*/ 	.word	0x00025b10


	//   ....[174]....
        /*0ad0*/ 	.word	0x00025bd0


	//   ....[175]....
        /*0ad4*/ 	.word	0x00025bf0


	//   ....[176]....
        /*0ad8*/ 	.word	0x00025c10


	//   ....[177]....
        /*0adc*/ 	.word	0x00025c70


	//   ....[178]....
        /*0ae0*/ 	.word	0x00026690


	//   ....[179]....
        /*0ae4*/ 	.word	0x000269e0


	//   ....[180]....
        /*0ae8*/ 	.word	0x00026a70


	//   ....[181]....
        /*0aec*/ 	.word	0x00026b00


	//   ....[182]....
        /*0af0*/ 	.word	0x00026b90


	//   ....[183]....
        /*0af4*/ 	.word	0x00026c10


	//   ....[184]....
        /*0af8*/ 	.word	0x00026c60


	//   ....[185]....
        /*0afc*/ 	.word	0x00026cb0


	//   ....[186]....
        /*0b00*/ 	.word	0x00026d00


	//   ....[187]....
        /*0b04*/ 	.word	0x00026d90


	//   ....[188]....
        /*0b08*/ 	.word	0x00026e20


	//   ....[189]....
        /*0b0c*/ 	.word	0x00026e70


	//   ....[190]....
        /*0b10*/ 	.word	0x00026ec0


	//   ....[191]....
        /*0b14*/ 	.word	0x00026fb0


	//   ....[192]....
        /*0b18*/ 	.word	0x00027000


	//   ....[193]....
        /*0b1c*/ 	.word	0x00027050


	//   ....[194]....
        /*0b20*/ 	.word	0x000270a0


	//   ....[195]....
        /*0b24*/ 	.word	0x00027150


	//   ....[196]....
        /*0b28*/ 	.word	0x000271e0


	//   ....[197]....
        /*0b2c*/ 	.word	0x00027240


	//   ....[198]....
        /*0b30*/ 	.word	0x000272a0


	//   ....[199]....
        /*0b34*/ 	.word	0x000276b0


	//   ....[200]....
        /*0b38*/ 	.word	0x00027990


	//   ....[201]....
        /*0b3c*/ 	.word	0x00027a80


	//   ....[202]....
        /*0b40*/ 	.word	0x00027b20


	//   ....[203]....
        /*0b44*/ 	.word	0x00027b80


	//   ....[204]....
        /*0b48*/ 	.word	0x00027c90


	//   ....[205]....
        /*0b4c*/ 	.word	0x00027d00


	//   ....[206]....
        /*0b50*/ 	.word	0x00027e10


	//   ....[207]....
        /*0b54*/ 	.word	0x00027e80


	//   ....[208]....
        /*0b58*/ 	.word	0x00027f90


	//   ....[209]....
        /*0b5c*/ 	.word	0x00028000


	//   ....[210]....
        /*0b60*/ 	.word	0x00028110


	//   ....[211]....
        /*0b64*/ 	.word	0x00028180


	//   ....[212]....
        /*0b68*/ 	.word	0x00028220


	//   ....[213]....
        /*0b6c*/ 	.word	0x00028330


	//   ....[214]....
        /*0b70*/ 	.word	0x000283a0


	//   ....[215]....
        /*0b74*/ 	.word	0x00028420


	//   ....[216]....
        /*0b78*/ 	.word	0x000284f0


	//   ....[217]....
        /*0b7c*/ 	.word	0x00028570


	//   ....[218]....
        /*0b80*/ 	.word	0x00028650


	//   ....[219]....
        /*0b84*/ 	.word	0x000286d0


	//   ....[220]....
        /*0b88*/ 	.word	0x000287b0


	//   ....[221]....
        /*0b8c*/ 	.word	0x00028830


	//   ....[222]....
        /*0b90*/ 	.word	0x00028910


	//   ....[223]....
        /*0b94*/ 	.word	0x00028990


	//   ....[224]....
        /*0b98*/ 	.word	0x00028a70


	//   ....[225]....
        /*0b9c*/ 	.word	0x00028af0


	//   ....[226]....
        /*0ba0*/ 	.word	0x00028bc0


	//   ....[227]....
        /*0ba4*/ 	.word	0x00028c40


	//   ....[228]....
        /*0ba8*/ 	.word	0x00028d00


	//   ....[229]....
        /*0bac*/ 	.word	0x00028e30


	//   ....[230]....
        /*0bb0*/ 	.word	0x00028f00


	//   ....[231]....
        /*0bb4*/ 	.word	0x00028f70


	//   ....[232]....
        /*0bb8*/ 	.word	0x00029040


	//   ....[233]....
        /*0bbc*/ 	.word	0x000290a0


	//   ....[234]....
        /*0bc0*/ 	.word	0x00029170


	//   ....[235]....
        /*0bc4*/ 	.word	0x000291d0


	//   ....[236]....
        /*0bc8*/ 	.word	0x000292a0


	//   ....[237]....
        /*0bcc*/ 	.word	0x00029300


	//   ....[238]....
        /*0bd0*/ 	.word	0x000293d0


	//   ....[239]....
        /*0bd4*/ 	.word	0x00029430


	//   ....[240]....
        /*0bd8*/ 	.word	0x00029510


	//   ....[241]....
        /*0bdc*/ 	.word	0x00029600


	//   ....[242]....
        /*0be0*/ 	.word	0x000296a0


	//   ....[243]....
        /*0be4*/ 	.word	0x00029700


	//   ....[244]....
        /*0be8*/ 	.word	0x00029800


	//   ....[245]....
        /*0bec*/ 	.word	0x00029860


	//   ....[246]....
        /*0bf0*/ 	.word	0x00029960


	//   ....[247]....
        /*0bf4*/ 	.word	0x000299c0


	//   ....[248]....
        /*0bf8*/ 	.word	0x00029ac0


	//   ....[249]....
        /*0bfc*/ 	.word	0x00029b20


	//   ....[250]....
        /*0c00*/ 	.word	0x00029c20


	//   ....[251]....
        /*0c04*/ 	.word	0x00029c80


	//   ....[252]....
        /*0c08*/ 	.word	0x00029d50


	//   ....[253]....
        /*0c0c*/ 	.word	0x00029e90


	//   ....[254]....
        /*0c10*/ 	.word	0x00029f30


	//   ....[255]....
        /*0c14*/ 	.word	0x0002a010


	//   ....[0]....
        /*0c18*/ 	.word	0x0002a0e0


	//   ....[1]....
        /*0c1c*/ 	.word	0x0002a140


	//   ....[2]....
        /*0c20*/ 	.word	0x0002a230


	//   ....[3]....
        /*0c24*/ 	.word	0x0002a290


	//   ....[4]....
        /*0c28*/ 	.word	0x0002a380


	//   ....[5]....
        /*0c2c*/ 	.word	0x0002a3e0


	//   ....[6]....
        /*0c30*/ 	.word	0x0002a4d0


	//   ....[7]....
        /*0c34*/ 	.word	0x0002a530


	//   ....[8]....
        /*0c38*/ 	.word	0x0002a610


	//   ....[9]....
        /*0c3c*/ 	.word	0x0002a6a0


	//   ....[10]....
        /*0c40*/ 	.word	0x0002a740


	//   ....[11]....
        /*0c44*/ 	.word	0x0002a8c0


	//   ....[12]....
        /*0c48*/ 	.word	0x0002a930


	//   ....[13]....
        /*0c4c*/ 	.word	0x0002a9a0


	//   ....[14]....
        /*0c50*/ 	.word	0x0002aa10


	//   ....[15]....
        /*0c54*/ 	.word	0x0002aa80


	//   ....[16]....
        /*0c58*/ 	.word	0x0002ab00


	//   ....[17]....
        /*0c5c*/ 	.word	0x0002ab80


	//   ....[18]....
        /*0c60*/ 	.word	0x0002ac10


	//   ....[19]....
        /*0c64*/ 	.word	0x0002ac80


	//   ....[20]....
        /*0c68*/ 	.word	0x0002acf0


	//   ....[21]....
        /*0c6c*/ 	.word	0x0002ad60


	//   ....[22]....
        /*0c70*/ 	.word	0x0002ade0


	//   ....[23]....
        /*0c74*/ 	.word	0x0002ae50


	//   ....[24]....
        /*0c78*/ 	.word	0x0002aee0


	//   ....[25]....
        /*0c7c*/ 	.word	0x0002af40


	//   ....[26]....
        /*0c80*/ 	.word	0x0002afd0


	//   ....[27]....
        /*0c84*/ 	.word	0x0002b100


	//   ....[28]....
        /*0c88*/ 	.word	0x0002c860


	//   ....[29]....
        /*0c8c*/ 	.word	0x0002c870


	//   ....[30]....
        /*0c90*/ 	.word	0x0002e3d0


	//   ....[31]....
        /*0c94*/ 	.word	0x0002e3e0


	//   ....[32]....
        /*0c98*/ 	.word	0x00031110


	//   ....[33]....
        /*0c9c*/ 	.word	0x00031120


	//   ....[34]....
        /*0ca0*/ 	.word	0x00033010


	//   ....[35]....
        /*0ca4*/ 	.word	0x00033020


	//   ....[36]....
        /*0ca8*/ 	.word	0x00035360


	//   ....[37]....
        /*0cac*/ 	.word	0x00035370


	//   ....[38]....
        /*0cb0*/ 	.word	0x000358e0


	//   ....[39]....
        /*0cb4*/ 	.word	0x000358f0


	//   ....[40]....
        /*0cb8*/ 	.word	0x00036010


	//   ....[41]....
        /*0cbc*/ 	.word	0x000360a0


	//   ....[42]....
        /*0cc0*/ 	.word	0x00036140


	//   ....[43]....
        /*0cc4*/ 	.word	0x000361d0


	//   ....[44]....
        /*0cc8*/ 	.word	0x000362b0


	//   ....[45]....
        /*0ccc*/ 	.word	0x00036340


	//   ....[46]....
        /*0cd0*/ 	.word	0x000363e0


	//   ....[47]....
        /*0cd4*/ 	.word	0x00036470


	//   ....[48]....
        /*0cd8*/ 	.word	0x00036550


	//   ....[49]....
        /*0cdc*/ 	.word	0x000365e0


	//   ....[50]....
        /*0ce0*/ 	.word	0x00036670


	//   ....[51]....
        /*0ce4*/ 	.word	0x00036700


	//----- nvinfo : EIATTR_REG_RECONFIG
	.align		4
.L_235:
        /*0ce8*/ 	.byte	0x01, 0x54
	.zero		2


	//----- nvinfo : EIATTR_SYSCALL_OFFSETS
	.align		4
        /*0cec*/ 	.byte	0x04, 0x46
        /*0cee*/ 	.short	(.L_237 - .L_236)


	//   ....[0]....
.L_236:
        /*0cf0*/ 	.word	0x000023c0


	//   ....[1]....
        /*0cf4*/ 	.word	0x000025f0


	//   ....[2]....
        /*0cf8*/ 	.word	0x00005730


	//   ....[3]....
        /*0cfc*/ 	.word	0x00005a80


	//   ....[4]....
        /*0d00*/ 	.word	0x00022160


	//   ....[5]....
        /*0d04*/ 	.word	0x000222b0


	//   ....[6]....
        /*0d08*/ 	.word	0x000223a0


	//   ....[7]....
        /*0d0c*/ 	.word	0x00023280


	//----- nvinfo : EIATTR_MBARRIER_INSTR_OFFSETS
	.align		4
.L_237:
        /*0d10*/ 	.byte	0x04, 0x39
        /*0d12*/ 	.short	(.L_239 - .L_238)


	//   ....[0]....
.L_238:
        /*0d14*/ 	.word	0x00000300
        /*0d18*/ 	.word	0x000000ff
        /*0d1c*/ 	.word	0x00030800
        /*0d20*/ 	.short	0x0100
        /*0d22*/ 	.byte	0x08
	.zero		1


	//   ....[1]....
        /*0d24*/ 	.word	0x00000310
        /*0d28*/ 	.word	0x000000ff
        /*0d2c*/ 	.word	0x00030820
        /*0d30*/ 	.short	0x0100
        /*0d32*/ 	.byte	0x08
	.zero		1


	//   ....[2]....
        /*0d34*/ 	.word	0x00000400
        /*0d38*/ 	.word	0x000000ff
        /*0d3c*/ 	.word	0x00030830
        /*0d40*/ 	.short	0x0100
        /*0d42*/ 	.byte	0x08
	.zero		1


	//   ....[3]....
        /*0d44*/ 	.word	0x00000410
        /*0d48*/ 	.word	0x000000ff
        /*0d4c*/ 	.word	0x00030840
        /*0d50*/ 	.short	0x0100
        /*0d52*/ 	.byte	0x08
	.zero		1


	//   ....[4]....
        /*0d54*/ 	.word	0x00000420
        /*0d58*/ 	.word	0x000000ff
        /*0d5c*/ 	.word	0x00030838
        /*0d60*/ 	.short	0x0100
        /*0d62*/ 	.byte	0x08
	.zero		1


	//   ....[5]....
        /*0d64*/ 	.word	0x00000430
        /*0d68*/ 	.word	0x000000ff
        /*0d6c*/ 	.word	0x00030848
        /*0d70*/ 	.short	0x0100
        /*0d72*/ 	.byte	0x08
	.zero		1


	//   ....[6]....
        /*0d74*/ 	.word	0x00000560
        /*0d78*/ 	.word	0x000000ff
        /*0d7c*/ 	.word	0x00030850
        /*0d80*/ 	.short	0x0100
        /*0d82*/ 	.byte	0x08
	.zero		1


	//   ....[7]....
        /*0d84*/ 	.word	0x00000570
        /*0d88*/ 	.word	0x000000ff
        /*0d8c*/ 	.word	0x00030860
        /*0d90*/ 	.short	0x0100
        /*0d92*/ 	.byte	0x08
	.zero		1


	//   ....[8]....
        /*0d94*/ 	.word	0x00000580
        /*0d98*/ 	.word	0x000000ff
        /*0d9c*/ 	.word	0x00030858
        /*0da0*/ 	.short	0x0100
        /*0da2*/ 	.byte	0x08
	.zero		1


	//   ....[9]....
        /*0da4*/ 	.word	0x00000590
        /*0da8*/ 	.word	0x000000ff
        /*0dac*/ 	.word	0x00030868
        /*0db0*/ 	.short	0x0100
        /*0db2*/ 	.byte	0x08
	.zero		1


	//   ....[10]....
        /*0db4*/ 	.word	0x00000680
        /*0db8*/ 	.word	0x000000ff
        /*0dbc*/ 	.word	0x00030870
        /*0dc0*/ 	.short	0x0100
        /*0dc2*/ 	.byte	0x06
	.zero		1


	//   ....[11]....
        /*0dc4*/ 	.word	0x00000690
        /*0dc8*/ 	.word	0x000000ff
        /*0dcc*/ 	.word	0x00030880
        /*0dd0*/ 	.short	0x0100
        /*0dd2*/ 	.byte	0x06
	.zero		1


	//   ....[12]....
        /*0dd4*/ 	.word	0x000006a0
        /*0dd8*/ 	.word	0x000000ff
        /*0ddc*/ 	.word	0x00030878
        /*0de0*/ 	.short	0x0100
        /*0de2*/ 	.byte	0x06
	.zero		1


	//   ....[13]....
        /*0de4*/ 	.word	0x000006b0
        /*0de8*/ 	.word	0x000000ff
        /*0dec*/ 	.word	0x00030888
        /*0df0*/ 	.short	0x0100
        /*0df2*/ 	.byte	0x06
	.zero		1


	//   ....[14]....
        /*0df4*/ 	.word	0x000007e0
        /*0df8*/ 	.word	0x000000ff
        /*0dfc*/ 	.word	0x00030890
        /*0e00*/ 	.short	0x0100
        /*0e02*/ 	.byte	0x08
	.zero		1


	//   ....[15]....
        /*0e04*/ 	.word	0x000007f0
        /*0e08*/ 	.word	0x000000ff
        /*0e0c*/ 	.word	0x000308a0
        /*0e10*/ 	.short	0x0100
        /*0e12*/ 	.byte	0x08
	.zero		1


	//   ....[16]....
        /*0e14*/ 	.word	0x00000800
        /*0e18*/ 	.word	0x000000ff
        /*0e1c*/ 	.word	0x00030898
        /*0e20*/ 	.short	0x0100
        /*0e22*/ 	.byte	0x08
	.zero		1


	//   ....[17]....
        /*0e24*/ 	.word	0x00000810
        /*0e28*/ 	.word	0x000000ff
        /*0e2c*/ 	.word	0x000308a8
        /*0e30*/ 	.short	0x0100
        /*0e32*/ 	.byte	0x08
	.zero		1


	//   ....[18]....
        /*0e34*/ 	.word	0x00000940
        /*0e38*/ 	.word	0x000000ff
        /*0e3c*/ 	.word	0x000308b0
        /*0e40*/ 	.short	0x0100
        /*0e42*/ 	.byte	0x08
	.zero		1


	//   ....[19]....
        /*0e44*/ 	.word	0x00000950
        /*0e48*/ 	.word	0x000000ff
        /*0e4c*/ 	.word	0x000308c0
        /*0e50*/ 	.short	0x0100
        /*0e52*/ 	.byte	0x08
	.zero		1


	//   ....[20]....
        /*0e54*/ 	.word	0x00000960
        /*0e58*/ 	.word	0x000000ff
        /*0e5c*/ 	.word	0x000308b8
        /*0e60*/ 	.short	0x0100
        /*0e62*/ 	.byte	0x08
	.zero		1


	//   ....[21]....
        /*0e64*/ 	.word	0x00000970
        /*0e68*/ 	.word	0x000000ff
        /*0e6c*/ 	.word	0x000308c8
        /*0e70*/ 	.short	0x0100
        /*0e72*/ 	.byte	0x08
	.zero		1


	//   ....[22]....
        /*0e74*/ 	.word	0x00003f90
        /*0e78*/ 	.word	0x0000001c
        /*0e7c*/ 	.word	0x000308b0
        /*0e80*/ 	.short	0x010a
        /*0e82*/ 	.byte	0x3f
	.zero		1


	//   ....[23]....
        /*0e84*/ 	.word	0x00004a10
        /*0e88*/ 	.word	0x0000001c
        /*0e8c*/ 	.word	0x00000000
        /*0e90*/ 	.short	0x0101
        /*0e92*/ 	.byte	0x3f
	.zero		1


	//   ....[24]....
        /*0e94*/ 	.word	0x000057e0
        /*0e98*/ 	.word	0x00000003
        /*0e9c*/ 	.word	0x00030800
        /*0ea0*/ 	.short	0x010a
        /*0ea2*/ 	.byte	0x3f
	.zero		1


	//   ....[25]....
        /*0ea4*/ 	.word	0x00005830
        /*0ea8*/ 	.word	0x00000003
        /*0eac*/ 	.word	0x00030800
        /*0eb0*/ 	.short	0x010a
        /*0eb2*/ 	.byte	0x3f
	.zero		1


	//   ....[26]....
        /*0eb4*/ 	.word	0x00006e10
        /*0eb8*/ 	.word	0x000000ff
        /*0ebc*/ 	.word	0x00030800
        /*0ec0*/ 	.short	0x010a
        /*0ec2*/ 	.byte	0x27
	.zero		1


	//   ....[27]....
        /*0ec4*/ 	.word	0x0000a420
        /*0ec8*/ 	.word	0x000000ff
        /*0ecc*/ 	.word	0x00030800
        /*0ed0*/ 	.short	0x010a
        /*0ed2*/ 	.byte	0x27
	.zero		1


	//   ....[28]....
        /*0ed4*/ 	.word	0x0000d290
        /*0ed8*/ 	.word	0x0000000d
        /*0edc*/ 	.word	0x00030830
        /*0ee0*/ 	.short	0x010a
        /*0ee2*/ 	.byte	0x3f
	.zero		1


	//   ....[29]....
        /*0ee4*/ 	.word	0x0000d2d0
        /*0ee8*/ 	.word	0x0000000d
        /*0eec*/ 	.word	0x00030830
        /*0ef0*/ 	.short	0x010a
        /*0ef2*/ 	.byte	0x3f
	.zero		1


	//   ....[30]....
        /*0ef4*/ 	.word	0x0000dcd0
        /*0ef8*/ 	.word	0x000000ff
        /*0efc*/ 	.word	0x00000000
        /*0f00*/ 	.short	0x0101
        /*0f02*/ 	.byte	0x04
	.zero		1


	//   ....[31]....
        /*0f04*/ 	.word	0x000105a0
        /*0f08*/ 	.word	0x000000ff
        /*0f0c*/ 	.word	0x00030830
        /*0f10*/ 	.short	0x010a
        /*0f12*/ 	.byte	0x07
	.zero		1


	//   ....[32]....
        /*0f14*/ 	.word	0x00010600
        /*0f18*/ 	.word	0x000000ff
        /*0f1c*/ 	.word	0x00030830
        /*0f20*/ 	.short	0x010a
        /*0f22*/ 	.byte	0x07
	.zero		1


	//   ....[33]....
        /*0f24*/ 	.word	0x000110a0
        /*0f28*/ 	.word	0x000000ff
        /*0f2c*/ 	.word	0x00030850
        /*0f30*/ 	.short	0x010a
        /*0f32*/ 	.byte	0x06
	.zero		1


	//   ....[34]....
        /*0f34*/ 	.word	0x000110e0
        /*0f38*/ 	.word	0x000000ff
        /*0f3c*/ 	.word	0x00030850
        /*0f40*/ 	.short	0x010a
        /*0f42*/ 	.byte	0x06
	.zero		1


	//   ....[35]....
        /*0f44*/ 	.word	0x00011790
        /*0f48*/ 	.word	0x000000ff
        /*0f4c*/ 	.word	0x00000000
        /*0f50*/ 	.short	0x0101
        /*0f52*/ 	.byte	0x07
	.zero		1


	//   ....[36]....
        /*0f54*/ 	.word	0x00013a60
        /*0f58*/ 	.word	0x000000ff
        /*0f5c*/ 	.word	0x00000000
        /*0f60*/ 	.short	0x0101
        /*0f62*/ 	.byte	0x06
	.zero		1


	//   ....[37]....
        /*0f64*/ 	.word	0x00013f90
        /*0f68*/ 	.word	0x000000ff
        /*0f6c*/ 	.word	0x00030830
        /*0f70*/ 	.short	0x010a
        /*0f72*/ 	.byte	0x07
	.zero		1


	//   ....[38]....
        /*0f74*/ 	.word	0x00013ff0
        /*0f78*/ 	.word	0x000000ff
        /*0f7c*/ 	.word	0x00030830
        /*0f80*/ 	.short	0x010a
        /*0f82*/ 	.byte	0x07
	.zero		1


	//   ....[39]....
        /*0f84*/ 	.word	0x00014a90
        /*0f88*/ 	.word	0x000000ff
        /*0f8c*/ 	.word	0x00030850
        /*0f90*/ 	.short	0x010a
        /*0f92*/ 	.byte	0x06
	.zero		1


	//   ....[40]....
        /*0f94*/ 	.word	0x00014ad0
        /*0f98*/ 	.word	0x000000ff
        /*0f9c*/ 	.word	0x00030850
        /*0fa0*/ 	.short	0x010a
        /*0fa2*/ 	.byte	0x06
	.zero		1


	//   ....[41]....
        /*0fa4*/ 	.word	0x00015160
        /*0fa8*/ 	.word	0x000000ff
        /*0fac*/ 	.word	0x00000000
        /*0fb0*/ 	.short	0x0101
        /*0fb2*/ 	.byte	0x07
	.zero		1


	//   ....[42]....
        /*0fb4*/ 	.word	0x000161d0
        /*0fb8*/ 	.word	0x000000ff
        /*0fbc*/ 	.word	0x00000000
        /*0fc0*/ 	.short	0x0101
        /*0fc2*/ 	.byte	0x06
	.zero		1


	//   ....[43]....
        /*0fc4*/ 	.word	0x00016440
        /*0fc8*/ 	.word	0x000000ff
        /*0fcc*/ 	.word	0x00030830
        /*0fd0*/ 	.short	0x010a
        /*0fd2*/ 	.byte	0x07
	.zero		1


	//   ....[44]....
        /*0fd4*/ 	.word	0x000164a0
        /*0fd8*/ 	.word	0x000000ff
        /*0fdc*/ 	.word	0x00030830
        /*0fe0*/ 	.short	0x010a
        /*0fe2*/ 	.byte	0x07
	.zero		1


	//   ....[45]....
        /*0fe4*/ 	.word	0x00016f40
        /*0fe8*/ 	.word	0x000000ff
        /*0fec*/ 	.word	0x00030850
        /*0ff0*/ 	.short	0x010a
        /*0ff2*/ 	.byte	0x06
	.zero		1


	//   ....[46]....
        /*0ff4*/ 	.word	0x00016f80
        /*0ff8*/ 	.word	0x000000ff
        /*0ffc*/ 	.word	0x00030850
        /*1000*/ 	.short	0x010a
        /*1002*/ 	.byte	0x06
	.zero		1


	//   ....[47]....
        /*1004*/ 	.word	0x00017630
        /*1008*/ 	.word	0x000000ff
        /*100c*/ 	.word	0x00000000
        /*1010*/ 	.short	0x0101
        /*1012*/ 	.byte	0x07
	.zero		1


	//   ....[48]....
        /*1014*/ 	.word	0x00019920
        /*1018*/ 	.word	0x000000ff
        /*101c*/ 	.word	0x00000000
        /*1020*/ 	.short	0x0101
        /*1022*/ 	.byte	0x06
	.zero		1


	//   ....[49]....
        /*1024*/ 	.word	0x0001a090
        /*1028*/ 	.word	0x000000ff
        /*102c*/ 	.word	0x00030850
        /*1030*/ 	.short	0x010a
        /*1032*/ 	.byte	0x05
	.zero		1


	//   ....[50]....
        /*1034*/ 	.word	0x0001a0d0
        /*1038*/ 	.word	0x000000ff
        /*103c*/ 	.word	0x00030850
        /*1040*/ 	.short	0x010a
        /*1042*/ 	.byte	0x05
	.zero		1


	//   ....[51]....
        /*1044*/ 	.word	0x0001a650
        /*1048*/ 	.word	0x000000ff
        /*104c*/ 	.word	0x00000000
        /*1050*/ 	.short	0x0101
        /*1052*/ 	.byte	0x04
	.zero		1


	//   ....[52]....
        /*1054*/ 	.word	0x0001c290
        /*1058*/ 	.word	0x000000ff
        /*105c*/ 	.word	0x00000000
        /*1060*/ 	.short	0x0101
        /*1062*/ 	.byte	0x05
	.zero		1


	//   ....[53]....
        /*1064*/ 	.word	0x0001c9e0
        /*1068*/ 	.word	0x000000ff
        /*106c*/ 	.word	0x00000000
        /*1070*/ 	.short	0x0101
        /*1072*/ 	.byte	0x05
	.zero		1


	//   ....[54]....
        /*1074*/ 	.word	0x00020590
        /*1078*/ 	.word	0x00000011
        /*107c*/ 	.word	0x00030820
        /*1080*/ 	.short	0x010a
        /*1082*/ 	.byte	0x3f
	.zero		1


	//   ....[55]....
        /*1084*/ 	.word	0x00020620
        /*1088*/ 	.word	0x0000000c
        /*108c*/ 	.word	0x000308a0
        /*1090*/ 	.short	0x010a
        /*1092*/ 	.byte	0x3f
	.zero		1


	//   ....[56]....
        /*1094*/ 	.word	0x00020a70
        /*1098*/ 	.word	0x0000000c
        /*109c*/ 	.word	0x000308c0
        /*10a0*/ 	.short	0x010a
        /*10a2*/ 	.byte	0x3f
	.zero		1


	//   ....[57]....
        /*10a4*/ 	.word	0x00020f80
        /*10a8*/ 	.word	0x00000007
        /*10ac*/ 	.word	0x000308a0
        /*10b0*/ 	.short	0x010a
        /*10b2*/ 	.byte	0x3f
	.zero		1


	//   ....[58]....
        /*10b4*/ 	.word	0x000213c0
        /*10b8*/ 	.word	0x00000007
        /*10bc*/ 	.word	0x000308c0
        /*10c0*/ 	.short	0x010a
        /*10c2*/ 	.byte	0x3f
	.zero		1


	//   ....[59]....
        /*10c4*/ 	.word	0x000228f0
        /*10c8*/ 	.word	0x00000007
        /*10cc*/ 	.word	0x00030840
        /*10d0*/ 	.short	0x010a
        /*10d2*/ 	.byte	0x3f
	.zero		1


	//   ....[60]....
        /*10d4*/ 	.word	0x00022f80
        /*10d8*/ 	.word	0x00000007
        /*10dc*/ 	.word	0x00030830
        /*10e0*/ 	.short	0x0107
        /*10e2*/ 	.byte	0x3f
	.zero		1


	//   ....[61]....
        /*10e4*/ 	.word	0x00023030
        /*10e8*/ 	.word	0x00000007
        /*10ec*/ 	.word	0x00030830
        /*10f0*/ 	.short	0x0101
        /*10f2*/ 	.byte	0x3f
	.zero		1


	//   ....[62]....
        /*10f4*/ 	.word	0x00023bb0
        /*10f8*/ 	.word	0x00000011
        /*10fc*/ 	.word	0x00030800
        /*1100*/ 	.short	0x0107
        /*1102*/ 	.byte	0x3f
	.zero		1


	//   ....[63]....
        /*1104*/ 	.word	0x00023cc0
        /*1108*/ 	.word	0x00000011
        /*110c*/ 	.word	0x00030800
        /*1110*/ 	.short	0x0101
        /*1112*/ 	.byte	0x3f
	.zero		1


	//   ....[64]....
        /*1114*/ 	.word	0x00023ce0
        /*1118*/ 	.word	0x00000011
        /*111c*/ 	.word	0x00030820
        /*1120*/ 	.short	0x010a
        /*1122*/ 	.byte	0x3f
	.zero		1


	//   ....[65]....
        /*1124*/ 	.word	0x00024090
        /*1128*/ 	.word	0x00000007
        /*112c*/ 	.word	0x00030840
        /*1130*/ 	.short	0x010a
        /*1132*/ 	.byte	0x3f
	.zero		1


	//   ....[66]....
        /*1134*/ 	.word	0x00024550
        /*1138*/ 	.word	0x00000007
        /*113c*/ 	.word	0x00030830
        /*1140*/ 	.short	0x0107
        /*1142*/ 	.byte	0x3f
	.zero		1


	//   ....[67]....
        /*1144*/ 	.word	0x00024600
        /*1148*/ 	.word	0x00000007
        /*114c*/ 	.word	0x00030830
        /*1150*/ 	.short	0x0101
        /*1152*/ 	.byte	0x3f
	.zero		1


	//   ....[68]....
        /*1154*/ 	.word	0x00024660
        /*1158*/ 	.word	0x00000006
        /*115c*/ 	.word	0x00030860
        /*1160*/ 	.short	0x010a
        /*1162*/ 	.byte	0x3f
	.zero		1


	//   ....[69]....
        /*1164*/ 	.word	0x00024bd0
        /*1168*/ 	.word	0x00000006
        /*116c*/ 	.word	0x00030850
        /*1170*/ 	.short	0x0107
        /*1172*/ 	.byte	0x3f
	.zero		1


	//   ....[70]....
        /*1174*/ 	.word	0x00024cf0
        /*1178*/ 	.word	0x00000006
        /*117c*/ 	.word	0x00030850
        /*1180*/ 	.short	0x0101
        /*1182*/ 	.byte	0x3f
	.zero		1


	//   ....[71]....
        /*1184*/ 	.word	0x00024f00
        /*1188*/ 	.word	0x00000000
        /*118c*/ 	.word	0x00030860
        /*1190*/ 	.short	0x010a
        /*1192*/ 	.byte	0x3f
	.zero		1


	//   ....[72]....
        /*1194*/ 	.word	0x00025410
        /*1198*/ 	.word	0x00000000
        /*119c*/ 	.word	0x00030850
        /*11a0*/ 	.short	0x0107
        /*11a2*/ 	.byte	0x3f
	.zero		1


	//   ....[73]....
        /*11a4*/ 	.word	0x000254d0
        /*11a8*/ 	.word	0x00000000
        /*11ac*/ 	.word	0x00030850
        /*11b0*/ 	.short	0x0101
        /*11b2*/ 	.byte	0x3f
	.zero		1


	//   ....[74]....
        /*11b4*/ 	.word	0x00026610
        /*11b8*/ 	.word	0x00000005
        /*11bc*/ 	.word	0x00030820
        /*11c0*/ 	.short	0x010a
        /*11c2*/ 	.byte	0x3f
	.zero		1


	//   ....[75]....
        /*11c4*/ 	.word	0x000267b0
        /*11c8*/ 	.word	0x00000003
        /*11cc*/ 	.word	0x00030840
        /*11d0*/ 	.short	0x010a
        /*11d2*/ 	.byte	0x3f
	.zero		1


	//   ....[76]....
        /*11d4*/ 	.word	0x00026850
        /*11d8*/ 	.word	0x00000017
        /*11dc*/ 	.word	0x00030840
        /*11e0*/ 	.short	0x010a
        /*11e2*/ 	.byte	0x3f
	.zero		1


	//   ....[77]....
        /*11e4*/ 	.word	0x00026890
        /*11e8*/ 	.word	0x00000003
        /*11ec*/ 	.word	0x00030860
        /*11f0*/ 	.short	0x010a
        /*11f2*/ 	.byte	0x3f
	.zero		1


	//   ....[78]....
        /*11f4*/ 	.word	0x000268d0
        /*11f8*/ 	.word	0x00000017
        /*11fc*/ 	.word	0x00030860
        /*1200*/ 	.short	0x010a
        /*1202*/ 	.byte	0x3f
	.zero		1


	//   ....[79]....
        /*1204*/ 	.word	0x00026930
        /*1208*/ 	.word	0x0000001c
        /*120c*/ 	.word	0x000308b0
        /*1210*/ 	.short	0x010a
        /*1212*/ 	.byte	0x3f
	.zero		1


	//   ....[80]....
        /*1214*/ 	.word	0x00026f10
        /*1218*/ 	.word	0x00000005
        /*121c*/ 	.word	0x00030800
        /*1220*/ 	.short	0x010a
        /*1222*/ 	.byte	0x3f
	.zero		1


	//   ....[81]....
        /*1224*/ 	.word	0x000272e0
        /*1228*/ 	.word	0x0000003d
        /*122c*/ 	.word	0x00030800
        /*1230*/ 	.short	0x010a
        /*1232*/ 	.byte	0x3f
	.zero		1


	//   ....[82]....
        /*1234*/ 	.word	0x00027330
        /*1238*/ 	.word	0x0000000d
        /*123c*/ 	.word	0x00030830
        /*1240*/ 	.short	0x010a
        /*1242*/ 	.byte	0x3f
	.zero		1


	//   ....[83]....
        /*1244*/ 	.word	0x00027390
        /*1248*/ 	.word	0x0000000a
        /*124c*/ 	.word	0x00030830
        /*1250*/ 	.short	0x010a
        /*1252*/ 	.byte	0x3f
	.zero		1


	//   ....[84]....
        /*1254*/ 	.word	0x000273f0
        /*1258*/ 	.word	0x00000009
        /*125c*/ 	.word	0x00030850
        /*1260*/ 	.short	0x010a
        /*1262*/ 	.byte	0x3f
	.zero		1


	//   ....[85]....
        /*1264*/ 	.word	0x00027450
        /*1268*/ 	.word	0x0000000d
        /*126c*/ 	.word	0x00030830
        /*1270*/ 	.short	0x010a
        /*1272*/ 	.byte	0x3f
	.zero		1


	//   ....[86]....
        /*1274*/ 	.word	0x000274b0
        /*1278*/ 	.word	0x00000002
        /*127c*/ 	.word	0x00030850
        /*1280*/ 	.short	0x010a
        /*1282*/ 	.byte	0x3f
	.zero		1


	//   ....[87]....
        /*1284*/ 	.word	0x00027510
        /*1288*/ 	.word	0x0000000d
        /*128c*/ 	.word	0x00030830
        /*1290*/ 	.short	0x010a
        /*1292*/ 	.byte	0x3f
	.zero		1


	//   ....[88]....
        /*1294*/ 	.word	0x00027570
        /*1298*/ 	.word	0x00000002
        /*129c*/ 	.word	0x00030850
        /*12a0*/ 	.short	0x010a
        /*12a2*/ 	.byte	0x3f
	.zero		1


	//   ....[89]....
        /*12a4*/ 	.word	0x000275d0
        /*12a8*/ 	.word	0x00000005
        /*12ac*/ 	.word	0x00030850
        /*12b0*/ 	.short	0x010a
        /*12b2*/ 	.byte	0x3f
	.zero		1


	//   ....[90]....
        /*12b4*/ 	.word	0x00027770
        /*12b8*/ 	.word	0x00000011
        /*12bc*/ 	.word	0x00030820
        /*12c0*/ 	.short	0x010a
        /*12c2*/ 	.byte	0x3f
	.zero		1


	//   ....[91]....
        /*12c4*/ 	.word	0x000277c0
        /*12c8*/ 	.word	0x0000000c
        /*12cc*/ 	.word	0x000308a0
        /*12d0*/ 	.short	0x010a
        /*12d2*/ 	.byte	0x3f
	.zero		1


	//   ....[92]....
        /*12d4*/ 	.word	0x00027810
        /*12d8*/ 	.word	0x0000000c
        /*12dc*/ 	.word	0x000308c0
        /*12e0*/ 	.short	0x010a
        /*12e2*/ 	.byte	0x3f
	.zero		1


	//   ....[93]....
        /*12e4*/ 	.word	0x00027860
        /*12e8*/ 	.word	0x00000007
        /*12ec*/ 	.word	0x000308a0
        /*12f0*/ 	.short	0x010a
        /*12f2*/ 	.byte	0x3f
	.zero		1


	//   ....[94]....
        /*12f4*/ 	.word	0x000278b0
        /*12f8*/ 	.word	0x00000007
        /*12fc*/ 	.word	0x000308c0
        /*1300*/ 	.short	0x010a
        /*1302*/ 	.byte	0x3f
	.zero		1


	//   ....[95]....
        /*1304*/ 	.word	0x000279d0
        /*1308*/ 	.word	0x00000007
        /*130c*/ 	.word	0x00030840
        /*1310*/ 	.short	0x010a
        /*1312*/ 	.byte	0x3f
	.zero		1


	//   ....[96]....
        /*1314*/ 	.word	0x00028d30
        /*1318*/ 	.word	0x00000011
        /*131c*/ 	.word	0x00030820
        /*1320*/ 	.short	0x010a
        /*1322*/ 	.byte	0x3f
	.zero		1


	//   ....[97]....
        /*1324*/ 	.word	0x00028d80
        /*1328*/ 	.word	0x00000007
        /*132c*/ 	.word	0x00030840
        /*1330*/ 	.short	0x010a
        /*1332*/ 	.byte	0x3f
	.zero		1


	//   ....[98]....
        /*1334*/ 	.word	0x00029550
        /*1338*/ 	.word	0x00000006
        /*133c*/ 	.word	0x00030860
        /*1340*/ 	.short	0x010a
        /*1342*/ 	.byte	0x3f
	.zero		1


	//   ....[99]....
        /*1344*/ 	.word	0x00029de0
        /*1348*/ 	.word	0x00000000
        /*134c*/ 	.word	0x00030860
        /*1350*/ 	.short	0x010a
        /*1352*/ 	.byte	0x3f
	.zero		1


	//   ....[100]....
        /*1354*/ 	.word	0x0002b020
        /*1358*/ 	.word	0x00000005
        /*135c*/ 	.word	0x00030820
        /*1360*/ 	.short	0x010a
        /*1362*/ 	.byte	0x3f
	.zero		1


	//   ....[101]....
        /*1364*/ 	.word	0x0002b1c0
        /*1368*/ 	.word	0x00000003
        /*136c*/ 	.word	0x00030840
        /*1370*/ 	.short	0x010a
        /*1372*/ 	.byte	0x3f
	.zero		1


	//   ....[102]....
        /*1374*/ 	.word	0x0002b210
        /*1378*/ 	.word	0x00000017
        /*137c*/ 	.word	0x00030840
        /*1380*/ 	.short	0x010a
        /*1382*/ 	.byte	0x3f
	.zero		1


	//   ....[103]....
        /*1384*/ 	.word	0x0002b260
        /*1388*/ 	.word	0x00000003
        /*138c*/ 	.word	0x00030860
        /*1390*/ 	.short	0x010a
        /*1392*/ 	.byte	0x3f
	.zero		1


	//   ....[104]....
        /*1394*/ 	.word	0x0002c610
        /*1398*/ 	.word	0x00000004
        /*139c*/ 	.word	0x00000000
        /*13a0*/ 	.short	0x010a
        /*13a2*/ 	.byte	0x3f
	.zero		1


	//   ....[105]....
        /*13a4*/ 	.word	0x00030f50
        /*13a8*/ 	.word	0x00000008
        /*13ac*/ 	.word	0x00000000
        /*13b0*/ 	.short	0x010a
        /*13b2*/ 	.byte	0x3f
	.zero		1


	//   ....[106]....
        /*13b4*/ 	.word	0x00035040
        /*13b8*/ 	.word	0x00000006
        /*13bc*/ 	.word	0x00000000
        /*13c0*/ 	.short	0x010a
        /*13c2*/ 	.byte	0x3f
	.zero		1


	//   ....[107]....
        /*13c4*/ 	.word	0x00035f30
        /*13c8*/ 	.word	0x00000006
        /*13cc*/ 	.word	0x00000000
        /*13d0*/ 	.short	0x0101
        /*13d2*/ 	.byte	0x3f
	.zero		1


	//   ....[108]....
        /*13d4*/ 	.word	0x00035f60
        /*13d8*/ 	.word	0x00000004
        /*13dc*/ 	.word	0x00000000
        /*13e0*/ 	.short	0x010a
        /*13e2*/ 	.byte	0x3f
	.zero		1


	//   ....[109]....
        /*13e4*/ 	.word	0x00036200
        /*13e8*/ 	.word	0x00000008
        /*13ec*/ 	.word	0x00000000
        /*13f0*/ 	.short	0x010a
        /*13f2*/ 	.byte	0x3f
	.zero		1


	//   ....[110]....
        /*13f4*/ 	.word	0x000364a0
        /*13f8*/ 	.word	0x00000006
        /*13fc*/ 	.word	0x00000000
        /*1400*/ 	.short	0x010a
        /*1402*/ 	.byte	0x3f
	.zero		1


	//----- nvinfo : EIATTR_NUM_MBARRIERS
	.align		4
.L_239:
        /*1404*/ 	.byte	0x03, 0x38
        /*1406*/ 	.short	0x0016


	//----- nvinfo : EIATTR_EXIT_INSTR_OFFSETS
	.align		4
        /*1408*/ 	.byte	0x04, 0x1c
        /*140a*/ 	.short	(.L_241 - .L_240)


	//   ....[0]....
.L_240:
        /*140c*/ 	.word	0x00000b20


	//   ....[1]....
        /*1410*/ 	.word	0x0001e640


	//   ....[2]....
        /*1414*/ 	.word	0x00026920


	//----- nvinfo : EIATTR_MAX_THREADS
	.align		4
.L_241:
        /*1418*/ 	.byte	0x04, 0x05
        /*141a*/ 	.short	(.L_243 - .L_242)
.L_242:
        /*141c*/ 	.word	0x00000180
        /*1420*/ 	.word	0x00000001
        /*1424*/ 	.word	0x00000001


	//----- nvinfo : EIATTR_CRS_STACK_SIZE
	.align		4
.L_243:
        /*1428*/ 	.byte	0x04, 0x1e
        /*142a*/ 	.short	(.L_245 - .L_244)
.L_244:
        /*142c*/ 	.word	0x00000000


	//----- nvinfo : EIATTR_CBANK_PARAM_SIZE
	.align		4
.L_245:
        /*1430*/ 	.byte	0x03, 0x19
        /*1432*/ 	.short	0x0af0


	//----- nvinfo : EIATTR_PARAM_CBANK
	.align		4
        /*1434*/ 	.byte	0x04, 0x0a
        /*1436*/ 	.short	(.L_247 - .L_246)
	.align		4
.L_246:
        /*1438*/ 	.word	index@(.nv.constant0._ZN7cutlass13device_kernelIN5flash11enable_sm90INS1_16FlashAttnFwdSm90INS1_25CollectiveMainloopFwdSm90ILi2EN4cute5tupleIJNS5_1CILi1EEES8_S8_EEENS6_IJNS7_ILi128EEENS7_ILi96EEENS7_ILi192EEEEEELi192ENS_10bfloat16_tEfNS_4arch4Sm90ELb0ELb1ELb1ELb1ELb1ELb1ELb0ELb1ELb1ELb1ELb1ELb0EEENS1_21CollectiveEpilogueFwdINS6_IJSA_SC_SB_EEES9_SE_SG_Li256ELb1ELb1ELb1ELb0EEENS1_36VarlenDynamicPersistentTileSchedulerILi128ELi96ELi256ELi128ELb1ELb1ELb1ELb1ELb0ELb1EEEEEEEEEvNT_6ParamsE)
        /*143c*/ 	.short	0x0210
        /*143e*/ 	.short	0x0af0


	//----- nvinfo : EIATTR_SW_WAR
	.align		4
.L_247:
        /*1440*/ 	.byte	0x04, 0x36
        /*1442*/ 	.short	(.L_249 - .L_248)
.L_248:
        /*1444*/ 	.word	0x00000008
.L_249:


//--------------------- .nv.info._ZN7cutlass13device_kernelIN5flash11enable_sm90INS1_16FlashAttnFwdSm90INS1_25CollectiveMainloopFwdSm90ILi2EN4cute5tupleIJNS5_1CILi1EEES8_S8_EEENS6_IJNS7_ILi128EEENS7_ILi96EEENS7_ILi192EEEEEELi192ENS_10bfloat16_tEfNS_4arch4Sm90ELb1ELb0ELb1ELb0ELb1ELb0ELb0ELb1ELb1ELb1ELb1ELb0EEENS1_21CollectiveEpilogueFwdINS6_IJSA_SC_SB_EEES9_SE_SG_Li256ELb0ELb1ELb1ELb0EEENS1_19SingleTileSchedulerILb0ELb1ELb1ELi128EEEEEEEEEvNT_6ParamsE --------------------------
	.section	.nv.info._ZN7cutlass13device_kernelIN5flash11enable_sm90INS1_16FlashAttnFwdSm90INS1_25CollectiveMainloopFwdSm90ILi2EN4cute5tupleIJNS5_1CILi1EEES8_S8_EEENS6_IJNS7_ILi128EEENS7_ILi96EEENS7_ILi192EEEEEELi192ENS_10bfloat16_tEfNS_4arch4Sm90ELb1ELb0ELb1ELb0ELb1ELb0ELb0ELb1ELb1ELb1ELb1ELb0EEENS1_21CollectiveEpilogueFwdINS6_IJSA_SC_SB_EEES9_SE_SG_Li256ELb0ELb1ELb1ELb0EEENS1_19SingleTileSchedulerILb0ELb1ELb1ELi128EEEEEEEEEvNT_6ParamsE,"",@"SHT_CUDA_INFO"
	.sectionflags	@""
	.align	4


	//----- nvinfo : EIATTR_CUDA_API_VERSION
	.align		4
        /*0000*/ 	.byte	0x04, 0x37
        /*0002*/ 	.short	(.L_251 - .L_250)
.L_250:
        /*0004*/ 	.word	0x00000082


	//----- nvinfo : EIATTR_KPARAM_INFO
	.align		4
.L_251:
        /*0008*/ 	.byte	0x04, 0x17
        /*000a*/ 	.short	(.L_253 - .L_252)
.L_252:
        /*000c*/ 	.word	0x00000000
        /*0010*/ 	.short	0x0000
        /*0012*/ 	.short	0x0070
        /*0014*/ 	.byte	0x00, 0xf0, 0x01, 0x28


	//----- nvinfo : EIATTR_SPARSE_MMA_MASK
	.align		4
.L_253:
        /*0018*/ 	.byte	0x03, 0x50
        /*001a*/ 	.short	0x0000


	//----- nvinfo : EIATTR_MAXREG_COUNT
	.align		4
        /*001c*/ 	.byte	0x03, 0x1b
        /*001e*/ 	.short	0x00a8


	//----- nvinfo : EIATTR_NUM_BARRIERS
	.align		4
        /*0020*/ 	.byte	0x02, 0x4c
        /*0022*/ 	.byte	0x09
	.zero		1


	//----- nvinfo : EIATTR_EXTERNS
	.align		4
        /*0024*/ 	.byte	0x04, 0x0f
        /*0026*/ 	.short	(.L_255 - .L_254)


	//   ....[0]....
	.align		4
.L_254:
        /*0028*/ 	.word	index@(__assertfail)


	//----- nvinfo : EIATTR_ANNOTATIONS
	.align		4
.L_255:
        /*002c*/ 	.byte	0x04, 0x55
        /*002e*/ 	.short	(.L_257 - .L_256)


	//   ....[0]....
.L_256:
        /*0030*/ 	.word	0x00000001
        /*0034*/ 	.byte	0xb0, 0x08, 0x00, 0x00, 0x01, 0x00, 0x00, 0x00, 0xd0, 0x14, 0x00, 0x00, 0x01, 0x00, 0x00, 0x00
        /*0044*/ 	.byte	0x40, 0xcc, 0x00, 0x00, 0x01, 0x00, 0x00, 0x00, 0x70, 0xcd, 0x00, 0x00, 0x01, 0x00, 0x00, 0x00
        /*0054*/ 	.byte	0x70, 0xe2, 0x00, 0x00, 0x01, 0x00, 0x00, 0x00, 0xc0, 0xf9, 0x00, 0x00


	//----- nvinfo : EIATTR_MERCURY_ISA_VERSION
	.align		4
.L_257:
        /*0060*/ 	.byte	0x03, 0x5f
        /*0062*/ 	.short	0x0101


	//----- nvinfo : EIATTR_INT_WARP_WIDE_INSTR_OFFSETS
	.align		4
        /*0064*/ 	.byte	0x04, 0x31
        /*0066*/ 	.short	(.L_259 - .L_258)


	//   ....[0]....
.L_258:
        /*0068*/ 	.word	0x000000c0


	//   ....[1]....
        /*006c*/ 	.word	0x000000d0


	//   ....[2]....
        /*0070*/ 	.word	0x00000170


	//----- nvinfo : EIATTR_COOP_GROUP_MASK_REGIDS
	.align		4
.L_259:
        /*0074*/ 	.byte	0x04, 0x29
        /*0076*/ 	.short	(.L_261 - .L_260)


	//   ....[0]....
.L_260:
        /*0078*/ 	.word	0xffffffff


	//   ....[1]....
        /*007c*/ 	.word	0xffffffff


	//   ....[2]....
        /*0080*/ 	.word	0xffffffff


	//   ....[3]....
        /*0084*/ 	.word	0xffffffff


	//   ....[4]....
        /*0088*/ 	.word	0xffffffff


	//   ....[5]....
        /*008c*/ 	.word	0xffffffff


	//   ....[6]....
        /*0090*/ 	.word	0xffffffff


	//   ....[7]....
        /*0094*/ 	.word	0xffffffff


	//   ....[8]....
        /*0098*/ 	.word	0xffffffff


	//   ....[9]....
        /*009c*/ 	.word	0xffffffff


	//   ....[10]....
        /*00a0*/ 	.word	0xffffffff


	//   ....[11]....
        /*00a4*/ 	.word	0xffffffff


	//   ....[12]....
        /*00a8*/ 	.word	0xffffffff


	//   ....[13]....
        /*00ac*/ 	.word	0xffffffff


	//   ....[14]....
        /*00b0*/ 	.word	0xffffffff


	//   ....[15]....
        /*00b4*/ 	.word	0xffffffff


	//   ....[16]....
        /*00b8*/ 	.word	0xffffffff


	//   ....[17]....
        /*00bc*/ 	.word	0xffffffff


	//   ....[18]....
        /*00c0*/ 	.word	0xffffffff


	//   ....[19]....
        /*00c4*/ 	.word	0xffffffff


	//   ....[20]....
        /*00c8*/ 	.word	0xffffffff


	//   ....[21]....
        /*00cc*/ 	.word	0xffffffff


	//   ....[22]....
        /*00d0*/ 	.word	0xffffffff


	//   ....[23]....
        /*00d4*/ 	.word	0xffffffff


	//   ....[24]....
        /*00d8*/ 	.word	0xffffffff


	//   ....[25]....
        /*00dc*/ 	.word	0xffffffff


	//   ....[26]....
        /*00e0*/ 	.word	0xffffffff


	//   ....[27]....
        /*00e4*/ 	.word	0xffffffff


	//   ....[28]....
        /*00e8*/ 	.word	0xffffffff


	//   ....[29]....
        /*00ec*/ 	.word	0xffffffff


	//   ....[30]....
        /*00f0*/ 	.word	0xffffffff


	//   ....[31]....
        /*00f4*/ 	.word	0xffffffff


	//   ....[32]....
        /*00f8*/ 	.word	0xffffffff


	//   ....[33]....
        /*00fc*/ 	.word	0xffffffff


	//   ....[34]....
        /*0100*/ 	.word	0xffffffff


	//   ....[35]....
        /*0104*/ 	.word	0xffffffff


	//   ....[36]....
        /*0108*/ 	.word	0xffffffff


	//   ....[37]....
        /*010c*/ 	.word	0xffffffff


	//   ....[38]....
        /*0110*/ 	.word	0xffffffff


	//   ....[39]....
        /*0114*/ 	.word	0xffffffff


	//   ....[40]....
        /*0118*/ 	.word	0xffffffff


	//   ....[41]....
        /*011c*/ 	.word	0xffffffff


	//   ....[42]....
        /*0120*/ 	.word	0xffffffff


	//   ....[43]....
        /*0124*/ 	.word	0xffffffff


	//   ....[44]....
        /*0128*/ 	.word	0xffffffff


	//   ....[45]....
        /*012c*/ 	.word	0xffffffff


	//   ....[46]....
        /*0130*/ 	.word	0xffffffff


	//   ....[47]....
        /*0134*/ 	.word	0xffffffff


	//   ....[48]....
        /*0138*/ 	.word	0xffffffff


	//   ....[49]....
        /*013c*/ 	.word	0xffffffff


	//   ....[50]....
        /*0140*/ 	.word	0xffffffff


	//   ....[51]....
        /*0144*/ 	.word	0xffffffff


	//   ....[52]....
        /*0148*/ 	.word	0xffffffff


	//   ....[53]....
        /*014c*/ 	.word	0xffffffff


	//   ....[54]....
        /*0150*/ 	.word	0xffffffff


	//   ....[55]....
        /*0154*/ 	.word	0xffffffff


	//   ....[56]....
        /*0158*/ 	.word	0xffffffff


	//   ....[57]....
        /*015c*/ 	.word	0xffffffff


	//   ....[58]....
        /*0160*/ 	.word	0xffffffff


	//   ....[59]....
        /*0164*/ 	.word	0xffffffff


	//   ....[60]....
        /*0168*/ 	.word	0xffffffff


	//   ....[61]....
        /*016c*/ 	.word	0xffffffff


	//   ....[62]....
        /*0170*/ 	.word	0xffffffff


	//   ....[63]....
        /*0174*/ 	.word	0xffffffff


	//   ....[64]....
        /*0178*/ 	.word	0xffffffff


	//   ....[65]....
        /*017c*/ 	.word	0xffffffff


	//   ....[66]....
        /*0180*/ 	.word	0xffffffff


	//   ....[67]....
        /*0184*/ 	.word	0xffffffff


	//   ....[68]....
        /*0188*/ 	.word	0xffffffff


	//   ....[69]....
        /*018c*/ 	.word	0xffffffff


	//   ....[70]....
        /*0190*/ 	.word	0xffffffff


	//   ....[71]....
        /*0194*/ 	.word	0xffffffff


	//   ....[72]....
        /*0198*/ 	.word	0xffffffff


	//   ....[73]....
        /*019c*/ 	.word	0xffffffff


	//   ....[74]....
        /*01a0*/ 	.word	0xffffffff


	//   ....[75]....
        /*01a4*/ 	.word	0xffffffff


	//   ....[76]....
        /*01a8*/ 	.word	0xffffffff


	//   ....[77]....
        /*01ac*/ 	.word	0xffffffff


	//   ....[78]....
        /*01b0*/ 	.word	0xffffffff


	//   ....[79]....
        /*01b4*/ 	.word	0xffffffff


	//   ....[80]....
        /*01b8*/ 	.word	0xffffffff


	//   ....[81]....
        /*01bc*/ 	.word	0xffffffff


	//   ....[82]....
        /*01c0*/ 	.word	0xffffffff


	//   ....[83]....
        /*01c4*/ 	.word	0xffffffff


	//   ....[84]....
        /*01c8*/ 	.word	0xffffffff


	//   ....[85]....
        /*01cc*/ 	.word	0xffffffff


	//   ....[86]....
        /*01d0*/ 	.word	0xffffffff


	//   ....[87]....
        /*01d4*/ 	.word	0xffffffff


	//   ....[88]....
        /*01d8*/ 	.word	0xffffffff


	//   ....[89]....
        /*01dc*/ 	.word	0xffffffff


	//   ....[90]....
        /*01e0*/ 	.word	0xffffffff


	//   ....[91]....
        /*01e4*/ 	.word	0xffffffff


	//   ....[92]....
        /*01e8*/ 	.word	0xffffffff


	//   ....[93]....
        /*01ec*/ 	.word	0xffffffff


	//   ....[94]....
        /*01f0*/ 	.word	0xffffffff


	//   ....[95]....
        /*01f4*/ 	.word	0xffffffff


	//   ....[96]....
        /*01f8*/ 	.word	0xffffffff


	//   ....[97]....
        /*01fc*/ 	.word	0xffffffff


	//   ....[98]....
        /*0200*/ 	.word	0xffffffff


	//   ....[99]....
        /*0204*/ 	.word	0xffffffff


	//   ....[100]....
        /*0208*/ 	.word	0xffffffff


	//   ....[101]....
        /*020c*/ 	.word	0x0500000f


	//   ....[102]....
        /*0210*/ 	.word	0x0500000f


	//   ....[103]....
        /*0214*/ 	.word	0x0500000f


	//   ....[104]....
        /*0218*/ 	.word	0x0500000f


	//   ....[105]....
        /*021c*/ 	.word	0x0500000f


	//   ....[106]....
        /*0220*/ 	.word	0x0500000f


	//   ....[107]....
        /*0224*/ 	.word	0x0500000f


	//   ....[108]....
        /*0228*/ 	.word	0x0500000f


	//   ....[109]....
        /*022c*/ 	.word	0x0500000f


	//   ....[110]....
        /*0230*/ 	.word	0x0500000f


	//   ....[111]....
        /*0234*/ 	.word	0x0500000f


	//   ....[112]....
        /*0238*/ 	.word	0x0500000f


	//   ....[113]....
        /*023c*/ 	.word	0x0500000f


	//   ....[114]....
        /*0240*/ 	.word	0x0500000f


	//   ....[115]....
        /*0244*/ 	.word	0x0500000f


	//   ....[116]....
        /*0248*/ 	.word	0x0500000f


	//   ....[117]....
        /*024c*/ 	.word	0x0500000f


	//   ....[118]....
        /*0250*/ 	.word	0x0500000f


	//   ....[119]....
        /*0254*/ 	.word	0x0500000f


	//   ....[120]....
        /*0258*/ 	.word	0x0500000f


	//   ....[121]....
        /*025c*/ 	.word	0x0500000f


	//   ....[122]....
        /*0260*/ 	.word	0x0500000f


	//   ....[123]....
        /*0264*/ 	.word	0x0500000f


	//   ....[124]....
        /*0268*/ 	.word	0x0500000f


	//   ....[125]....
        /*026c*/ 	.word	0x0500000f


	//   ....[126]....
        /*0270*/ 	.word	0x0500000f


	//   ....[127]....
        /*0274*/ 	.word	0x0500000f


	//   ....[128]....
        /*0278*/ 	.word	0x0500000f


	//   ....[129]....
        /*027c*/ 	.word	0x0500000f


	//   ....[130]....
        /*0280*/ 	.word	0x0500000f


	//   ....[131]....
        /*0284*/ 	.word	0x0500000f


	//   ....[132]....
        /*0288*/ 	.word	0x0500000f


	//   ....[133]....
        /*028c*/ 	.word	0x0500000f


	//   ....[134]....
        /*0290*/ 	.word	0x0500000f


	//   ....[135]....
        /*0294*/ 	.word	0x0500000f


	//   ....[136]....
        /*0298*/ 	.word	0x0500000f


	//   ....[137]....
        /*029c*/ 	.word	0x0500000f


	//   ....[138]....
        /*02a0*/ 	.word	0x0500000f


	//   ....[139]....
        /*02a4*/ 	.word	0x0500000f


	//   ....[140]....
        /*02a8*/ 	.word	0x0500000f


	//   ....[141]....
        /*02ac*/ 	.word	0x0500000f


	//   ....[142]....
        /*02b0*/ 	.word	0x0500000f


	//   ....[143]....
        /*02b4*/ 	.word	0x0500000f


	//   ....[144]....
        /*02b8*/ 	.word	0x0500000f


	//   ....[145]....
        /*02bc*/ 	.word	0x0500000f


	//   ....[146]....
        /*02c0*/ 	.word	0x0500000f


	//   ....[147]....
        /*02c4*/ 	.word	0x0500000f


	//   ....[148]....
        /*02c8*/ 	.word	0x0500000f


	//   ....[149]....
        /*02cc*/ 	.word	0x0500000f


	//   ....[150]....
        /*02d0*/ 	.word	0x0500000f


	//   ....[151]....
        /*02d4*/ 	.word	0x0500000f


	//   ....[152]....
        /*02d8*/ 	.word	0x0500000f


	//   ....[153]....
        /*02dc*/ 	.word	0x0500000f


	//   ....[154]....
        /*02e0*/ 	.word	0x0500000f


	//   ....[155]....
        /*02e4*/ 	.word	0x0500000f


	//   ....[156]....
        /*02e8*/ 	.word	0x0500000f


	//   ....[157]....
        /*02ec*/ 	.word	0x0500000f


	//   ....[158]....
        /*02f0*/ 	.word	0x0500000f


	//   ....[159]....
        /*02f4*/ 	.word	0x0500000f


	//   ....[160]....
        /*02f8*/ 	.word	0x0500000f


	//   ....[161]....
        /*02fc*/ 	.word	0x0500000f


	//   ....[162]....
        /*0300*/ 	.word	0x0500000f


	//   ....[163]....
        /*0304*/ 	.word	0x0500000f


	//   ....[164]....
        /*0308*/ 	.word	0x0500000f


	//   ....[165]....
        /*030c*/ 	.word	0x0500000f


	//   ....[166]....
        /*0310*/ 	.word	0x0500000f


	//----- nvinfo : EIATTR_COOP_GROUP_INSTR_OFFSETS
	.align		4
.L_261:
        /*0314*/ 	.byte	0x04, 0x28
        /*0316*/ 	.short	(.L_263 - .L_262)


	//   ....[0]....
.L_262:
        /*0318*/ 	.word	0x00000070


	//   ....[1]....
        /*031c*/ 	.word	0x000000b0


	//   ....[2]....
        /*0320*/ 	.word	0x000002d0


	//   ....[3]....
        /*0324*/ 	.word	0x00000430


	//   ....[4]....
        /*0328*/ 	.word	0x00000550


	//   ....[5]....
        /*032c*/ 	.word	0x000006b0


	//   ....[6]....
        /*0330*/ 	.word	0x000012d0


	//   ....[7]....
        /*0334*/ 	.word	0x000020b0


	//   ....[8]....
        /*0338*/ 	.word	0x000021e0


	//   ....[9]....
        /*033c*/ 	.word	0x00002b60


	//   ....[10]....
        /*0340*/ 	.word	0x00002c10


	//   ....[11]....
        /*0344*/ 	.word	0x00003350


	//   ....[12]....
        /*0348*/ 	.word	0x000033c0


	//   ....[13]....
        /*034c*/ 	.word	0x00004fe0


	//   ....[14]....
        /*0350*/ 	.word	0x000057e0


	//   ....[15]....
        /*0354*/ 	.word	0x00005840


	//   ....[16]....
        /*0358*/ 	.word	0x00005860


	//   ....[17]....
        /*035c*/ 	.word	0x00006050


	//   ....[18]....
        /*0360*/ 	.word	0x000060c0


	//   ....[19]....
        /*0364*/ 	.word	0x000082a0


	//   ....[20]....
        /*0368*/ 	.word	0x000082d0


	//   ....[21]....
        /*036c*/ 	.word	0x000082f0


	//   ....[22]....
        /*0370*/ 	.word	0x00008310


	//   ....[23]....
        /*0374*/ 	.word	0x00009620


	//   ....[24]....
        /*0378*/ 	.word	0x00009640


	//   ....[25]....
        /*037c*/ 	.word	0x00009700


	//   ....[26]....
        /*0380*/ 	.word	0x00009710


	//   ....[27]....
        /*0384*/ 	.word	0x0000a7b0


	//   ....[28]....
        /*0388*/ 	.word	0x0000a800


	//   ....[29]....
        /*038c*/ 	.word	0x0000a840


	//   ....[30]....
        /*0390*/ 	.word	0x0000a880


	//   ....[31]....
        /*0394*/ 	.word	0x0000a8d0


	//   ....[32]....
        /*0398*/ 	.word	0x0000a8e0


	//   ....[33]....
        /*039c*/ 	.word	0x0000b240


	//   ....[34]....
        /*03a0*/ 	.word	0x0000b250


	//   ....[35]....
        /*03a4*/ 	.word	0x0000bf90


	//   ....[36]....
        /*03a8*/ 	.word	0x0000d240


	//   ....[37]....
        /*03ac*/ 	.word	0x0000d260


	//   ....[38]....
        /*03b0*/ 	.word	0x0000d270


	//   ....[39]....
        /*03b4*/ 	.word	0x0000d280


	//   ....[40]....
        /*03b8*/ 	.word	0x0000d290


	//   ....[41]....
        /*03bc*/ 	.word	0x0000d2a0


	//   ....[42]....
        /*03c0*/ 	.word	0x0000d2b0


	//   ....[43]....
        /*03c4*/ 	.word	0x0000d310


	//   ....[44]....
        /*03c8*/ 	.word	0x0000d350


	//   ....[45]....
        /*03cc*/ 	.word	0x0000d3b0


	//   ....[46]....
        /*03d0*/ 	.word	0x0000d3c0


	//   ....[47]....
        /*03d4*/ 	.word	0x0000d480


	//   ....[48]....
        /*03d8*/ 	.word	0x0000dae0


	//   ....[49]....
        /*03dc*/ 	.word	0x0000db10


	//   ....[50]....
        /*03e0*/ 	.word	0x0000db40


	//   ....[51]....
        /*03e4*/ 	.word	0x0000db60


	//   ....[52]....
        /*03e8*/ 	.word	0x0000db80


	//   ....[53]....
        /*03ec*/ 	.word	0x0000dc00


	//   ....[54]....
        /*03f0*/ 	.word	0x0000dc40


	//   ....[55]....
        /*03f4*/ 	.word	0x0000dc90


	//   ....[56]....
        /*03f8*/ 	.word	0x0000dcc0


	//   ....[57]....
        /*03fc*/ 	.word	0x0000dd20


	//   ....[58]....
        /*0400*/ 	.word	0x0000dd60


	//   ....[59]....
        /*0404*/ 	.word	0x0000ddb0


	//   ....[60]....
        /*0408*/ 	.word	0x0000dde0


	//   ....[61]....
        /*040c*/ 	.word	0x0000de30


	//   ....[62]....
        /*0410*/ 	.word	0x0000de70


	//   ....[63]....
        /*0414*/ 	.word	0x0000dec0


	//   ....[64]....
        /*0418*/ 	.word	0x0000e680


	//   ....[65]....
        /*041c*/ 	.word	0x0000e6b0


	//   ....[66]....
        /*0420*/ 	.word	0x0000e6d0


	//   ....[67]....
        /*0424*/ 	.word	0x0000e6e0


	//   ....[68]....
        /*0428*/ 	.word	0x0000e700


	//   ....[69]....
        /*042c*/ 	.word	0x0000e760


	//   ....[70]....
        /*0430*/ 	.word	0x0000e780


	//   ....[71]....
        /*0434*/ 	.word	0x0000e7a0


	//   ....[72]....
        /*0438*/ 	.word	0x0000e7b0


	//   ....[73]....
        /*043c*/ 	.word	0x0000e810


	//   ....[74]....
        /*0440*/ 	.word	0x0000e840


	//   ....[75]....
        /*0444*/ 	.word	0x0000e8c0


	//   ....[76]....
        /*0448*/ 	.word	0x0000eb30


	//   ....[77]....
        /*044c*/ 	.word	0x0000eb50


	//   ....[78]....
        /*0450*/ 	.word	0x0000eb60


	//   ....[79]....
        /*0454*/ 	.word	0x0000eb80


	//   ....[80]....
        /*0458*/ 	.word	0x0000ec10


	//   ....[81]....
        /*045c*/ 	.word	0x0000ec40


	//   ....[82]....
        /*0460*/ 	.word	0x0000ecb0


	//   ....[83]....
        /*0464*/ 	.word	0x0000ece0


	//   ....[84]....
        /*0468*/ 	.word	0x0000ed50


	//   ....[85]....
        /*046c*/ 	.word	0x0000ed80


	//   ....[86]....
        /*0470*/ 	.word	0x0000edf0


	//   ....[87]....
        /*0474*/ 	.word	0x0000ee20


	//   ....[88]....
        /*0478*/ 	.word	0x0000f2f0


	//   ....[89]....
        /*047c*/ 	.word	0x0000f320


	//   ....[90]....
        /*0480*/ 	.word	0x0000f350


	//   ....[91]....
        /*0484*/ 	.word	0x0000f380


	//   ....[92]....
        /*0488*/ 	.word	0x0000f3b0


	//   ....[93]....
        /*048c*/ 	.word	0x0000f3c0


	//   ....[94]....
        /*0490*/ 	.word	0x0000f460


	//   ....[95]....
        /*0494*/ 	.word	0x0000f480


	//   ....[96]....
        /*0498*/ 	.word	0x0000f510


	//   ....[97]....
        /*049c*/ 	.word	0x0000f530


	//   ....[98]....
        /*04a0*/ 	.word	0x0000f5a0


	//   ....[99]....
        /*04a4*/ 	.word	0x0000f5d0


	//   ....[100]....
        /*04a8*/ 	.word	0x0000f950


	//   ....[101]....
        /*04ac*/ 	.word	0x0000fed0


	//   ....[102]....
        /*04b0*/ 	.word	0x0000ffc0


	//   ....[103]....
        /*04b4*/ 	.word	0x00010060


	//   ....[104]....
        /*04b8*/ 	.word	0x000100c0


	//   ....[105]....
        /*04bc*/ 	.word	0x00010190


	//   ....[106]....
        /*04c0*/ 	.word	0x00010200


	//   ....[107]....
        /*04c4*/ 	.word	0x000102d0


	//   ....[108]....
        /*04c8*/ 	.word	0x00010350


	//   ....[109]....
        /*04cc*/ 	.word	0x00010420


	//   ....[110]....
        /*04d0*/ 	.word	0x000104a0


	//   ....[111]....
        /*04d4*/ 	.word	0x00010580


	//   ....[112]....
        /*04d8*/ 	.word	0x00010600


	//   ....[113]....
        /*04dc*/ 	.word	0x000106c0


	//   ....[114]....
        /*04e0*/ 	.word	0x00010750


	//   ....[115]....
        /*04e4*/ 	.word	0x000107c0


	//   ....[116]....
        /*04e8*/ 	.word	0x00010860


	//   ....[117]....
        /*04ec*/ 	.word	0x00010930


	//   ....[118]....
        /*04f0*/ 	.word	0x000109b0


	//   ....[119]....
        /*04f4*/ 	.word	0x00010a80


	//   ....[120]....
        /*04f8*/ 	.word	0x00010b00


	//   ....[121]....
        /*04fc*/ 	.word	0x00010bd0


	//   ....[122]....
        /*0500*/ 	.word	0x00010c50


	//   ....[123]....
        /*0504*/ 	.word	0x00010d20


	//   ....[124]....
        /*0508*/ 	.word	0x00010da0


	//   ....[125]....
        /*050c*/ 	.word	0x00010e70


	//   ....[126]....
        /*0510*/ 	.word	0x00010ef0


	//   ....[127]....
        /*0514*/ 	.word	0x00010fc0


	//   ....[128]....
        /*0518*/ 	.word	0x00011030


	//   ....[129]....
        /*051c*/ 	.word	0x000110f0


	//   ....[130]....
        /*0520*/ 	.word	0x00011230


	//   ....[131]....
        /*0524*/ 	.word	0x000112f0


	//   ....[132]....
        /*0528*/ 	.word	0x00011360


	//   ....[133]....
        /*052c*/ 	.word	0x00011420


	//   ....[134]....
        /*0530*/ 	.word	0x00011480


	//   ....[135]....
        /*0534*/ 	.word	0x00011540


	//   ....[136]....
        /*0538*/ 	.word	0x000115a0


	//   ....[137]....
        /*053c*/ 	.word	0x00011670


	//   ....[138]....
        /*0540*/ 	.word	0x000116d0


	//   ....[139]....
        /*0544*/ 	.word	0x000117a0


	//   ....[140]....
        /*0548*/ 	.word	0x00011800


	//   ....[141]....
        /*054c*/ 	.word	0x000118e0


	//   ....[142]....
        /*0550*/ 	.word	0x000119c0


	//   ....[143]....
        /*0554*/ 	.word	0x00011a60


	//   ....[144]....
        /*0558*/ 	.word	0x00011ac0


	//   ....[145]....
        /*055c*/ 	.word	0x00011b80


	//   ....[146]....
        /*0560*/ 	.word	0x00011c40


	//   ....[147]....
        /*0564*/ 	.word	0x00011d00


	//   ....[148]....
        /*0568*/ 	.word	0x00011dc0


	//   ....[149]....
        /*056c*/ 	.word	0x00011e80


	//   ....[150]....
        /*0570*/ 	.word	0x00011f40


	//   ....[151]....
        /*0574*/ 	.word	0x00012000


	//   ....[152]....
        /*0578*/ 	.word	0x000120c0


	//   ....[153]....
        /*057c*/ 	.word	0x00012180


	//   ....[154]....
        /*0580*/ 	.word	0x000122c0


	//   ....[155]....
        /*0584*/ 	.word	0x00012360


	//   ....[156]....
        /*0588*/ 	.word	0x00012430


	//   ....[157]....
        /*058c*/ 	.word	0x00012520


	//   ....[158]....
        /*0590*/ 	.word	0x00012590


	//   ....[159]....
        /*0594*/ 	.word	0x00012680


	//   ....[160]....
        /*0598*/ 	.word	0x000126f0


	//   ....[161]....
        /*059c*/ 	.word	0x000127f0


	//   ....[162]....
        /*05a0*/ 	.word	0x00012870


	//   ....[163]....
        /*05a4*/ 	.word	0x00012960


	//   ....[164]....
        /*05a8*/ 	.word	0x000129d0


	//   ....[165]....
        /*05ac*/ 	.word	0x00012aa0


	//   ....[166]....
        /*05b0*/ 	.word	0x00012bb0


	//----- nvinfo : EIATTR_REG_RECONFIG
	.align		4
.L_263:
        /*05b4*/ 	.byte	0x01, 0x54
	.zero		2


	//----- nvinfo : EIATTR_SYSCALL_OFFSETS
	.align		4
        /*05b8*/ 	.byte	0x04, 0x46
        /*05ba*/ 	.short	(.L_265 - .L_264)


	//   ....[0]....
.L_264:
        /*05bc*/ 	.word	0x00001490


	//   ....[1]....
        /*05c0*/ 	.word	0x0000c7b0


	//   ....[2]....
        /*05c4*/ 	.word	0x0000c8f0


	//   ....[3]....
        /*05c8*/ 	.word	0x0000c9e0


	//   ....[4]....
        /*05cc*/ 	.word	0x0000d820


	//----- nvinfo : EIATTR_MBARRIER_INSTR_OFFSETS
	.align		4
.L_265:
        /*05d0*/ 	.byte	0x04, 0x39
        /*05d2*/ 	.short	(.L_267 - .L_266)


	//   ....[0]....
.L_266:
        /*05d4*/ 	.word	0x00000180
        /*05d8*/ 	.word	0x000000ff
        /*05dc*/ 	.word	0x00030800
        /*05e0*/ 	.short	0x0100
        /*05e2*/ 	.byte	0x08
	.zero		1


	//   ....[1]....
        /*05e4*/ 	.word	0x00000190
        /*05e8*/ 	.word	0x000000ff
        /*05ec*/ 	.word	0x00030820
        /*05f0*/ 	.short	0x0100
        /*05f2*/ 	.byte	0x08
	.zero		1


	//   ....[2]....
        /*05f4*/ 	.word	0x00000280
        /*05f8*/ 	.word	0x000000ff
        /*05fc*/ 	.word	0x00030830
        /*0600*/ 	.short	0x0100
        /*0602*/ 	.byte	0x08
	.zero		1


	//   ....[3]....
        /*0604*/ 	.word	0x00000290
        /*0608*/ 	.word	0x000000ff
        /*060c*/ 	.word	0x00030840
        /*0610*/ 	.short	0x0100
        /*0612*/ 	.byte	0x08
	.zero		1


	//   ....[4]....
        /*0614*/ 	.word	0x000002a0
        /*0618*/ 	.word	0x000000ff
        /*061c*/ 	.word	0x00030838
        /*0620*/ 	.short	0x0100
        /*0622*/ 	.byte	0x08
	.zero		1


	//   ....[5]....
        /*0624*/ 	.word	0x000002b0
        /*0628*/ 	.word	0x000000ff
        /*062c*/ 	.word	0x00030848
        /*0630*/ 	.short	0x0100
        /*0632*/ 	.byte	0x08
	.zero		1


	//   ....[6]....
        /*0634*/ 	.word	0x000003e0
        /*0638*/ 	.word	0x000000ff
        /*063c*/ 	.word	0x00030850
        /*0640*/ 	.short	0x0100
        /*0642*/ 	.byte	0x08
	.zero		1


	//   ....[7]....
        /*0644*/ 	.word	0x000003f0
        /*0648*/ 	.word	0x000000ff
        /*064c*/ 	.word	0x00030860
        /*0650*/ 	.short	0x0100
        /*0652*/ 	.byte	0x08
	.zero		1


	//   ....[8]....
        /*0654*/ 	.word	0x00000400
        /*0658*/ 	.word	0x000000ff
        /*065c*/ 	.word	0x00030858
        /*0660*/ 	.short	0x0100
        /*0662*/ 	.byte	0x08
	.zero		1


	//   ....[9]....
        /*0664*/ 	.word	0x00000410
        /*0668*/ 	.word	0x000000ff
        /*066c*/ 	.word	0x00030868
        /*0670*/ 	.short	0x0100
        /*0672*/ 	.byte	0x08
	.zero		1


	//   ....[10]....
        /*0674*/ 	.word	0x00000500
        /*0678*/ 	.word	0x000000ff
        /*067c*/ 	.word	0x00030870
        /*0680*/ 	.short	0x0100
        /*0682*/ 	.byte	0x06
	.zero		1


	//   ....[11]....
        /*0684*/ 	.word	0x00000510
        /*0688*/ 	.word	0x000000ff
        /*068c*/ 	.word	0x00030880
        /*0690*/ 	.short	0x0100
        /*0692*/ 	.byte	0x06
	.zero		1


	//   ....[12]....
        /*0694*/ 	.word	0x00000520
        /*0698*/ 	.word	0x000000ff
        /*069c*/ 	.word	0x00030878
        /*06a0*/ 	.short	0x0100
        /*06a2*/ 	.byte	0x06
	.zero		1


	//   ....[13]....
        /*06a4*/ 	.word	0x00000530
        /*06a8*/ 	.word	0x000000ff
        /*06ac*/ 	.word	0x00030888
        /*06b0*/ 	.short	0x0100
        /*06b2*/ 	.byte	0x06
	.zero		1


	//   ....[14]....
        /*06b4*/ 	.word	0x00000660
        /*06b8*/ 	.word	0x000000ff
        /*06bc*/ 	.word	0x00030890
        /*06c0*/ 	.short	0x0100
        /*06c2*/ 	.byte	0x08
	.zero		1


	//   ....[15]....
        /*06c4*/ 	.word	0x00000670
        /*06c8*/ 	.word	0x000000ff
        /*06cc*/ 	.word	0x000308a0
        /*06d0*/ 	.short	0x0100
        /*06d2*/ 	.byte	0x08
	.zero		1


	//   ....[16]....
        /*06d4*/ 	.word	0x00000680
        /*06d8*/ 	.word	0x000000ff
        /*06dc*/ 	.word	0x00030898
        /*06e0*/ 	.short	0x0100
        /*06e2*/ 	.byte	0x08
	.zero		1


	//   ....[17]....
        /*06e4*/ 	.word	0x00000690
        /*06e8*/ 	.word	0x000000ff
        /*06ec*/ 	.word	0x000308a8
        /*06f0*/ 	.short	0x0100
        /*06f2*/ 	.byte	0x08
	.zero		1


	//   ....[18]....
        /*06f4*/ 	.word	0x000007d0
        /*06f8*/ 	.word	0x000000ff
        /*06fc*/ 	.word	0x000308b0
        /*0700*/ 	.short	0x0100
        /*0702*/ 	.byte	0x08
	.zero		1


	//   ....[19]....
        /*0704*/ 	.word	0x000007e0
        /*0708*/ 	.word	0x000000ff
        /*070c*/ 	.word	0x000308c0
        /*0710*/ 	.short	0x0100
        /*0712*/ 	.byte	0x08
	.zero		1


	//   ....[20]....
        /*0714*/ 	.word	0x000007f0
        /*0718*/ 	.word	0x000000ff
        /*071c*/ 	.word	0x000308b8
        /*0720*/ 	.short	0x0100
        /*0722*/ 	.byte	0x08
	.zero		1


	//   ....[21]....
        /*0724*/ 	.word	0x00000800
        /*0728*/ 	.word	0x000000ff
        /*072c*/ 	.word	0x000308c8
        /*0730*/ 	.short	0x0100
        /*0732*/ 	.byte	0x08
	.zero		1


	//   ....[22]....
        /*0734*/ 	.word	0x000014b0
        /*0738*/ 	.word	0x000000ff
        /*073c*/ 	.word	0x00030800
        /*0740*/ 	.short	0x010a
        /*0742*/ 	.byte	0x3c
	.zero		1


	//   ....[23]....
        /*0744*/ 	.word	0x00001540
        /*0748*/ 	.word	0x000000ff
        /*074c*/ 	.word	0x00030830
        /*0750*/ 	.short	0x010a
        /*0752*/ 	.byte	0x3c
	.zero		1


	//   ....[24]....
        /*0754*/ 	.word	0x000015a0
        /*0758*/ 	.word	0x000000ff
        /*075c*/ 	.word	0x00030830
        /*0760*/ 	.short	0x010a
        /*0762*/ 	.byte	0x3c
	.zero		1


	//   ....[25]....
        /*0764*/ 	.word	0x00002840
        /*0768*/ 	.word	0x000000ff
        /*076c*/ 	.word	0x00000000
        /*0770*/ 	.short	0x0101
        /*0772*/ 	.byte	0x06
	.zero		1


	//   ....[26]....
        /*0774*/ 	.word	0x00003fe0
        /*0778*/ 	.word	0x000000ff
        /*077c*/ 	.word	0x00030830
        /*0780*/ 	.short	0x010a
        /*0782*/ 	.byte	0x27
	.zero		1


	//   ....[27]....
        /*0784*/ 	.word	0x00004020
        /*0788*/ 	.word	0x000000ff
        /*078c*/ 	.word	0x00030830
        /*0790*/ 	.short	0x010a
        /*0792*/ 	.byte	0x27
	.zero		1


	//   ....[28]....
        /*0794*/ 	.word	0x00004a90
        /*0798*/ 	.word	0x000000ff
        /*079c*/ 	.word	0x00030850
        /*07a0*/ 	.short	0x010a
        /*07a2*/ 	.byte	0x0e
	.zero		1


	//   ....[29]....
        /*07a4*/ 	.word	0x00004ad0
        /*07a8*/ 	.word	0x000000ff
        /*07ac*/ 	.word	0x00030850
        /*07b0*/ 	.short	0x010a
        /*07b2*/ 	.byte	0x0e
	.zero		1


	//   ....[30]....
        /*07b4*/ 	.word	0x000053d0
        /*07b8*/ 	.word	0x000000ff
        /*07bc*/ 	.word	0x00000000
        /*07c0*/ 	.short	0x0101
        /*07c2*/ 	.byte	0x27
	.zero		1


	//   ....[31]....
        /*07c4*/ 	.word	0x000069f0
        /*07c8*/ 	.word	0x000000ff
        /*07cc*/ 	.word	0x00000000
        /*07d0*/ 	.short	0x0101
        /*07d2*/ 	.byte	0x0e
	.zero		1


	//   ....[32]....
        /*07d4*/ 	.word	0x00006c00
        /*07d8*/ 	.word	0x000000ff
        /*07dc*/ 	.word	0x00030830
        /*07e0*/ 	.short	0x010a
        /*07e2*/ 	.byte	0x27
	.zero		1


	//   ....[33]....
        /*07e4*/ 	.word	0x00006c40
        /*07e8*/ 	.word	0x000000ff
        /*07ec*/ 	.word	0x00030830
        /*07f0*/ 	.short	0x010a
        /*07f2*/ 	.byte	0x27
	.zero		1


	//   ....[34]....
        /*07f4*/ 	.word	0x000076c0
        /*07f8*/ 	.word	0x000000ff
        /*07fc*/ 	.word	0x00030850
        /*0800*/ 	.short	0x010a
        /*0802*/ 	.byte	0x05
	.zero		1


	//   ....[35]....
        /*0804*/ 	.word	0x00007700
        /*0808*/ 	.word	0x000000ff
        /*080c*/ 	.word	0x00030850
        /*0810*/ 	.short	0x010a
        /*0812*/ 	.byte	0x05
	.zero		1


	//   ....[36]....
        /*0814*/ 	.word	0x00007e10
        /*0818*/ 	.word	0x000000ff
        /*081c*/ 	.word	0x00000000
        /*0820*/ 	.short	0x0101
        /*0822*/ 	.byte	0x27
	.zero		1


	//   ....[37]....
        /*0824*/ 	.word	0x00008e60
        /*0828*/ 	.word	0x000000ff
        /*082c*/ 	.word	0x00000000
        /*0830*/ 	.short	0x0101
        /*0832*/ 	.byte	0x05
	.zero		1


	//   ....[38]....
        /*0834*/ 	.word	0x00009590
        /*0838*/ 	.word	0x000000ff
        /*083c*/ 	.word	0x00030850
        /*0840*/ 	.short	0x010a
        /*0842*/ 	.byte	0x05
	.zero		1


	//   ....[39]....
        /*0844*/ 	.word	0x000095d0
        /*0848*/ 	.word	0x000000ff
        /*084c*/ 	.word	0x00030850
        /*0850*/ 	.short	0x010a
        /*0852*/ 	.byte	0x05
	.zero		1


	//   ....[40]....
        /*0854*/ 	.word	0x00009be0
        /*0858*/ 	.word	0x000000ff
        /*085c*/ 	.word	0x00000000
        /*0860*/ 	.short	0x0101
        /*0862*/ 	.byte	0x04
	.zero		1


	//   ....[41]....
        /*0864*/ 	.word	0x0000a900
        /*0868*/ 	.word	0x000000ff
        /*086c*/ 	.word	0x00000000
        /*0870*/ 	.short	0x0101
        /*0872*/ 	.byte	0x04
	.zero		1


	//   ....[42]....
        /*0874*/ 	.word	0x0000cff0
        /*0878*/ 	.word	0x000000ff
        /*087c*/ 	.word	0x00030840
        /*0880*/ 	.short	0x010a
        /*0882*/ 	.byte	0x2e
	.zero		1


	//   ....[43]....
        /*0884*/ 	.word	0x0000d5e0
        /*0888*/ 	.word	0x000000ff
        /*088c*/ 	.word	0x00030830
        /*0890*/ 	.short	0x0107
        /*0892*/ 	.byte	0x2e
	.zero		1


	//   ....[44]....
        /*0894*/ 	.word	0x0000d650
        /*0898*/ 	.word	0x000000ff
        /*089c*/ 	.word	0x00030830
        /*08a0*/ 	.short	0x0101
        /*08a2*/ 	.byte	0x2e
	.zero		1


	//   ....[45]....
        /*08a4*/ 	.word	0x0000e010
        /*08a8*/ 	.word	0x000000ff
        /*08ac*/ 	.word	0x00030800
        /*08b0*/ 	.short	0x0107
        /*08b2*/ 	.byte	0x2e
	.zero		1


	//   ....[46]....
        /*08b4*/ 	.word	0x0000e070
        /*08b8*/ 	.word	0x000000ff
        /*08bc*/ 	.word	0x00030800
        /*08c0*/ 	.short	0x0101
        /*08c2*/ 	.byte	0x2e
	.zero		1


	//   ....[47]....
        /*08c4*/ 	.word	0x0000e090
        /*08c8*/ 	.word	0x000000ff
        /*08cc*/ 	.word	0x00030820
        /*08d0*/ 	.short	0x010a
        /*08d2*/ 	.byte	0x2e
	.zero		1


	//   ....[48]....
        /*08d4*/ 	.word	0x0000e470
        /*08d8*/ 	.word	0x00000013
        /*08dc*/ 	.word	0x00030840
        /*08e0*/ 	.short	0x010a
        /*08e2*/ 	.byte	0x3f
	.zero		1


	//   ....[49]....
        /*08e4*/ 	.word	0x0000e9b0
        /*08e8*/ 	.word	0x00000013
        /*08ec*/ 	.word	0x00030830
        /*08f0*/ 	.short	0x0107
        /*08f2*/ 	.byte	0x3f
	.zero		1


	//   ....[50]....
        /*08f4*/ 	.word	0x0000ea60
        /*08f8*/ 	.word	0x00000013
        /*08fc*/ 	.word	0x00030830
        /*0900*/ 	.short	0x0101
        /*0902*/ 	.byte	0x3f
	.zero		1


	//   ....[51]....
        /*0904*/ 	.word	0x0000eac0
        /*0908*/ 	.word	0x00000006
        /*090c*/ 	.word	0x00030860
        /*0910*/ 	.short	0x010a
        /*0912*/ 	.byte	0x3f
	.zero		1


	//   ....[52]....
        /*0914*/ 	.word	0x0000ef70
        /*0918*/ 	.word	0x00000006
        /*091c*/ 	.word	0x00030850
        /*0920*/ 	.short	0x0107
        /*0922*/ 	.byte	0x3f
	.zero		1


	//   ....[53]....
        /*0924*/ 	.word	0x0000f0e0
        /*0928*/ 	.word	0x00000006
        /*092c*/ 	.word	0x00030850
        /*0930*/ 	.short	0x0101
        /*0932*/ 	.byte	0x3f
	.zero		1


	//   ....[54]....
        /*0934*/ 	.word	0x0000f260
        /*0938*/ 	.word	0x00000000
        /*093c*/ 	.word	0x00030860
        /*0940*/ 	.short	0x010a
        /*0942*/ 	.byte	0x3f
	.zero		1


	//   ....[55]....
        /*0944*/ 	.word	0x0000f790
        /*0948*/ 	.word	0x00000000
        /*094c*/ 	.word	0x00030850
        /*0950*/ 	.short	0x0107
        /*0952*/ 	.byte	0x3f
	.zero		1


	//   ....[56]....
        /*0954*/ 	.word	0x0000f840
        /*0958*/ 	.word	0x00000000
        /*095c*/ 	.word	0x00030850
        /*0960*/ 	.short	0x0101
        /*0962*/ 	.byte	0x3f
	.zero		1


	//   ....[57]....
        /*0964*/ 	.word	0x0000f8e0
        /*0968*/ 	.word	0x00000007
        /*096c*/ 	.word	0x00030820
        /*0970*/ 	.short	0x010a
        /*0972*/ 	.byte	0x3f
	.zero		1


	//   ....[58]....
        /*0974*/ 	.word	0x0000fa60
        /*0978*/ 	.word	0x00000005
        /*097c*/ 	.word	0x00030840
        /*0980*/ 	.short	0x010a
        /*0982*/ 	.byte	0x3f
	.zero		1


	//   ....[59]....
        /*0984*/ 	.word	0x0000fb00
        /*0988*/ 	.word	0x00000007
        /*098c*/ 	.word	0x00030840
        /*0990*/ 	.short	0x010a
        /*0992*/ 	.byte	0x3f
	.zero		1


	//   ....[60]....
        /*0994*/ 	.word	0x0000fb40
        /*0998*/ 	.word	0x00000005
        /*099c*/ 	.word	0x00030860
        /*09a0*/ 	.short	0x010a
        /*09a2*/ 	.byte	0x3f
	.zero		1


	//   ....[61]....
        /*09a4*/ 	.word	0x0000fb80
        /*09a8*/ 	.word	0x00000007
        /*09ac*/ 	.word	0x00030860
        /*09b0*/ 	.short	0x010a
        /*09b2*/ 	.byte	0x3f
	.zero		1


	//   ....[62]....
        /*09b4*/ 	.word	0x0000fbf0
        /*09b8*/ 	.word	0x00000003
        /*09bc*/ 	.word	0x00030800
        /*09c0*/ 	.short	0x010a
        /*09c2*/ 	.byte	0x3f
	.zero		1


	//   ....[63]....
        /*09c4*/ 	.word	0x0000fc50
        /*09c8*/ 	.word	0x00000003
        /*09cc*/ 	.word	0x00030830
        /*09d0*/ 	.short	0x010a
        /*09d2*/ 	.byte	0x3f
	.zero		1


	//   ....[64]....
        /*09d4*/ 	.word	0x0000fcb0
        /*09d8*/ 	.word	0x00000009
        /*09dc*/ 	.word	0x00030830
        /*09e0*/ 	.short	0x010a
        /*09e2*/ 	.byte	0x3f
	.zero		1


	//   ....[65]....
        /*09e4*/ 	.word	0x0000fd10
        /*09e8*/ 	.word	0x00000009
        /*09ec*/ 	.word	0x00030850
        /*09f0*/ 	.short	0x010a
        /*09f2*/ 	.byte	0x3f
	.zero		1


	//   ....[66]....
        /*09f4*/ 	.word	0x0000fd70
        /*09f8*/ 	.word	0x00000009
        /*09fc*/ 	.word	0x00030830
        /*0a00*/ 	.short	0x010a
        /*0a02*/ 	.byte	0x3f
	.zero		1


	//   ....[67]....
        /*0a04*/ 	.word	0x0000fdd0
        /*0a08*/ 	.word	0x00000009
        /*0a0c*/ 	.word	0x00030850
        /*0a10*/ 	.short	0x010a
        /*0a12*/ 	.byte	0x3f
	.zero		1


	//   ....[68]....
        /*0a14*/ 	.word	0x0000fe30
        /*0a18*/ 	.word	0x00000005
        /*0a1c*/ 	.word	0x00030850
        /*0a20*/ 	.short	0x010a
        /*0a22*/ 	.byte	0x3f
	.zero		1


	//   ....[69]....
        /*0a24*/ 	.word	0x0000ff10
        /*0a28*/ 	.word	0x00000003
        /*0a2c*/ 	.word	0x00030840
        /*0a30*/ 	.short	0x010a
        /*0a32*/ 	.byte	0x3f
	.zero		1


	//   ....[70]....
        /*0a34*/ 	.word	0x00011130
        /*0a38*/ 	.word	0x00000003
        /*0a3c*/ 	.word	0x00030820
        /*0a40*/ 	.short	0x010a
        /*0a42*/ 	.byte	0x3f
	.zero		1


	//   ....[71]....
        /*0a44*/ 	.word	0x00011180
        /*0a48*/ 	.word	0x00000013
        /*0a4c*/ 	.word	0x00030840
        /*0a50*/ 	.short	0x010a
        /*0a52*/ 	.byte	0x3f
	.zero		1


	//   ....[72]....
        /*0a54*/ 	.word	0x00011910
        /*0a58*/ 	.word	0x00000006
        /*0a5c*/ 	.word	0x00030860
        /*0a60*/ 	.short	0x010a
        /*0a62*/ 	.byte	0x3f
	.zero		1


	//   ....[73]....
        /*0a64*/ 	.word	0x00012210
        /*0a68*/ 	.word	0x00000000
        /*0a6c*/ 	.word	0x00030860
        /*0a70*/ 	.short	0x010a
        /*0a72*/ 	.byte	0x3f
	.zero		1


	//   ....[74]....
        /*0a74*/ 	.word	0x00012ad0
        /*0a78*/ 	.word	0x00000007
        /*0a7c*/ 	.word	0x00030820
        /*0a80*/ 	.short	0x010a
        /*0a82*/ 	.byte	0x3f
	.zero		1


	//   ....[75]....
        /*0a84*/ 	.word	0x00012c70
        /*0a88*/ 	.word	0x00000005
        /*0a8c*/ 	.word	0x00030840
        /*0a90*/ 	.short	0x010a
        /*0a92*/ 	.byte	0x3f
	.zero		1


	//   ....[76]....
        /*0a94*/ 	.word	0x00012cc0
        /*0a98*/ 	.word	0x00000007
        /*0a9c*/ 	.word	0x00030840
        /*0aa0*/ 	.short	0x010a
        /*0aa2*/ 	.byte	0x3f
	.zero		1


	//   ....[77]....
        /*0aa4*/ 	.word	0x00012d10
        /*0aa8*/ 	.word	0x00000005
        /*0aac*/ 	.word	0x00030860
        /*0ab0*/ 	.short	0x010a
        /*0ab2*/ 	.byte	0x3f
	.zero		1


	//----- nvinfo : EIATTR_NUM_MBARRIERS
	.align		4
.L_267:
        /*0ab4*/ 	.byte	0x03, 0x38
        /*0ab6*/ 	.short	0x0016


	//----- nvinfo : EIATTR_EXIT_INSTR_OFFSETS
	.align		4
        /*0ab8*/ 	.byte	0x04, 0x1c
        /*0aba*/ 	.short	(.L_269 - .L_268)


	//   ....[0]....
.L_268:
        /*0abc*/ 	.word	0x0000fbd0


	//----- nvinfo : EIATTR_MAX_THREADS
	.align		4
.L_269:
        /*0ac0*/ 	.byte	0x04, 0x05
        /*0ac2*/ 	.short	(.L_271 - .L_270)
.L_270:
        /*0ac4*/ 	.word	0x00000180
        /*0ac8*/ 	.word	0x00000001
        /*0acc*/ 	.word	0x00000001


	//----- nvinfo : EIATTR_CRS_STACK_SIZE
	.align		4
.L_271:
        /*0ad0*/ 	.byte	0x04, 0x1e
        /*0ad2*/ 	.short	(.L_273 - .L_272)
.L_272:
        /*0ad4*/ 	.word	0x00000000


	//----- nvinfo : EIATTR_CBANK_PARAM_SIZE
	.align		4
.L_273:
        /*0ad8*/ 	.byte	0x03, 0x19
        /*0ada*/ 	.short	0x0a70


	//----- nvinfo : EIATTR_PARAM_CBANK
	.align		4
        /*0adc*/ 	.byte	0x04, 0x0a
        /*0ade*/ 	.short	(.L_275 - .L_274)
	.align		4
.L_274:
        /*0ae0*/ 	.word	index@(.nv.constant0._ZN7cutlass13device_kernelIN5flash11enable_sm90INS1_16FlashAttnFwdSm90INS1_25CollectiveMainloopFwdSm90ILi2EN4cute5tupleIJNS5_1CILi1EEES8_S8_EEENS6_IJNS7_ILi128EEENS7_ILi96EEENS7_ILi192EEEEEELi192ENS_10bfloat16_tEfNS_4arch4Sm90ELb1ELb0ELb1ELb0ELb1ELb0ELb0ELb1ELb1ELb1ELb1ELb0EEENS1_21CollectiveEpilogueFwdINS6_IJSA_SC_SB_EEES9_SE_SG_Li256ELb0ELb1ELb1ELb0EEENS1_19SingleTileSchedulerILb0ELb1ELb1ELi128EEEEEEEEEvNT_6ParamsE)
        /*0ae4*/ 	.short	0x0210
        /*0ae6*/ 	.short	0x0a70


	//----- nvinfo : EIATTR_SW_WAR
	.align		4
.L_275:
        /*0ae8*/ 	.byte	0x04, 0x36
        /*0aea*/ 	.short	(.L_277 - .L_276)
.L_276:
        /*0aec*/ 	.word	0x00000008
.L_277:


//--------------------- .nv.info._ZN7cutlass13device_kernelIN5flash11enable_sm90INS1_16FlashAttnFwdSm90INS1_25CollectiveMainloopFwdSm90ILi2EN4cute5tupleIJNS5_1CILi1EEES8_S8_EEENS6_IJNS7_ILi128EEENS7_ILi96EEENS7_ILi192EEEEEELi192ENS_10bfloat16_tEfNS_4arch4Sm90ELb1ELb0ELb1ELb1ELb1ELb0ELb0ELb1ELb1ELb1ELb1ELb0EEENS1_21CollectiveEpilogueFwdINS6_IJSA_SC_SB_EEES9_SE_SG_Li256ELb1ELb1ELb1ELb0EEENS1_36VarlenDynamicPersistentTileSchedulerILi128ELi96ELi256ELi128ELb1ELb1ELb1ELb1ELb1ELb1EEEEEEEEEvNT_6ParamsE --------------------------
	.section	.nv.info._ZN7cutlass13device_kernelIN5flash11enable_sm90INS1_16FlashAttnFwdSm90INS1_25CollectiveMainloopFwdSm90ILi2EN4cute5tupleIJNS5_1CILi1EEES8_S8_EEENS6_IJNS7_ILi128EEENS7_ILi96EEENS7_ILi192EEEEEELi192ENS_10bfloat16_tEfNS_4arch4Sm90ELb1ELb0ELb1ELb1ELb1ELb0ELb0ELb1ELb1ELb1ELb1ELb0EEENS1_21CollectiveEpilogueFwdINS6_IJSA_SC_SB_EEES9_SE_SG_Li256ELb1ELb1ELb1ELb0EEENS1_36VarlenDynamicPersistentTileSchedulerILi128ELi96ELi256ELi128ELb1ELb1ELb1ELb1ELb1ELb1EEEEEEEEEvNT_6ParamsE,"",@"SHT_CUDA_INFO"
	.sectionflags	@""
	.align	4


	//----- nvinfo : EIATTR_CUDA_API_VERSION
	.align		4
        /*0000*/ 	.byte	0x04, 0x37
        /*0002*/ 	.short	(.L_279 - .L_278)
.L_278:
        /*0004*/ 	.word	0x00000082


	//----- nvinfo : EIATTR_KPARAM_INFO
	.align		4
.L_279:
        /*0008*/ 	.byte	0x04, 0x17
        /*000a*/ 	.short	(.L_281 - .L_280)
.L_280:
        /*000c*/ 	.word	0x00000000
        /*0010*/ 	.short	0x0000
        /*0012*/ 	.short	0x0070
        /*0014*/ 	.byte	0x00, 0xf0, 0x01, 0x2a


	//----- nvinfo : EIATTR_SPARSE_MMA_MASK
	.align		4
.L_281:
        /*0018*/ 	.byte	0x03, 0x50
        /*001a*/ 	.short	0x0000


	//----- nvinfo : EIATTR_MAXREG_COUNT
	.align		4
        /*001c*/ 	.byte	0x03, 0x1b
        /*001e*/ 	.short	0x00a8


	//----- nvinfo : EIATTR_NUM_BARRIERS
	.align		4
        /*0020*/ 	.byte	0x02, 0x4c
        /*0022*/ 	.byte	0x09
	.zero		1


	//----- nvinfo : EIATTR_EXTERNS
	.align		4
        /*0024*/ 	.byte	0x04, 0x0f
        /*0026*/ 	.short	(.L_283 - .L_282)


	//   ....[0]....
	.align		4
.L_282:
        /*0028*/ 	.word	index@(__assertfail)


	//----- nvinfo : EIATTR_ANNOTATIONS
	.align		4
.L_283:
        /*002c*/ 	.byte	0x04, 0x55
        /*002e*/ 	.short	(.L_285 - .L_284)


	//   ....[0]....
.L_284:
        /* <DEDUP_REMOVED lines=20> */


	//----- nvinfo : EIATTR_MERCURY_ISA_VERSION
	.align		4
.L_285:
        /*0158*/ 	.byte	0x03, 0x5f
        /*015a*/ 	.short	0x0101


	//----- nvinfo : EIATTR_UNUSED_LOAD_BYTE_OFFSET
	.align		4
        /*015c*/ 	.byte	0x04, 0x44
        /*015e*/ 	.short	(.L_287 - .L_286)


	//   ....[0]....
.L_286:
        /*0160*/ 	.word	0x00000950
        /*0164*/ 	.word	0x0000fff0


	//   ....[1]....
        /*0168*/ 	.word	0x0000aab0
        /*016c*/ 	.word	0x0000fff0


	//----- nvinfo : EIATTR_INT_WARP_WIDE_INSTR_OFFSETS
	.align		4
.L_287:
        /*0170*/ 	.byte	0x04, 0x31
        /*0172*/ 	.short	(.L_289 - .L_288)


	//   ....[0]....
.L_288:
        /*0174*/ 	.word	0x000000c0


	//   ....[1]....
        /*0178*/ 	.word	0x000000d0


	//   ....[2]....
        /*017c*/ 	.word	0x00000170


	//   ....[3]....
        /*0180*/ 	.word	0x000100f0


	//   ....[4]....
        /*0184*/ 	.word	0x00010180


	//   ....[5]....
        /*0188*/ 	.word	0x00012f50


	//   ....[6]....
        /*018c*/ 	.word	0x00012fe0


	//----- nvinfo : EIATTR_COOP_GROUP_MASK_REGIDS
	.align		4
.L_289:
        /*0190*/ 	.byte	0x04, 0x29
        /*0192*/ 	.short	(.L_291 - .L_290)


	//   ....[0]....
.L_290:
        /*0194*/ 	.word	0xffffffff


	//   ....[1]....
        /*0198*/ 	.word	0xffffffff


	//   ....[2]....
        /*019c*/ 	.word	0xffffffff


	//   ....[3]....
        /*01a0*/ 	.word	0xffffffff


	//   ....[4]....
        /*01a4*/ 	.word	0xffffffff


	//   ....[5]....
        /*01a8*/ 	.word	0xffffffff


	//   ....[6]....
        /*01ac*/ 	.word	0xffffffff


	//   ....[7]....
        /*01b0*/ 	.word	0xffffffff


	//   ....[8]....
        /*01b4*/ 	.word	0xffffffff


	//   ....[9]....
        /*01b8*/ 	.word	0xffffffff


	//   ....[10]....
        /*01bc*/ 	.word	0xffffffff


	//   ....[11]....
        /*01c0*/ 	.word	0xffffffff


	//   ....[12]....
        /*01c4*/ 	.word	0xffffffff


	//   ....[13]....
        /*01c8*/ 	.word	0xffffffff


	//   ....[14]....
        /*01cc*/ 	.word	0xffffffff


	//   ....[15]....
        /*01d0*/ 	.word	0xffffffff


	//   ....[16]....
        /*01d4*/ 	.word	0xffffffff


	//   ....[17]....
        /*01d8*/ 	.word	0xffffffff


	//   ....[18]....
        /*01dc*/ 	.word	0xffffffff


	//   ....[19]....
        /*01e0*/ 	.word	0xffffffff


	//   ....[20]....
        /*01e4*/ 	.word	0xffffffff


	//   ....[21]....
        /*01e8*/ 	.word	0xffffffff


	//   ....[22]....
        /*01ec*/ 	.word	0xffffffff


	//   ....[23]....
        /*01f0*/ 	.word	0xffffffff


	//   ....[24]....
        /*01f4*/ 	.word	0xffffffff


	//   ....[25]....
        /*01f8*/ 	.word	0xffffffff


	//   ....[26]....
        /*01fc*/ 	.word	0xffffffff


	//   ....[27]....
        /*0200*/ 	.word	0xffffffff


	//   ....[28]....
        /*0204*/ 	.word	0xffffffff


	//   ....[29]....
        /*0208*/ 	.word	0xffffffff


	//   ....[30]....
        /*020c*/ 	.word	0xffffffff


	//   ....[31]....
        /*0210*/ 	.word	0xffffffff


	//   ....[32]....
        /*0214*/ 	.word	0xffffffff


	//   ....[33]....
        /*0218*/ 	.word	0xffffffff


	//   ....[34]....
        /*021c*/ 	.word	0xffffffff


	//   ....[35]....
        /*0220*/ 	.word	0xffffffff


	//   ....[36]....
        /*0224*/ 	.word	0xffffffff


	//   ....[37]....
        /*0228*/ 	.word	0xffffffff


	//   ....[38]....
        /*022c*/ 	.word	0xffffffff


	//   ....[39]....
        /*0230*/ 	.word	0xffffffff


	//   ....[40]....
        /*0234*/ 	.word	0xffffffff


	//   ....[41]....
        /*0238*/ 	.word	0xffffffff


	//   ....[42]....
        /*023c*/ 	.word	0xffffffff


	//   ....[43]....
        /*0240*/ 	.word	0xffffffff


	//   ....[44]....
        /*0244*/ 	.word	0xffffffff


	//   ....[45]....
        /*0248*/ 	.word	0xffffffff


	//   ....[46]....
        /*024c*/ 	.word	0xffffffff


	//   ....[47]....
        /*0250*/ 	.word	0xffffffff


	//   ....[48]....
        /*0254*/ 	.word	0xffffffff


	//   ....[49]....
        /*0258*/ 	.word	0xffffffff


	//   ....[50]....
        /*025c*/ 	.word	0xffffffff


	//   ....[51]....
        /*0260*/ 	.word	0xffffffff


	//   ....[52]....
        /*0264*/ 	.word	0xffffffff


	//   ....[53]....
        /*0268*/ 	.word	0xffffffff


	//   ....[54]....
        /*026c*/ 	.word	0xffffffff


	//   ....[55]....
        /*0270*/ 	.word	0xffffffff


	//   ....[56]....
        /*0274*/ 	.word	0xffffffff


	//   ....[57]....
        /*0278*/ 	.word	0xffffffff


	//   ....[58]....
        /*027c*/ 	.word	0xffffffff


	//   ....[59]....
        /*0280*/ 	.word	0xffffffff


	//   ....[60]....
        /*0284*/ 	.word	0xffffffff


	//   ....[61]....
        /*0288*/ 	.word	0xffffffff


	//   ....[62]....
        /*028c*/ 	.word	0xffffffff


	//   ....[63]....
        /*0290*/ 	.word	0xffffffff


	//   ....[64]....
        /*0294*/ 	.word	0xffffffff


	//   ....[65]....
        /*0298*/ 	.word	0xffffffff


	//   ....[66]....
        /*029c*/ 	.word	0xffffffff


	//   ....[67]....
        /*02a0*/ 	.word	0xffffffff


	//   ....[68]....
        /*02a4*/ 	.word	0xffffffff


	//   ....[69]....
        /*02a8*/ 	.word	0xffffffff


	//   ....[70]....
        /*02ac*/ 	.word	0xffffffff


	//   ....[71]....
        /*02b0*/ 	.word	0xffffffff


	//   ....[72]....
        /*02b4*/ 	.word	0xffffffff


	//   ....[73]....
        /*02b8*/ 	.word	0xffffffff


	//   ....[74]....
        /*02bc*/ 	.word	0xffffffff


	//   ....[75]....
        /*02c0*/ 	.word	0xffffffff


	//   ....[76]....
        /*02c4*/ 	.word	0xffffffff


	//   ....[77]....
        /*02c8*/ 	.word	0xffffffff


	//   ....[78]....
        /*02cc*/ 	.word	0xffffffff


	//   ....[79]....
        /*02d0*/ 	.word	0xffffffff


	//   ....[80]....
        /*02d4*/ 	.word	0xffffffff


	//   ....[81]....
        /*02d8*/ 	.word	0xffffffff


	//   ....[82]....
        /*02dc*/ 	.word	0xffffffff


	//   ....[83]....
        /*02e0*/ 	.word	0xffffffff


	//   ....[84]....
        /*02e4*/ 	.word	0xffffffff


	//   ....[85]....
        /*02e8*/ 	.word	0xffffffff


	//   ....[86]....
        /*02ec*/ 	.word	0xffffffff


	//   ....[87]....
        /*02f0*/ 	.word	0xffffffff


	//   ....[88]....
        /*02f4*/ 	.word	0xffffffff


	//   ....[89]....
        /*02f8*/ 	.word	0xffffffff


	//   ....[90]....
        /*02fc*/ 	.word	0xffffffff


	//   ....[91]....
        /*0300*/ 	.word	0xffffffff


	//   ....[92]....
        /*0304*/ 	.word	0xffffffff


	//   ....[93]....
        /*0308*/ 	.word	0xffffffff


	//   ....[94]....
        /*030c*/ 	.word	0xffffffff


	//   ....[95]....
        /*0310*/ 	.word	0xffffffff


	//   ....[96]....
        /*0314*/ 	.word	0xffffffff


	//   ....[97]....
        /*0318*/ 	.word	0xffffffff


	//   ....[98]....
        /*031c*/ 	.word	0xffffffff


	//   ....[99]....
        /*0320*/ 	.word	0xffffffff


	//   ....[100]....
        /*0324*/ 	.word	0xffffffff


	//   ....[101]....
        /*0328*/ 	.word	0xffffffff


	//   ....[102]....
        /*032c*/ 	.word	0xffffffff


	//   ....[103]....
        /*0330*/ 	.word	0xffffffff


	//   ....[104]....
        /*0334*/ 	.word	0xffffffff


	//   ....[105]....
        /*0338*/ 	.word	0xffffffff


	//   ....[106]....
        /*033c*/ 	.word	0xffffffff


	//   ....[107]....
        /*0340*/ 	.word	0xffffffff


	//   ....[108]....
        /*0344*/ 	.word	0xffffffff


	//   ....[109]....
        /*0348*/ 	.word	0xffffffff


	//   ....[110]....
        /*034c*/ 	.word	0xffffffff


	//   ....[111]....
        /*0350*/ 	.word	0xffffffff


	//   ....[112]....
        /*0354*/ 	.word	0xffffffff


	//   ....[113]....
        /*0358*/ 	.word	0xffffffff


	//   ....[114]....
        /*035c*/ 	.word	0xffffffff


	//   ....[115]....
        /*0360*/ 	.word	0xffffffff


	//   ....[116]....
        /*0364*/ 	.word	0xffffffff


	//   ....[117]....
        /*0368*/ 	.word	0xffffffff


	//   ....[118]....
        /*036c*/ 	.word	0xffffffff


	//   ....[119]....
        /*0370*/ 	.word	0xffffffff


	//   ....[120]....
        /*0374*/ 	.word	0xffffffff


	//   ....[121]....
        /*0378*/ 	.word	0xffffffff


	//   ....[122]....
        /*037c*/ 	.word	0xffffffff


	//   ....[123]....
        /*0380*/ 	.word	0xffffffff


	//   ....[124]....
        /*0384*/ 	.word	0xffffffff


	//   ....[125]....
        /*0388*/ 	.word	0xffffffff


	//   ....[126]....
        /*038c*/ 	.word	0xffffffff


	//   ....[127]....
        /*0390*/ 	.word	0xffffffff


	//   ....[128]....
        /*0394*/ 	.word	0xffffffff


	//   ....[129]....
        /*0398*/ 	.word	0xffffffff


	//   ....[130]....
        /*039c*/ 	.word	0xffffffff


	//   ....[131]....
        /*03a0*/ 	.word	0xffffffff


	//   ....[132]....
        /*03a4*/ 	.word	0xffffffff


	//   ....[133]....
        /*03a8*/ 	.word	0xffffffff


	//   ....[134]....
        /*03ac*/ 	.word	0xffffffff


	//   ....[135]....
        /*03b0*/ 	.word	0xffffffff


	//   ....[136]....
        /*03b4*/ 	.word	0xffffffff


	//   ....[137]....
        /*03b8*/ 	.word	0xffffffff


	//   ....[138]....
        /*03bc*/ 	.word	0xffffffff


	//   ....[139]....
        /*03c0*/ 	.word	0xffffffff


	//   ....[140]....
        /*03c4*/ 	.word	0xffffffff


	//   ....[141]....
        /*03c8*/ 	.word	0xffffffff


	//   ....[142]....
        /*03cc*/ 	.word	0xffffffff


	//   ....[143]....
        /*03d0*/ 	.word	0xffffffff


	//   ....[144]....
        /*03d4*/ 	.word	0xffffffff


	//   ....[145]....
        /*03d8*/ 	.word	0xffffffff


	//   ....[146]....
        /*03dc*/ 	.word	0xffffffff


	//   ....[147]....
        /*03e0*/ 	.word	0xffffffff


	//   ....[148]....
        /*03e4*/ 	.word	0xffffffff


	//   ....[149]....
        /*03e8*/ 	.word	0xffffffff


	//   ....[150]....
        /*03ec*/ 	.word	0xffffffff


	//   ....[151]....
        /*03f0*/ 	.word	0x0500000f


	//   ....[152]....
        /*03f4*/ 	.word	0x0500000f


	//   ....[153]....
        /*03f8*/ 	.word	0x0500000f


	//   ....[154]....
        /*03fc*/ 	.word	0x0500000f


	//   ....[155]....
        /*0400*/ 	.word	0x0500000f


	//   ....[156]....
        /*0404*/ 	.word	0x0500000f


	//   ....[157]....
        /*0408*/ 	.word	0x0500000f


	//   ....[158]....
        /*040c*/ 	.word	0x0500000f


	//   ....[159]....
        /*0410*/ 	.word	0x0500000f


	//   ....[160]....
        /*0414*/ 	.word	0x0500000f


	//   ....[161]....
        /*0418*/ 	.word	0x0500000f


	//   ....[162]....
        /*041c*/ 	.word	0x0500000f


	//   ....[163]....
        /*0420*/ 	.word	0x0500000f


	//   ....[164]....
        /*0424*/ 	.word	0x0500000f


	//   ....[165]....
        /*0428*/ 	.word	0x0500000f


	//   ....[166]....
        /*042c*/ 	.word	0x0500000f


	//   ....[167]....
        /*0430*/ 	.word	0x0500000f


	//   ....[168]....
        /*0434*/ 	.word	0x0500000f


	//   ....[169]....
        /*0438*/ 	.word	0x0500000f


	//   ....[170]....
        /*043c*/ 	.word	0x0500000f


	//   ....[171]....
        /*0440*/ 	.word	0x0500000f


	//   ....[172]....
        /*0444*/ 	.word	0x0500000f


	//   ....[173]....
        /*0448*/ 	.word	0x0500000f


	//   ....[174]....
        /*044c*/ 	.word	0x0500000f


	//   ....[175]....
        /*0450*/ 	.word	0x0500000f


	//   ....[176]....
        /*0454*/ 	.word	0x0500000f


	//   ....[177]....
        /*0458*/ 	.word	0x0500000f


	//   ....[178]....
        /*045c*/ 	.word	0x0500000f


	//   ....[179]....
        /*0460*/ 	.word	0x0500000f


	//   ....[180]....
        /*0464*/ 	.word	0x0500000f


	//   ....[181]....
        /*0468*/ 	.word	0x0500000f


	//   ....[182]....
        /*046c*/ 	.word	0x0500000f


	//   ....[183]....
        /*0470*/ 	.word	0x0500000f


	//   ....[184]....
        /*0474*/ 	.word	0x0500000f


	//   ....[185]....
        /*0478*/ 	.word	0x0500000f


	//   ....[186]....
        /*047c*/ 	.word	0x0500000f


	//   ....[187]....
        /*0480*/ 	.word	0x0500000f


	//   ....[188]....
        /*0484*/ 	.word	0x0500000f


	//   ....[189]....
        /*0488*/ 	.word	0x0500000f


	//   ....[190]....
        /*048c*/ 	.word	0x0500000f


	//   ....[191]....
        /*0490*/ 	.word	0x0500000f


	//   ....[192]....
        /*0494*/ 	.word	0x0500000f


	//   ....[193]....
        /*0498*/ 	.word	0x0500000f


	//   ....[194]....
        /*049c*/ 	.word	0x0500000f


	//   ....[195]....
        /*04a0*/ 	.word	0x0500000f


	//   ....[196]....
        /*04a4*/ 	.word	0x0500000f


	//   ....[197]....
        /*04a8*/ 	.word	0x0500000f


	//   ....[198]....
        /*04ac*/ 	.word	0x0500000f


	//   ....[199]....
        /*04b0*/ 	.word	0x0500000f


	//   ....[200]....
        /*04b4*/ 	.word	0x0500000f


	//   ....[201]....
        /*04b8*/ 	.word	0x0500000f


	//   ....[202]....
        /*04bc*/ 	.word	0x0500000f


	//   ....[203]....
        /*04c0*/ 	.word	0x0500000f


	//   ....[204]....
        /*04c4*/ 	.word	0x0500000f


	//   ....[205]....
        /*04c8*/ 	.word	0x0500000f


	//   ....[206]....
        /*04cc*/ 	.word	0x0500000f


	//   ....[207]....
        /*04d0*/ 	.word	0x0500000f


	//   ....[208]....
        /*04d4*/ 	.word	0x0500000f


	//   ....[209]....
        /*04d8*/ 	.word	0x0500000f


	//   ....[210]....
        /*04dc*/ 	.word	0x0500000f


	//   ....[211]....
        /*04e0*/ 	.word	0x0500000f


	//   ....[212]....
        /*04e4*/ 	.word	0x0500000f


	//   ....[213]....
        /*04e8*/ 	.word	0x0500000f


	//   ....[214]....
        /*04ec*/ 	.word	0x0500000f


	//   ....[215]....
        /*04f0*/ 	.word	0x0500000f


	//   ....[216]....
        /*04f4*/ 	.word	0x0500000f


	//   ....[217]....
        /*04f8*/ 	.word	0x0500000f


	//   ....[218]....
        /*04fc*/ 	.word	0x0500000f


	//   ....[219]....
        /*0500*/ 	.word	0x0500000f


	//   ....[220]....
        /*0504*/ 	.word	0x0500000f


	//   ....[221]....
        /*0508*/ 	.word	0x0500000f


	//   ....[222]....
        /*050c*/ 	.word	0x0500000f


	//   ....[223]....
        /*0510*/ 	.word	0x0500000f


	//   ....[224]....
        /*0514*/ 	.word	0x0500000f


	//   ....[225]....
        /*0518*/ 	.word	0x0500000f


	//   ....[226]....
        /*051c*/ 	.word	0x0500000f


	//   ....[227]....
        /*0520*/ 	.word	0x0500000f


	//   ....[228]....
        /*0524*/ 	.word	0x0500000f


	//   ....[229]....
        /*0528*/ 	.word	0x0500000f


	//   ....[230]....
        /*052c*/ 	.word	0x0500000f


	//   ....[231]....
        /*0530*/ 	.word	0x0500000f


	//   ....[232]....
        /*0534*/ 	.word	0x0500000f


	//   ....[233]....
        /*0538*/ 	.word	0x0500000f


	//   ....[234]....
        /*053c*/ 	.word	0x0500000f


	//----- nvinfo : EIATTR_COOP_GROUP_INSTR_OFFSETS
	.align		4
.L_291:
        /*0540*/ 	.byte	0x04, 0x28
        /*0542*/ 	.short	(.L_293 - .L_292)


	//   ....[0]....
.L_292:
        /*0544*/ 	.word	0x00000070


	//   ....[1]....
        /*0548*/ 	.word	0x000000b0


	//   ....[2]....
        /*054c*/ 	.word	0x000002d0


	//   ....[3]....
        /*0550*/ 	.word	0x00000430


	//   ....[4]....
        /*0554*/ 	.word	0x00000550


	//   ....[5]....
        /*0558*/ 	.word	0x000006b0


	//   ....[6]....
        /*055c*/ 	.word	0x00001db0


	//   ....[7]....
        /*0560*/ 	.word	0x00002930


	//   ....[8]....
        /*0564*/ 	.word	0x00002b80


	//   ....[9]....
        /*0568*/ 	.word	0x00003480


	//   ....[10]....
        /*056c*/ 	.word	0x000034f0


	//   ....[11]....
        /*0570*/ 	.word	0x00003c70


	//   ....[12]....
        /*0574*/ 	.word	0x00003d40


	//   ....[13]....
        /*0578*/ 	.word	0x00005860


	//   ....[14]....
        /*057c*/ 	.word	0x00006090


	//   ....[15]....
        /*0580*/ 	.word	0x000060f0


	//   ....[16]....
        /*0584*/ 	.word	0x00006170


	//   ....[17]....
        /*0588*/ 	.word	0x000068f0


	//   ....[18]....
        /*058c*/ 	.word	0x00006950


	//   ....[19]....
        /*0590*/ 	.word	0x00008c70


	//   ....[20]....
        /*0594*/ 	.word	0x00008c90


	//   ....[21]....
        /*0598*/ 	.word	0x00008cb0


	//   ....[22]....
        /*059c*/ 	.word	0x00008cd0


	//   ....[23]....
        /*05a0*/ 	.word	0x00009fd0


	//   ....[24]....
        /*05a4*/ 	.word	0x0000a000


	//   ....[25]....
        /*05a8*/ 	.word	0x0000a0c0


	//   ....[26]....
        /*05ac*/ 	.word	0x0000a0d0


	//   ....[27]....
        /*05b0*/ 	.word	0x0000b950


	//   ....[28]....
        /*05b4*/ 	.word	0x0000b970


	//   ....[29]....
        /*05b8*/ 	.word	0x0000b980


	//   ....[30]....
        /*05bc*/ 	.word	0x0000b990


	//   ....[31]....
        /*05c0*/ 	.word	0x0000c270


	//   ....[32]....
        /*05c4*/ 	.word	0x0000c290


	//   ....[33]....
        /*05c8*/ 	.word	0x0000c3d0


	//   ....[34]....
        /*05cc*/ 	.word	0x0000c3f0


	//   ....[35]....
        /*05d0*/ 	.word	0x0000c4f0


	//   ....[36]....
        /*05d4*/ 	.word	0x0000c510


	//   ....[37]....
        /*05d8*/ 	.word	0x0000c620


	//   ....[38]....
        /*05dc*/ 	.word	0x0000c640


	//   ....[39]....
        /*05e0*/ 	.word	0x0000ca90


	//   ....[40]....
        /*05e4*/ 	.word	0x0000caa0


	//   ....[41]....
        /*05e8*/ 	.word	0x0000d160


	//   ....[42]....
        /*05ec*/ 	.word	0x0000d170


	//   ....[43]....
        /*05f0*/ 	.word	0x0000e210


	//   ....[44]....
        /*05f4*/ 	.word	0x0000e240


	//   ....[45]....
        /*05f8*/ 	.word	0x0000e350


	//   ....[46]....
        /*05fc*/ 	.word	0x0000e370


	//   ....[47]....
        /*0600*/ 	.word	0x0000e470


	//   ....[48]....
        /*0604*/ 	.word	0x0000e490


	//   ....[49]....
        /*0608*/ 	.word	0x0000e5a0


	//   ....[50]....
        /*060c*/ 	.word	0x0000e5c0


	//   ....[51]....
        /*0610*/ 	.word	0x0000e760


	//   ....[52]....
        /*0614*/ 	.word	0x0000e950


	//   ....[53]....
        /*0618*/ 	.word	0x0000e980


	//   ....[54]....
        /*061c*/ 	.word	0x0000e9b0


	//   ....[55]....
        /*0620*/ 	.word	0x0000e9e0


	//   ....[56]....
        /*0624*/ 	.word	0x0000ea10


	//   ....[57]....
        /*0628*/ 	.word	0x0000ea40


	//   ....[58]....
        /*062c*/ 	.word	0x0000ebb0


	//   ....[59]....
        /*0630*/ 	.word	0x0000ebe0


	//   ....[60]....
        /*0634*/ 	.word	0x0000ec10


	//   ....[61]....
        /*0638*/ 	.word	0x0000ec40


	//   ....[62]....
        /*063c*/ 	.word	0x0000ec70


	//   ....[63]....
        /*0640*/ 	.word	0x0000eca0


	//   ....[64]....
        /*0644*/ 	.word	0x0000ed30


	//   ....[65]....
        /*0648*/ 	.word	0x0000ed60


	//   ....[66]....
        /*064c*/ 	.word	0x0000ed70


	//   ....[67]....
        /*0650*/ 	.word	0x0000edb0


	//   ....[68]....
        /*0654*/ 	.word	0x00010c90


	//   ....[69]....
        /*0658*/ 	.word	0x00010cb0


	//   ....[70]....
        /*065c*/ 	.word	0x00010d60


	//   ....[71]....
        /*0660*/ 	.word	0x00010d80


	//   ....[72]....
        /*0664*/ 	.word	0x00010e20


	//   ....[73]....
        /*0668*/ 	.word	0x00010e40


	//   ....[74]....
        /*066c*/ 	.word	0x00010ee0


	//   ....[75]....
        /*0670*/ 	.word	0x00010f00


	//   ....[76]....
        /*0674*/ 	.word	0x00010fa0


	//   ....[77]....
        /*0678*/ 	.word	0x00010fc0


	//   ....[78]....
        /*067c*/ 	.word	0x00010fd0


	//   ....[79]....
        /*0680*/ 	.word	0x00011060


	//   ....[80]....
        /*0684*/ 	.word	0x00011760


	//   ....[81]....
        /*0688*/ 	.word	0x00011790


	//   ....[82]....
        /*068c*/ 	.word	0x000117f0


	//   ....[83]....
        /*0690*/ 	.word	0x00011850


	//   ....[84]....
        /*0694*/ 	.word	0x00011890


	//   ....[85]....
        /*0698*/ 	.word	0x00011900


	//   ....[86]....
        /*069c*/ 	.word	0x00011950


	//   ....[87]....
        /*06a0*/ 	.word	0x000119b0


	//   ....[88]....
        /*06a4*/ 	.word	0x00011a00


	//   ....[89]....
        /*06a8*/ 	.word	0x00011a60


	//   ....[90]....
        /*06ac*/ 	.word	0x00011aa0


	//   ....[91]....
        /*06b0*/ 	.word	0x00011b10


	//   ....[92]....
        /*06b4*/ 	.word	0x00011b60


	//   ....[93]....
        /*06b8*/ 	.word	0x00011bb0


	//   ....[94]....
        /*06bc*/ 	.word	0x00011bd0


	//   ....[95]....
        /*06c0*/ 	.word	0x00011c00


	//   ....[96]....
        /*06c4*/ 	.word	0x000123c0


	//   ....[97]....
        /*06c8*/ 	.word	0x00012400


	//   ....[98]....
        /*06cc*/ 	.word	0x00012410


	//   ....[99]....
        /*06d0*/ 	.word	0x00012470


	//   ....[100]....
        /*06d4*/ 	.word	0x00012480


	//   ....[101]....
        /*06d8*/ 	.word	0x000124e0


	//   ....[102]....
        /*06dc*/ 	.word	0x00012510


	//   ....[103]....
        /*06e0*/ 	.word	0x00012550


	//   ....[104]....
        /*06e4*/ 	.word	0x00012580


	//   ....[105]....
        /*06e8*/ 	.word	0x000125c0


	//   ....[106]....
        /*06ec*/ 	.word	0x000125f0


	//   ....[107]....
        /*06f0*/ 	.word	0x00012630


	//   ....[108]....
        /*06f4*/ 	.word	0x000128a0


	//   ....[109]....
        /*06f8*/ 	.word	0x000128c0


	//   ....[110]....
        /*06fc*/ 	.word	0x000128d0


	//   ....[111]....
        /*0700*/ 	.word	0x00012960


	//   ....[112]....
        /*0704*/ 	.word	0x00012970


	//   ....[113]....
        /*0708*/ 	.word	0x00012a00


	//   ....[114]....
        /*070c*/ 	.word	0x00012a10


	//   ....[115]....
        /*0710*/ 	.word	0x00012aa0


	//   ....[116]....
        /*0714*/ 	.word	0x00012ab0


	//   ....[117]....
        /*0718*/ 	.word	0x00012b40


	//   ....[118]....
        /*071c*/ 	.word	0x00012b50


	//   ....[119]....
        /*0720*/ 	.word	0x00012b60


	//   ....[120]....
        /*0724*/ 	.word	0x00013120


	//   ....[121]....
        /*0728*/ 	.word	0x00013160


	//   ....[122]....
        /*072c*/ 	.word	0x000131a0


	//   ....[123]....
        /*0730*/ 	.word	0x000131d0


	//   ....[124]....
        /*0734*/ 	.word	0x00013260


	//   ....[125]....
        /*0738*/ 	.word	0x00013290


	//   ....[126]....
        /*073c*/ 	.word	0x00013300


	//   ....[127]....
        /*0740*/ 	.word	0x00013320


	//   ....[128]....
        /*0744*/ 	.word	0x000133a0


	//   ....[129]....
        /*0748*/ 	.word	0x000133d0


	//   ....[130]....
        /*074c*/ 	.word	0x00013400


	//   ....[131]....
        /*0750*/ 	.word	0x00013450


	//   ....[132]....
        /*0754*/ 	.word	0x00013890


	//   ....[133]....
        /*0758*/ 	.word	0x000138a0


	//   ....[134]....
        /*075c*/ 	.word	0x000138e0


	//   ....[135]....
        /*0760*/ 	.word	0x00013920


	//   ....[136]....
        /*0764*/ 	.word	0x00013950


	//   ....[137]....
        /*0768*/ 	.word	0x00013980


	//   ....[138]....
        /*076c*/ 	.word	0x000139b0


	//   ....[139]....
        /*0770*/ 	.word	0x000139e0


	//   ....[140]....
        /*0774*/ 	.word	0x00013b90


	//   ....[141]....
        /*0778*/ 	.word	0x00013bc0


	//   ....[142]....
        /*077c*/ 	.word	0x00013bf0


	//   ....[143]....
        /*0780*/ 	.word	0x00013c20


	//   ....[144]....
        /*0784*/ 	.word	0x00013c50


	//   ....[145]....
        /*0788*/ 	.word	0x00013c80


	//   ....[146]....
        /*078c*/ 	.word	0x00013d40


	//   ....[147]....
        /*0790*/ 	.word	0x00013d60


	//   ....[148]....
        /*0794*/ 	.word	0x00013d80


	//   ....[149]....
        /*0798*/ 	.word	0x00013de0


	//   ....[150]....
        /*079c*/ 	.word	0x00014800


	//   ....[151]....
        /*07a0*/ 	.word	0x00014dc0


	//   ....[152]....
        /*07a4*/ 	.word	0x00014eb0


	//   ....[153]....
        /*07a8*/ 	.word	0x00014f50


	//   ....[154]....
        /*07ac*/ 	.word	0x00014fb0


	//   ....[155]....
        /*07b0*/ 	.word	0x000150c0


	//   ....[156]....
        /*07b4*/ 	.word	0x00015130


	//   ....[157]....
        /*07b8*/ 	.word	0x00015240


	//   ....[158]....
        /*07bc*/ 	.word	0x000152b0


	//   ....[159]....
        /*07c0*/ 	.word	0x000153c0


	//   ....[160]....
        /*07c4*/ 	.word	0x00015430


	//   ....[161]....
        /*07c8*/ 	.word	0x00015540


	//   ....[162]....
        /*07cc*/ 	.word	0x000155b0


	//   ....[163]....
        /*07d0*/ 	.word	0x00015650


	//   ....[164]....
        /*07d4*/ 	.word	0x00015760


	//   ....[165]....
        /*07d8*/ 	.word	0x000157d0


	//   ....[166]....
        /*07dc*/ 	.word	0x00015850


	//   ....[167]....
        /*07e0*/ 	.word	0x00015920


	//   ....[168]....
        /*07e4*/ 	.word	0x000159a0


	//   ....[169]....
        /*07e8*/ 	.word	0x00015a80


	//   ....[170]....
        /*07ec*/ 	.word	0x00015b00


	//   ....[171]....
        /*07f0*/ 	.word	0x00015be0


	//   ....[172]....
        /*07f4*/ 	.word	0x00015c60


	//   ....[173]....
        /*07f8*/ 	.word	0x00015d40


	//   ....[174]....
        /*07fc*/ 	.word	0x00015dc0


	//   ....[175]....
        /*0800*/ 	.word	0x00015ea0


	//   ....[176]....
        /*0804*/ 	.word	0x00015f20


	//   ....[177]....
        /*0808*/ 	.word	0x00015ff0


	//   ....[178]....
        /*080c*/ 	.word	0x00016070


	//   ....[179]....
        /*0810*/ 	.word	0x00016130


	//   ....[180]....
        /*0814*/ 	.word	0x00016260


	//   ....[181]....
        /*0818*/ 	.word	0x00016340


	//   ....[182]....
        /*081c*/ 	.word	0x000163a0


	//   ....[183]....
        /*0820*/ 	.word	0x00016470


	//   ....[184]....
        /*0824*/ 	.word	0x000164d0


	//   ....[185]....
        /*0828*/ 	.word	0x000165a0


	//   ....[186]....
        /*082c*/ 	.word	0x00016600


	//   ....[187]....
        /*0830*/ 	.word	0x000166d0


	//   ....[188]....
        /*0834*/ 	.word	0x00016730


	//   ....[189]....
        /*0838*/ 	.word	0x00016800


	//   ....[190]....
        /*083c*/ 	.word	0x00016860


	//   ....[191]....
        /*0840*/ 	.word	0x00016940


	//   ....[192]....
        /*0844*/ 	.word	0x00016a30


	//   ....[193]....
        /*0848*/ 	.word	0x00016ad0


	//   ....[194]....
        /*084c*/ 	.word	0x00016b30


	//   ....[195]....
        /*0850*/ 	.word	0x00016c30


	//   ....[196]....
        /*0854*/ 	.word	0x00016c90


	//   ....[197]....
        /*0858*/ 	.word	0x00016d90


	//   ....[198]....
        /*085c*/ 	.word	0x00016df0


	//   ....[199]....
        /*0860*/ 	.word	0x00016ef0


	//   ....[200]....
        /*0864*/ 	.word	0x00016f50


	//   ....[201]....
        /*0868*/ 	.word	0x00017050


	//   ....[202]....
        /*086c*/ 	.word	0x000170b0


	//   ....[203]....
        /*0870*/ 	.word	0x00017180


	//   ....[204]....
        /*0874*/ 	.word	0x000172c0


	//   ....[205]....
        /*0878*/ 	.word	0x00017360


	//   ....[206]....
        /*087c*/ 	.word	0x00017440


	//   ....[207]....
        /*0880*/ 	.word	0x00017510


	//   ....[208]....
        /*0884*/ 	.word	0x00017570


	//   ....[209]....
        /*0888*/ 	.word	0x00017660


	//   ....[210]....
        /*088c*/ 	.word	0x000176c0


	//   ....[211]....
        /*0890*/ 	.word	0x000177b0


	//   ....[212]....
        /*0894*/ 	.word	0x00017810


	//   ....[213]....
        /*0898*/ 	.word	0x00017900


	//   ....[214]....
        /*089c*/ 	.word	0x00017960


	//   ....[215]....
        /*08a0*/ 	.word	0x00017a40


	//   ....[216]....
        /*08a4*/ 	.word	0x00017ad0


	//   ....[217]....
        /*08a8*/ 	.word	0x00017b70


	//   ....[218]....
        /*08ac*/ 	.word	0x00017ce0


	//   ....[219]....
        /*08b0*/ 	.word	0x00017d50


	//   ....[220]....
        /*08b4*/ 	.word	0x00017dd0


	//   ....[221]....
        /*08b8*/ 	.word	0x00017e40


	//   ....[222]....
        /*08bc*/ 	.word	0x00017eb0


	//   ....[223]....
        /*08c0*/ 	.word	0x00017f30


	//   ....[224]....
        /*08c4*/ 	.word	0x00017fb0


	//   ....[225]....
        /*08c8*/ 	.word	0x00018040


	//   ....[226]....
        /*08cc*/ 	.word	0x000180b0


	//   ....[227]....
        /*08d0*/ 	.word	0x00018120


	//   ....[228]....
        /*08d4*/ 	.word	0x00018190


	//   ....[229]....
        /*08d8*/ 	.word	0x00018210


	//   ....[230]....
        /*08dc*/ 	.word	0x00018280


	//   ....[231]....
        /*08e0*/ 	.word	0x00018310


	//   ....[232]....
        /*08e4*/ 	.word	0x00018370


	//   ....[233]....
        /*08e8*/ 	.word	0x00018400


	//   ....[234]....
        /*08ec*/ 	.word	0x00018530


	//----- nvinfo : EIATTR_REG_RECONFIG
	.align		4
.L_293:
        /*08f0*/ 	.byte	0x01, 0x54
	.zero		2


	//----- nvinfo : EIATTR_SYSCALL_OFFSETS
	.align		4
        /*08f4*/ 	.byte	0x04, 0x46
        /*08f6*/ 	.short	(.L_295 - .L_294)


	//   ....[0]....
.L_294:
        /*08f8*/ 	.word	0x00001f30


	//   ....[1]....
        /*08fc*/ 	.word	0x000102e0


	//   ....[2]....
        /*0900*/ 	.word	0x00010430


	//   ....[3]....
        /*0904*/ 	.word	0x00010520


	//   ....[4]....
        /*0908*/ 	.word	0x000113f0


	//----- nvinfo : EIATTR_MBARRIER_INSTR_OFFSETS
	.align		4
.L_295:
        /*090c*/ 	.byte	0x04, 0x39
        /*090e*/ 	.short	(.L_297 - .L_296)


	//   ....[0]....
.L_296:
        /*0910*/ 	.word	0x00000180
        /*0914*/ 	.word	0x000000ff
        /*0918*/ 	.word	0x00030800
        /*091c*/ 	.short	0x0100
        /*091e*/ 	.byte	0x08
	.zero		1


	//   ....[1]....
        /*0920*/ 	.word	0x00000190
        /*0924*/ 	.word	0x000000ff
        /*0928*/ 	.word	0x00030820
        /*092c*/ 	.short	0x0100
        /*092e*/ 	.byte	0x08
	.zero		1


	//   ....[2]....
        /*0930*/ 	.word	0x00000280
        /*0934*/ 	.word	0x000000ff
        /*0938*/ 	.word	0x00030830
        /*093c*/ 	.short	0x0100
        /*093e*/ 	.byte	0x08
	.zero		1


	//   ....[3]....
        /*0940*/ 	.word	0x00000290
        /*0944*/ 	.word	0x000000ff
        /*0948*/ 	.word	0x00030840
        /*094c*/ 	.short	0x0100
        /*094e*/ 	.byte	0x08
	.zero		1


	//   ....[4]....
        /*0950*/ 	.word	0x000002a0
        /*0954*/ 	.word	0x000000ff
        /*0958*/ 	.word	0x00030838
        /*095c*/ 	.short	0x0100
        /*095e*/ 	.byte	0x08
	.zero		1


	//   ....[5]....
        /*0960*/ 	.word	0x000002b0
        /*0964*/ 	.word	0x000000ff
        /*0968*/ 	.word	0x00030848
        /*096c*/ 	.short	0x0100
        /*096e*/ 	.byte	0x08
	.zero		1


	//   ....[6]....
        /*0970*/ 	.word	0x000003e0
        /*0974*/ 	.word	0x000000ff
        /*0978*/ 	.word	0x00030850
        /*097c*/ 	.short	0x0100
        /*097e*/ 	.byte	0x08
	.zero		1


	//   ....[7]....
        /*0980*/ 	.word	0x000003f0
        /*0984*/ 	.word	0x000000ff
        /*0988*/ 	.word	0x00030860
        /*098c*/ 	.short	0x0100
        /*098e*/ 	.byte	0x08
	.zero		1


	//   ....[8]....
        /*0990*/ 	.word	0x00000400
        /*0994*/ 	.word	0x000000ff
        /*0998*/ 	.word	0x00030858
        /*099c*/ 	.short	0x0100
        /*099e*/ 	.byte	0x08
	.zero		1


	//   ....[9]....
        /*09a0*/ 	.word	0x00000410
        /*09a4*/ 	.word	0x000000ff
        /*09a8*/ 	.word	0x00030868
        /*09ac*/ 	.short	0x0100
        /*09ae*/ 	.byte	0x08
	.zero		1


	//   ....[10]....
        /*09b0*/ 	.word	0x00000500
        /*09b4*/ 	.word	0x000000ff
        /*09b8*/ 	.word	0x00030870
        /*09bc*/ 	.short	0x0100
        /*09be*/ 	.byte	0x06
	.zero		1


	//   ....[11]....
        /*09c0*/ 	.word	0x00000510
        /*09c4*/ 	.word	0x000000ff
        /*09c8*/ 	.word	0x00030880
        /*09cc*/ 	.short	0x0100
        /*09ce*/ 	.byte	0x06
	.zero		1


	//   ....[12]....
        /*09d0*/ 	.word	0x00000520
        /*09d4*/ 	.word	0x000000ff
        /*09d8*/ 	.word	0x00030878
        /*09dc*/ 	.short	0x0100
        /*09de*/ 	.byte	0x06
	.zero		1


	//   ....[13]....
        /*09e0*/ 	.word	0x00000530
        /*09e4*/ 	.word	0x000000ff
        /*09e8*/ 	.word	0x00030888
        /*09ec*/ 	.short	0x0100
        /*09ee*/ 	.byte	0x06
	.zero		1


	//   ....[14]....
        /*09f0*/ 	.word	0x00000660
        /*09f4*/ 	.word	0x000000ff
        /*09f8*/ 	.word	0x00030890
        /*09fc*/ 	.short	0x0100
        /*09fe*/ 	.byte	0x08
	.zero		1


	//   ....[15]....
        /*0a00*/ 	.word	0x00000670
        /*0a04*/ 	.word	0x000000ff
        /*0a08*/ 	.word	0x000308a0
        /*0a0c*/ 	.short	0x0100
        /*0a0e*/ 	.byte	0x08
	.zero		1


	//   ....[16]....
        /*0a10*/ 	.word	0x00000680
        /*0a14*/ 	.word	0x000000ff
        /*0a18*/ 	.word	0x00030898
        /*0a1c*/ 	.short	0x0100
        /*0a1e*/ 	.byte	0x08
	.zero		1


	//   ....[17]....
        /*0a20*/ 	.word	0x00000690
        /*0a24*/ 	.word	0x000000ff
        /*0a28*/ 	.word	0x000308a8
        /*0a2c*/ 	.short	0x0100
        /*0a2e*/ 	.byte	0x08
	.zero		1


	//   ....[18]....
        /*0a30*/ 	.word	0x000007d0
        /*0a34*/ 	.word	0x000000ff
        /*0a38*/ 	.word	0x000308b0
        /*0a3c*/ 	.short	0x0100
        /*0a3e*/ 	.byte	0x08
	.zero		1


	//   ....[19]....
        /*0a40*/ 	.word	0x000007e0
        /*0a44*/ 	.word	0x000000ff
        /*0a48*/ 	.word	0x000308c0
        /*0a4c*/ 	.short	0x0100
        /*0a4e*/ 	.byte	0x08
	.zero		1


	//   ....[20]....
        /*0a50*/ 	.word	0x000007f0
        /*0a54*/ 	.word	0x000000ff
        /*0a58*/ 	.word	0x000308b8
        /*0a5c*/ 	.short	0x0100
        /*0a5e*/ 	.byte	0x08
	.zero		1


	//   ....[21]....
        /*0a60*/ 	.word	0x00000800
        /*0a64*/ 	.word	0x000000ff
        /*0a68*/ 	.word	0x000308c8
        /*0a6c*/ 	.short	0x0100
        /*0a6e*/ 	.byte	0x08
	.zero		1


	//   ....[22]....
        /*0a70*/ 	.word	0x00001fb0
        /*0a74*/ 	.word	0x000000ff
        /*0a78*/ 	.word	0x00030800
        /*0a7c*/ 	.short	0x010a
        /*0a7e*/ 	.byte	0x28
	.zero		1


	//   ....[23]....
        /*0a80*/ 	.word	0x00002060
        /*0a84*/ 	.word	0x00000000
        /*0a88*/ 	.word	0x00030830
        /*0a8c*/ 	.short	0x010a
        /*0a8e*/ 	.byte	0x3f
	.zero		1


	//   ....[24]....
        /*0a90*/ 	.word	0x000020a0
        /*0a94*/ 	.word	0x00000000
        /*0a98*/ 	.word	0x00030830
        /*0a9c*/ 	.short	0x010a
        /*0a9e*/ 	.byte	0x3f
	.zero		1


	//   ....[25]....
        /*0aa0*/ 	.word	0x000030a0
        /*0aa4*/ 	.word	0x000000ff
        /*0aa8*/ 	.word	0x00000000
        /*0aac*/ 	.short	0x0101
        /*0aae*/ 	.byte	0x05
	.zero		1


	//   ....[26]....
        /*0ab0*/ 	.word	0x00004860
        /*0ab4*/ 	.word	0x000000ff
        /*0ab8*/ 	.word	0x00030830
        /*0abc*/ 	.short	0x010a
        /*0abe*/ 	.byte	0x08
	.zero		1


	//   ....[27]....
        /*0ac0*/ 	.word	0x000048a0
        /*0ac4*/ 	.word	0x000000ff
        /*0ac8*/ 	.word	0x00030830
        /*0acc*/ 	.short	0x010a
        /*0ace*/ 	.byte	0x08
	.zero		1


	//   ....[28]....
        /*0ad0*/ 	.word	0x000053e0
        /*0ad4*/ 	.word	0x000000ff
        /*0ad8*/ 	.word	0x00030850
        /*0adc*/ 	.short	0x010a
        /*0ade*/ 	.byte	0x09
	.zero		1


	//   ....[29]....
        /*0ae0*/ 	.word	0x00005420
        /*0ae4*/ 	.word	0x000000ff
        /*0ae8*/ 	.word	0x00030850
        /*0aec*/ 	.short	0x010a
        /*0aee*/ 	.byte	0x09
	.zero		1


	//   ....[30]....
        /*0af0*/ 	.word	0x00005c40
        /*0af4*/ 	.word	0x000000ff
        /*0af8*/ 	.word	0x00000000
        /*0afc*/ 	.short	0x0101
        /*0afe*/ 	.byte	0x08
	.zero		1


	//   ....[31]....
        /*0b00*/ 	.word	0x000072f0
        /*0b04*/ 	.word	0x000000ff
        /*0b08*/ 	.word	0x00000000
        /*0b0c*/ 	.short	0x0101
        /*0b0e*/ 	.byte	0x09
	.zero		1


	//   ....[32]....
        /*0b10*/ 	.word	0x000074f0
        /*0b14*/ 	.word	0x000000ff
        /*0b18*/ 	.word	0x00030830
        /*0b1c*/ 	.short	0x010a
        /*0b1e*/ 	.byte	0x08
	.zero		1


	//   ....[33]....
        /*0b20*/ 	.word	0x00007530
        /*0b24*/ 	.word	0x000000ff
        /*0b28*/ 	.word	0x00030830
        /*0b2c*/ 	.short	0x010a
        /*0b2e*/ 	.byte	0x08
	.zero		1


	//   ....[34]....
        /*0b30*/ 	.word	0x00008070
        /*0b34*/ 	.word	0x000000ff
        /*0b38*/ 	.word	0x00030850
        /*0b3c*/ 	.short	0x010a
        /*0b3e*/ 	.byte	0x08
	.zero		1


	//   ....[35]....
        /*0b40*/ 	.word	0x000080b0
        /*0b44*/ 	.word	0x000000ff
        /*0b48*/ 	.word	0x00030850
        /*0b4c*/ 	.short	0x010a
        /*0b4e*/ 	.byte	0x08
	.zero		1


	//   ....[36]....
        /*0b50*/ 	.word	0x00008740
        /*0b54*/ 	.word	0x000000ff
        /*0b58*/ 	.word	0x00000000
        /*0b5c*/ 	.short	0x0101
        /*0b5e*/ 	.byte	0x05
	.zero		1


	//   ....[37]....
        /*0b60*/ 	.word	0x00009820
        /*0b64*/ 	.word	0x000000ff
        /*0b68*/ 	.word	0x00000000
        /*0b6c*/ 	.short	0x0101
        /*0b6e*/ 	.byte	0x08
	.zero		1


	//   ....[38]....
        /*0b70*/ 	.word	0x00009f40
        /*0b74*/ 	.word	0x000000ff
        /*0b78*/ 	.word	0x00030850
        /*0b7c*/ 	.short	0x010a
        /*0b7e*/ 	.byte	0x05
	.zero		1


	//   ....[39]....
        /*0b80*/ 	.word	0x00009f80
        /*0b84*/ 	.word	0x000000ff
        /*0b88*/ 	.word	0x00030850
        /*0b8c*/ 	.short	0x010a
        /*0b8e*/ 	.byte	0x05
	.zero		1


	//   ....[40]....
        /*0b90*/ 	.word	0x0000a720
        /*0b94*/ 	.word	0x000000ff
        /*0b98*/ 	.word	0x00000000
        /*0b9c*/ 	.short	0x0101
        /*0b9e*/ 	.byte	0x04
	.zero		1


	//   ....[41]....
        /*0ba0*/ 	.word	0x0000c250
        /*0ba4*/ 	.word	0x000000ff
        /*0ba8*/ 	.word	0x00000000
        /*0bac*/ 	.short	0x0101
        /*0bae*/ 	.byte	0x08
	.zero		1


	//   ....[42]....
        /*0bb0*/ 	.word	0x0000c8f0
        /*0bb4*/ 	.word	0x000000ff
        /*0bb8*/ 	.word	0x00000000
        /*0bbc*/ 	.short	0x0101
        /*0bbe*/ 	.byte	0x08
	.zero		1


	//   ....[43]....
        /*0bc0*/ 	.word	0x00010aa0
        /*0bc4*/ 	.word	0x00000007
        /*0bc8*/ 	.word	0x00030840
        /*0bcc*/ 	.short	0x010a
        /*0bce*/ 	.byte	0x3f
	.zero		1


	//   ....[44]....
        /*0bd0*/ 	.word	0x00011120
        /*0bd4*/ 	.word	0x00000007
        /*0bd8*/ 	.word	0x00030830
        /*0bdc*/ 	.short	0x0107
        /*0bde*/ 	.byte	0x3f
	.zero		1


	//   ....[45]....
        /*0be0*/ 	.word	0x000111f0
        /*0be4*/ 	.word	0x00000007
        /*0be8*/ 	.word	0x00030830
        /*0bec*/ 	.short	0x0101
        /*0bee*/ 	.byte	0x3f
	.zero		1


	//   ....[46]....
        /*0bf0*/ 	.word	0x00011d20
        /*0bf4*/ 	.word	0x00000016
        /*0bf8*/ 	.word	0x00030800
        /*0bfc*/ 	.short	0x0107
        /*0bfe*/ 	.byte	0x3f
	.zero		1


	//   ....[47]....
        /*0c00*/ 	.word	0x00011e40
        /*0c04*/ 	.word	0x00000016
        /*0c08*/ 	.word	0x00030800
        /*0c0c*/ 	.short	0x0101
        /*0c0e*/ 	.byte	0x3f
	.zero		1


	//   ....[48]....
        /*0c10*/ 	.word	0x00011e60
        /*0c14*/ 	.word	0x00000016
        /*0c18*/ 	.word	0x00030820
        /*0c1c*/ 	.short	0x010a
        /*0c1e*/ 	.byte	0x3f
	.zero		1


	//   ....[49]....
        /*0c20*/ 	.word	0x00012220
        /*0c24*/ 	.word	0x00000006
        /*0c28*/ 	.word	0x00030840
        /*0c2c*/ 	.short	0x010a
        /*0c2e*/ 	.byte	0x3f
	.zero		1


	//   ....[50]....
        /*0c30*/ 	.word	0x000126e0
        /*0c34*/ 	.word	0x00000006
        /*0c38*/ 	.word	0x00030830
        /*0c3c*/ 	.short	0x0107
        /*0c3e*/ 	.byte	0x3f
	.zero		1


	//   ....[51]....
        /*0c40*/ 	.word	0x00012790
        /*0c44*/ 	.word	0x00000006
        /*0c48*/ 	.word	0x00030830
        /*0c4c*/ 	.short	0x0101
        /*0c4e*/ 	.byte	0x3f
	.zero		1


	//   ....[52]....
        /*0c50*/ 	.word	0x00012800
        /*0c54*/ 	.word	0x00000006
        /*0c58*/ 	.word	0x00030860
        /*0c5c*/ 	.short	0x010a
        /*0c5e*/ 	.byte	0x3f
	.zero		1


	//   ....[53]....
        /*0c60*/ 	.word	0x00012d50
        /*0c64*/ 	.word	0x00000006
        /*0c68*/ 	.word	0x00030850
        /*0c6c*/ 	.short	0x0107
        /*0c6e*/ 	.byte	0x3f
	.zero		1


	//   ....[54]....
        /*0c70*/ 	.word	0x00012e70
        /*0c74*/ 	.word	0x00000006
        /*0c78*/ 	.word	0x00030850
        /*0c7c*/ 	.short	0x0101
        /*0c7e*/ 	.byte	0x3f
	.zero		1


	//   ....[55]....
        /*0c80*/ 	.word	0x00013080
        /*0c84*/ 	.word	0x00000000
        /*0c88*/ 	.word	0x00030860
        /*0c8c*/ 	.short	0x010a
        /*0c8e*/ 	.byte	0x3f
	.zero		1


	//   ....[56]....
        /*0c90*/ 	.word	0x00013580
        /*0c94*/ 	.word	0x00000000
        /*0c98*/ 	.word	0x00030850
        /*0c9c*/ 	.short	0x0107
        /*0c9e*/ 	.byte	0x3f
	.zero		1


	//   ....[57]....
        /*0ca0*/ 	.word	0x00013630
        /*0ca4*/ 	.word	0x00000000
        /*0ca8*/ 	.word	0x00030850
        /*0cac*/ 	.short	0x0101
        /*0cae*/ 	.byte	0x3f
	.zero		1


	//   ....[58]....
        /*0cb0*/ 	.word	0x00014780
        /*0cb4*/ 	.word	0x00000004
        /*0cb8*/ 	.word	0x00030820
        /*0cbc*/ 	.short	0x010a
        /*0cbe*/ 	.byte	0x3f
	.zero		1


	//   ....[59]....
        /*0cc0*/ 	.word	0x00014920
        /*0cc4*/ 	.word	0x00000005
        /*0cc8*/ 	.word	0x00030840
        /*0ccc*/ 	.short	0x010a
        /*0cce*/ 	.byte	0x3f
	.zero		1


	//   ....[60]....
        /*0cd0*/ 	.word	0x000149c0
        /*0cd4*/ 	.word	0x0000001b
        /*0cd8*/ 	.word	0x00030840
        /*0cdc*/ 	.short	0x010a
        /*0cde*/ 	.byte	0x3f
	.zero		1


	//   ....[61]....
        /*0ce0*/ 	.word	0x00014a00
        /*0ce4*/ 	.word	0x00000005
        /*0ce8*/ 	.word	0x00030860
        /*0cec*/ 	.short	0x010a
        /*0cee*/ 	.byte	0x3f
	.zero		1


	//   ....[62]....
        /*0cf0*/ 	.word	0x00014a40
        /*0cf4*/ 	.word	0x0000001b
        /*0cf8*/ 	.word	0x00030860
        /*0cfc*/ 	.short	0x010a
        /*0cfe*/ 	.byte	0x3f
	.zero		1


	//   ....[63]....
        /*0d00*/ 	.word	0x00014ab0
        /*0d04*/ 	.word	0x00000003
        /*0d08*/ 	.word	0x00030800
        /*0d0c*/ 	.short	0x010a
        /*0d0e*/ 	.byte	0x3f
	.zero		1


	//   ....[64]....
        /*0d10*/ 	.word	0x00014b00
        /*0d14*/ 	.word	0x00000000
        /*0d18*/ 	.word	0x00030830
        /*0d1c*/ 	.short	0x010a
        /*0d1e*/ 	.byte	0x3f
	.zero		1


	//   ....[65]....
        /*0d20*/ 	.word	0x00014b60
        /*0d24*/ 	.word	0x0000000c
        /*0d28*/ 	.word	0x00030830
        /*0d2c*/ 	.short	0x010a
        /*0d2e*/ 	.byte	0x3f
	.zero		1


	//   ....[66]....
        /*0d30*/ 	.word	0x00014bc0
        /*0d34*/ 	.word	0x00000002
        /*0d38*/ 	.word	0x00030850
        /*0d3c*/ 	.short	0x010a
        /*0d3e*/ 	.byte	0x3f
	.zero		1


	//   ....[67]....
        /*0d40*/ 	.word	0x00014c20
        /*0d44*/ 	.word	0x0000000c
        /*0d48*/ 	.word	0x00030830
        /*0d4c*/ 	.short	0x010a
        /*0d4e*/ 	.byte	0x3f
	.zero		1


	//   ....[68]....
        /*0d50*/ 	.word	0x00014c80
        /*0d54*/ 	.word	0x00000002
        /*0d58*/ 	.word	0x00030850
        /*0d5c*/ 	.short	0x010a
        /*0d5e*/ 	.byte	0x3f
	.zero		1


	//   ....[69]....
        /*0d60*/ 	.word	0x00014ce0
        /*0d64*/ 	.word	0x00000005
        /*0d68*/ 	.word	0x00030850
        /*0d6c*/ 	.short	0x010a
        /*0d6e*/ 	.byte	0x3f
	.zero		1


	//   ....[70]....
        /*0d70*/ 	.word	0x00014e00
        /*0d74*/ 	.word	0x00000007
        /*0d78*/ 	.word	0x00030840
        /*0d7c*/ 	.short	0x010a
        /*0d7e*/ 	.byte	0x3f
	.zero		1


	//   ....[71]....
        /*0d80*/ 	.word	0x00016160
        /*0d84*/ 	.word	0x00000016
        /*0d88*/ 	.word	0x00030820
        /*0d8c*/ 	.short	0x010a
        /*0d8e*/ 	.byte	0x3f
	.zero		1


	//   ....[72]....
        /*0d90*/ 	.word	0x000161b0
        /*0d94*/ 	.word	0x00000006
        /*0d98*/ 	.word	0x00030840
        /*0d9c*/ 	.short	0x010a
        /*0d9e*/ 	.byte	0x3f
	.zero		1


	//   ....[73]....
        /*0da0*/ 	.word	0x00016980
        /*0da4*/ 	.word	0x00000006
        /*0da8*/ 	.word	0x00030860
        /*0dac*/ 	.short	0x010a
        /*0dae*/ 	.byte	0x3f
	.zero		1


	//   ....[74]....
        /*0db0*/ 	.word	0x00017210
        /*0db4*/ 	.word	0x00000000
        /*0db8*/ 	.word	0x00030860
        /*0dbc*/ 	.short	0x010a
        /*0dbe*/ 	.byte	0x3f
	.zero		1


	//   ....[75]....
        /*0dc0*/ 	.word	0x00018450
        /*0dc4*/ 	.word	0x00000004
        /*0dc8*/ 	.word	0x00030820
        /*0dcc*/ 	.short	0x010a
        /*0dce*/ 	.byte	0x3f
	.zero		1


	//   ....[76]....
        /*0dd0*/ 	.word	0x000185f0
        /*0dd4*/ 	.word	0x00000005
        /*0dd8*/ 	.word	0x00030840
        /*0ddc*/ 	.short	0x010a
        /*0dde*/ 	.byte	0x3f
	.zero		1


	//   ....[77]....
        /*0de0*/ 	.word	0x00018640
        /*0de4*/ 	.word	0x0000001b
        /*0de8*/ 	.word	0x00030840
        /*0dec*/ 	.short	0x010a
        /*0dee*/ 	.byte	0x3f
	.zero		1


	//   ....[78]....
        /*0df0*/ 	.word	0x00018690
        /*0df4*/ 	.word	0x00000005
        /*0df8*/ 	.word	0x00030860
        /*0dfc*/ 	.short	0x010a
        /*0dfe*/ 	.byte	0x3f
	.zero		1


	//----- nvinfo : EIATTR_NUM_MBARRIERS
	.align		4
.L_297:
        /*0e00*/ 	.byte	0x03, 0x38
        /*0e02*/ 	.short	0x0016


	//----- nvinfo : EIATTR_EXIT_INSTR_OFFSETS
	.align		4
        /*0e04*/ 	.byte	0x04, 0x1c
        /*0e06*/ 	.short	(.L_299 - .L_298)


	//   ....[0]....
.L_298:
        /*0e08*/ 	.word	0x00000990


	//   ....[1]....
        /*0e0c*/ 	.word	0x0000e700


	//   ....[2]....
        /*0e10*/ 	.word	0x00014a90


	//----- nvinfo : EIATTR_MAX_THREADS
	.align		4
.L_299:
        /*0e14*/ 	.byte	0x04, 0x05
        /*0e16*/ 	.short	(.L_301 - .L_300)
.L_300:
        /*0e18*/ 	.word	0x00000180
        /*0e1c*/ 	.word	0x00000001
        /*0e20*/ 	.word	0x00000001


	//----- nvinfo : EIATTR_CRS_STACK_SIZE
	.align		4
.L_301:
        /*0e24*/ 	.byte	0x04, 0x1e
        /*0e26*/ 	.short	(.L_303 - .L_302)
.L_302:
        /*0e28*/ 	.word	0x00000000


	//----- nvinfo : EIATTR_CBANK_PARAM_SIZE
	.align		4
.L_303:
        /*0e2c*/ 	.byte	0x03, 0x19
        /*0e2e*/ 	.short	0x0af0


	//----- nvinfo : EIATTR_PARAM_CBANK
	.align		4
        /*0e30*/ 	.byte	0x04, 0x0a
        /*0e32*/ 	.short	(.L_305 - .L_304)
	.align		4
.L_304:
        /*0e34*/ 	.word	index@(.nv.constant0._ZN7cutlass13device_kernelIN5flash11enable_sm90INS1_16FlashAttnFwdSm90INS1_25CollectiveMainloopFwdSm90ILi2EN4cute5tupleIJNS5_1CILi1EEES8_S8_EEENS6_IJNS7_ILi128EEENS7_ILi96EEENS7_ILi192EEEEEELi192ENS_10bfloat16_tEfNS_4arch4Sm90ELb1ELb0ELb1ELb1ELb1ELb0ELb0ELb1ELb1ELb1ELb1ELb0EEENS1_21CollectiveEpilogueFwdINS6_IJSA_SC_SB_EEES9_SE_SG_Li256ELb1ELb1ELb1ELb0EEENS1_36VarlenDynamicPersistentTileSchedulerILi128ELi96ELi256ELi128ELb1ELb1ELb1ELb1ELb1ELb1EEEEEEEEEvNT_6ParamsE)
        /*0e38*/ 	.short	0x0210
        /*0e3a*/ 	.short	0x0af0


	//----- nvinfo : EIATTR_SW_WAR
	.align		4
.L_305:
        /*0e3c*/ 	.byte	0x04, 0x36
        /*0e3e*/ 	.short	(.L_307 - .L_306)
.L_306:
        /*0e40*/ 	.word	0x00000008
.L_307:


//--------------------- .nv.info._ZN7cutlass13device_kernelIN5flash11enable_sm90INS1_16FlashAttnFwdSm90INS1_25CollectiveMainloopFwdSm90ILi2EN4cute5tupleIJNS5_1CILi1EEES8_S8_EEENS6_IJNS7_ILi128EEENS7_ILi96EEENS7_ILi192EEEEEELi192ENS_10bfloat16_tEfNS_4arch4Sm90ELb1ELb0ELb1ELb1ELb1ELb1ELb0ELb1ELb1ELb1ELb1ELb0EEENS1_21CollectiveEpilogueFwdINS6_IJSA_SC_SB_EEES9_SE_SG_Li256ELb1ELb1ELb1ELb0EEENS1_36VarlenDynamicPersistentTileSchedulerILi128ELi96ELi256ELi128ELb1ELb1ELb1ELb1ELb1ELb1EEEEEEEEEvNT_6ParamsE --------------------------
	.section	.nv.info._ZN7cutlass13device_kernelIN5flash11enable_sm90INS1_16FlashAttnFwdSm90INS1_25CollectiveMainloopFwdSm90ILi2EN4cute5tupleIJNS5_1CILi1EEES8_S8_EEENS6_IJNS7_ILi128EEENS7_ILi96EEENS7_ILi192EEEEEELi192ENS_10bfloat16_tEfNS_4arch4Sm90ELb1ELb0ELb1ELb1ELb1ELb1ELb0ELb1ELb1ELb1ELb1ELb0EEENS1_21CollectiveEpilogueFwdINS6_IJSA_SC_SB_EEES9_SE_SG_Li256ELb1ELb1ELb1ELb0EEENS1_36VarlenDynamicPersistentTileSchedulerILi128ELi96ELi256ELi128ELb1ELb1ELb1ELb1ELb1ELb1EEEEEEEEEvNT_6ParamsE,"",@"SHT_CUDA_INFO"
	.sectionflags	@""
	.align	4


	//----- nvinfo : EIATTR_CUDA_API_VERSION
	.align		4
        /*0000*/ 	.byte	0x04, 0x37
        /*0002*/ 	.short	(.L_309 - .L_308)
.L_308:
        /*0004*/ 	.word	0x00000082


	//----- nvinfo : EIATTR_KPARAM_INFO
	.align		4
.L_309:
        /*0008*/ 	.byte	0x04, 0x17
        /*000a*/ 	.short	(.L_311 - .L_310)
.L_310:
        /*000c*/ 	.word	0x00000000
        /*0010*/ 	.short	0x0000
        /*0012*/ 	.short	0x0070
        /*0014*/ 	.byte	0x00, 0xf0, 0x01, 0x2a


	//----- nvinfo : EIATTR_SPARSE_MMA_MASK
	.align		4
.L_311:
        /*0018*/ 	.byte	0x03, 0x50
        /*001a*/ 	.short	0x0000


	//----- nvinfo : EIATTR_MAXREG_COUNT
	.align		4
        /*001c*/ 	.byte	0x03, 0x1b
        /*001e*/ 	.short	0x00a8


	//----- nvinfo : EIATTR_NUM_BARRIERS
	.align		4
        /*0020*/ 	.byte	0x02, 0x4c
        /*0022*/ 	.byte	0x10
	.zero		1


	//----- nvinfo : EIATTR_EXTERNS
	.align		4
        /*0024*/ 	.byte	0x04, 0x0f
        /*0026*/ 	.short	(.L_313 - .L_312)


	//   ....[0]....
	.align		4
.L_312:
        /*0028*/ 	.word	index@(__assertfail)


	//----- nvinfo : EIATTR_ANNOTATIONS
	.align		4
.L_313:
        /*002c*/ 	.byte	0x04, 0x55
        /*002e*/ 	.short	(.L_315 - .L_314)


	//   ....[0]....
.L_314:
        /* <DEDUP_REMOVED lines=70> */


	//----- nvinfo : EIATTR_MERCURY_ISA_VERSION
	.align		4
.L_315:
        /*0478*/ 	.byte	0x03, 0x5f
        /*047a*/ 	.short	0x0101


	//----- nvinfo : EIATTR_UNUSED_LOAD_BYTE_OFFSET
	.align		4
        /*047c*/ 	.byte	0x04, 0x44
        /*047e*/ 	.short	(.L_317 - .L_316)


	//   ....[0]....
.L_316:
        /*0480*/ 	.word	0x00000a50
        /*0484*/ 	.word	0x0000fff0


	//   ....[1]....
        /*0488*/ 	.word	0x0001cc80
        /*048c*/ 	.word	0x0000fff0


	//----- nvinfo : EIATTR_INT_WARP_WIDE_INSTR_OFFSETS
	.align		4
.L_317:
        /*0490*/ 	.byte	0x04, 0x31
        /*0492*/ 	.short	(.L_319 - .L_318)


	//   ....[0]....
.L_318:
        /*0494*/ 	.word	0x00000130


	//   ....[1]....
        /*0498*/ 	.word	0x00000170


	//   ....[2]....
        /*049c*/ 	.word	0x000001e0


	//   ....[3]....
        /*04a0*/ 	.word	0x00023d40


	//   ....[4]....
        /*04a4*/ 	.word	0x00023dd0


	//   ....[5]....
        /*04a8*/ 	.word	0x00026c40


	//   ....[6]....
        /*04ac*/ 	.word	0x00026cd0


	//----- nvinfo : EIATTR_COOP_GROUP_MASK_REGIDS
	.align		4
.L_319:
        /*04b0*/ 	.byte	0x04, 0x29
        /*04b2*/ 	.short	(.L_321 - .L_320)


	//   ....[0]....
.L_320:
        /*04b4*/ 	.word	0xffffffff


	//   ....[1]....
        /*04b8*/ 	.word	0xffffffff


	//   ....[2]....
        /*04bc*/ 	.word	0xffffffff


	//   ....[3]....
        /*04c0*/ 	.word	0xffffffff


	//   ....[4]....
        /*04c4*/ 	.word	0xffffffff


	//   ....[5]....
        /*04c8*/ 	.word	0xffffffff


	//   ....[6]....
        /*04cc*/ 	.word	0xffffffff


	//   ....[7]....
        /*04d0*/ 	.word	0xffffffff


	//   ....[8]....
        /*04d4*/ 	.word	0xffffffff


	//   ....[9]....
        /*04d8*/ 	.word	0xffffffff


	//   ....[10]....
        /*04dc*/ 	.word	0xffffffff


	//   ....[11]....
        /*04e0*/ 	.word	0xffffffff


	//   ....[12]....
        /*04e4*/ 	.word	0xffffffff


	//   ....[13]....
        /*04e8*/ 	.word	0xffffffff


	//   ....[14]....
        /*04ec*/ 	.word	0xffffffff


	//   ....[15]....
        /*04f0*/ 	.word	0xffffffff


	//   ....[16]....
        /*04f4*/ 	.word	0xffffffff


	//   ....[17]....
        /*04f8*/ 	.word	0xffffffff


	//   ....[18]....
        /*04fc*/ 	.word	0xffffffff


	//   ....[19]....
        /*0500*/ 	.word	0xffffffff


	//   ....[20]....
        /*0504*/ 	.word	0xffffffff


	//   ....[21]....
        /*0508*/ 	.word	0xffffffff


	//   ....[22]....
        /*050c*/ 	.word	0xffffffff


	//   ....[23]....
        /*0510*/ 	.word	0xffffffff


	//   ....[24]....
        /*0514*/ 	.word	0xffffffff


	//   ....[25]....
        /*0518*/ 	.word	0xffffffff


	//   ....[26]....
        /*051c*/ 	.word	0xffffffff


	//   ....[27]....
        /*0520*/ 	.word	0xffffffff


	//   ....[28]....
        /*0524*/ 	.word	0xffffffff


	//   ....[29]....
        /*0528*/ 	.word	0xffffffff


	//   ....[30]....
        /*052c*/ 	.word	0xffffffff


	//   ....[31]....
        /*0530*/ 	.word	0xffffffff


	//   ....[32]....
        /*0534*/ 	.word	0xffffffff


	//   ....[33]....
        /*0538*/ 	.word	0xffffffff


	//   ....[34]....
        /*053c*/ 	.word	0xffffffff


	//   ....[35]....
        /*0540*/ 	.word	0xffffffff


	//   ....[36]....
        /*0544*/ 	.word	0xffffffff


	//   ....[37]....
        /*0548*/ 	.word	0xffffffff


	//   ....[38]....
        /*054c*/ 	.word	0xffffffff


	//   ....[39]....
        /*0550*/ 	.word	0xffffffff


	//   ....[40]....
        /*0554*/ 	.word	0xffffffff


	//   ....[41]....
        /*0558*/ 	.word	0xffffffff


	//   ....[42]....
        /*055c*/ 	.word	0xffffffff


	//   ....[43]....
        /*0560*/ 	.word	0xffffffff


	//   ....[44]....
        /*0564*/ 	.word	0xffffffff


	//   ....[45]....
        /*0568*/ 	.word	0xffffffff


	//   ....[46]....
        /*056c*/ 	.word	0xffffffff


	//   ....[47]....
        /*0570*/ 	.word	0xffffffff


	//   ....[48]....
        /*0574*/ 	.word	0xffffffff


	//   ....[49]....
        /*0578*/ 	.word	0xffffffff


	//   ....[50]....
        /*057c*/ 	.word	0xffffffff


	//   ....[51]....
        /*0580*/ 	.word	0xffffffff


	//   ....[52]....
        /*0584*/ 	.word	0xffffffff


	//   ....[53]....
        /*0588*/ 	.word	0xffffffff


	//   ....[54]....
        /*058c*/ 	.word	0xffffffff


	//   ....[55]....
        /*0590*/ 	.word	0xffffffff


	//   ....[56]....
        /*0594*/ 	.word	0xffffffff


	//   ....[57]....
        /*0598*/ 	.word	0xffffffff


	//   ....[58]....
        /*059c*/ 	.word	0xffffffff


	//   ....[59]....
        /*05a0*/ 	.word	0xffffffff


	//   ....[60]....
        /*05a4*/ 	.word	0xffffffff


	//   ....[61]....
        /*05a8*/ 	.word	0xffffffff


	//   ....[62]....
        /*05ac*/ 	.word	0xffffffff


	//   ....[63]....
        /*05b0*/ 	.word	0xffffffff


	//   ....[64]....
        /*05b4*/ 	.word	0xffffffff


	//   ....[65]....
        /*05b8*/ 	.word	0xffffffff


	//   ....[66]....
        /*05bc*/ 	.word	0xffffffff


	//   ....[67]....
        /*05c0*/ 	.word	0xffffffff


	//   ....[68]....
        /*05c4*/ 	.word	0xffffffff


	//   ....[69]....
        /*05c8*/ 	.word	0xffffffff


	//   ....[70]....
        /*05cc*/ 	.word	0xffffffff


	//   ....[71]....
        /*05d0*/ 	.word	0xffffffff


	//   ....[72]....
        /*05d4*/ 	.word	0xffffffff


	//   ....[73]....
        /*05d8*/ 	.word	0xffffffff


	//   ....[74]....
        /*05dc*/ 	.word	0xffffffff


	//   ....[75]....
        /*05e0*/ 	.word	0xffffffff


	//   ....[76]....
        /*05e4*/ 	.word	0xffffffff


	//   ....[77]....
        /*05e8*/ 	.word	0xffffffff


	//   ....[78]....
        /*05ec*/ 	.word	0xffffffff


	//   ....[79]....
        /*05f0*/ 	.word	0xffffffff


	//   ....[80]....
        /*05f4*/ 	.word	0xffffffff


	//   ....[81]....
        /*05f8*/ 	.word	0xffffffff


	//   ....[82]....
        /*05fc*/ 	.word	0xffffffff


	//   ....[83]....
        /*0600*/ 	.word	0xffffffff


	//   ....[84]....
        /*0604*/ 	.word	0xffffffff


	//   ....[85]....
        /*0608*/ 	.word	0xffffffff


	//   ....[86]....
        /*060c*/ 	.word	0xffffffff


	//   ....[87]....
        /*0610*/ 	.word	0xffffffff


	//   ....[88]....
        /*0614*/ 	.word	0xffffffff


	//   ....[89]....
        /*0618*/ 	.word	0xffffffff


	//   ....[90]....
        /*061c*/ 	.word	0xffffffff


	//   ....[91]....
        /*0620*/ 	.word	0xffffffff


	//   ....[92]....
        /*0624*/ 	.word	0xffffffff


	//   ....[93]....
        /*0628*/ 	.word	0xffffffff


	//   ....[94]....
        /*062c*/ 	.word	0xffffffff


	//   ....[95]....
        /*0630*/ 	.word	0xffffffff


	//   ....[96]....
        /*0634*/ 	.word	0xffffffff


	//   ....[97]....
        /*0638*/ 	.word	0xffffffff


	//   ....[98]....
        /*063c*/ 	.word	0xffffffff


	//   ....[99]....
        /*0640*/ 	.word	0xffffffff


	//   ....[100]....
        /*0644*/ 	.word	0xffffffff


	//   ....[101]....
        /*0648*/ 	.word	0xffffffff


	//   ....[102]....
        /*064c*/ 	.word	0xffffffff


	//   ....[103]....
        /*0650*/ 	.word	0xffffffff


	//   ....[104]....
        /*0654*/ 	.word	0xffffffff


	//   ....[105]....
        /*0658*/ 	.word	0xffffffff


	//   ....[106]....
        /*065c*/ 	.word	0xffffffff


	//   ....[107]....
        /*0660*/ 	.word	0xffffffff


	//   ....[108]....
        /*0664*/ 	.word	0xffffffff


	//   ....[109]....
        /*0668*/ 	.word	0xffffffff


	//   ....[110]....
        /*066c*/ 	.word	0xffffffff


	//   ....[111]....
        /*0670*/ 	.word	0xffffffff


	//   ....[112]....
        /*0674*/ 	.word	0xffffffff


	//   ....[113]....
        /*0678*/ 	.word	0xffffffff


	//   ....[114]....
        /*067c*/ 	.word	0xffffffff


	//   ....[115]....
        /*0680*/ 	.word	0xffffffff


	//   ....[116]....
        /*0684*/ 	.word	0xffffffff


	//   ....[117]....
        /*0688*/ 	.word	0xffffffff


	//   ....[118]....
        /*068c*/ 	.word	0xffffffff


	//   ....[119]....
        /*0690*/ 	.word	0xffffffff


	//   ....[120]....
        /*0694*/ 	.word	0xffffffff


	//   ....[121]....
        /*0698*/ 	.word	0xffffffff


	//   ....[122]....
        /*069c*/ 	.word	0xffffffff


	//   ....[123]....
        /*06a0*/ 	.word	0xffffffff


	//   ....[124]....
        /*06a4*/ 	.word	0xffffffff


	//   ....[125]....
        /*06a8*/ 	.word	0xffffffff


	//   ....[126]....
        /*06ac*/ 	.word	0xffffffff


	//   ....[127]....
        /*06b0*/ 	.word	0xffffffff


	//   ....[128]....
        /*06b4*/ 	.word	0xffffffff


	//   ....[129]....
        /*06b8*/ 	.word	0xffffffff


	//   ....[130]....
        /*06bc*/ 	.word	0xffffffff


	//   ....[131]....
        /*06c0*/ 	.word	0xffffffff


	//   ....[132]....
        /*06c4*/ 	.word	0xffffffff


	//   ....[133]....
        /*06c8*/ 	.word	0xffffffff


	//   ....[134]....
        /*06cc*/ 	.word	0xffffffff


	//   ....[135]....
        /*06d0*/ 	.word	0xffffffff


	//   ....[136]....
        /*06d4*/ 	.word	0xffffffff


	//   ....[137]....
        /*06d8*/ 	.word	0xffffffff


	//   ....[138]....
        /*06dc*/ 	.word	0xffffffff


	//   ....[139]....
        /*06e0*/ 	.word	0xffffffff


	//   ....[140]....
        /*06e4*/ 	.word	0xffffffff


	//   ....[141]....
        /*06e8*/ 	.word	0xffffffff


	//   ....[142]....
        /*06ec*/ 	.word	0xffffffff


	//   ....[143]....
        /*06f0*/ 	.word	0xffffffff


	//   ....[144]....
        /*06f4*/ 	.word	0xffffffff


	//   ....[145]....
        /*06f8*/ 	.word	0xffffffff


	//   ....[146]....
        /*06fc*/ 	.word	0xffffffff


	//   ....[147]....
        /*0700*/ 	.word	0xffffffff


	//   ....[148]....
        /*0704*/ 	.word	0xffffffff


	//   ....[149]....
        /*0708*/ 	.word	0xffffffff


	//   ....[150]....
        /*070c*/ 	.word	0xffffffff


	//   ....[151]....
        /*0710*/ 	.word	0xffffffff


	//   ....[152]....
        /*0714*/ 	.word	0xffffffff


	//   ....[153]....
        /*0718*/ 	.word	0xffffffff


	//   ....[154]....
        /*071c*/ 	.word	0xffffffff


	//   ....[155]....
        /*0720*/ 	.word	0xffffffff


	//   ....[156]....
        /*0724*/ 	.word	0xffffffff


	//   ....[157]....
        /*0728*/ 	.word	0xffffffff


	//   ....[158]....
        /*072c*/ 	.word	0xffffffff


	//   ....[159]....
        /*0730*/ 	.word	0xffffffff


	//   ....[160]....
        /*0734*/ 	.word	0xffffffff


	//   ....[161]....
        /*0738*/ 	.word	0xffffffff


	//   ....[162]....
        /*073c*/ 	.word	0xffffffff


	//   ....[163]....
        /*0740*/ 	.word	0xffffffff


	//   ....[164]....
        /*0744*/ 	.word	0xffffffff


	//   ....[165]....
        /*0748*/ 	.word	0xffffffff


	//   ....[166]....
        /*074c*/ 	.word	0xffffffff


	//   ....[167]....
        /*0750*/ 	.word	0xffffffff


	//   ....[168]....
        /*0754*/ 	.word	0xffffffff


	//   ....[169]....
        /*0758*/ 	.word	0xffffffff


	//   ....[170]....
        /*075c*/ 	.word	0xffffffff


	//   ....[171]....
        /*0760*/ 	.word	0xffffffff


	//   ....[172]....
        /*0764*/ 	.word	0xffffffff


	//   ....[173]....
        /*0768*/ 	.word	0xffffffff


	//   ....[174]....
        /*076c*/ 	.word	0xffffffff


	//   ....[175]....
        /*0770*/ 	.word	0xffffffff


	//   ....[176]....
        /*0774*/ 	.word	0xffffffff


	//   ....[177]....
        /*0778*/ 	.word	0xffffffff


	//   ....[178]....
        /*077c*/ 	.word	0xffffffff


	//   ....[179]....
        /*0780*/ 	.word	0xffffffff


	//   ....[180]....
        /*0784*/ 	.word	0xffffffff


	//   ....[181]....
        /*0788*/ 	.word	0xffffffff


	//   ....[182]....
        /*078c*/ 	.word	0xffffffff


	//   ....[183]....
        /*0790*/ 	.word	0xffffffff


	//   ....[184]....
        /*0794*/ 	.word	0xffffffff


	//   ....[185]....
        /*0798*/ 	.word	0x0500000f


	//   ....[186]....
        /*079c*/ 	.word	0x0500000f


	//   ....[187]....
        /*07a0*/ 	.word	0x0500000f


	//   ....[188]....
        /*07a4*/ 	.word	0x0500000f


	//   ....[189]....
        /*07a8*/ 	.word	0x0500000f


	//   ....[190]....
        /*07ac*/ 	.word	0x0500000f


	//   ....[191]....
        /*07b0*/ 	.word	0x0500000f


	//   ....[192]....
        /*07b4*/ 	.word	0x0500000f


	//   ....[193]....
        /*07b8*/ 	.word	0x0500000f


	//   ....[194]....
        /*07bc*/ 	.word	0x0500000f


	//   ....[195]....
        /*07c0*/ 	.word	0x0500000f


	//   ....[196]....
        /*07c4*/ 	.word	0x0500000f


	//   ....[197]....
        /*07c8*/ 	.word	0x0500000f


	//   ....[198]....
        /*07cc*/ 	.word	0x0500000f


	//   ....[199]....
        /*07d0*/ 	.word	0x0500000f


	//   ....[200]....
        /*07d4*/ 	.word	0x0500000f


	//   ....[201]....
        /*07d8*/ 	.word	0x0500000f


	//   ....[202]....
        /*07dc*/ 	.word	0x0500000f


	//   ....[203]....
        /*07e0*/ 	.word	0x0500000f


	//   ....[204]....
        /*07e4*/ 	.word	0x0500000f


	//   ....[205]....
        /*07e8*/ 	.word	0x0500000f


	//   ....[206]....
        /*07ec*/ 	.word	0x0500000f


	//   ....[207]....
        /*07f0*/ 	.word	0x0500000f


	//   ....[208]....
        /*07f4*/ 	.word	0x0500000f


	//   ....[209]....
        /*07f8*/ 	.word	0x0500000f


	//   ....[210]....
        /*07fc*/ 	.word	0x0500000f


	//   ....[211]....
        /*0800*/ 	.word	0x0500000f


	//   ....[212]....
        /*0804*/ 	.word	0x0500000f


	//   ....[213]....
        /*0808*/ 	.word	0x0500000f


	//   ....[214]....
        /*080c*/ 	.word	0x0500000f


	//   ....[215]....
        /*0810*/ 	.word	0x0500000f


	//   ....[216]....
        /*0814*/ 	.word	0x0500000f


	//   ....[217]....
        /*0818*/ 	.word	0x0500000f


	//   ....[218]....
        /*081c*/ 	.word	0x0500000f


	//   ....[219]....
        /*0820*/ 	.word	0x0500000f


	//   ....[220]....
        /*0824*/ 	.word	0x0500000f


	//   ....[221]....
        /*0828*/ 	.word	0x0500000f


	//   ....[222]....
        /*082c*/ 	.word	0x0500000f


	//   ....[223]....
        /*0830*/ 	.word	0x0500000f


	//   ....[224]....
        /*0834*/ 	.word	0x0500000f


	//   ....[225]....
        /*0838*/ 	.word	0x0500000f


	//   ....[226]....
        /*083c*/ 	.word	0x0500000f


	//   ....[227]....
        /*0840*/ 	.word	0x0500000f


	//   ....[228]....
        /*0844*/ 	.word	0x0500000f


	//   ....[229]....
        /*0848*/ 	.word	0x0500000f


	//   ....[230]....
        /*084c*/ 	.word	0x0500000f


	//   ....[231]....
        /*0850*/ 	.word	0x0500000f


	//   ....[232]....
        /*0854*/ 	.word	0x0500000f


	//   ....[233]....
        /*0858*/ 	.word	0x0500000f


	//   ....[234]....
        /*085c*/ 	.word	0x0500000f


	//   ....[235]....
        /*0860*/ 	.word	0x0500000f


	//   ....[236]....
        /*0864*/ 	.word	0x0500000f


	//   ....[237]....
        /*0868*/ 	.word	0x0500000f


	//   ....[238]....
        /*086c*/ 	.word	0x0500000f


	//   ....[239]....
        /*0870*/ 	.word	0x0500000f


	//   ....[240]....
        /*0874*/ 	.word	0x0500000f


	//   ....[241]....
        /*0878*/ 	.word	0x0500000f


	//   ....[242]....
        /*087c*/ 	.word	0x0500000f


	//   ....[243]....
        /*0880*/ 	.word	0x0500000f


	//   ....[244]....
        /*0884*/ 	.word	0x0500000f


	//   ....[245]....
        /*0888*/ 	.word	0x0500000f


	//   ....[246]....
        /*088c*/ 	.word	0x0500000f


	//   ....[247]....
        /*0890*/ 	.word	0x0500000f


	//   ....[248]....
        /*0894*/ 	.word	0x0500000f


	//   ....[249]....
        /*0898*/ 	.word	0x0500000f


	//   ....[250]....
        /*089c*/ 	.word	0x0500000f


	//   ....[251]....
        /*08a0*/ 	.word	0x0500000f


	//   ....[252]....
        /*08a4*/ 	.word	0x0500000f


	//   ....[253]....
        /*08a8*/ 	.word	0x0500000f


	//   ....[254]....
        /*08ac*/ 	.word	0x0500000f


	//   ....[255]....
        /*08b0*/ 	.word	0x0500000f


	//   ....[0]....
        /*08b4*/ 	.word	0x0500000f


	//   ....[1]....
        /*08b8*/ 	.word	0x0500000f


	//   ....[2]....
        /*08bc*/ 	.word	0x0500000f


	//   ....[3]....
        /*08c0*/ 	.word	0x0500000f


	//   ....[4]....
        /*08c4*/ 	.word	0x0500000f


	//   ....[5]....
        /*08c8*/ 	.word	0x0500000f


	//   ....[6]....
        /*08cc*/ 	.word	0x0500000f


	//   ....[7]....
        /*08d0*/ 	.word	0x0500000f


	//   ....[8]....
        /*08d4*/ 	.word	0x0500000f


	//   ....[9]....
        /*08d8*/ 	.word	0x0500000f


	//   ....[10]....
        /*08dc*/ 	.word	0x0500000f


	//   ....[11]....
        /*08e0*/ 	.word	0x0500000f


	//   ....[12]....
        /*08e4*/ 	.word	0x0500000f


	//   ....[13]....
        /*08e8*/ 	.word	0x0500000f


	//   ....[14]....
        /*08ec*/ 	.word	0x0500000f


	//   ....[15]....
        /*08f0*/ 	.word	0x0500000f


	//   ....[16]....
        /*08f4*/ 	.word	0x0500000f


	//   ....[17]....
        /*08f8*/ 	.word	0x0500000f


	//   ....[18]....
        /*08fc*/ 	.word	0x0500000f


	//   ....[19]....
        /*0900*/ 	.word	0x0500000f


	//   ....[20]....
        /*0904*/ 	.word	0x0500000f


	//   ....[21]....
        /*0908*/ 	.word	0x0500000f


	//   ....[22]....
        /*090c*/ 	.word	0x0500000f


	//   ....[23]....
        /*0910*/ 	.word	0x0500000f


	//   ....[24]....
        /*0914*/ 	.word	0x0500000f


	//   ....[25]....
        /*0918*/ 	.word	0x0500000f


	//   ....[26]....
        /*091c*/ 	.word	0x0500000f


	//   ....[27]....
        /*0920*/ 	.word	0x0500000f


	//   ....[28]....
        /*0924*/ 	.word	0x0500000f


	//   ....[29]....
        /*0928*/ 	.word	0x0500000f


	//   ....[30]....
        /*092c*/ 	.word	0x0500000f


	//   ....[31]....
        /*0930*/ 	.word	0x0500000f


	//   ....[32]....
        /*0934*/ 	.word	0x0500000f


	//   ....[33]....
        /*0938*/ 	.word	0x0500000f


	//   ....[34]....
        /*093c*/ 	.word	0x0500000f


	//   ....[35]....
        /*0940*/ 	.word	0x0500000f


	//   ....[36]....
        /*0944*/ 	.word	0x0500000f


	//   ....[37]....
        /*0948*/ 	.word	0x0500000f


	//   ....[38]....
        /*094c*/ 	.word	0x0500000f


	//   ....[39]....
        /*0950*/ 	.word	0x0500000f


	//   ....[40]....
        /*0954*/ 	.word	0x0500000f


	//   ....[41]....
        /*0958*/ 	.word	0x0500000f


	//----- nvinfo : EIATTR_COOP_GROUP_INSTR_OFFSETS
	.align		4
.L_321:
        /*095c*/ 	.byte	0x04, 0x28
        /*095e*/ 	.short	(.L_323 - .L_322)


	//   ....[0]....
.L_322:
        /*0960*/ 	.word	0x00000060


	//   ....[1]....
        /*0964*/ 	.word	0x00000140


	//   ....[2]....
        /*0968*/ 	.word	0x00000190


	//   ....[3]....
        /*096c*/ 	.word	0x000003c0


	//   ....[4]....
        /*0970*/ 	.word	0x00000520


	//   ....[5]....
        /*0974*/ 	.word	0x00000640


	//   ....[6]....
        /*0978*/ 	.word	0x000007a0


	//   ....[7]....
        /*097c*/ 	.word	0x00003b50


	//   ....[8]....
        /*0980*/ 	.word	0x00003b60


	//   ....[9]....
        /*0984*/ 	.word	0x00005220


	//   ....[10]....
        /*0988*/ 	.word	0x00005230


	//   ....[11]....
        /*098c*/ 	.word	0x00007370


	//   ....[12]....
        /*0990*/ 	.word	0x00007380


	//   ....[13]....
        /*0994*/ 	.word	0x00008b80


	//   ....[14]....
        /*0998*/ 	.word	0x00008b90


	//   ....[15]....
        /*099c*/ 	.word	0x0000a5c0


	//   ....[16]....
        /*09a0*/ 	.word	0x0000a5d0


	//   ....[17]....
        /*09a4*/ 	.word	0x0000a860


	//   ....[18]....
        /*09a8*/ 	.word	0x0000a870


	//   ....[19]....
        /*09ac*/ 	.word	0x0000ad60


	//   ....[20]....
        /*09b0*/ 	.word	0x0000ad80


	//   ....[21]....
        /*09b4*/ 	.word	0x0000afd0


	//   ....[22]....
        /*09b8*/ 	.word	0x0000aff0


	//   ....[23]....
        /*09bc*/ 	.word	0x0000baa0


	//   ....[24]....
        /*09c0*/ 	.word	0x0000c1b0


	//   ....[25]....
        /*09c4*/ 	.word	0x0000c1c0


	//   ....[26]....
        /*09c8*/ 	.word	0x0000c1d0


	//   ....[27]....
        /*09cc*/ 	.word	0x0000c1e0


	//   ....[28]....
        /*09d0*/ 	.word	0x0000cab0


	//   ....[29]....
        /*09d4*/ 	.word	0x0000cac0


	//   ....[30]....
        /*09d8*/ 	.word	0x0000cad0


	//   ....[31]....
        /*09dc*/ 	.word	0x0000cae0


	//   ....[32]....
        /*09e0*/ 	.word	0x0000fc90


	//   ....[33]....
        /*09e4*/ 	.word	0x0000fca0


	//   ....[34]....
        /*09e8*/ 	.word	0x0000fcb0


	//   ....[35]....
        /*09ec*/ 	.word	0x0000fcc0


	//   ....[36]....
        /*09f0*/ 	.word	0x00010360


	//   ....[37]....
        /*09f4*/ 	.word	0x00010370


	//   ....[38]....
        /*09f8*/ 	.word	0x00010380


	//   ....[39]....
        /*09fc*/ 	.word	0x00010390


	//   ....[40]....
        /*0a00*/ 	.word	0x00014770


	//   ....[41]....
        /*0a04*/ 	.word	0x00014cc0


	//   ....[42]....
        /*0a08*/ 	.word	0x00014ce0


	//   ....[43]....
        /*0a0c*/ 	.word	0x00014cf0


	//   ....[44]....
        /*0a10*/ 	.word	0x000154e0


	//   ....[45]....
        /*0a14*/ 	.word	0x000155e0


	//   ....[46]....
        /*0a18*/ 	.word	0x00017710


	//   ....[47]....
        /*0a1c*/ 	.word	0x00017720


	//   ....[48]....
        /*0a20*/ 	.word	0x00017d30


	//   ....[49]....
        /*0a24*/ 	.word	0x00017d70


	//   ....[50]....
        /*0a28*/ 	.word	0x00018610


	//   ....[51]....
        /*0a2c*/ 	.word	0x00018630


	//   ....[52]....
        /*0a30*/ 	.word	0x0001aac0


	//   ....[53]....
        /*0a34*/ 	.word	0x0001ab20


	//   ....[54]....
        /*0a38*/ 	.word	0x0001adf0


	//   ....[55]....
        /*0a3c*/ 	.word	0x0001ae10


	//   ....[56]....
        /*0a40*/ 	.word	0x0001c150


	//   ....[57]....
        /*0a44*/ 	.word	0x0001c360


	//   ....[58]....
        /*0a48*/ 	.word	0x0001c3e0


	//   ....[59]....
        /*0a4c*/ 	.word	0x0001c3f0


	//   ....[60]....
        /*0a50*/ 	.word	0x0001da60


	//   ....[61]....
        /*0a54*/ 	.word	0x0001da70


	//   ....[62]....
        /*0a58*/ 	.word	0x0001da80


	//   ....[63]....
        /*0a5c*/ 	.word	0x0001da90


	//   ....[64]....
        /*0a60*/ 	.word	0x0001e370


	//   ....[65]....
        /*0a64*/ 	.word	0x0001e3a0


	//   ....[66]....
        /*0a68*/ 	.word	0x0001e4e0


	//   ....[67]....
        /*0a6c*/ 	.word	0x0001e500


	//   ....[68]....
        /*0a70*/ 	.word	0x0001e600


	//   ....[69]....
        /*0a74*/ 	.word	0x0001e620


	//   ....[70]....
        /*0a78*/ 	.word	0x0001e730


	//   ....[71]....
        /*0a7c*/ 	.word	0x0001e750


	//   ....[72]....
        /*0a80*/ 	.word	0x0001eb90


	//   ....[73]....
        /*0a84*/ 	.word	0x0001ebd0


	//   ....[74]....
        /*0a88*/ 	.word	0x0001f5a0


	//   ....[75]....
        /*0a8c*/ 	.word	0x0001f5b0


	//   ....[76]....
        /*0a90*/ 	.word	0x00020520


	//   ....[77]....
        /*0a94*/ 	.word	0x00020550


	//   ....[78]....
        /*0a98*/ 	.word	0x00020670


	//   ....[79]....
        /*0a9c*/ 	.word	0x00020690


	//   ....[80]....
        /*0aa0*/ 	.word	0x00020790


	//   ....[81]....
        /*0aa4*/ 	.word	0x000207b0


	//   ....[82]....
        /*0aa8*/ 	.word	0x000208c0


	//   ....[83]....
        /*0aac*/ 	.word	0x000208e0


	//   ....[84]....
        /*0ab0*/ 	.word	0x00020a70


	//   ....[85]....
        /*0ab4*/ 	.word	0x00020c80


	//   ....[86]....
        /*0ab8*/ 	.word	0x00020cb0


	//   ....[87]....
        /*0abc*/ 	.word	0x00020ce0


	//   ....[88]....
        /*0ac0*/ 	.word	0x00020d10


	//   ....[89]....
        /*0ac4*/ 	.word	0x00020d40


	//   ....[90]....
        /*0ac8*/ 	.word	0x00020d70


	//   ....[91]....
        /*0acc*/ 	.word	0x00020f00


	//   ....[92]....
        /*0ad0*/ 	.word	0x00020f30


	//   ....[93]....
        /*0ad4*/ 	.word	0x00020f60


	//   ....[94]....
        /*0ad8*/ 	.word	0x00020f90


	//   ....[95]....
        /*0adc*/ 	.word	0x00020fc0


	//   ....[96]....
        /*0ae0*/ 	.word	0x00020ff0


	//   ....[97]....
        /*0ae4*/ 	.word	0x00021080


	//   ....[98]....
        /*0ae8*/ 	.word	0x000210b0


	//   ....[99]....
        /*0aec*/ 	.word	0x000210c0


	//   ....[100]....
        /*0af0*/ 	.word	0x00021100


	//   ....[101]....
        /*0af4*/ 	.word	0x000225c0


	//   ....[102]....
        /*0af8*/ 	.word	0x00024900


	//   ....[103]....
        /*0afc*/ 	.word	0x00024920


	//   ....[104]....
        /*0b00*/ 	.word	0x000249d0


	//   ....[105]....
        /*0b04*/ 	.word	0x000249f0


	//   ....[106]....
        /*0b08*/ 	.word	0x00024a90


	//   ....[107]....
        /*0b0c*/ 	.word	0x00024ab0


	//   ....[108]....
        /*0b10*/ 	.word	0x00024b50


	//   ....[109]....
        /*0b14*/ 	.word	0x00024b70


	//   ....[110]....
        /*0b18*/ 	.word	0x00024c10


	//   ....[111]....
        /*0b1c*/ 	.word	0x00024c30


	//   ....[112]....
        /*0b20*/ 	.word	0x00024c40


	//   ....[113]....
        /*0b24*/ 	.word	0x00024cd0


	//   ....[114]....
        /*0b28*/ 	.word	0x000253f0


	//   ....[115]....
        /*0b2c*/ 	.word	0x00025420


	//   ....[116]....
        /*0b30*/ 	.word	0x00025480


	//   ....[117]....
        /*0b34*/ 	.word	0x000254e0


	//   ....[118]....
        /*0b38*/ 	.word	0x00025530


	//   ....[119]....
        /*0b3c*/ 	.word	0x00025590


	//   ....[120]....
        /*0b40*/ 	.word	0x000255e0


	//   ....[121]....
        /*0b44*/ 	.word	0x00025640


	//   ....[122]....
        /*0b48*/ 	.word	0x00025690


	//   ....[123]....
        /*0b4c*/ 	.word	0x000256f0


	//   ....[124]....
        /*0b50*/ 	.word	0x00025740


	//   ....[125]....
        /*0b54*/ 	.word	0x000257a0


	//   ....[126]....
        /*0b58*/ 	.word	0x000257f0


	//   ....[127]....
        /*0b5c*/ 	.word	0x00025840


	//   ....[128]....
        /*0b60*/ 	.word	0x00025860


	//   ....[129]....
        /*0b64*/ 	.word	0x000258a0


	//   ....[130]....
        /*0b68*/ 	.word	0x00026090


	//   ....[131]....
        /*0b6c*/ 	.word	0x000260a0


	//   ....[132]....
        /*0b70*/ 	.word	0x000260d0


	//   ....[133]....
        /*0b74*/ 	.word	0x00026120


	//   ....[134]....
        /*0b78*/ 	.word	0x00026130


	//   ....[135]....
        /*0b7c*/ 	.word	0x00026190


	//   ....[136]....
        /*0b80*/ 	.word	0x000261c0


	//   ....[137]....
        /*0b84*/ 	.word	0x00026200


	//   ....[138]....
        /*0b88*/ 	.word	0x00026230


	//   ....[139]....
        /*0b8c*/ 	.word	0x00026270


	//   ....[140]....
        /*0b90*/ 	.word	0x000262a0


	//   ....[141]....
        /*0b94*/ 	.word	0x000262e0


	//   ....[142]....
        /*0b98*/ 	.word	0x00026580


	//   ....[143]....
        /*0b9c*/ 	.word	0x000265a0


	//   ....[144]....
        /*0ba0*/ 	.word	0x000265b0


	//   ....[145]....
        /*0ba4*/ 	.word	0x00026640


	//   ....[146]....
        /*0ba8*/ 	.word	0x00026650


	//   ....[147]....
        /*0bac*/ 	.word	0x000266e0


	//   ....[148]....
        /*0bb0*/ 	.word	0x000266f0


	//   ....[149]....
        /*0bb4*/ 	.word	0x00026780


	//   ....[150]....
        /*0bb8*/ 	.word	0x00026790


	//   ....[151]....
        /*0bbc*/ 	.word	0x00026820


	//   ....[152]....
        /*0bc0*/ 	.word	0x00026830


	//   ....[153]....
        /*0bc4*/ 	.word	0x00026840


	//   ....[154]....
        /*0bc8*/ 	.word	0x00026e30


	//   ....[155]....
        /*0bcc*/ 	.word	0x00026e70


	//   ....[156]....
        /*0bd0*/ 	.word	0x00026eb0


	//   ....[157]....
        /*0bd4*/ 	.word	0x00026ee0


	//   ....[158]....
        /*0bd8*/ 	.word	0x00026f70


	//   ....[159]....
        /*0bdc*/ 	.word	0x00026fa0


	//   ....[160]....
        /*0be0*/ 	.word	0x00027010


	//   ....[161]....
        /*0be4*/ 	.word	0x00027040


	//   ....[162]....
        /*0be8*/ 	.word	0x000270b0


	//   ....[163]....
        /*0bec*/ 	.word	0x000270e0


	//   ....[164]....
        /*0bf0*/ 	.word	0x00027110


	//   ....[165]....
        /*0bf4*/ 	.word	0x00027160


	//   ....[166]....
        /*0bf8*/ 	.word	0x000275a0


	//   ....[167]....
        /*0bfc*/ 	.word	0x000275d0


	//   ....[168]....
        /*0c00*/ 	.word	0x00027630


	//   ....[169]....
        /*0c04*/ 	.word	0x00027660


	//   ....[170]....
        /*0c08*/ 	.word	0x00027690


	//   ....[171]....
        /*0c0c*/ 	.word	0x000276c0


	//   ....[172]....
        /*0c10*/ 	.word	0x000276f0


	//   ....[173]....
        /*0c14*/ 	.word	0x00027720


	//   ....[174]....
        /*0c18*/ 	.word	0x000278c0


	//   ....[175]....
        /*0c1c*/ 	.word	0x000278f0


	//   ....[176]....
        /*0c20*/ 	.word	0x00027920


	//   ....[177]....
        /*0c24*/ 	.word	0x00027950


	//   ....[178]....
        /*0c28*/ 	.word	0x00027980


	//   ....[179]....
        /*0c2c*/ 	.word	0x000279b0


	//   ....[180]....
        /*0c30*/ 	.word	0x00027a70


	//   ....[181]....
        /*0c34*/ 	.word	0x00027a90


	//   ....[182]....
        /*0c38*/ 	.word	0x00027ab0


	//   ....[183]....
        /*0c3c*/ 	.word	0x00027b10


	//   ....[184]....
        /*0c40*/ 	.word	0x00028530


	//   ....[185]....
        /*0c44*/ 	.word	0x00028870


	//   ....[186]....
        /*0c48*/ 	.word	0x00028900


	//   ....[187]....
        /*0c4c*/ 	.word	0x000289a0


	//   ....[188]....
        /*0c50*/ 	.word	0x00028a30


	//   ....[189]....
        /*0c54*/ 	.word	0x00028b20


	//   ....[190]....
        /*0c58*/ 	.word	0x00028bb0


	//   ....[191]....
        /*0c5c*/ 	.word	0x00028c50


	//   ....[192]....
        /*0c60*/ 	.word	0x00028ce0


	//   ....[193]....
        /*0c64*/ 	.word	0x00028dd0


	//   ....[194]....
        /*0c68*/ 	.word	0x00028e60


	//   ....[195]....
        /*0c6c*/ 	.word	0x00028f00


	//   ....[196]....
        /*0c70*/ 	.word	0x00028f90


	//   ....[197]....
        /*0c74*/ 	.word	0x00029080


	//   ....[198]....
        /*0c78*/ 	.word	0x00029110


	//   ....[199]....
        /*0c7c*/ 	.word	0x00029160


	//   ....[200]....
        /*0c80*/ 	.word	0x000291b0


	//   ....[201]....
        /*0c84*/ 	.word	0x00029250


	//   ....[202]....
        /*0c88*/ 	.word	0x000292e0


	//   ....[203]....
        /*0c8c*/ 	.word	0x00029330


	//   ....[204]....
        /*0c90*/ 	.word	0x00029380


	//   ....[205]....
        /*0c94*/ 	.word	0x00029470


	//   ....[206]....
        /*0c98*/ 	.word	0x00029500


	//   ....[207]....
        /*0c9c*/ 	.word	0x00029550


	//   ....[208]....
        /*0ca0*/ 	.word	0x000295a0


	//   ....[209]....
        /*0ca4*/ 	.word	0x00029640


	//   ....[210]....
        /*0ca8*/ 	.word	0x000296d0


	//   ....[211]....
        /*0cac*/ 	.word	0x00029720


	//   ....[212]....
        /*0cb0*/ 	.word	0x00029770


	//   ....[213]....
        /*0cb4*/ 	.word	0x00029a70


	//   ....[214]....
        /*0cb8*/ 	.word	0x00029d50


	//   ....[215]....
        /*0cbc*/ 	.word	0x00029e40


	//   ....[216]....
        /*0cc0*/ 	.word	0x00029ee0


	//   ....[217]....
        /*0cc4*/ 	.word	0x00029f40


	//   ....[218]....
        /*0cc8*/ 	.word	0x0002a050


	//   ....[219]....
        /*0ccc*/ 	.word	0x0002a0c0


	//   ....[220]....
        /*0cd0*/ 	.word	0x0002a1d0


	//   ....[221]....
        /*0cd4*/ 	.word	0x0002a240


	//   ....[222]....
        /*0cd8*/ 	.word	0x0002a350


	//   ....[223]....
        /*0cdc*/ 	.word	0x0002a3c0


	//   ....[224]....
        /*0ce0*/ 	.word	0x0002a4d0


	//   ....[225]....
        /*0ce4*/ 	.word	0x0002a540


	//   ....[226]....
        /*0ce8*/ 	.word	0x0002a5e0


	//   ....[227]....
        /*0cec*/ 	.word	0x0002a6f0


	//   ....[228]....
        /*0cf0*/ 	.word	0x0002a760


	//   ....[229]....
        /*0cf4*/ 	.word	0x0002a7e0


	//   ....[230]....
        /*0cf8*/ 	.word	0x0002a8b0


	//   ....[231]....
        /*0cfc*/ 	.word	0x0002a930


	//   ....[232]....
        /*0d00*/ 	.word	0x0002aa10


	//   ....[233]....
        /*0d04*/ 	.word	0x0002aa90


	//   ....[234]....
        /*0d08*/ 	.word	0x0002ab70


	//   ....[235]....
        /*0d0c*/ 	.word	0x0002abf0


	//   ....[236]....
        /*0d10*/ 	.word	0x0002acd0


	//   ....[237]....
        /*0d14*/ 	.word	0x0002ad50


	//   ....[238]....
        /*0d18*/ 	.word	0x0002ae30


	//   ....[239]....
        /*0d1c*/ 	.word	0x0002aeb0


	//   ....[240]....
        /*0d20*/ 	.word	0x0002af80


	//   ....[241]....
        /*0d24*/ 	.word	0x0002b000


	//   ....[242]....
        /*0d28*/ 	.word	0x0002b0c0


	//   ....[243]....
        /*0d2c*/ 	.word	0x0002b1f0


	//   ....[244]....
        /*0d30*/ 	.word	0x0002b2b0


	//   ....[245]....
        /*0d34*/ 	.word	0x0002b320


	//   ....[246]....
        /*0d38*/ 	.word	0x0002b430


	//   ....[247]....
        /*0d3c*/ 	.word	0x0002b490


	//   ....[248]....
        /*0d40*/ 	.word	0x0002b560


	//   ....[249]....
        /*0d44*/ 	.word	0x0002b5c0


	//   ....[250]....
        /*0d48*/ 	.word	0x0002b690


	//   ....[251]....
        /*0d4c*/ 	.word	0x0002b6f0


	//   ....[252]....
        /*0d50*/ 	.word	0x0002b7c0


	//   ....[253]....
        /*0d54*/ 	.word	0x0002b8b0


	//   ....[254]....
        /*0d58*/ 	.word	0x0002b940


	//   ....[255]....
        /*0d5c*/ 	.word	0x0002ba30


	//   ....[0]....
        /*0d60*/ 	.word	0x0002bad0


	//   ....[1]....
        /*0d64*/ 	.word	0x0002bb30


	//   ....[2]....
        /*0d68*/ 	.word	0x0002bc30


	//   ....[3]....
        /*0d6c*/ 	.word	0x0002bc90


	//   ....[4]....
        /*0d70*/ 	.word	0x0002bd90


	//   ....[5]....
        /*0d74*/ 	.word	0x0002bdf0


	//   ....[6]....
        /*0d78*/ 	.word	0x0002bef0


	//   ....[7]....
        /*0d7c*/ 	.word	0x0002bf50


	//   ....[8]....
        /*0d80*/ 	.word	0x0002c050


	//   ....[9]....
        /*0d84*/ 	.word	0x0002c0b0


	//   ....[10]....
        /*0d88*/ 	.word	0x0002c180


	//   ....[11]....
        /*0d8c*/ 	.word	0x0002c2c0


	//   ....[12]....
        /*0d90*/ 	.word	0x0002c360


	//   ....[13]....
        /*0d94*/ 	.word	0x0002c440


	//   ....[14]....
        /*0d98*/ 	.word	0x0002c510


	//   ....[15]....
        /*0d9c*/ 	.word	0x0002c570


	//   ....[16]....
        /*0da0*/ 	.word	0x0002c660


	//   ....[17]....
        /*0da4*/ 	.word	0x0002c6c0


	//   ....[18]....
        /*0da8*/ 	.word	0x0002c7b0


	//   ....[19]....
        /*0dac*/ 	.word	0x0002c810


	//   ....[20]....
        /*0db0*/ 	.word	0x0002c900


	//   ....[21]....
        /*0db4*/ 	.word	0x0002c960


	//   ....[22]....
        /*0db8*/ 	.word	0x0002ca40


	//   ....[23]....
        /*0dbc*/ 	.word	0x0002cad0


	//   ....[24]....
        /*0dc0*/ 	.word	0x0002cb70


	//   ....[25]....
        /*0dc4*/ 	.word	0x0002ccf0


	//   ....[26]....
        /*0dc8*/ 	.word	0x0002cd60


	//   ....[27]....
        /*0dcc*/ 	.word	0x0002cdd0


	//   ....[28]....
        /*0dd0*/ 	.word	0x0002ce40


	//   ....[29]....
        /*0dd4*/ 	.word	0x0002ceb0


	//   ....[30]....
        /*0dd8*/ 	.word	0x0002cf30


	//   ....[31]....
        /*0ddc*/ 	.word	0x0002cfb0


	//   ....[32]....
        /*0de0*/ 	.word	0x0002d040


	//   ....[33]....
        /*0de4*/ 	.word	0x0002d0b0


	//   ....[34]....
        /*0de8*/ 	.word	0x0002d120


	//   ....[35]....
        /*0dec*/ 	.word	0x0002d190


	//   ....[36]....
        /*0df0*/ 	.word	0x0002d210


	//   ....[37]....
        /*0df4*/ 	.word	0x0002d280


	//   ....[38]....
        /*0df8*/ 	.word	0x0002d310


	//   ....[39]....
        /*0dfc*/ 	.word	0x0002d370


	//   ....[40]....
        /*0e00*/ 	.word	0x0002d400


	//   ....[41]....
        /*0e04*/ 	.word	0x0002d530


	//----- nvinfo : EIATTR_REG_RECONFIG
	.align		4
.L_323:
        /*0e08*/ 	.byte	0x01, 0x54
	.zero		2


	//----- nvinfo : EIATTR_SYSCALL_OFFSETS
	.align		4
        /*0e0c*/ 	.byte	0x04, 0x46
        /*0e0e*/ 	.short	(.L_325 - .L_324)


	//   ....[0]....
.L_324:
        /*0e10*/ 	.word	0x00001ed0


	//   ....[1]....
        /*0e14*/ 	.word	0x00002020


	//   ....[2]....
        /*0e18*/ 	.word	0x0000bc10


	//   ....[3]....
        /*0e1c*/ 	.word	0x0000bf40


	//   ....[4]....
        /*0e20*/ 	.word	0x00023f30


	//   ....[5]....
        /*0e24*/ 	.word	0x00024080


	//   ....[6]....
        /*0e28*/ 	.word	0x00024170


	//   ....[7]....
        /*0e2c*/ 	.word	0x00025090


	//----- nvinfo : EIATTR_MBARRIER_INSTR_OFFSETS
	.align		4
.L_325:
        /*0e30*/ 	.byte	0x04, 0x39
        /*0e32*/ 	.short	(.L_327 - .L_326)


	//   ....[0]....
.L_326:
        /*0e34*/ 	.word	0x00000270
        /*0e38*/ 	.word	0x000000ff
        /*0e3c*/ 	.word	0x00030800
        /*0e40*/ 	.short	0x0100
        /*0e42*/ 	.byte	0x08
	.zero		1


	//   ....[1]....
        /*0e44*/ 	.word	0x00000280
        /*0e48*/ 	.word	0x000000ff
        /*0e4c*/ 	.word	0x00030820
        /*0e50*/ 	.short	0x0100
        /*0e52*/ 	.byte	0x08
	.zero		1


	//   ....[2]....
        /*0e54*/ 	.word	0x00000370
        /*0e58*/ 	.word	0x000000ff
        /*0e5c*/ 	.word	0x00030830
        /*0e60*/ 	.short	0x0100
        /*0e62*/ 	.byte	0x08
	.zero		1


	//   ....[3]....
        /*0e64*/ 	.word	0x00000380
        /*0e68*/ 	.word	0x000000ff
        /*0e6c*/ 	.word	0x00030840
        /*0e70*/ 	.short	0x0100
        /*0e72*/ 	.byte	0x08
	.zero		1


	//   ....[4]....
        /*0e74*/ 	.word	0x00000390
        /*0e78*/ 	.word	0x000000ff
        /*0e7c*/ 	.word	0x00030838
        /*0e80*/ 	.short	0x0100
        /*0e82*/ 	.byte	0x08
	.zero		1


	//   ....[5]....
        /*0e84*/ 	.word	0x000003a0
        /*0e88*/ 	.word	0x000000ff
        /*0e8c*/ 	.word	0x00030848
        /*0e90*/ 	.short	0x0100
        /*0e92*/ 	.byte	0x08
	.zero		1


	//   ....[6]....
        /*0e94*/ 	.word	0x000004d0
        /*0e98*/ 	.word	0x000000ff
        /*0e9c*/ 	.word	0x00030850
        /*0ea0*/ 	.short	0x0100
        /*0ea2*/ 	.byte	0x08
	.zero		1


	//   ....[7]....
        /*0ea4*/ 	.word	0x000004e0
        /*0ea8*/ 	.word	0x000000ff
        /*0eac*/ 	.word	0x00030860
        /*0eb0*/ 	.short	0x0100
        /*0eb2*/ 	.byte	0x08
	.zero		1


	//   ....[8]....
        /*0eb4*/ 	.word	0x000004f0
        /*0eb8*/ 	.word	0x000000ff
        /*0ebc*/ 	.word	0x00030858
        /*0ec0*/ 	.short	0x0100
        /*0ec2*/ 	.byte	0x08
	.zero		1


	//   ....[9]....
        /*0ec4*/ 	.word	0x00000500
        /*0ec8*/ 	.word	0x000000ff
        /*0ecc*/ 	.word	0x00030868
        /*0ed0*/ 	.short	0x0100
        /*0ed2*/ 	.byte	0x08
	.zero		1


	//   ....[10]....
        /*0ed4*/ 	.word	0x000005f0
        /*0ed8*/ 	.word	0x000000ff
        /*0edc*/ 	.word	0x00030870
        /*0ee0*/ 	.short	0x0100
        /*0ee2*/ 	.byte	0x06
	.zero		1


	//   ....[11]....
        /*0ee4*/ 	.word	0x00000600
        /*0ee8*/ 	.word	0x000000ff
        /*0eec*/ 	.word	0x00030880
        /*0ef0*/ 	.short	0x0100
        /*0ef2*/ 	.byte	0x06
	.zero		1


	//   ....[12]....
        /*0ef4*/ 	.word	0x00000610
        /*0ef8*/ 	.word	0x000000ff
        /*0efc*/ 	.word	0x00030878
        /*0f00*/ 	.short	0x0100
        /*0f02*/ 	.byte	0x06
	.zero		1


	//   ....[13]....
        /*0f04*/ 	.word	0x00000620
        /*0f08*/ 	.word	0x000000ff
        /*0f0c*/ 	.word	0x00030888
        /*0f10*/ 	.short	0x0100
        /*0f12*/ 	.byte	0x06
	.zero		1


	//   ....[14]....
        /*0f14*/ 	.word	0x00000750
        /*0f18*/ 	.word	0x000000ff
        /*0f1c*/ 	.word	0x00030890
        /*0f20*/ 	.short	0x0100
        /*0f22*/ 	.byte	0x08
	.zero		1


	//   ....[15]....
        /*0f24*/ 	.word	0x00000760
        /*0f28*/ 	.word	0x000000ff
        /*0f2c*/ 	.word	0x000308a0
        /*0f30*/ 	.short	0x0100
        /*0f32*/ 	.byte	0x08
	.zero		1


	//   ....[16]....
        /*0f34*/ 	.word	0x00000770
        /*0f38*/ 	.word	0x000000ff
        /*0f3c*/ 	.word	0x00030898
        /*0f40*/ 	.short	0x0100
        /*0f42*/ 	.byte	0x08
	.zero		1


	//   ....[17]....
        /*0f44*/ 	.word	0x00000780
        /*0f48*/ 	.word	0x000000ff
        /*0f4c*/ 	.word	0x000308a8
        /*0f50*/ 	.short	0x0100
        /*0f52*/ 	.byte	0x08
	.zero		1


	//   ....[18]....
        /*0f54*/ 	.word	0x000008b0
        /*0f58*/ 	.word	0x000000ff
        /*0f5c*/ 	.word	0x000308b0
        /*0f60*/ 	.short	0x0100
        /*0f62*/ 	.byte	0x08
	.zero		1


	//   ....[19]....
        /*0f64*/ 	.word	0x000008c0
        /*0f68*/ 	.word	0x000000ff
        /*0f6c*/ 	.word	0x000308c0
        /*0f70*/ 	.short	0x0100
        /*0f72*/ 	.byte	0x08
	.zero		1


	//   ....[20]....
        /*0f74*/ 	.word	0x000008d0
        /*0f78*/ 	.word	0x000000ff
        /*0f7c*/ 	.word	0x000308b8
        /*0f80*/ 	.short	0x0100
        /*0f82*/ 	.byte	0x08
	.zero		1


	//   ....[21]....
        /*0f84*/ 	.word	0x000008e0
        /*0f88*/ 	.word	0x000000ff
        /*0f8c*/ 	.word	0x000308c8
        /*0f90*/ 	.short	0x0100
        /*0f92*/ 	.byte	0x08
	.zero		1


	//   ....[22]....
        /*0f94*/ 	.word	0x00003b00
        /*0f98*/ 	.word	0x00000056
        /*0f9c*/ 	.word	0x00030890
        /*0fa0*/ 	.short	0x010a
        /*0fa2*/ 	.byte	0x3f
	.zero		1


	//   ....[23]....
        /*0fa4*/ 	.word	0x00007300
        /*0fa8*/ 	.word	0x00000056
        /*0fac*/ 	.word	0x00030890
        /*0fb0*/ 	.short	0x010a
        /*0fb2*/ 	.byte	0x3f
	.zero		1


	//   ....[24]....
        /*0fb4*/ 	.word	0x0000a420
        /*0fb8*/ 	.word	0x00000056
        /*0fbc*/ 	.word	0x00030890
        /*0fc0*/ 	.short	0x010a
        /*0fc2*/ 	.byte	0x3f
	.zero		1


	//   ....[25]....
        /*0fc4*/ 	.word	0x0000abc0
        /*0fc8*/ 	.word	0x0000000b
        /*0fcc*/ 	.word	0x00000000
        /*0fd0*/ 	.short	0x0101
        /*0fd2*/ 	.byte	0x3f
	.zero		1


	//   ....[26]....
        /*0fd4*/ 	.word	0x0000ac00
        /*0fd8*/ 	.word	0x00000056
        /*0fdc*/ 	.word	0x000308b0
        /*0fe0*/ 	.short	0x010a
        /*0fe2*/ 	.byte	0x3f
	.zero		1


	//   ....[27]....
        /*0fe4*/ 	.word	0x0000b2f0
        /*0fe8*/ 	.word	0x00000056
        /*0fec*/ 	.word	0x00000000
        /*0ff0*/ 	.short	0x0101
        /*0ff2*/ 	.byte	0x3f
	.zero		1


	//   ....[28]....
        /*0ff4*/ 	.word	0x0000bca0
        /*0ff8*/ 	.word	0x00000002
        /*0ffc*/ 	.word	0x00030800
        /*1000*/ 	.short	0x010a
        /*1002*/ 	.byte	0x3f
	.zero		1


	//   ....[29]....
        /*1004*/ 	.word	0x0000bcf0
        /*1008*/ 	.word	0x00000002
        /*100c*/ 	.word	0x00030800
        /*1010*/ 	.short	0x010a
        /*1012*/ 	.byte	0x3f
	.zero		1


	//   ....[30]....
        /*1014*/ 	.word	0x0000d390
        /*1018*/ 	.word	0x00000002
        /*101c*/ 	.word	0x00030800
        /*1020*/ 	.short	0x010a
        /*1022*/ 	.byte	0x3f
	.zero		1


	//   ....[31]....
        /*1024*/ 	.word	0x000109a0
        /*1028*/ 	.word	0x00000002
        /*102c*/ 	.word	0x00030800
        /*1030*/ 	.short	0x010a
        /*1032*/ 	.byte	0x3f
	.zero		1


	//   ....[32]....
        /*1034*/ 	.word	0x00013700
        /*1038*/ 	.word	0x00000008
        /*103c*/ 	.word	0x00030830
        /*1040*/ 	.short	0x010a
        /*1042*/ 	.byte	0x3f
	.zero		1


	//   ....[33]....
        /*1044*/ 	.word	0x00013740
        /*1048*/ 	.word	0x00000008
        /*104c*/ 	.word	0x00030830
        /*1050*/ 	.short	0x010a
        /*1052*/ 	.byte	0x3f
	.zero		1


	//   ....[34]....
        /*1054*/ 	.word	0x000154b0
        /*1058*/ 	.word	0x0000001d
        /*105c*/ 	.word	0x00000000
        /*1060*/ 	.short	0x0101
        /*1062*/ 	.byte	0x3f
	.zero		1


	//   ....[35]....
        /*1064*/ 	.word	0x00016140
        /*1068*/ 	.word	0x00000000
        /*106c*/ 	.word	0x00030830
        /*1070*/ 	.short	0x010a
        /*1072*/ 	.byte	0x3f
	.zero		1


	//   ....[36]....
        /*1074*/ 	.word	0x000161c0
        /*1078*/ 	.word	0x00000000
        /*107c*/ 	.word	0x00030830
        /*1080*/ 	.short	0x010a
        /*1082*/ 	.byte	0x3f
	.zero		1


	//   ....[37]....
        /*1084*/ 	.word	0x00017050
        /*1088*/ 	.word	0x0000000d
        /*108c*/ 	.word	0x00030850
        /*1090*/ 	.short	0x010a
        /*1092*/ 	.byte	0x3f
	.zero		1


	//   ....[38]....
        /*1094*/ 	.word	0x000170a0
        /*1098*/ 	.word	0x0000000d
        /*109c*/ 	.word	0x00030850
        /*10a0*/ 	.short	0x010a
        /*10a2*/ 	.byte	0x3f
	.zero		1


	//   ....[39]....
        /*10a4*/ 	.word	0x00017410
        /*10a8*/ 	.word	0x00000000
        /*10ac*/ 	.word	0x00000000
        /*10b0*/ 	.short	0x0101
        /*10b2*/ 	.byte	0x3f
	.zero		1


	//   ....[40]....
        /*10b4*/ 	.word	0x00018f20
        /*10b8*/ 	.word	0x0000000d
        /*10bc*/ 	.word	0x00000000
        /*10c0*/ 	.short	0x0101
        /*10c2*/ 	.byte	0x3f
	.zero		1


	//   ....[41]....
        /*10c4*/ 	.word	0x000191d0
        /*10c8*/ 	.word	0x00000003
        /*10cc*/ 	.word	0x00030830
        /*10d0*/ 	.short	0x010a
        /*10d2*/ 	.byte	0x3f
	.zero		1


	//   ....[42]....
        /*10d4*/ 	.word	0x00019250
        /*10d8*/ 	.word	0x00000003
        /*10dc*/ 	.word	0x00030830
        /*10e0*/ 	.short	0x010a
        /*10e2*/ 	.byte	0x3f
	.zero		1


	//   ....[43]....
        /*10e4*/ 	.word	0x0001a0e0
        /*10e8*/ 	.word	0x0000000d
        /*10ec*/ 	.word	0x00030850
        /*10f0*/ 	.short	0x010a
        /*10f2*/ 	.byte	0x3f
	.zero		1


	//   ....[44]....
        /*10f4*/ 	.word	0x0001a130
        /*10f8*/ 	.word	0x0000000d
        /*10fc*/ 	.word	0x00030850
        /*1100*/ 	.short	0x010a
        /*1102*/ 	.byte	0x3f
	.zero		1


	//   ....[45]....
        /*1104*/ 	.word	0x0001a560
        /*1108*/ 	.word	0x00000000
        /*110c*/ 	.word	0x00000000
        /*1110*/ 	.short	0x0101
        /*1112*/ 	.byte	0x3f
	.zero		1


	//   ....[46]....
        /*1114*/ 	.word	0x0001b870
        /*1118*/ 	.word	0x0000000d
        /*111c*/ 	.word	0x00000000
        /*1120*/ 	.short	0x0101
        /*1122*/ 	.byte	0x3f
	.zero		1


	//   ....[47]....
        /*1124*/ 	.word	0x0001c050
        /*1128*/ 	.word	0x0000000a
        /*112c*/ 	.word	0x00030850
        /*1130*/ 	.short	0x010a
        /*1132*/ 	.byte	0x3f
	.zero		1


	//   ....[48]....
        /*1134*/ 	.word	0x0001c0f0
        /*1138*/ 	.word	0x0000000a
        /*113c*/ 	.word	0x00030850
        /*1140*/ 	.short	0x010a
        /*1142*/ 	.byte	0x3f
	.zero		1


	//   ....[49]....
        /*1144*/ 	.word	0x0001c600
        /*1148*/ 	.word	0x00000003
        /*114c*/ 	.word	0x00000000
        /*1150*/ 	.short	0x0101
        /*1152*/ 	.byte	0x3f
	.zero		1


	//   ....[50]....
        /*1154*/ 	.word	0x0001e390
        /*1158*/ 	.word	0x00000000
        /*115c*/ 	.word	0x00000000
        /*1160*/ 	.short	0x0101
        /*1162*/ 	.byte	0x3f
	.zero		1


	//   ....[51]....
        /*1164*/ 	.word	0x0001ea70
        /*1168*/ 	.word	0x00000004
        /*116c*/ 	.word	0x00000000
        /*1170*/ 	.short	0x0101
        /*1172*/ 	.byte	0x3f
	.zero		1


	//   ....[52]....
        /*1174*/ 	.word	0x000226a0
        /*1178*/ 	.word	0x00000016
        /*117c*/ 	.word	0x00030820
        /*1180*/ 	.short	0x010a
        /*1182*/ 	.byte	0x3f
	.zero		1


	//   ....[53]....
        /*1184*/ 	.word	0x00022730
        /*1188*/ 	.word	0x0000000c
        /*118c*/ 	.word	0x000308a0
        /*1190*/ 	.short	0x010a
        /*1192*/ 	.byte	0x3f
	.zero		1


	//   ....[54]....
        /*1194*/ 	.word	0x00022b80
        /*1198*/ 	.word	0x0000000c
        /*119c*/ 	.word	0x000308c0
        /*11a0*/ 	.short	0x010a
        /*11a2*/ 	.byte	0x3f
	.zero		1


	//   ....[55]....
        /*11a4*/ 	.word	0x000230a0
        /*11a8*/ 	.word	0x0000000b
        /*11ac*/ 	.word	0x000308a0
        /*11b0*/ 	.short	0x010a
        /*11b2*/ 	.byte	0x3f
	.zero		1


	//   ....[56]....
        /*11b4*/ 	.word	0x000234e0
        /*11b8*/ 	.word	0x0000000b
        /*11bc*/ 	.word	0x000308c0
        /*11c0*/ 	.short	0x010a
        /*11c2*/ 	.byte	0x3f
	.zero		1


	//   ....[57]....
        /*11c4*/ 	.word	0x000246f0
        /*11c8*/ 	.word	0x00000007
        /*11cc*/ 	.word	0x00030840
        /*11d0*/ 	.short	0x010a
        /*11d2*/ 	.byte	0x3f
	.zero		1


	//   ....[58]....
        /*11d4*/ 	.word	0x00024d90
        /*11d8*/ 	.word	0x00000007
        /*11dc*/ 	.word	0x00030830
        /*11e0*/ 	.short	0x0107
        /*11e2*/ 	.byte	0x3f
	.zero		1


	//   ....[59]....
        /*11e4*/ 	.word	0x00024e60
        /*11e8*/ 	.word	0x00000007
        /*11ec*/ 	.word	0x00030830
        /*11f0*/ 	.short	0x0101
        /*11f2*/ 	.byte	0x3f
	.zero		1


	//   ....[60]....
        /*11f4*/ 	.word	0x000259b0
        /*11f8*/ 	.word	0x00000016
        /*11fc*/ 	.word	0x00030800
        /*1200*/ 	.short	0x0107
        /*1202*/ 	.byte	0x3f
	.zero		1


	//   ....[61]....
        /*1204*/ 	.word	0x00025ac0
        /*1208*/ 	.word	0x00000016
        /*120c*/ 	.word	0x00030800
        /*1210*/ 	.short	0x0101
        /*1212*/ 	.byte	0x3f
	.zero		1


	//   ....[62]....
        /*1214*/ 	.word	0x00025ae0
        /*1218*/ 	.word	0x00000016
        /*121c*/ 	.word	0x00030820
        /*1220*/ 	.short	0x010a
        /*1222*/ 	.byte	0x3f
	.zero		1


	//   ....[63]....
        /*1224*/ 	.word	0x00025eb0
        /*1228*/ 	.word	0x00000007
        /*122c*/ 	.word	0x00030840
        /*1230*/ 	.short	0x010a
        /*1232*/ 	.byte	0x3f
	.zero		1


	//   ....[64]....
        /*1234*/ 	.word	0x000263a0
        /*1238*/ 	.word	0x00000007
        /*123c*/ 	.word	0x00030830
        /*1240*/ 	.short	0x0107
        /*1242*/ 	.byte	0x3f
	.zero		1


	//   ....[65]....
        /*1244*/ 	.word	0x00026460
        /*1248*/ 	.word	0x00000007
        /*124c*/ 	.word	0x00030830
        /*1250*/ 	.short	0x0101
        /*1252*/ 	.byte	0x3f
	.zero		1


	//   ....[66]....
        /*1254*/ 	.word	0x000264c0
        /*1258*/ 	.word	0x00000006
        /*125c*/ 	.word	0x00030860
        /*1260*/ 	.short	0x010a
        /*1262*/ 	.byte	0x3f
	.zero		1


	//   ....[67]....
        /*1264*/ 	.word	0x00026a30
        /*1268*/ 	.word	0x00000006
        /*126c*/ 	.word	0x00030850
        /*1270*/ 	.short	0x0107
        /*1272*/ 	.byte	0x3f
	.zero		1


	//   ....[68]....
        /*1274*/ 	.word	0x00026b60
        /*1278*/ 	.word	0x00000006
        /*127c*/ 	.word	0x00030850
        /*1280*/ 	.short	0x0101
        /*1282*/ 	.byte	0x3f
	.zero		1


	//   ....[69]....
        /*1284*/ 	.word	0x00026d80
        /*1288*/ 	.word	0x00000000
        /*128c*/ 	.word	0x00030860
        /*1290*/ 	.short	0x010a
        /*1292*/ 	.byte	0x3f
	.zero		1


	//   ....[70]....
        /*1294*/ 	.word	0x00027290
        /*1298*/ 	.word	0x00000000
        /*129c*/ 	.word	0x00030850
        /*12a0*/ 	.short	0x0107
        /*12a2*/ 	.byte	0x3f
	.zero		1


	//   ....[71]....
        /*12a4*/ 	.word	0x00027350
        /*12a8*/ 	.word	0x00000000
        /*12ac*/ 	.word	0x00030850
        /*12b0*/ 	.short	0x0101
        /*12b2*/ 	.byte	0x3f
	.zero		1


	//   ....[72]....
        /*12b4*/ 	.word	0x000284b0
        /*12b8*/ 	.word	0x00000007
        /*12bc*/ 	.word	0x00030820
        /*12c0*/ 	.short	0x010a
        /*12c2*/ 	.byte	0x3f
	.zero		1


	//   ....[73]....
        /*12c4*/ 	.word	0x00028640
        /*12c8*/ 	.word	0x00000005
        /*12cc*/ 	.word	0x00030840
        /*12d0*/ 	.short	0x010a
        /*12d2*/ 	.byte	0x3f
	.zero		1


	//   ....[74]....
        /*12d4*/ 	.word	0x000286e0
        /*12d8*/ 	.word	0x00000003
        /*12dc*/ 	.word	0x00030840
        /*12e0*/ 	.short	0x010a
        /*12e2*/ 	.byte	0x3f
	.zero		1


	//   ....[75]....
        /*12e4*/ 	.word	0x00028720
        /*12e8*/ 	.word	0x00000005
        /*12ec*/ 	.word	0x00030860
        /*12f0*/ 	.short	0x010a
        /*12f2*/ 	.byte	0x3f
	.zero		1


	//   ....[76]....
        /*12f4*/ 	.word	0x00028760
        /*12f8*/ 	.word	0x00000003
        /*12fc*/ 	.word	0x00030860
        /*1300*/ 	.short	0x010a
        /*1302*/ 	.byte	0x3f
	.zero		1


	//   ....[77]....
        /*1304*/ 	.word	0x000287c0
        /*1308*/ 	.word	0x00000056
        /*130c*/ 	.word	0x00030890
        /*1310*/ 	.short	0x010a
        /*1312*/ 	.byte	0x3f
	.zero		1


	//   ....[78]....
        /*1314*/ 	.word	0x00028a70
        /*1318*/ 	.word	0x00000056
        /*131c*/ 	.word	0x00030890
        /*1320*/ 	.short	0x010a
        /*1322*/ 	.byte	0x3f
	.zero		1


	//   ....[79]....
        /*1324*/ 	.word	0x00028d20
        /*1328*/ 	.word	0x00000056
        /*132c*/ 	.word	0x00030890
        /*1330*/ 	.short	0x010a
        /*1332*/ 	.byte	0x3f
	.zero		1


	//   ....[80]....
        /*1334*/ 	.word	0x00028fd0
        /*1338*/ 	.word	0x00000056
        /*133c*/ 	.word	0x000308b0
        /*1340*/ 	.short	0x010a
        /*1342*/ 	.byte	0x3f
	.zero		1


	//   ....[81]....
        /*1344*/ 	.word	0x000293c0
        /*1348*/ 	.word	0x00000002
        /*134c*/ 	.word	0x00030800
        /*1350*/ 	.short	0x010a
        /*1352*/ 	.byte	0x3f
	.zero		1


	//   ....[82]....
        /*1354*/ 	.word	0x000297b0
        /*1358*/ 	.word	0x00000002
        /*135c*/ 	.word	0x00030800
        /*1360*/ 	.short	0x010a
        /*1362*/ 	.byte	0x3f
	.zero		1


	//   ....[83]....
        /*1364*/ 	.word	0x00029800
        /*1368*/ 	.word	0x00000008
        /*136c*/ 	.word	0x00030830
        /*1370*/ 	.short	0x010a
        /*1372*/ 	.byte	0x3f
	.zero		1


	//   ....[84]....
        /*1374*/ 	.word	0x00029850
        /*1378*/ 	.word	0x00000000
        /*137c*/ 	.word	0x00030830
        /*1380*/ 	.short	0x010a
        /*1382*/ 	.byte	0x3f
	.zero		1


	//   ....[85]....
        /*1384*/ 	.word	0x000298a0
        /*1388*/ 	.word	0x0000000d
        /*138c*/ 	.word	0x00030850
        /*1390*/ 	.short	0x010a
        /*1392*/ 	.byte	0x3f
	.zero		1


	//   ....[86]....
        /*1394*/ 	.word	0x000298f0
        /*1398*/ 	.word	0x00000003
        /*139c*/ 	.word	0x00030830
        /*13a0*/ 	.short	0x010a
        /*13a2*/ 	.byte	0x3f
	.zero		1


	//   ....[87]....
        /*13a4*/ 	.word	0x00029940
        /*13a8*/ 	.word	0x0000000d
        /*13ac*/ 	.word	0x00030850
        /*13b0*/ 	.short	0x010a
        /*13b2*/ 	.byte	0x3f
	.zero		1


	//   ....[88]....
        /*13b4*/ 	.word	0x00029990
        /*13b8*/ 	.word	0x0000000a
        /*13bc*/ 	.word	0x00030850
        /*13c0*/ 	.short	0x010a
        /*13c2*/ 	.byte	0x3f
	.zero		1


	//   ....[89]....
        /*13c4*/ 	.word	0x00029b30
        /*13c8*/ 	.word	0x00000016
        /*13cc*/ 	.word	0x00030820
        /*13d0*/ 	.short	0x010a
        /*13d2*/ 	.byte	0x3f
	.zero		1


	//   ....[90]....
        /*13d4*/ 	.word	0x00029b80
        /*13d8*/ 	.word	0x0000000c
        /*13dc*/ 	.word	0x000308a0
        /*13e0*/ 	.short	0x010a
        /*13e2*/ 	.byte	0x3f
	.zero		1


	//   ....[91]....
        /*13e4*/ 	.word	0x00029bd0
        /*13e8*/ 	.word	0x0000000c
        /*13ec*/ 	.word	0x000308c0
        /*13f0*/ 	.short	0x010a
        /*13f2*/ 	.byte	0x3f
	.zero		1


	//   ....[92]....
        /*13f4*/ 	.word	0x00029c20
        /*13f8*/ 	.word	0x0000000b
        /*13fc*/ 	.word	0x000308a0
        /*1400*/ 	.short	0x010a
        /*1402*/ 	.byte	0x3f
	.zero		1


	//   ....[93]....
        /*1404*/ 	.word	0x00029c70
        /*1408*/ 	.word	0x0000000b
        /*140c*/ 	.word	0x000308c0
        /*1410*/ 	.short	0x010a
        /*1412*/ 	.byte	0x3f
	.zero		1


	//   ....[94]....
        /*1414*/ 	.word	0x00029d90
        /*1418*/ 	.word	0x00000007
        /*141c*/ 	.word	0x00030840
        /*1420*/ 	.short	0x010a
        /*1422*/ 	.byte	0x3f
	.zero		1


	//   ....[95]....
        /*1424*/ 	.word	0x0002b0f0
        /*1428*/ 	.word	0x00000016
        /*142c*/ 	.word	0x00030820
        /*1430*/ 	.short	0x010a
        /*1432*/ 	.byte	0x3f
	.zero		1


	//   ....[96]....
        /*1434*/ 	.word	0x0002b140
        /*1438*/ 	.word	0x00000007
        /*143c*/ 	.word	0x00030840
        /*1440*/ 	.short	0x010a
        /*1442*/ 	.byte	0x3f
	.zero		1


	//   ....[97]....
        /*1444*/ 	.word	0x0002b980
        /*1448*/ 	.word	0x00000006
        /*144c*/ 	.word	0x00030860
        /*1450*/ 	.short	0x010a
        /*1452*/ 	.byte	0x3f
	.zero		1


	//   ....[98]....
        /*1454*/ 	.word	0x0002c210
        /*1458*/ 	.word	0x00000000
        /*145c*/ 	.word	0x00030860
        /*1460*/ 	.short	0x010a
        /*1462*/ 	.byte	0x3f
	.zero		1


	//   ....[99]....
        /*1464*/ 	.word	0x0002d450
        /*1468*/ 	.word	0x00000007
        /*146c*/ 	.word	0x00030820
        /*1470*/ 	.short	0x010a
        /*1472*/ 	.byte	0x3f
	.zero		1


	//   ....[100]....
        /*1474*/ 	.word	0x0002d5f0
        /*1478*/ 	.word	0x00000005
        /*147c*/ 	.word	0x00030840
        /*1480*/ 	.short	0x010a
        /*1482*/ 	.byte	0x3f
	.zero		1


	//   ....[101]....
        /*1484*/ 	.word	0x0002d640
        /*1488*/ 	.word	0x00000003
        /*148c*/ 	.word	0x00030840
        /*1490*/ 	.short	0x010a
        /*1492*/ 	.byte	0x3f
	.zero		1


	//   ....[102]....
        /*1494*/ 	.word	0x0002d690
        /*1498*/ 	.word	0x00000005
        /*149c*/ 	.word	0x00030860
        /*14a0*/ 	.short	0x010a
        /*14a2*/ 	.byte	0x3f
	.zero		1


	//----- nvinfo : EIATTR_NUM_MBARRIERS
	.align		4
.L_327:
        /*14a4*/ 	.byte	0x03, 0x38
        /*14a6*/ 	.short	0x0016


	//----- nvinfo : EIATTR_EXIT_INSTR_OFFSETS
	.align		4
        /*14a8*/ 	.byte	0x04, 0x1c
        /*14aa*/ 	.short	(.L_329 - .L_328)


	//   ....[0]....
.L_328:
        /*14ac*/ 	.word	0x000287b0


	//----- nvinfo : EIATTR_MAX_THREADS
	.align		4
.L_329:
        /*14b0*/ 	.byte	0x04, 0x05
        /*14b2*/ 	.short	(.L_331 - .L_330)
.L_330:
        /*14b4*/ 	.word	0x00000180
        /*14b8*/ 	.word	0x00000001
        /*14bc*/ 	.word	0x00000001


	//----- nvinfo : EIATTR_CRS_STACK_SIZE
	.align		4
.L_331:
        /*14c0*/ 	.byte	0x04, 0x1e
        /*14c2*/ 	.short	(.L_333 - .L_332)
.L_332:
        /*14c4*/ 	.word	0x00000000


	//----- nvinfo : EIATTR_CBANK_PARAM_SIZE
	.align		4
.L_333:
        /*14c8*/ 	.byte	0x03, 0x19
        /*14ca*/ 	.short	0x0af0


	//----- nvinfo : EIATTR_PARAM_CBANK
	.align		4
        /*14cc*/ 	.byte	0x04, 0x0a
        /*14ce*/ 	.short	(.L_335 - .L_334)
	.align		4
.L_334:
        /*14d0*/ 	.word	index@(.nv.constant0._ZN7cutlass13device_kernelIN5flash11enable_sm90INS1_16FlashAttnFwdSm90INS1_25CollectiveMainloopFwdSm90ILi2EN4cute5tupleIJNS5_1CILi1EEES8_S8_EEENS6_IJNS7_ILi128EEENS7_ILi96EEENS7_ILi192EEEEEELi192ENS_10bfloat16_tEfNS_4arch4Sm90ELb1ELb0ELb1ELb1ELb1ELb1ELb0ELb1ELb1ELb1ELb1ELb0EEENS1_21CollectiveEpilogueFwdINS6_IJSA_SC_SB_EEES9_SE_SG_Li256ELb1ELb1ELb1ELb0EEENS1_36VarlenDynamicPersistentTileSchedulerILi128ELi96ELi256ELi128ELb1ELb1ELb1ELb1ELb1ELb1EEEEEEEEEvNT_6ParamsE)
        /*14d4*/ 	.short	0x0210
        /*14d6*/ 	.short	0x0af0


	//----- nvinfo : EIATTR_SW_WAR
	.align		4
.L_335:
        /*14d8*/ 	.byte	0x04, 0x36
        /*14da*/ 	.short	(.L_337 - .L_336)
.L_336:
        /*14dc*/ 	.word	0x00000008
.L_337:


//--------------------- .nv.callgraph             --------------------------
	.section	.nv.callgraph,"",@"SHT_CUDA_CALLGRAPH"
	.align	4
	.sectionentsize	8
	.align		4
        /*0000*/ 	.word	0x00000000
	.align		4
        /*0004*/ 	.word	0xffffffff
	.align		4
        /*0008*/ 	.word	index@(_ZN7cutlass13device_kernelIN5flash11enable_sm90INS1_16FlashAttnFwdSm90INS1_25CollectiveMainloopFwdSm90ILi2EN4cute5tupleIJNS5_1CILi1EEES8_S8_EEENS6_IJNS7_ILi128EEENS7_ILi96EEENS7_ILi192EEEEEELi192ENS_10bfloat16_tEfNS_4arch4Sm90ELb0ELb0ELb1ELb0ELb1ELb0ELb0ELb1ELb1ELb1ELb1ELb0EEENS1_21CollectiveEpilogueFwdINS6_IJSA_SC_SB_EEES9_SE_SG_Li256ELb0ELb1ELb1ELb0EEENS1_19SingleTileSchedulerILb0ELb1ELb1ELi128EEEEEEEEEvNT_6ParamsE)
	.align		4
        /*000c*/ 	.word	index@(__assertfail)
	.align		4
        /*0010*/ 	.word	index@(_ZN7cutlass13device_kernelIN5flash11enable_sm90INS1_16FlashAttnFwdSm90INS1_25CollectiveMainloopFwdSm90ILi2EN4cute5tupleIJNS5_1CILi1EEES8_S8_EEENS6_IJNS7_ILi128EEENS7_ILi96EEENS7_ILi192EEEEEELi192ENS_10bfloat16_tEfNS_4arch4Sm90ELb0ELb0ELb1ELb1ELb1ELb0ELb0ELb1ELb1ELb1ELb1ELb0EEENS1_21CollectiveEpilogueFwdINS6_IJSA_SC_SB_EEES9_SE_SG_Li256ELb1ELb1ELb1ELb0EEENS1_36VarlenDynamicPersistentTileSchedulerILi128ELi96ELi256ELi128ELb1ELb1ELb1ELb0ELb1ELb1EEEEEEEEEvNT_6ParamsE)
	.align		4
        /*0014*/ 	.word	index@(__assertfail)
	.align		4
        /*0018*/ 	.word	index@(_ZN7cutlass13device_kernelIN5flash11enable_sm90INS1_16FlashAttnFwdSm90INS1_25CollectiveMainloopFwdSm90ILi2EN4cute5tupleIJNS5_1CILi1EEES8_S8_EEENS6_IJNS7_ILi128EEENS7_ILi96EEENS7_ILi192EEEEEELi192ENS_10bfloat16_tEfNS_4arch4Sm90ELb0ELb0ELb1ELb1ELb1ELb1ELb0ELb1ELb1ELb1ELb1ELb0EEENS1_21CollectiveEpilogueFwdINS6_IJSA_SC_SB_EEES9_SE_SG_Li256ELb1ELb1ELb1ELb0EEENS1_36VarlenDynamicPersistentTileSchedulerILi128ELi96ELi256ELi128ELb1ELb1ELb1ELb0ELb1ELb1EEEEEEEEEvNT_6ParamsE)
	.align		4
        /*001c*/ 	.word	index@(__assertfail)
	.align		4
        /*0020*/ 	.word	index@(_ZN7cutlass13device_kernelIN5flash11enable_sm90INS1_16FlashAttnFwdSm90INS1_25CollectiveMainloopFwdSm90ILi2EN4cute5tupleIJNS5_1CILi1EEES8_S8_EEENS6_IJNS7_ILi128EEENS7_ILi96EEENS7_ILi192EEEEEELi192ENS_10bfloat16_tEfNS_4arch4Sm90ELb0ELb1ELb1ELb0ELb1ELb0ELb0ELb1ELb1ELb1ELb1ELb0EEENS1_21CollectiveEpilogueFwdINS6_IJSA_SC_SB_EEES9_SE_SG_Li256ELb0ELb1ELb1ELb0EEENS1_19SingleTileSchedulerILb0ELb1ELb1ELi128EEEEEEEEEvNT_6ParamsE)
	.align		4
        /*0024*/ 	.word	index@(__assertfail)
	.align		4
        /*0028*/ 	.word	index@(_ZN7cutlass13device_kernelIN5flash11enable_sm90INS1_16FlashAttnFwdSm90INS1_25CollectiveMainloopFwdSm90ILi2EN4cute5tupleIJNS5_1CILi1EEES8_S8_EEENS6_IJNS7_ILi128EEENS7_ILi96EEENS7_ILi192EEEEEELi192ENS_10bfloat16_tEfNS_4arch4Sm90ELb0ELb1ELb1ELb1ELb1ELb0ELb0ELb1ELb1ELb1ELb1ELb0EEENS1_21CollectiveEpilogueFwdINS6_IJSA_SC_SB_EEES9_SE_SG_Li256ELb1ELb1ELb1ELb0EEENS1_36VarlenDynamicPersistentTileSchedulerILi128ELi96ELi256ELi128ELb1ELb1ELb1ELb1ELb0ELb1EEEEEEEEEvNT_6ParamsE)
	.align		4
        /*002c*/ 	.word	index@(__assertfail)
	.align		4
        /*0030*/ 	.word	index@(_ZN7cutlass13device_kernelIN5flash11enable_sm90INS1_16FlashAttnFwdSm90INS1_25CollectiveMainloopFwdSm90ILi2EN4cute5tupleIJNS5_1CILi1EEES8_S8_EEENS6_IJNS7_ILi128EEENS7_ILi96EEENS7_ILi192EEEEEELi192ENS_10bfloat16_tEfNS_4arch4Sm90ELb0ELb1ELb1ELb1ELb1ELb1ELb0ELb1ELb1ELb1ELb1ELb0EEENS1_21CollectiveEpilogueFwdINS6_IJSA_SC_SB_EEES9_SE_SG_Li256ELb1ELb1ELb1ELb0EEENS1_36VarlenDynamicPersistentTileSchedulerILi128ELi96ELi256ELi128ELb1ELb1ELb1ELb1ELb0ELb1EEEEEEEEEvNT_6ParamsE)
	.align		4
        /*0034*/ 	.word	index@(__assertfail)
	.align		4
        /*0038*/ 	.word	index@(_ZN7cutlass13device_kernelIN5flash11enable_sm90INS1_16FlashAttnFwdSm90INS1_25CollectiveMainloopFwdSm90ILi2EN4cute5tupleIJNS5_1CILi1EEES8_S8_EEENS6_IJNS7_ILi128EEENS7_ILi96EEENS7_ILi192EEEEEELi192ENS_10bfloat16_tEfNS_4arch4Sm90ELb1ELb0ELb1ELb0ELb1ELb0ELb0ELb1ELb1ELb1ELb1ELb0EEENS1_21CollectiveEpilogueFwdINS6_IJSA_SC_SB_EEES9_SE_SG_Li256ELb0ELb1ELb1ELb0EEENS1_19SingleTileSchedulerILb0ELb1ELb1ELi128EEEEEEEEEvNT_6ParamsE)
	.align		4
        /*003c*/ 	.word	index@(__assertfail)
	.align		4
        /*0040*/ 	.word	index@(_ZN7cutlass13device_kernelIN5flash11enable_sm90INS1_16FlashAttnFwdSm90INS1_25CollectiveMainloopFwdSm90ILi2EN4cute5tupleIJNS5_1CILi1EEES8_S8_EEENS6_IJNS7_ILi128EEENS7_ILi96EEENS7_ILi192EEEEEELi192ENS_10bfloat16_tEfNS_4arch4Sm90ELb1ELb0ELb1ELb1ELb1ELb0ELb0ELb1ELb1ELb1ELb1ELb0EEENS1_21CollectiveEpilogueFwdINS6_IJSA_SC_SB_EEES9_SE_SG_Li256ELb1ELb1ELb1ELb0EEENS1_36VarlenDynamicPersistentTileSchedulerILi128ELi96ELi256ELi128ELb1ELb1ELb1ELb1ELb1ELb1EEEEEEEEEvNT_6ParamsE)
	.align		4
        /*0044*/ 	.word	index@(__assertfail)
	.align		4
        /*0048*/ 	.word	index@(_ZN7cutlass13device_kernelIN5flash11enable_sm90INS1_16FlashAttnFwdSm90INS1_25CollectiveMainloopFwdSm90ILi2EN4cute5tupleIJNS5_1CILi1EEES8_S8_EEENS6_IJNS7_ILi128EEENS7_ILi96EEENS7_ILi192EEEEEELi192ENS_10bfloat16_tEfNS_4arch4Sm90ELb1ELb0ELb1ELb1ELb1ELb1ELb0ELb1ELb1ELb1ELb1ELb0EEENS1_21CollectiveEpilogueFwdINS6_IJSA_SC_SB_EEES9_SE_SG_Li256ELb1ELb1ELb1ELb0EEENS1_36VarlenDynamicPersistentTileSchedulerILi128ELi96ELi256ELi128ELb1ELb1ELb1ELb1ELb1ELb1EEEEEEEEEvNT_6ParamsE)
	.align		4
        /*004c*/ 	.word	index@(__assertfail)
	.align		4
        /*0050*/ 	.word	0x00000000
	.align		4
        /*0054*/ 	.word	0xfffffffe
	.align		4
        /*0058*/ 	.word	0x00000000
	.align		4
        /*005c*/ 	.word	0xfffffffd
	.align		4
        /*0060*/ 	.word	0x00000000
	.align		4
        /*0064*/ 	.word	0xfffffffc


//--------------------- .nv.constant4             --------------------------
	.section	.nv.constant4,"a",@progbits
	.align	8
	.align		8
.nv.constant4:
        /*0000*/ 	.dword	__assertfail
	.align		8
        /*0008*/ 	.dword	__unnamed_1
	.align		8
        /*0010*/ 	.dword	__unnamed_2
	.align		8
        /*0018*/ 	.dword	__unnamed_3
	.align		8
        /*0020*/ 	.dword	__unnamed_4
	.align		8
        /*0028*/ 	.dword	__unnamed_5
	.align		8
        /*0030*/ 	.dword	_ZN86_INTERNAL_a74f085c_50_flash_fwd_hdim192_bf16_paged_split_softcap_sm90_cu_f3e6f9ee_32424cuda3std3__45__cpo5beginE
	.align		8
        /*0038*/ 	.dword	_ZN86_INTERNAL_a74f085c_50_flash_fwd_hdim192_bf16_paged_split_softcap_sm90_cu_f3e6f9ee_32424cuda3std3__45__cpo3endE
	.align		8
        /*0040*/ 	.dword	_ZN86_INTERNAL_a74f085c_50_flash_fwd_hdim192_bf16_paged_split_softcap_sm90_cu_f3e6f9ee_32424cuda3std3__45__cpo6cbeginE
	.align		8
        /*0048*/ 	.dword	_ZN86_INTERNAL_a74f085c_50_flash_fwd_hdim192_bf16_paged_split_softcap_sm90_cu_f3e6f9ee_32424cuda3std3__45__cpo4cendE
	.align		8
        /*0050*/ 	.dword	_ZN86_INTERNAL_a74f085c_50_flash_fwd_hdim192_bf16_paged_split_softcap_sm90_cu_f3e6f9ee_32424cuda3std3__488_GLOBAL__N__a74f085c_50_flash_fwd_hdim192_bf16_paged_split_softcap_sm90_cu_f3e6f9ee_32426ignoreE
	.align		8
        /*0058*/ 	.dword	_ZN86_INTERNAL_a74f085c_50_flash_fwd_hdim192_bf16_paged_split_softcap_sm90_cu_f3e6f9ee_32424cuda3std3__419piecewise_constructE
	.align		8
        /*0060*/ 	.dword	_ZN86_INTERNAL_a74f085c_50_flash_fwd_hdim192_bf16_paged_split_softcap_sm90_cu_f3e6f9ee_32424cuda3std3__48in_placeE
	.align		8
        /*0068*/ 	.dword	_ZN86_INTERNAL_a74f085c_50_flash_fwd_hdim192_bf16_paged_split_softcap_sm90_cu_f3e6f9ee_32424cuda3std6ranges3__45__cpo4swapE
	.align		8
        /*0070*/ 	.dword	_ZN86_INTERNAL_a74f085c_50_flash_fwd_hdim192_bf16_paged_split_softcap_sm90_cu_f3e6f9ee_32424cuda3std6ranges3__45__cpo9iter_moveE
	.align		8
        /*0078*/ 	.dword	_ZN86_INTERNAL_a74f085c_50_flash_fwd_hdim192_bf16_paged_split_softcap_sm90_cu_f3e6f9ee_32424cute7productE
	.align		8
        /*0080*/ 	.dword	_ZN86_INTERNAL_a74f085c_50_flash_fwd_hdim192_bf16_paged_split_softcap_sm90_cu_f3e6f9ee_32424cute1_E
	.align		8
        /*0088*/ 	.dword	$str$23
	.align		8
        /*0090*/ 	.dword	$str$24


//--------------------- .text._ZN7cutlass13device_kernelIN5flash11enable_sm90INS1_16FlashAttnFwdSm90INS1_25CollectiveMainloopFwdSm90ILi2EN4cute5tupleIJNS5_1CILi1EEES8_S8_EEENS6_IJNS7_ILi128EEENS7_ILi96EEENS7_ILi192EEEEEELi192ENS_10bfloat16_tEfNS_4arch4Sm90ELb0ELb0ELb1ELb0ELb1ELb0ELb0ELb1ELb1ELb1ELb1ELb0EEENS1_21CollectiveEpilogueFwdINS6_IJSA_SC_SB_EEES9_SE_SG_Li256ELb0ELb1ELb1ELb0EEENS1_19SingleTileSchedulerILb0ELb1ELb1ELi128EEEEEEEEEvNT_6ParamsE --------------------------
	.section	.text._ZN7cutlass13device_kernelIN5flash11enable_sm90INS1_16FlashAttnFwdSm90INS1_25CollectiveMainloopFwdSm90ILi2EN4cute5tupleIJNS5_1CILi1EEES8_S8_EEENS6_IJNS7_ILi128EEENS7_ILi96EEENS7_ILi192EEEEEELi192ENS_10bfloat16_tEfNS_4arch4Sm90ELb0ELb0ELb1ELb0ELb1ELb0ELb0ELb1ELb1ELb1ELb1ELb0EEENS1_21CollectiveEpilogueFwdINS6_IJSA_SC_SB_EEES9_SE_SG_Li256ELb0ELb1ELb1ELb0EEENS1_19SingleTileSchedulerILb0ELb1ELb1ELi128EEEEEEEEEvNT_6ParamsE,"ax",@progbits
	.align	128
.text._ZN7cutlass13device_kernelIN5flash11enable_sm90INS1_16FlashAttnFwdSm90INS1_25CollectiveMainloopFwdSm90ILi2EN4cute5tupleIJNS5_1CILi1EEES8_S8_EEENS6_IJNS7_ILi128EEENS7_ILi96EEENS7_ILi192EEEEEELi192ENS_10bfloat16_tEfNS_4arch4Sm90ELb0ELb0ELb1ELb0ELb1ELb0ELb0ELb1ELb1ELb1ELb1ELb0EEENS1_21CollectiveEpilogueFwdINS6_IJSA_SC_SB_EEES9_SE_SG_Li256ELb0ELb1ELb1ELb0EEENS1_19SingleTileSchedulerILb0ELb1ELb1ELi128EEEEEEEEEvNT_6ParamsE:
        .type           _ZN7cutlass13device_kernelIN5flash11enable_sm90INS1_16FlashAttnFwdSm90INS1_25CollectiveMainloopFwdSm90ILi2EN4cute5tupleIJNS5_1CILi1EEES8_S8_EEENS6_IJNS7_ILi128EEENS7_ILi96EEENS7_ILi192EEEEEELi192ENS_10bfloat16_tEfNS_4arch4Sm90ELb0ELb0ELb1ELb0ELb1ELb0ELb0ELb1ELb1ELb1ELb1ELb0EEENS1_21CollectiveEpilogueFwdINS6_IJSA_SC_SB_EEES9_SE_SG_Li256ELb0ELb1ELb1ELb0EEENS1_19SingleTileSchedulerILb0ELb1ELb1ELi128EEEEEEEEEvNT_6ParamsE,@function
        .size           _ZN7cutlass13device_kernelIN5flash11enable_sm90INS1_16FlashAttnFwdSm90INS1_25CollectiveMainloopFwdSm90ILi2EN4cute5tupleIJNS5_1CILi1EEES8_S8_EEENS6_IJNS7_ILi128EEENS7_ILi96EEENS7_ILi192EEEEEELi192ENS_10bfloat16_tEfNS_4arch4Sm90ELb0ELb0ELb1ELb0ELb1ELb0ELb0ELb1ELb1ELb1ELb1ELb0EEENS1_21CollectiveEpilogueFwdINS6_IJSA_SC_SB_EEES9_SE_SG_Li256ELb0ELb1ELb1ELb0EEENS1_19SingleTileSchedulerILb0ELb1ELb1ELi128EEEEEEEEEvNT_6ParamsE,(.L_x_3196 - _ZN7cutlass13device_kernelIN5flash11enable_sm90INS1_16FlashAttnFwdSm90INS1_25CollectiveMainloopFwdSm90ILi2EN4cute5tupleIJNS5_1CILi1EEES8_S8_EEENS6_IJNS7_ILi128EEENS7_ILi96EEENS7_ILi192EEEEEELi192ENS_10bfloat16_tEfNS_4arch4Sm90ELb0ELb0ELb1ELb0ELb1ELb0ELb0ELb1ELb1ELb1ELb1ELb0EEENS1_21CollectiveEpilogueFwdINS6_IJSA_SC_SB_EEES9_SE_SG_Li256ELb0ELb1ELb1ELb0EEENS1_19SingleTileSchedulerILb0ELb1ELb1ELi128EEEEEEEEEvNT_6ParamsE)
        .other          _ZN7cutlass13device_kernelIN5flash11enable_sm90INS1_16FlashAttnFwdSm90INS1_25CollectiveMainloopFwdSm90ILi2EN4cute5tupleIJNS5_1CILi1EEES8_S8_EEENS6_IJNS7_ILi128EEENS7_ILi96EEENS7_ILi192EEEEEELi192ENS_10bfloat16_tEfNS_4arch4Sm90ELb0ELb0ELb1ELb0ELb1ELb0ELb0ELb1ELb1ELb1ELb1ELb0EEENS1_21CollectiveEpilogueFwdINS6_IJSA_SC_SB_EEES9_SE_SG_Li256ELb0ELb1ELb1ELb0EEENS1_19SingleTileSchedulerILb0ELb1ELb1ELi128EEEEEEEEEvNT_6ParamsE,@"STO_CUDA_ENTRY STV_DEFAULT"
_ZN7cutlass13device_kernelIN5flash11enable_sm90INS1_16FlashAttnFwdSm90INS1_25CollectiveMainloopFwdSm90ILi2EN4cute5tupleIJNS5_1CILi1EEES8_S8_EEENS6_IJNS7_ILi128EEENS7_ILi96EEENS7_ILi192EEEEEELi192ENS_10bfloat16_tEfNS_4arch4Sm90ELb0ELb0ELb1ELb0ELb1ELb0ELb0ELb1ELb1ELb1ELb1ELb0EEENS1_21CollectiveEpilogueFwdINS6_IJSA_SC_SB_EEES9_SE_SG_Li256ELb0ELb1ELb1ELb0EEENS1_19SingleTileSchedulerILb0ELb1ELb1ELi128EEEEEEEEEvNT_6ParamsE:
[----:B------:R-:W0:Y:S02]  /*0000*/  LDC R1, c[0x0][0x28] ;  /* 0x00000a00ff017b82 */ /* 0x000e240000000800 */
[----:B0-----:R-:W-:Y:S01]  /*0010*/  VIADD R1, R1, 0xfffffff8 ;  /* 0xfffffff801017836 */ /* 0x001fe20000000000 */
[----:B------:R-:W0:Y:S01]  /*0020*/  S2R R25, SR_TID.X ;  /* 0x0000000000197919 */ /* 0x000e220000002100 */
[----:B------:R-:W-:Y:S01]  /*0030*/  ELECT P0, URZ, PT ;  /* 0x00000000003f782f */ /* 0x000fe20003800000 */
[----:B------:R-:W-:Y:S01]  /*0040*/  UMOV UR4, 0x80 ;  /* 0x0000008000047882 */ /* 0x000fe20000000000 */
[----:B------:R-:W-:Y:S01]  /*0050*/  UMOV UR7, 0x100 ;  /* 0x0000010000077882 */ /* 0x000fe20000000000 */
[----:B0-----:R-:W-:-:S05]  /*0060*/  SHF.R.U32.HI R0, RZ, 0x5, R25 ;  /* 0x00000005ff007819 */ /* 0x001fca0000011619 */
[----:B------:R-:W0:Y:S02]  /*0070*/  SHFL.IDX PT, R2, R0, RZ, 0x1f ;  /* 0x00001fff00027589 */ /* 0x000e2400000e0000 */
[C---:B0-----:R-:W-:Y:S02]  /*0080*/  ISETP.NE.OR P0, PT, R2.reuse, RZ, !P0 ;  /* 0x000000ff0200720c */ /* 0x041fe40004705670 */
[----:B------:R-:W-:Y:S02]  /*0090*/  ISETP.NE.AND P1, PT, R2, RZ, PT ;  /* 0x000000ff0200720c */ /* 0x000fe40003f25270 */
[----:B------:R-:W-:-:S06]  /*00a0*/  SHF.R.U32.HI R2, RZ, 0x7, R25 ;  /* 0x00000007ff027819 */ /* 0x000fcc0000011619 */
[----:B------:R-:W0:Y:S03]  /*00b0*/  SHFL.IDX PT, R2, R2, RZ, 0x1f ;  /* 0x00001fff02027589 */ /* 0x000e2600000e0000 */
[----:B------:R-:W-:Y:S01]  /*00c0*/  VOTEU.ALL UP0, P0 ;  /* 0x00000000003f7886 */ /* 0x000fe20000000000 */
[----:B------:R-:W-:-:S04]  /*00d0*/  VOTEU.ALL UP1, P0 ;  /* 0x00000000003f7886 */ /* 0x000fc80000020000 */
[----:B------:R-:W1:Y:S01]  /*00e0*/  @!UP0 S2UR UR8, SR_CgaCtaId ;  /* 0x00000000000889c3 */ /* 0x000e620000008800 */
[----:B------:R-:W-:Y:S01]  /*00f0*/  @!UP0 UMOV UR6, 0x400 ;  /* 0x0000040000068882 */ /* 0x000fe20000000000 */
[----:B------:R-:W-:-:S04]  /*0100*/  @!UP0 UIADD3 UR4, -UR4, 0x100000, URZ ;  /* 0x0010000004048890 */ /* 0x000fc8000fffe13f */
[----:B------:R-:W-:Y:S02]  /*0110*/  @!UP0 USHF.L.U32 UR5, UR4, 0xb, URZ ;  /* 0x0000000b04058899 */ /* 0x000fe4000800063f */
[----:B------:R-:W-:Y:S02]  /*0120*/  @!UP0 USHF.L.U32 UR4, UR4, 0x1, URZ ;  /* 0x0000000104048899 */ /* 0x000fe4000800063f */
[----:B-1----:R-:W-:Y:S02]  /*0130*/  @!UP0 ULEA UR8, UR8, UR6, 0x18 ;  /* 0x0000000608088291 */ /* 0x002fe4000f8ec03f */
[----:B------:R-:W-:-:S04]  /*0140*/  @!UP0 UIADD3 UR6, -UR7, 0x100000, URZ ;  /* 0x0010000007068890 */ /* 0x000fc8000fffe13f */
[----:B------:R-:W-:Y:S02]  /*0150*/  @!UP0 USHF.L.U32 UR7, UR6, 0xb, URZ ;  /* 0x0000000b06078899 */ /* 0x000fe4000800063f */
[----:B------:R-:W-:Y:S01]  /*0160*/  @!UP0 USHF.L.U32 UR6, UR6, 0x1, URZ ;  /* 0x0000000106068899 */ /* 0x000fe2000800063f */
[----:B------:R-:W-:-:S05]  /*0170*/  VOTEU.ALL UP0, P0 ;  /* 0x00000000003f7886 */ /* 0x000fca0000000000 */
[----:B------:R1:W2:Y:S06]  /*0180*/  @!UP0 SYNCS.EXCH.64 URZ, [UR8+0x30800], UR4 ;  /* 0x03080004083f85b2 */ /* 0x0002ac0008000100 */
[----:B------:R1:W3:Y:S02]  /*0190*/  @!UP1 SYNCS.EXCH.64 URZ, [UR8+0x30820], UR6 ;  /* 0x03082006083f95b2 */ /* 0x0002e40008000100 */
[----:B01----:R-:W-:Y:S05]  /*01a0*/  @P1 BRA `(.L_x_0) ;  /* 0x0000000000481947 */ /* 0x003fea0003800000 */
[----:B------:R-:W0:Y:S01]  /*01b0*/  S2UR UR5, SR_CgaCtaId ;  /* 0x00000000000579c3 */ /* 0x000e220000008800 */
[----:B------:R-:W-:Y:S01]  /*01c0*/  UMOV UR4, 0x400 ;  /* 0x0000040000047882 */ /* 0x000fe20000000000 */
[----:B------:R-:W-:Y:S01]  /*01d0*/  UMOV UR6, 0x80 ;  /* 0x0000008000067882 */ /* 0x000fe20000000000 */
[----:B------:R-:W-:Y:S01]  /*01e0*/  UMOV UR7, 0x100 ;  /* 0x0000010000077882 */ /* 0x000fe20000000000 */
[----:B------:R-:W-:Y:S01]  /*01f0*/  ELECT P0, URZ, PT ;  /* 0x00000000003f782f */ /* 0x000fe20003800000 */
[----:B0-----:R-:W-:Y:S02]  /*0200*/  ULEA UR8, UR5, UR4, 0x18 ;  /* 0x0000000405087291 */ /* 0x001fe4000f8ec03f */
[----:B------:R-:W-:-:S04]  /*0210*/  UIADD3 UR4, -UR6, 0x100000, URZ ;  /* 0x0010000006047890 */ /* 0x000fc8000fffe13f */
[----:B------:R-:W-:Y:S02]  /*0220*/  USHF.L.U32 UR5, UR4, 0xb, URZ ;  /* 0x0000000b04057899 */ /* 0x000fe4000800063f */
[----:B------:R-:W-:Y:S02]  /*0230*/  USHF.L.U32 UR4, UR4, 0x1, URZ ;  /* 0x0000000104047899 */ /* 0x000fe4000800063f */
[----:B------:R-:W-:-:S04]  /*0240*/  UIADD3 UR6, -UR7, 0x100000, URZ ;  /* 0x0010000007067890 */ /* 0x000fc8000fffe13f */
[----:B------:R-:W-:Y:S02]  /*0250*/  USHF.L.U32 UR7, UR6, 0xb, URZ ;  /* 0x0000000b06077899 */ /* 0x000fe4000800063f */
[----:B------:R-:W-:Y:S01]  /*0260*/  USHF.L.U32 UR6, UR6, 0x1, URZ ;  /* 0x0000000106067899 */ /* 0x000fe2000800063f */
[----:B------:R-:W0:Y:S03]  /*0270*/  FENCE.VIEW.ASYNC.S ;  /* 0x00000000000073c6 */ /* 0x000e260000000000 */
[----:B0-----:R0:W1:Y:S08]  /*0280*/  SYNCS.EXCH.64 URZ, [UR8+0x30830], UR4 ;  /* 0x03083004083f75b2 */ /* 0x0010700008000100 */
[----:B------:R0:W4:Y:S01]  /*0290*/  SYNCS.EXCH.64 URZ, [UR8+0x30840], UR6 ;  /* 0x03084006083f75b2 */ /* 0x0001220008000100 */
[----:B------:R0:W0:Y:S01]  /*02a0*/  SYNCS.EXCH.64 URZ, [UR8+0x30838], UR4 ;  /* 0x03083804083f75b2 */ /* 0x0000220008000100 */
[----:B------:R0:W0:Y:S01]  /*02b0*/  SYNCS.EXCH.64 URZ, [UR8+0x30848], UR6 ;  /* 0x03084806083f75b2 */ /* 0x0000220008000100 */
[----:B------:R-:W-:Y:S01]  /*02c0*/  NOP ;  /* 0x0000000000007918 */ /* 0x000fe20000000000 */
.L_x_0:
[----:B------:R-:W5:Y:S01]  /*02d0*/  SHFL.IDX PT, R3, R0, RZ, 0x1f ;  /* 0x00001fff00037589 */ /* 0x000f6200000e0000 */
[----:B------:R-:W-:Y:S01]  /*02e0*/  NOP ;  /* 0x0000000000007918 */ /* 0x000fe20000000000 */
[----:B-----5:R-:W-:-:S13]  /*02f0*/  ISETP.NE.AND P0, PT, R3, RZ, PT ;  /* 0x000000ff0300720c */ /* 0x020fda0003f05270 */
[----:B------:R-:W-:Y:S05]  /*0300*/  @P0 BRA `(.L_x_1) ;  /* 0x0000000000480947 */ /* 0x000fea0003800000 */
[----:B0-----:R-:W0:Y:S01]  /*0310*/  S2UR UR5, SR_CgaCtaId ;  /* 0x00000000000579c3 */ /* 0x001e220000008800 */
        /* <DEDUP_REMOVED lines=12> */
[----:B0-----:R0:W0:Y:S08]  /*03e0*/  SYNCS.EXCH.64 URZ, [UR8+0x30850], UR4 ;  /* 0x03085004083f75b2 */ /* 0x0010300008000100 */
[----:B------:R0:W0:Y:S01]  /*03f0*/  SYNCS.EXCH.64 URZ, [UR8+0x30860], UR6 ;  /* 0x03086006083f75b2 */ /* 0x0000220008000100 */
[----:B------:R0:W0:Y:S01]  /*0400*/  SYNCS.EXCH.64 URZ, [UR8+0x30858], UR4 ;  /* 0x03085804083f75b2 */ /* 0x0000220008000100 */
[----:B------:R0:W0:Y:S01]  /*0410*/  SYNCS.EXCH.64 URZ, [UR8+0x30868], UR6 ;  /* 0x03086806083f75b2 */ /* 0x0000220008000100 */
[----:B------:R-:W-:Y:S01]  /*0420*/  NOP ;  /* 0x0000000000007918 */ /* 0x000fe20000000000 */
.L_x_1:
[----:B------:R-:W5:Y:S01]  /*0430*/  SHFL.IDX PT, R3, R0, RZ, 0x1f ;  /* 0x00001fff00037589 */ /* 0x000f6200000e0000 */
[----:B------:R-:W-:Y:S01]  /*0440*/  NOP ;  /* 0x0000000000007918 */ /* 0x000fe20000000000 */
[----:B-----5:R-:W-:-:S13]  /*0450*/  ISETP.NE.AND P0, PT, R3, RZ, PT ;  /* 0x000000ff0300720c */ /* 0x020fda0003f05270 */
[----:B------:R-:W-:Y:S05]  /*0460*/  @P0 BRA `(.L_x_2) ;  /* 0x0000000000380947 */ /* 0x000fea0003800000 */
[----:B0-----:R-:W0:Y:S01]  /*0470*/  S2UR UR5, SR_CgaCtaId ;  /* 0x00000000000579c3 */ /* 0x001e220000008800 */
[----:B------:R-:W-:Y:S01]  /*0480*/  UMOV UR4, 0x400 ;  /* 0x0000040000047882 */ /* 0x000fe20000000000 */
[----:B------:R-:W-:Y:S01]  /*0490*/  UMOV UR7, 0x80 ;  /* 0x0000008000077882 */ /* 0x000fe20000000000 */
[----:B------:R-:W-:Y:S01]  /*04a0*/  ELECT P0, URZ, PT ;  /* 0x00000000003f782f */ /* 0x000fe20003800000 */
[----:B0-----:R-:W-:Y:S02]  /*04b0*/  ULEA UR6, UR5, UR4, 0x18 ;  /* 0x0000000405067291 */ /* 0x001fe4000f8ec03f */
[----:B------:R-:W-:-:S04]  /*04c0*/  UIADD3 UR4, -UR7, 0x100000, URZ ;  /* 0x0010000007047890 */ /* 0x000fc8000fffe13f */
[----:B------:R-:W-:Y:S02]  /*04d0*/  USHF.L.U32 UR5, UR4, 0xb, URZ ;  /* 0x0000000b04057899 */ /* 0x000fe4000800063f */
[----:B------:R-:W-:Y:S01]  /*04e0*/  USHF.L.U32 UR4, UR4, 0x1, URZ ;  /* 0x0000000104047899 */ /* 0x000fe2000800063f */
[----:B------:R-:W0:Y:S11]  /*04f0*/  FENCE.VIEW.ASYNC.S ;  /* 0x00000000000073c6 */ /* 0x000e360000000000 */
[----:B0-----:R0:W0:Y:S01]  /*0500*/  SYNCS.EXCH.64 URZ, [UR6+0x30870], UR4 ;  /* 0x03087004063f75b2 */ /* 0x0010220008000100 */
[----:B------:R0:W0:Y:S01]  /*0510*/  SYNCS.EXCH.64 URZ, [UR6+0x30880], UR4 ;  /* 0x03088004063f75b2 */ /* 0x0000220008000100 */
[----:B------:R0:W0:Y:S01]  /*0520*/  SYNCS.EXCH.64 URZ, [UR6+0x30878], UR4 ;  /* 0x03087804063f75b2 */ /* 0x0000220008000100 */
[----:B------:R0:W0:Y:S01]  /*0530*/  SYNCS.EXCH.64 URZ, [UR6+0x30888], UR4 ;  /* 0x03088804063f75b2 */ /* 0x0000220008000100 */
[----:B------:R-:W-:Y:S01]  /*0540*/  NOP ;  /* 0x0000000000007918 */ /* 0x000fe20000000000 */
.L_x_2:
        /* <DEDUP_REMOVED lines=22> */
.L_x_3:
[----:B------:R-:W5:Y:S01]  /*06b0*/  SHFL.IDX PT, R3, R0, RZ, 0x1f ;  /* 0x00001fff00037589 */ /* 0x000f6200000e0000 */
[----:B------:R-:W-:Y:S01]  /*06c0*/  R2UR UR9, R2 ;  /* 0x00000000020972ca */ /* 0x000fe200000e0000 */
        /* <DEDUP_REMOVED lines=21> */
.L_x_4:
[----:B------:R-:W-:Y:S01]  /*0820*/  UISETP.NE.AND UP0, UPT, UR9, URZ, UPT ;  /* 0x0000003f0900728c */ /* 0x000fe2000bf05270 */
[----:B------:R-:W-:Y:S01]  /*0830*/  NOP ;  /* 0x0000000000007918 */ /* 0x000fe20000000000 */
[----:B0-----:R-:W-:Y:S01]  /*0840*/  UMOV UR4, 0x1 ;  /* 0x0000000100047882 */ /* 0x001fe20000000000 */
[----:B------:R-:W-:Y:S01]  /*0850*/  ULDC.64 UR36, c[0x0][0x208] ;  /* 0x0000820000247ab9 */ /* 0x000fe20000000a00 */
[----:B------:R-:W-:Y:S01]  /*0860*/  USEL UR4, UR4, 0x2, !UP0 ;  /* 0x0000000204047887 */ /* 0x000fe2000c000000 */
[----:B------:R-:W-:Y:S01]  /*0870*/  BSSY B6, `(.L_x_5) ;  /* 0x0000c5a000067945 */ /* 0x000fe20003800000 */
[----:B-1234-:R-:W-:Y:S01]  /*0880*/  BAR.SYNC.DEFER_BLOCKING 0x0 ;  /* 0x0000000000007b1d */ /* 0x01efe20000010000 */
[----:B------:R-:W-:-:S03]  /*0890*/  PLOP3.LUT P0, PT, PT, PT, UP0, 0x80, 0x0 ;  /* 0x000000000000781c */ /* 0x000fc60003f0f008 */
[----:B------:R-:W-:-:S05]  /*08a0*/  IMAD.U32 R2, RZ, RZ, UR4 ;  /* 0x00000004ff027e24 */ /* 0x000fca000f8e00ff */
[----:B------:R0:W-:Y:S05]  /*08b0*/  STL [R1+0x4], R2 ;  /* 0x0000040201007387 */ /* 0x0001ea0000100800 */
[----:B------:R-:W-:Y:S05]  /*08c0*/  @!P0 BRA `(.L_x_6) ;  /* 0x0000008800708947 */ /* 0x000fea0003800000 */
.L_x_7:
[----:B------:R-:W-:-:S08]  /*08d0*/  NOP ;  /* 0x0000000000007918 */ /* 0x000fd00000000000 */
[----:B------:R-:W1:Y:S02]  /*08e0*/  USETMAXREG.TRY_ALLOC.CTAPOOL UP0, 0xe8 ;  /* 0x000000e8000079c8 */ /* 0x000e640008000600 */
[----:B-1----:R-:W-:-:S13]  /*08f0*/  PLOP3.LUT P0, PT, PT, PT, UP0, 0x80, 0x0 ;  /* 0x000000000000781c */ /* 0x002fda0003f0f008 */
[----:B------:R-:W-:Y:S05]  /*0900*/  @!P0 BRA `(.L_x_7) ;  /* 0xfffffffc00f08947 */ /* 0x000fea000383ffff */
[----:B------:R-:W1:Y:S01]  /*0910*/  S2UR UR6, SR_CTAID.Y ;  /* 0x00000000000679c3 */ /* 0x000e620000002600 */
[----:B------:R-:W-:Y:S02]  /*0920*/  ULDC UR7, c[0x0][0xc50] ;  /* 0x0003140000077ab9 */ /* 0x000fe40000000800 */
[----:B------:R-:W-:-:S05]  /*0930*/  UISETP.NE.AND UP0, UPT, UR7, 0x1, UPT ;  /* 0x000000010700788c */ /* 0x000fca000bf05270 */
[----:B------:R-:W2:Y:S06]  /*0940*/  S2UR UR8, SR_CTAID.Z ;  /* 0x00000000000879c3 */ /* 0x000eac0000002700 */
[----:B------:R-:W-:Y:S01]  /*0950*/  @UP0 ULDC UR4, c[0x0][0xc54] ;  /* 0x0003150000040ab9 */ /* 0x000fe20000000800 */
[----:B------:R-:W-:Y:S01]  /*0960*/  @UP0 ULDC UR9, c[0x0][0xc58] ;  /* 0x0003160000090ab9 */ /* 0x000fe20000000800 */
[----:B-1----:R-:W-:Y:S02]  /*0970*/  UIMAD.WIDE.U32 UR4, UR6, UR4, URZ ;  /* 0x00000004060472a5 */ /* 0x002fe4000f8e003f */
[----:B------:R-:W-:-:S02]  /*0980*/  UMOV UR10, UR6 ;  /* 0x00000006000a7c82 */ /* 0x000fc40008000000 */
[----:B------:R-:W-:Y:S01]  /*0990*/  @UP0 USHF.R.U32.HI UR10, URZ, UR9, UR5 ;  /* 0x000000093f0a0299 */ /* 0x000fe20008011605 */
[----:B------:R-:W-:Y:S06]  /*09a0*/  BAR.ARV 0x8, 0x180 ;  /* 0x0206000000007b1d */ /* 0x000fec0000002000 */
[----:B--2---:R-:W-:Y:S01]  /*09b0*/  ISETP.LE.AND P0, PT, RZ, UR8, PT ;  /* 0x00000008ff007c0c */ /* 0x004fe2000bf03270 */
[----:B------:R-:W-:Y:S02]  /*09c0*/  UIADD3 UR4, -UR10, URZ, URZ ;  /* 0x0000003f0a047290 */ /* 0x000fe4000fffe13f */
[----:B------:R-:W-:-:S02]  /*09d0*/  MOV R17, UR10 ;  /* 0x0000000a00117c02 */ /* 0x000fc40008000f00 */
[----:B------:R-:W-:-:S08]  /*09e0*/  UIMAD UR7, UR7, UR4, UR6 ;  /* 0x00000004070772a4 */ /* 0x000fd0000f8e0206 */
[----:B------:R-:W-:Y:S05]  /*09f0*/  @!P0 BRA `(.L_x_8) ;  /* 0x000000c400048947 */ /* 0x000fea0003800000 */
[----:B------:R-:W-:Y:S01]  /*0a00*/  ULDC.64 UR4, c[0x0][0x418] ;  /* 0x0001060000047ab9 */ /* 0x000fe20000000a00 */
[----:B------:R-:W-:Y:S01]  /*0a10*/  ULDC UR42, c[0x0][0x424] ;  /* 0x00010900002a7ab9 */ /* 0x000fe20000000800 */
[----:B------:R-:W-:Y:S02]  /*0a20*/  UISETP.NE.U32.AND UP0, UPT, UR4, URZ, UPT ;  /* 0x0000003f0400728c */ /* 0x000fe4000bf05070 */
[----:B------:R-:W-:Y:S02]  /*0a30*/  ULOP3.LUT UR9, UR7, 0xffff, URZ, 0xc0, !UPT ;  /* 0x0000ffff07097892 */ /* 0x000fe4000f8ec03f */
[----:B------:R-:W-:Y:S01]  /*0a40*/  UISETP.NE.AND.EX UP0, UPT, UR5, URZ, UPT, UP0 ;  /* 0x0000003f0500728c */ /* 0x000fe2000bf05300 */
[----:B------:R-:W-:-:S03]  /*0a50*/  ULDC UR4, c[0x0][0x2f0] ;  /* 0x0000bc0000047ab9 */ /* 0x000fc60000000800 */
[----:B------:R-:W-:-:S04]  /*0a60*/  USEL UR42, UR42, 0x1, UP0 ;  /* 0x000000012a2a7887 */ /* 0x000fc80008000000 */
[----:B------:R-:W-:-:S04]  /*0a70*/  UIMAD UR42, UR42, UR4, URZ ;  /* 0x000000042a2a72a4 */ /* 0x000fc8000f8e023f */
[----:B------:R-:W-:Y:S02]  /*0a80*/  UISETP.GE.AND UP0, UPT, UR42, 0x1, UPT ;  /* 0x000000012a00788c */ /* 0x000fe4000bf06270 */
[----:B------:R-:W-:-:S04]  /*0a90*/  UIADD3 UR4, UR42, 0x5f, URZ ;  /* 0x0000005f2a047890 */ /* 0x000fc8000fffe03f */
[----:B------:R-:W-:Y:S01]  /*0aa0*/  PLOP3.LUT P0, PT, PT, PT, UP0, 0x80, 0x0 ;  /* 0x000000000000781c */ /* 0x000fe20003f0f008 */
[----:B------:R-:W-:-:S04]  /*0ab0*/  UIMAD.WIDE UR4, UR4, 0x2aaaaaab, URZ ;  /* 0x2aaaaaab040478a5 */ /* 0x000fc8000f8e023f */
[----:B------:R-:W-:-:S03]  /*0ac0*/  USHF.R.U32.HI UR6, URZ, 0x1f, UR5 ;  /* 0x0000001f3f067899 */ /* 0x000fc60008011605 */
[----:B------:R-:W-:Y:S01]  /*0ad0*/  UMOV UR4, URZ ;  /* 0x0000003f00047c82 */ /* 0x000fe20008000000 */
[----:B------:R-:W-:-:S04]  /*0ae0*/  ULEA.HI.SX32 UR6, UR5, UR6, 0x1c ;  /* 0x0000000605067291 */ /* 0x000fc8000f8fe23f */
[----:B------:R-:W-:Y:S08]  /*0af0*/  @!P0 BRA `(.L_x_9) ;  /* 0x0000000000908947 */ /* 0x000ff00003800000 */
[----:B------:R-:W-:Y:S01]  /*0b00*/  USHF.R.U32.HI UR7, URZ, 0x10, UR7 ;  /* 0x000000103f077899 */ /* 0x000fe20008011607 */
[----:B------:R-:W-:-:S03]  /*0b10*/  UMOV UR4, URZ ;  /* 0x0000003f00047c82 */ /* 0x000fc60008000000 */
[----:B------:R-:W-:-:S11]  /*0b20*/  UISETP.NE.AND UP0, UPT, UR7, URZ, UPT ;  /* 0x0000003f0700728c */ /* 0x000fd6000bf05270 */
[----:B------:R-:W-:Y:S02]  /*0b30*/  @!UP0 ULDC UR7, c[0x0][0x9f0] ;  /* 0x00027c0000078ab9 */ /* 0x000fe40000000800 */
[----:B------:R-:W-:Y:S01]  /*0b40*/  IMAD.U32 R3, RZ, RZ, UR7 ;  /* 0x00000007ff037e24 */ /* 0x000fe2000f8e00ff */
[----:B------:R-:W-:-:S04]  /*0b50*/  UIADD3 UR8, UR6, -0x1, UR7 ;  /* 0xffffffff06087890 */ /* 0x000fc8000fffe007 */
[-C--:B------:R-:W-:Y:S02]  /*0b60*/  IABS R0, R3.reuse ;  /* 0x0000000300007213 */ /* 0x080fe40000000000 */
[----:B------:R-:W-:Y:S01]  /*0b70*/  MOV R4, UR8 ;  /* 0x0000000800047c02 */ /* 0x000fe20008000f00 */
[----:B------:R-:W-:Y:S01]  /*0b80*/  ULOP3.LUT UR8, UR8, UR7, URZ, 0x3c, !UPT ;  /* 0x0000000708087292 */ /* 0x000fe2000f8e3c3f */
[----:B------:R-:W-:Y:S02]  /*0b90*/  R2UR UR12, R0 ;  /* 0x00000000000c72ca */ /* 0x000fe400000e0000 */
[----:B------:R-:W-:Y:S02]  /*0ba0*/  IABS R4, R4 ;  /* 0x0000000400047213 */ /* 0x000fe40000000000 */
[----:B------:R-:W-:-:S03]  /*0bb0*/  IABS R5, R3 ;  /* 0x0000000300057213 */ /* 0x000fc60000000000 */
[----:B------:R-:W-:-:S05]  /*0bc0*/  IMAD.MOV.U32 R3, RZ, RZ, R4 ;  /* 0x000000ffff037224 */ /* 0x000fca00078e0004 */
[----:B------:R-:W-:Y:S01]  /*0bd0*/  R2UR UR11, R3 ;  /* 0x00000000030b72ca */ /* 0x000fe200000e0000 */
[----:B------:R-:W1:Y:S08]  /*0be0*/  I2F.RP R0, UR12 ;  /* 0x0000000c00007d06 */ /* 0x000e700008209400 */
[----:B-1----:R-:W0:Y:S02]  /*0bf0*/  MUFU.RCP R0, R0 ;  /* 0x0000000000007308 */ /* 0x002e240000001000 */
[----:B0-----:R-:W-:-:S02]  /*0c00*/  VIADD R2, R0, 0xffffffe ;  /* 0x0ffffffe00027836 */ /* 0x001fc40000000000 */
[----:B------:R-:W-:-:S04]  /*0c10*/  IMAD.MOV R0, RZ, RZ, -R5 ;  /* 0x000000ffff007224 */ /* 0x000fc800078e0a05 */
[----:B------:R-:W0:Y:S02]  /*0c20*/  F2I.FTZ.U32.TRUNC.NTZ R2, R2 ;  /* 0x0000000200027305 */ /* 0x000e24000021f000 */
[----:B0-----:R-:W-:-:S13]  /*0c30*/  R2UR UR5, R2 ;  /* 0x00000000020572ca */ /* 0x001fda00000e0000 */
[----:B------:R-:W-:-:S04]  /*0c40*/  UIADD3 UR10, URZ, -UR5, URZ ;  /* 0x800000053f0a7290 */ /* 0x000fc8000fffe03f */
[----:B------:R-:W-:-:S04]  /*0c50*/  UIMAD UR10, UR10, UR12, URZ ;  /* 0x0000000c0a0a72a4 */ /* 0x000fc8000f8e023f */
[----:B------:R-:W-:-:S03]  /*0c60*/  UIMAD.WIDE.U32 UR4, UR5, UR10, UR4 ;  /* 0x0000000a050472a5 */ /* 0x000fc6000f8e0004 */
[----:B------:R-:W-:Y:S01]  /*0c70*/  R2UR UR10, R0 ;  /* 0x00000000000a72ca */ /* 0x000fe200000e0000 */
[----:B------:R-:W-:-:S12]  /*0c80*/  UIMAD.WIDE.U32 UR4, UR5, UR11, URZ ;  /* 0x0000000b050472a5 */ /* 0x000fd8000f8e003f */
[----:B------:R-:W-:-:S04]  /*0c90*/  UIMAD UR4, UR5, UR10, UR11 ;  /* 0x0000000a050472a4 */ /* 0x000fc8000f8e020b */
[----:B------:R-:W-:-:S11]  /*0ca0*/  UISETP.GT.U32.AND UP0, UPT, UR12, UR4, UPT ;  /* 0x000000040c00728c */ /* 0x000fd6000bf04070 */
[----:B------:R-:W-:Y:S02]  /*0cb0*/  @!UP0 UIADD3 UR4, UR4, -UR12, URZ ;  /* 0x8000000c04048290 */ /* 0x000fe4000fffe03f */
[----:B------:R-:W-:Y:S02]  /*0cc0*/  @!UP0 UIADD3 UR5, UR5, 0x1, URZ ;  /* 0x0000000105058890 */ /* 0x000fe4000fffe03f */
[----:B------:R-:W-:Y:S02]  /*0cd0*/  UISETP.GE.U32.AND UP1, UPT, UR4, UR12, UPT ;  /* 0x0000000c0400728c */ /* 0x000fe4000bf26070 */
[----:B------:R-:W-:-:S09]  /*0ce0*/  UISETP.GE.AND UP0, UPT, UR8, URZ, UPT ;  /* 0x0000003f0800728c */ /* 0x000fd2000bf06270 */
[----:B------:R-:W-:Y:S02]  /*0cf0*/  @UP1 UIADD3 UR5, UR5, 0x1, URZ ;  /* 0x0000000105051890 */ /* 0x000fe4000fffe03f */
[----:B------:R-:W-:-:S05]  /*0d00*/  UISETP.NE.AND UP1, UPT, UR7, URZ, UPT ;  /* 0x0000003f0700728c */ /* 0x000fca000bf25270 */
[----:B------:R-:W-:Y:S02]  /*0d10*/  UMOV UR4, UR5 ;  /* 0x0000000500047c82 */ /* 0x000fe40008000000 */
[----:B------:R-:W-:-:S04]  /*0d20*/  @!UP0 UIADD3 UR4, -UR4, URZ, URZ ;  /* 0x0000003f04048290 */ /* 0x000fc8000fffe13f */
[----:B------:R-:W-:-:S12]  /*0d30*/  @!UP1 ULOP3.LUT UR4, URZ, UR7, URZ, 0x33, !UPT ;  /* 0x000000073f049292 */ /* 0x000fd8000f8e333f */
.L_x_9:
[----:B------:R-:W-:Y:S02]  /*0d40*/  UIMAD UR5, UR9, UR4, URZ ;  /* 0x00000004090572a4 */ /* 0x000fe4000f8e023f */
[----:B------:R-:W-:Y:S01]  /*0d50*/  IMAD.U32 R3, RZ, RZ, UR4 ;  /* 0x00000004ff037e24 */ /* 0x000fe2000f8e00ff */
[----:B------:R-:W-:Y:S01]  /*0d60*/  MOV R0, UR6 ;  /* 0x0000000600007c02 */ /* 0x000fe20008000f00 */
[----:B0-----:R-:W-:Y:S01]  /*0d70*/  IMAD.MOV.U32 R2, RZ, RZ, RZ ;  /* 0x000000ffff027224 */ /* 0x001fe200078e00ff */
[----:B------:R-:W-:Y:S02]  /*0d80*/  IADD3 R18, R25, -0x80, RZ ;  /* 0xffffff8019127810 */ /* 0x000fe40007ffe0ff */
[----:B------:R-:W-:Y:S02]  /*0d90*/  CS2R R118, SRZ ;  /* 0x0000000000767805 */ /* 0x000fe4000001ff00 */
[----:B------:R-:W-:Y:S01]  /*0da0*/  VIADDMNMX R0, R3, UR5, R0, PT ;  /* 0x0000000503007c46 */ /* 0x000fe2000b800100 */
[----:B------:R-:W-:Y:S01]  /*0db0*/  IMAD.U32 R16, RZ, RZ, UR5 ;  /* 0x00000005ff107e24 */ /* 0x000fe2000f8e00ff */
[----:B------:R-:W-:-:S02]  /*0dc0*/  PLOP3.LUT P0, PT, PT, PT, PT, 0x80, 0x0 ;  /* 0x000000000000781c */ /* 0x000fc40003f0f070 */
[----:B------:R-:W-:Y:S02]  /*0dd0*/  CS2R R116, SRZ ;  /* 0x0000000000747805 */ /* 0x000fe4000001ff00 */
[----:B------:R-:W-:Y:S01]  /*0de0*/  R2UR UR39, R0 ;  /* 0x00000000002772ca */ /* 0x000fe200000e0000 */
[----:B------:R-:W-:Y:S01]  /*0df0*/  IMAD.MOV.U32 R0, RZ, RZ, RZ ;  /* 0x000000ffff007224 */ /* 0x000fe200078e00ff */
[----:B------:R-:W-:Y:S02]  /*0e00*/  CS2R R114, SRZ ;  /* 0x0000000000727805 */ /* 0x000fe4000001ff00 */
[----:B------:R-:W-:Y:S02]  /*0e10*/  CS2R R112, SRZ ;  /* 0x0000000000707805 */ /* 0x000fe4000001ff00 */
[----:B------:R-:W-:Y:S02]  /*0e20*/  CS2R R110, SRZ ;  /* 0x00000000006e7805 */ /* 0x000fe4000001ff00 */
[----:B------:R-:W-:-:S02]  /*0e30*/  CS2R R108, SRZ ;  /* 0x00000000006c7805 */ /* 0x000fc4000001ff00 */
[----:B------:R-:W-:Y:S02]  /*0e40*/  CS2R R106, SRZ ;  /* 0x00000000006a7805 */ /* 0x000fe4000001ff00 */
[----:B------:R-:W-:Y:S02]  /*0e50*/  CS2R R104, SRZ ;  /* 0x0000000000687805 */ /* 0x000fe4000001ff00 */
[----:B------:R-:W-:Y:S02]  /*0e60*/  CS2R R102, SRZ ;  /* 0x0000000000667805 */ /* 0x000fe4000001ff00 */
[----:B------:R-:W-:Y:S02]  /*0e70*/  CS2R R100, SRZ ;  /* 0x0000000000647805 */ /* 0x000fe4000001ff00 */
[----:B------:R-:W-:Y:S02]  /*0e80*/  CS2R R98, SRZ ;  /* 0x0000000000627805 */ /* 0x000fe4000001ff00 */
[----:B------:R-:W-:-:S02]  /*0e90*/  CS2R R96, SRZ ;  /* 0x0000000000607805 */ /* 0x000fc4000001ff00 */
[----:B------:R-:W-:Y:S01]  /*0ea0*/  CS2R R94, SRZ ;  /* 0x00000000005e7805 */ /* 0x000fe2000001ff00 */
[----:B------:R-:W-:Y:S01]  /*0eb0*/  UISETP.GT.AND UP0, UPT, UR39, UR5, UPT ;  /* 0x000000052700728c */ /* 0x000fe2000bf04270 */
[----:B------:R-:W-:Y:S02]  /*0ec0*/  CS2R R92, SRZ ;  /* 0x00000000005c7805 */ /* 0x000fe4000001ff00 */
[----:B------:R-:W-:Y:S02]  /*0ed0*/  CS2R R90, SRZ ;  /* 0x00000000005a7805 */ /* 0x000fe4000001ff00 */
[----:B------:R-:W-:Y:S02]  /*0ee0*/  CS2R R88, SRZ ;  /* 0x0000000000587805 */ /* 0x000fe4000001ff00 */
[----:B------:R-:W-:Y:S02]  /*0ef0*/  CS2R R86, SRZ ;  /* 0x0000000000567805 */ /* 0x000fe4000001ff00 */
[----:B------:R-:W-:-:S02]  /*0f00*/  CS2R R84, SRZ ;  /* 0x0000000000547805 */ /* 0x000fc4000001ff00 */
[----:B------:R-:W-:Y:S02]  /*0f10*/  PLOP3.LUT P1, PT, PT, PT, UP0, 0x80, 0x0 ;  /* 0x000000000000781c */ /* 0x000fe40003f2f008 */
[----:B------:R-:W-:Y:S02]  /*0f20*/  CS2R R82, SRZ ;  /* 0x0000000000527805 */ /* 0x000fe4000001ff00 */
        /* <DEDUP_REMOVED lines=29> */
[----:B------:R-:W-:Y:S06]  /*1100*/  @!P1 BRA `(.L_x_10) ;  /* 0x0000006000989947 */ /* 0x000fec0003800000 */
[----:B------:R-:W-:Y:S01]  /*1110*/  SHF.R.S32.HI R3, RZ, 0x1f, R18 ;  /* 0x0000001fff037819 */ /* 0x000fe20000011412 */
[----:B------:R-:W0:Y:S01]  /*1120*/  S2UR UR6, SR_CgaCtaId ;  /* 0x00000000000679c3 */ /* 0x000e220000008800 */
[----:B------:R-:W-:Y:S02]  /*1130*/  UMOV UR38, 0x400 ;  /* 0x0000040000267882 */ /* 0x000fe40000000000 */
[----:B------:R-:W-:-:S04]  /*1140*/  LEA.HI R19, R3, R18, RZ, 0x7 ;  /* 0x0000001203137211 */ /* 0x000fc800078f38ff */
[----:B------:R-:W-:-:S06]  /*1150*/  SHF.R.S32.HI R0, RZ, 0x7, R19 ;  /* 0x00000007ff007819 */ /* 0x000fcc0000011413 */
[----:B------:R-:W1:Y:S01]  /*1160*/  SHFL.IDX PT, R0, R0, RZ, 0x1f ;  /* 0x00001fff00007589 */ /* 0x000e6200000e0000 */
[----:B0-----:R-:W-:-:S04]  /*1170*/  ULEA UR38, UR6, UR38, 0x18 ;  /* 0x0000002606267291 */ /* 0x001fc8000f8ec03f */
[----:B------:R-:W-:-:S04]  /*1180*/  UIADD3 UR6, UR38, 0x12400, URZ ;  /* 0x0001240026067890 */ /* 0x000fc8000fffe03f */
[----:B------:R-:W-:Y:S01]  /*1190*/  ULOP3.LUT UP0, URZ, UR6, 0x1bf, URZ, 0xc0, !UPT ;  /* 0x000001bf063f7892 */ /* 0x000fe2000f80c03f */
[----:B-1----:R-:W-:-:S05]  /*11a0*/  R2UR UR4, R0 ;  /* 0x00000000000472ca */ /* 0x002fca00000e0000 */
[----:B------:R-:W-:-:S08]  /*11b0*/  PLOP3.LUT P0, PT, PT, PT, UP0, 0x80, 0x0 ;  /* 0x000000000000781c */ /* 0x000fd00003f0f008 */
[----:B------:R-:W-:-:S04]  /*11c0*/  ULEA.HI UR5, UR4, UR4, URZ, 0x1 ;  /* 0x0000000404057291 */ /* 0x000fc8000f8f083f */
[----:B------:R-:W-:-:S04]  /*11d0*/  ULOP3.LUT UR5, UR5, 0x1e, URZ, 0xc0, !UPT ;  /* 0x0000001e05057892 */ /* 0x000fc8000f8ec03f */
[----:B------:R-:W-:-:S04]  /*11e0*/  UIADD3 UR5, UR4, -UR5, URZ ;  /* 0x8000000504057290 */ /* 0x000fc8000fffe03f */
[----:B------:R-:W-:-:S04]  /*11f0*/  ULEA UR5, UR5, UR6, 0xd ;  /* 0x0000000605057291 */ /* 0x000fc8000f8e683f */
[----:B------:R-:W-:-:S04]  /*1200*/  USHF.R.U32.HI UR5, URZ, 0x4, UR5 ;  /* 0x000000043f057899 */ /* 0x000fc80008011605 */
[----:B------:R-:W-:Y:S01]  /*1210*/  ULOP3.LUT UR40, UR5, 0x3fff, URZ, 0xc0, !UPT ;  /* 0x00003fff05287892 */ /* 0x000fe2000f8ec03f */
[----:B------:R-:W-:Y:S11]  /*1220*/  @!P0 BRA `(.L_x_11) ;  /* 0x0000000000408947 */ /* 0x000ff60003800000 */
[----:B------:R-:W-:Y:S01]  /*1230*/  MOV R0, 0x0 ;  /* 0x0000000000007802 */ /* 0x000fe20000000f00 */
[----:B------:R-:W-:Y:S01]  /*1240*/  ULDC.64 UR4, c[0x4][0x88] ;  /* 0x0100220000047ab9 */ /* 0x000fe20000000a00 */
[----:B------:R-:W-:Y:S01]  /*1250*/  ULDC.64 UR6, c[0x4][0x28] ;  /* 0x01000a0000067ab9 */ /* 0x000fe20000000a00 */
[----:B------:R-:W-:Y:S01]  /*1260*/  MOV R4, UR4 ;  /* 0x0000000400047c02 */ /* 0x000fe20008000f00 */
[----:B------:R0:W1:Y:S01]  /*1270*/  LDC.64 R2, c[0x4][R0] ;  /* 0x0100000000027b82 */ /* 0x0000620000000a00 */
[----:B------:R-:W-:Y:S01]  /*1280*/  IMAD.U32 R5, RZ, RZ, UR5 ;  /* 0x00000005ff057e24 */ /* 0x000fe2000f8e00ff */
[----:B------:R-:W-:Y:S01]  /*1290*/  ULDC.64 UR4, c[0x4][0x90] ;  /* 0x0100240000047ab9 */ /* 0x000fe20000000a00 */
[----:B------:R-:W-:Y:S01]  /*12a0*/  IMAD.U32 R10, RZ, RZ, UR6 ;  /* 0x00000006ff0a7e24 */ /* 0x000fe2000f8e00ff */
[----:B------:R-:W-:Y:S01]  /*12b0*/  MOV R7, UR5 ;  /* 0x0000000500077c02 */ /* 0x000fe20008000f00 */
[----:B------:R-:W-:Y:S01]  /*12c0*/  IMAD.U32 R6, RZ, RZ, UR4 ;  /* 0x00000004ff067e24 */ /* 0x000fe2000f8e00ff */
[----:B------:R-:W-:Y:S01]  /*12d0*/  MOV R8, 0x70 ;  /* 0x0000007000087802 */ /* 0x000fe20000000f00 */
[----:B------:R-:W-:-:S02]  /*12e0*/  IMAD.U32 R11, RZ, RZ, UR7 ;  /* 0x00000007ff0b7e24 */ /* 0x000fc4000f8e00ff */
[----:B------:R-:W-:Y:S02]  /*12f0*/  IMAD.MOV.U32 R12, RZ, RZ, 0x1 ;  /* 0x00000001ff0c7424 */ /* 0x000fe400078e00ff */
[----:B0-----:R-:W-:-:S07]  /*1300*/  IMAD.MOV.U32 R13, RZ, RZ, RZ ;  /* 0x000000ffff0d7224 */ /* 0x001fce00078e00ff */
[----:B------:R-:W-:-:S07]  /*1310*/  LEPC R20, `(.L_x_11) ;  /* 0x000000001014794e */ /* 0x000fce0000000000 */
[----:B-1----:R-:W-:Y:S05]  /*1320*/  CALL.ABS.NOINC R2 ;  /* 0x0000000002007343 */ /* 0x002fea0003c00000 */
.L_x_11:
[----:B------:R-:W-:-:S04]  /*1330*/  SHF.L.U32 R0, RZ, 0x1f, RZ ;  /* 0x0000001fff007819 */ /* 0x000fc800000006ff */
[----:B------:R-:W0:Y:S02]  /*1340*/  SYNCS.PHASECHK.TRANS64.TRYWAIT P0, [UR38+0x30800], R0 ;  /* 0x03080000ff0075a7 */ /* 0x000e240008000166 */
[----:B0-----:R-:W-:Y:S05]  /*1350*/  @!P0 BRA `(.L_x_12) ;  /* 0x000000b800b48947 */ /* 0x001fea0003800000 */
.L_x_85:
[----:B------:R-:W2:Y:S02]  /*1360*/  LDL R2, [R1+0x4] ;  /* 0x0000040001027983 */ /* 0x000ea40000100800 */
[----:B--2---:R-:W-:-:S13]  /*1370*/  R2UR UR4, R2 ;  /* 0x00000000020472ca */ /* 0x004fda00000e0000 */
[----:B------:R-:W-:-:S06]  /*1380*/  ULOP3.LUT UR4, UR4, 0x1, URZ, 0xfc, !UPT ;  /* 0x0000000104047892 */ /* 0x000fcc000f8efc3f */
[----:B------:R-:W-:-:S04]  /*1390*/  MOV R2, UR4 ;  /* 0x0000000400027c02 */ /* 0x000fc80008000f00 */
[----:B------:R-:W-:-:S13]  /*13a0*/  ISETP.NE.AND P0, PT, R2, 0x3, PT ;  /* 0x000000030200780c */ /* 0x000fda0003f05270 */
[----:B------:R-:W-:Y:S05]  /*13b0*/  @!P0 BRA `(.L_x_13) ;  /* 0x0000000000048947 */ /* 0x000fea0003800000 */
[----:B------:R-:W-:Y:S01]  /*13c0*/  BPT.TRAP 0x1 ;  /* 0x000000040000795c */ /* 0x000fe20000300000 */
.L_x_13:
[----:B------:R1:W2:Y:S01]  /*13d0*/  SYNCS.PHASECHK.TRANS64.TRYWAIT P1, [UR38+0x30830], R0 ;  /* 0x03083000ff0075a7 */ /* 0x0002a20008020166 */
[----:B------:R-:W-:Y:S05]  /*13e0*/  @!P0 BRA `(.L_x_14) ;  /* 0x0000000000048947 */ /* 0x000fea0003800000 */
[----:B------:R-:W-:Y:S01]  /*13f0*/  BPT.TRAP 0x1 ;  /* 0x000000040000795c */ /* 0x000fe20000300000 */
.L_x_14:
[----:B------:R-:W-:Y:S02]  /*1400*/  IMAD.U32 R6, RZ, RZ, UR40 ;  /* 0x00000028ff067e24 */ /* 0x000fe4000f8e00ff */
[----:B------:R-:W-:Y:S01]  /*1410*/  IMAD.MOV.U32 R2, RZ, RZ, RZ ;  /* 0x000000ffff027224 */ /* 0x000fe200078e00ff */
[----:B--2---:R-:W-:Y:S06]  /*1420*/  @P1 BRA `(.L_x_15) ;  /* 0x0000000000081947 */ /* 0x004fec0003800000 */
[----:B------:R-:W2:Y:S02]  /*1430*/  SYNCS.PHASECHK.TRANS64.TRYWAIT P1, [UR38+0x30830], R0 ;  /* 0x03083000ff0075a7 */ /* 0x000ea40008020166 */
[----:B--2---:R-:W-:Y:S05]  /*1440*/  @!P1 BRA `(.L_x_16) ;  /* 0x000000b800909947 */ /* 0x004fea0003800000 */
.L_x_15:
[----:B------:R-:W-:Y:S05]  /*1450*/  WARPSYNC.ALL ;  /* 0x0000000000007948 */ /* 0x000fea0003800000 */
[----:B------:R-:W-:Y:S01]  /*1460*/  MOV R119, RZ ;  /* 0x000000ff00777202 */ /* 0x000fe20000000f00 */
[----:B------:R-:W-:Y:S01]  /*1470*/  IMAD.MOV.U32 R7, RZ, RZ, 0x40000040 ;  /* 0x40000040ff077424 */ /* 0x000fe200078e00ff */
[----:B------:R-:W-:Y:S01]  /*1480*/  LOP3.LUT R6, R6, 0x10000, RZ, 0xfc, !PT ;  /* 0x0001000006067812 */ /* 0x000fe200078efcff */
[----:B------:R-:W-:-:S03]  /*1490*/  UIADD3 UR4, UR38, 0x1e400, URZ ;  /* 0x0001e40026047890 */ /* 0x000fc6000fffe03f */
[C---:B------:R-:W-:Y:S01]  /*14a0*/  R2UR UR56, R6.reuse ;  /* 0x00000000063872ca */ /* 0x040fe200000e0000 */
[----:B------:R-:W-:Y:S01]  /*14b0*/  WARPGROUP.ARRIVE ;  /* 0x00000000000079c5 */ /* 0x000fe20000000000 */
[----:B------:R-:W-:Y:S01]  /*14c0*/  R2UR UR57, R7 ;  /* 0x00000000073972ca */ /* 0x000fe200000e0000 */
[----:B------:R-:W-:Y:S01]  /*14d0*/  USHF.R.U32.HI UR4, URZ, 0x4, UR4 ;  /* 0x000000043f047899 */ /* 0x000fe20008011604 */
[----:B------:R-:W-:Y:S01]  /*14e0*/  R2UR UR10, R6 ;  /* 0x00000000060a72ca */ /* 0x000fe200000e0000 */
[----:B------:R-:W-:Y:S01]  /*14f0*/  UMOV UR59, 0x40000040 ;  /* 0x40000040003b7882 */ /* 0x000fe20000000000 */
[----:B------:R-:W-:Y:S01]  /*1500*/  UMOV UR9, 0x40000040 ;  /* 0x4000004000097882 */ /* 0x000fe20000000000 */
[----:B------:R-:W-:Y:S01]  /*1510*/  ULOP3.LUT UR4, UR4, 0x3fff, URZ, 0xc0, !UPT ;  /* 0x00003fff04047892 */ /* 0x000fe2000f8ec03f */
[----:B------:R-:W-:Y:S01]  /*1520*/  UMOV UR5, UR9 ;  /* 0x0000000900057c82 */ /* 0x000fe20008000000 */
[----:B------:R-:W-:Y:S02]  /*1530*/  UMOV UR7, 0x40000040 ;  /* 0x4000004000077882 */ /* 0x000fe40000000000 */
[----:B------:R-:W-:Y:S01]  /*1540*/  ULOP3.LUT UR58, UR4, 0x10000, URZ, 0xfc, !UPT ;  /* 0x00010000043a7892 */ /* 0x000fe2000f8efc3f */
[----:B------:R-:W-:Y:S01]  /*1550*/  UMOV UR13, 0x40000040 ;  /* 0x40000040000d7882 */ /* 0x000fe20000000000 */
[----:B------:R-:W-:-:S02]  /*1560*/  UMOV UR15, 0x40000040 ;  /* 0x40000040000f7882 */ /* 0x000fc40000000000 */
[----:B------:R-:W-:Y:S02]  /*1570*/  UIADD3 UR6, UR58, 0x2, URZ ;  /* 0x000000023a067890 */ /* 0x000fe4000fffe03f */
[----:B------:R-:W-:Y:S02]  /*1580*/  UIADD3 UR8, UR10, 0x2, URZ ;  /* 0x000000020a087890 */ /* 0x000fe4000fffe03f */
[----:B------:R-:W-:Y:S01]  /*1590*/  UIADD3 UR12, UR10, 0x4, URZ ;  /* 0x000000040a0c7890 */ /* 0x000fe2000fffe03f */
[----:B------:R-:W-:Y:S01]  /*15a0*/  HGMMA.64x96x16.F32.BF16 R24, gdesc[UR56], RZ, !UPT, gsb0 ;  /* 0x01600000381879f0 */ /* 0x000fe2000c0018ff */
[----:B------:R-:W-:Y:S02]  /*15b0*/  UIADD3 UR14, UR58, 0x4, URZ ;  /* 0x000000043a0e7890 */ /* 0x000fe4000fffe03f */
[----:B------:R-:W-:Y:S01]  /*15c0*/  UIADD3 UR16, UR10, 0x6, URZ ;  /* 0x000000060a107890 */ /* 0x000fe2000fffe03f */
[----:B------:R-:W-:Y:S01]  /*15d0*/  UMOV UR4, UR8 ;  /* 0x0000000800047c82 */ /* 0x000fe20008000000 */
[----:B------:R-:W-:Y:S01]  /*15e0*/  UIADD3 UR18, UR58, 0x6, URZ ;  /* 0x000000063a127890 */ /* 0x000fe2000fffe03f */
[----:B------:R-:W-:Y:S01]  /*15f0*/  UMOV UR17, 0x40000040 ;  /* 0x4000004000117882 */ /* 0x000fe20000000000 */
[----:B------:R-:W-:Y:S01]  /*1600*/  UMOV UR19, 0x40000040 ;  /* 0x4000004000137882 */ /* 0x000fe20000000000 */
[----:B------:R-:W-:-:S02]  /*1610*/  UIADD3 UR20, UR10, 0x400, URZ ;  /* 0x000004000a147890 */ /* 0x000fc4000fffe03f */
[----:B------:R-:W-:Y:S01]  /*1620*/  UIADD3 UR22, UR58, 0x300, URZ ;  /* 0x000003003a167890 */ /* 0x000fe2000fffe03f */
[----:B------:R-:W-:Y:S01]  /*1630*/  UMOV UR21, 0x40000040 ;  /* 0x4000004000157882 */ /* 0x000fe20000000000 */
[----:B------:R-:W-:Y:S01]  /*1640*/  UMOV UR23, 0x40000040 ;  /* 0x4000004000177882 */ /* 0x000fe20000000000 */
[----:B------:R-:W-:Y:S02]  /*1650*/  UIADD3 UR24, UR10, 0x402, URZ ;  /* 0x000004020a187890 */ /* 0x000fe4000fffe03f */
[----:B------:R-:W-:Y:S01]  /*1660*/  UIADD3 UR26, UR58, 0x302, URZ ;  /* 0x000003023a1a7890 */ /* 0x000fe2000fffe03f */
[----:B------:R-:W-:Y:S01]  /*1670*/  UMOV UR25, 0x40000040 ;  /* 0x4000004000197882 */ /* 0x000fe20000000000 */
[----:B------:R-:W-:Y:S01]  /*1680*/  UMOV UR27, 0x40000040 ;  /* 0x40000040001b7882 */ /* 0x000fe20000000000 */
[----:B------:R-:W-:Y:S02]  /*1690*/  UIADD3 UR28, UR10, 0x404, URZ ;  /* 0x000004040a1c7890 */ /* 0x000fe4000fffe03f */
[----:B------:R-:W-:Y:S01]  /*16a0*/  UIADD3 UR30, UR58, 0x304, URZ ;  /* 0x000003043a1e7890 */ /* 0x000fe2000fffe03f */
[----:B------:R-:W-:Y:S01]  /*16b0*/  UMOV UR29, 0x40000040 ;  /* 0x40000040001d7882 */ /* 0x000fe20000000000 */
[----:B------:R-:W-:Y:S01]  /*16c0*/  UMOV UR31, 0x40000040 ;  /* 0x40000040001f7882 */ /* 0x000fe20000000000 */
[----:B------:R-:W-:Y:S01]  /*16d0*/  UIADD3 UR32, UR10, 0x406, URZ ;  /* 0x000004060a207890 */ /* 0x000fe2000fffe03f */
        /* <DEDUP_REMOVED lines=9> */
[----:B------:R-:W-:-:S02]  /*1770*/  WARPGROUP.DEPBAR.LE gsb0, 0x0 ;  /* 0x00008000000079c5 */ /* 0x000fc40000010000 */
[----:B------:R-:W-:-:S06]  /*1780*/  WARPGROUP.ARRIVE ;  /* 0x00000000000079c5 */ /* 0x000fcc0000000000 */
[----:B------:R-:W-:Y:S01]  /*1790*/  HGMMA.64x96x16.F32.BF16 R24, gdesc[UR4], R24, gsb0 ;  /* 0x01600000041879f0 */ /* 0x000fe20008001818 */
[----:B------:R-:W-:Y:S01]  /*17a0*/  UIADD3 UR6, UR58, 0x306, URZ ;  /* 0x000003063a067890 */ /* 0x000fe2000fffe03f */
[----:B------:R-:W-:Y:S01]  /*17b0*/  UMOV UR4, UR32 ;  /* 0x0000002000047c82 */ /* 0x000fe20008000000 */
[----:B------:R-:W-:Y:S01]  /*17c0*/  UMOV UR5, UR33 ;  /* 0x0000002100057c82 */ /* 0x000fe20008000000 */
[----:B------:R-:W-:Y:S01]  /*17d0*/  UMOV UR7, 0x40000040 ;  /* 0x4000004000077882 */ /* 0x000fe20000000000 */
[----:B------:R-:W-:Y:S02]  /*17e0*/  WARPGROUP.DEPBAR.LE gsb0, 0x0 ;  /* 0x00008000000079c5 */ /* 0x000fe40000010000 */
[----:B------:R-:W-:-:S06]  /*17f0*/  WARPGROUP.ARRIVE ;  /* 0x00000000000079c5 */ /* 0x000fcc0000000000 */
[----:B------:R-:W-:Y:S03]  /*1800*/  HGMMA.64x96x16.F32.BF16 R24, gdesc[UR12], R24, gsb0 ;  /* 0x016000000c1879f0 */ /* 0x000fe60008001818 */
        /* <DEDUP_REMOVED lines=44> */
[----:B------:R-:W-:Y:S05]  /*1ad0*/  @!P0 BRA `(.L_x_17) ;  /* 0x0000000000048947 */ /* 0x000fea0003800000 */
[----:B------:R-:W-:Y:S01]  /*1ae0*/  BPT.TRAP 0x1 ;  /* 0x000000040000795c */ /* 0x000fe20000300000 */
.L_x_17:
[----:B------:R-:W-:Y:S01]  /*1af0*/  LOP3.LUT R19, R19, 0xffffff80, RZ, 0xc0, !PT ;  /* 0xffffff8013137812 */ /* 0x000fe200078ec0ff */
[----:B------:R-:W-:Y:S01]  /*1b00*/  ULDC UR4, c[0x0][0x9d8] ;  /* 0x0002760000047ab9 */ /* 0x000fe20000000800 */
[----:B0-----:R-:W-:Y:S02]  /*1b10*/  IMAD.MOV.U32 R3, RZ, RZ, -0x2 ;  /* 0xfffffffeff037424 */ /* 0x001fe400078e00ff */
[----:B------:R-:W-:Y:S01]  /*1b20*/  FMUL.FTZ R26, R26, UR4 ;  /* 0x000000041a1a7c20 */ /* 0x000fe20008410000 */
[----:B------:R-:W-:Y:S01]  /*1b30*/  FMUL.FTZ R27, R27, UR4 ;  /* 0x000000041b1b7c20 */ /* 0x000fe20008410000 */
[----:B------:R-:W-:Y:S02]  /*1b40*/  IMAD.IADD R19, R18, 0x1, -R19 ;  /* 0x0000000112137824 */ /* 0x000fe400078e0a13 */
[----:B------:R-:W-:Y:S01]  /*1b50*/  FMUL.FTZ R30, R30, UR4 ;  /* 0x000000041e1e7c20 */ /* 0x000fe20008410000 */
[----:B------:R-:W-:Y:S01]  /*1b60*/  FMUL.FTZ R31, R31, UR4 ;  /* 0x000000041f1f7c20 */ /* 0x000fe20008410000 */
[----:B------:R-:W-:Y:S01]  /*1b70*/  FMUL.FTZ R34, R34, UR4 ;  /* 0x0000000422227c20 */ /* 0x000fe20008410000 */
[----:B------:R-:W0:Y:S01]  /*1b80*/  MUFU.TANH R26, R26 ;  /* 0x0000001a001a7308 */ /* 0x000e220000002400 */
[----:B-1----:R-:W-:Y:S01]  /*1b90*/  SHF.R.S32.HI R0, RZ, 0x1f, R19 ;  /* 0x0000001fff007819 */ /* 0x002fe20000011413 */
[----:B------:R-:W-:Y:S01]  /*1ba0*/  FMUL.FTZ R24, R24, UR4 ;  /* 0x0000000418187c20 */ /* 0x000fe20008410000 */
[----:B------:R-:W-:Y:S01]  /*1bb0*/  FMUL.FTZ R35, R35, UR4 ;  /* 0x0000000423237c20 */ /* 0x000fe20008410000 */
[----:B------:R-:W-:Y:S01]  /*1bc0*/  FMUL.FTZ R25, R25, UR4 ;  /* 0x0000000419197c20 */ /* 0x000fe20008410000 */
[----:B------:R-:W-:Y:S01]  /*1bd0*/  LEA.HI R0, R0, R19, RZ, 0x2 ;  /* 0x0000001300007211 */ /* 0x000fe200078f10ff */
[----:B------:R-:W-:Y:S01]  /*1be0*/  FMUL.FTZ R38, R38, UR4 ;  /* 0x0000000426267c20 */ /* 0x000fe20008410000 */
[----:B------:R-:W-:Y:S01]  /*1bf0*/  FMUL.FTZ R28, R28, UR4 ;  /* 0x000000041c1c7c20 */ /* 0x000fe20008410000 */
[----:B------:R-:W1:Y:S01]  /*1c00*/  MUFU.TANH R27, R27 ;  /* 0x0000001b001b7308 */ /* 0x000e620000002400 */
[----:B------:R-:W-:Y:S01]  /*1c10*/  LOP3.LUT R0, R0, 0x7ffffffc, RZ, 0xc0, !PT ;  /* 0x7ffffffc00007812 */ /* 0x000fe200078ec0ff */
[----:B------:R-:W-:Y:S01]  /*1c20*/  FMUL.FTZ R39, R39, UR4 ;  /* 0x0000000427277c20 */ /* 0x000fe20008410000 */
[----:B------:R-:W-:Y:S01]  /*1c30*/  FMUL.FTZ R29, R29, UR4 ;  /* 0x000000041d1d7c20 */ /* 0x000fe20008410000 */
[----:B------:R-:W-:Y:S01]  /*1c40*/  FMUL.FTZ R42, R42, UR4 ;  /* 0x000000042a2a7c20 */ /* 0x000fe20008410000 */
[----:B------:R-:W-:Y:S01]  /*1c50*/  IADD3 R0, R19, -R0, RZ ;  /* 0x8000000013007210 */ /* 0x000fe20007ffe0ff */
[----:B------:R-:W-:Y:S01]  /*1c60*/  FMUL.FTZ R32, R32, UR4 ;  /* 0x0000000420207c20 */ /* 0x000fe20008410000 */
[----:B------:R-:W-:Y:S01]  /*1c70*/  FMUL.FTZ R43, R43, UR4 ;  /* 0x000000042b2b7c20 */ /* 0x000fe20008410000 */
[----:B------:R-:W2:Y:S01]  /*1c80*/  MUFU.TANH R30, R30 ;  /* 0x0000001e001e7308 */ /* 0x000ea20000002400 */
[----:B------:R-:W-:Y:S01]  /*1c90*/  FMUL.FTZ R33, R33, UR4 ;  /* 0x0000000421217c20 */ /* 0x000fe20008410000 */
[----:B------:R-:W-:-:S02]  /*1ca0*/  IMAD R0, R0, R3, 0x60 ;  /* 0x0000006000007424 */ /* 0x000fc400078e0203 */
[----:B------:R-:W-:Y:S01]  /*1cb0*/  FMUL.FTZ R46, R46, UR4 ;  /* 0x000000042e2e7c20 */ /* 0x000fe20008410000 */
[----:B------:R-:W-:Y:S02]  /*1cc0*/  IMAD.U32 R3, RZ, RZ, UR39 ;  /* 0x00000027ff037e24 */ /* 0x000fe4000f8e00ff */
[----:B------:R-:W-:Y:S01]  /*1cd0*/  FMUL.FTZ R36, R36, UR4 ;  /* 0x0000000424247c20 */ /* 0x000fe20008410000 */
[----:B------:R-:W-:Y:S01]  /*1ce0*/  FMUL.FTZ R47, R47, UR4 ;  /* 0x000000042f2f7c20 */ /* 0x000fe20008410000 */
[----:B------:R-:W-:Y:S01]  /*1cf0*/  IADD3 R0, R0, UR42, RZ ;  /* 0x0000002a00007c10 */ /* 0x000fe2000fffe0ff */
[----:B------:R-:W3:Y:S01]  /*1d00*/  MUFU.TANH R31, R31 ;  /* 0x0000001f001f7308 */ /* 0x000ee20000002400 */
[----:B------:R-:W-:Y:S01]  /*1d10*/  FMUL.FTZ R37, R37, UR4 ;  /* 0x0000000425257c20 */ /* 0x000fe20008410000 */
[----:B------:R-:W-:Y:S01]  /*1d20*/  FMUL.FTZ R50, R50, UR4 ;  /* 0x0000000432327c20 */ /* 0x000fe20008410000 */
[----:B------:R-:W-:Y:S01]  /*1d30*/  FMUL.FTZ R40, R40, UR4 ;  /* 0x0000000428287c20 */ /* 0x000fe20008410000 */
[----:B------:R-:W-:-:S02]  /*1d40*/  IMAD R0, R3, -0x60, R0 ;  /* 0xffffffa003007824 */ /* 0x000fc400078e0200 */
[----:B------:R-:W-:Y:S01]  /*1d50*/  FMUL.FTZ R51, R51, UR4 ;  /* 0x0000000433337c20 */ /* 0x000fe20008410000 */
[----:B------:R-:W-:Y:S01]  /*1d60*/  FMUL.FTZ R41, R41, UR4 ;  /* 0x0000000429297c20 */ /* 0x000fe20008410000 */
[----:B------:R-:W-:Y:S01]  /*1d70*/  FMUL.FTZ R54, R54, UR4 ;  /* 0x0000000436367c20 */ /* 0x000fe20008410000 */
[----:B------:R-:W4:Y:S01]  /*1d80*/  MUFU.TANH R34, R34 ;  /* 0x0000002200227308 */ /* 0x000f220000002400 */
[----:B------:R-:W-:Y:S01]  /*1d90*/  ISETP.GT.AND P6, PT, R0, RZ, PT ;  /* 0x000000ff0000720c */ /* 0x000fe20003fc4270 */
[----:B------:R-:W-:Y:S01]  /*1da0*/  FMUL.FTZ R44, R44, UR4 ;  /* 0x000000042c2c7c20 */ /* 0x000fe20008410000 */
[C---:B------:R-:W-:Y:S01]  /*1db0*/  ISETP.GT.AND P5, PT, R0.reuse, 0x1, PT ;  /* 0x000000010000780c */ /* 0x040fe20003fa4270 */
[----:B------:R-:W-:Y:S01]  /*1dc0*/  FMUL.FTZ R55, R55, UR4 ;  /* 0x0000000437377c20 */ /* 0x000fe20008410000 */
[----:B------:R-:W-:Y:S01]  /*1dd0*/  ISETP.GT.AND P4, PT, R0, 0x8, PT ;  /* 0x000000080000780c */ /* 0x000fe20003f84270 */
[----:B------:R-:W-:Y:S01]  /*1de0*/  FMUL.FTZ R45, R45, UR4 ;  /* 0x000000042d2d7c20 */ /* 0x000fe20008410000 */
[----:B0-----:R-:W-:Y:S01]  /*1df0*/  FSEL R3, R26, -INF , P6 ;  /* 0xff8000001a037808 */ /* 0x001fe20003000000 */
[----:B------:R-:W0:Y:S01]  /*1e00*/  MUFU.TANH R24, R24 ;  /* 0x0000001800187308 */ /* 0x000e220000002400 */
[----:B-1----:R-:W-:Y:S01]  /*1e10*/  FSEL R27, R27, -INF , P5 ;  /* 0xff8000001b1b7808 */ /* 0x002fe20002800000 */
[----:B------:R-:W-:Y:S01]  /*1e20*/  FMUL.FTZ R58, R58, UR4 ;  /* 0x000000043a3a7c20 */ /* 0x000fe20008410000 */
[----:B------:R-:W-:Y:S01]  /*1e30*/  ISETP.GT.AND P3, PT, R0, 0x9, PT ;  /* 0x000000090000780c */ /* 0x000fe20003f64270 */
[----:B------:R-:W-:Y:S01]  /*1e40*/  FMUL.FTZ R48, R48, UR4 ;  /* 0x0000000430307c20 */ /* 0x000fe20008410000 */
[----:B--2---:R-:W-:Y:S01]  /*1e50*/  FSEL R9, R30, -INF , P4 ;  /* 0xff8000001e097808 */ /* 0x004fe20002000000 */
[----:B------:R-:W-:Y:S01]  /*1e60*/  FMUL.FTZ R59, R59, UR4 ;  /* 0x000000043b3b7c20 */ /* 0x000fe20008410000 */
[----:B------:R-:W-:Y:S01]  /*1e70*/  FMNMX.FTZ R4, R3, R27, !PT ;  /* 0x0000001b03047209 */ /* 0x000fe20007810000 */
[----:B------:R-:W1:Y:S01]  /*1e80*/  MUFU.TANH R35, R35 ;  /* 0x0000002300237308 */ /* 0x000e620000002400 */
[----:B------:R-:W-:Y:S01]  /*1e90*/  ISETP.GT.AND P2, PT, R0, 0x10, PT ;  /* 0x000000100000780c */ /* 0x000fe20003f44270 */
[----:B------:R-:W-:Y:S01]  /*1ea0*/  FMUL.FTZ R49, R49, UR4 ;  /* 0x0000000431317c20 */ /* 0x000fe20008410000 */
[----:B---3--:R-:W-:Y:S01]  /*1eb0*/  FSEL R31, R31, -INF , P3 ;  /* 0xff8000001f1f7808 */ /* 0x008fe20001800000 */
[----:B------:R-:W-:Y:S01]  /*1ec0*/  FMUL.FTZ R62, R62, UR4 ;  /* 0x000000043e3e7c20 */ /* 0x000fe20008410000 */
[----:B------:R-:W-:Y:S01]  /*1ed0*/  FMNMX.FTZ R4, R9, R4, !PT ;  /* 0x0000000409047209 */ /* 0x000fe20007810000 */
[----:B------:R-:W-:Y:S01]  /*1ee0*/  FMUL.FTZ R52, R52, UR4 ;  /* 0x0000000434347c20 */ /* 0x000fe20008410000 */
[----:B------:R-:W-:Y:S01]  /*1ef0*/  ISETP.GT.AND P1, PT, R0, 0x11, PT ;  /* 0x000000110000780c */ /* 0x000fe20003f24270 */
[----:B------:R-:W2:Y:S01]  /*1f00*/  MUFU.TANH R25, R25 ;  /* 0x0000001900197308 */ /* 0x000ea20000002400 */
[----:B----4-:R-:W-:Y:S01]  /*1f10*/  FSEL R19, R34, -INF , P2 ;  /* 0xff80000022137808 */ /* 0x010fe20001000000 */
[----:B------:R-:W-:Y:S01]  /*1f20*/  FMUL.FTZ R63, R63, UR4 ;  /* 0x000000043f3f7c20 */ /* 0x000fe20008410000 */
[----:B------:R-:W-:Y:S01]  /*1f30*/  FMNMX.FTZ R4, R31, R4, !PT ;  /* 0x000000041f047209 */ /* 0x000fe20007810000 */
[----:B------:R-:W-:Y:S01]  /*1f40*/  FMUL.FTZ R53, R53, UR4 ;  /* 0x0000000435357c20 */ /* 0x000fe20008410000 */
[----:B0-----:R-:W-:Y:S01]  /*1f50*/  FSEL R11, R24, -INF , P6 ;  /* 0xff800000180b7808 */ /* 0x001fe20003000000 */
[----:B------:R-:W-:Y:S01]  /*1f60*/  FMUL.FTZ R66, R66, UR4 ;  /* 0x0000000442427c20 */ /* 0x000fe20008410000 */
[----:B------:R-:W-:Y:S01]  /*1f70*/  ISETP.GT.AND P6, PT, R0, 0x18, PT ;  /* 0x000000180000780c */ /* 0x000fe20003fc4270 */
[----:B------:R-:W0:Y:S01]  /*1f80*/  MUFU.TANH R38, R38 ;  /* 0x0000002600267308 */ /* 0x000e220000002400 */
[----:B-1----:R-:W-:Y:S01]  /*1f90*/  FSEL R35, R35, -INF , P1 ;  /* 0xff80000023237808 */ /* 0x002fe20000800000 */
[----:B------:R-:W-:Y:S01]  /*1fa0*/  FMUL.FTZ R56, R56, UR4 ;  /* 0x0000000438387c20 */ /* 0x000fe20008410000 */
[----:B------:R-:W-:Y:S01]  /*1fb0*/  FMNMX.FTZ R4, R19, R4, !PT ;  /* 0x0000000413047209 */ /* 0x000fe20007810000 */
[----:B------:R-:W-:Y:S01]  /*1fc0*/  FMUL.FTZ R67, R67, UR4 ;  /* 0x0000000443437c20 */ /* 0x000fe20008410000 */
[----:B------:R-:W-:Y:S01]  /*1fd0*/  FMUL.FTZ R57, R57, UR4 ;  /* 0x0000000439397c20 */ /* 0x000fe20008410000 */
[----:B------:R-:W-:Y:S01]  /*1fe0*/  FMUL.FTZ R70, R70, UR4 ;  /* 0x0000000446467c20 */ /* 0x000fe20008410000 */
[----:B------:R-:W-:Y:S01]  /*1ff0*/  FMNMX.FTZ R4, R35, R4, !PT ;  /* 0x0000000423047209 */ /* 0x000fe20007810000 */
[----:B------:R-:W1:Y:S01]  /*2000*/  MUFU.TANH R28, R28 ;  /* 0x0000001c001c7308 */ /* 0x000e620000002400 */
[----:B--2---:R-:W-:Y:S01]  /*2010*/  FSEL R25, R25, -INF , P5 ;  /* 0xff80000019197808 */ /* 0x004fe20002800000 */
[----:B------:R-:W-:Y:S01]  /*2020*/  FMUL.FTZ R71, R71, UR4 ;  /* 0x0000000447477c20 */ /* 0x000fe20008410000 */
[----:B------:R-:W-:Y:S01]  /*2030*/  ISETP.GT.AND P5, PT, R0, 0x19, PT ;  /* 0x000000190000780c */ /* 0x000fe20003fa4270 */
[----:B------:R-:W-:Y:S01]  /*2040*/  FMUL.FTZ R60, R60, UR4 ;  /* 0x000000043c3c7c20 */ /* 0x000fe20008410000 */
[----:B------:R-:W-:Y:S01]  /*2050*/  ULDC UR5, c[0x0][0x988] ;  /* 0x0002620000057ab9 */ /* 0x000fe20000000800 */
[----:B------:R-:W-:Y:S01]  /*2060*/  FMUL.FTZ R61, R61, UR4 ;  /* 0x000000043d3d7c20 */ /* 0x000fe20008410000 */
[----:B------:R-:W-:Y:S01]  /*2070*/  P2R R12, PR, RZ, 0x1 ;  /* 0x00000001ff0c7803 */ /* 0x000fe20000000000 */
[----:B------:R-:W2:Y:S01]  /*2080*/  MUFU.TANH R39, R39 ;  /* 0x0000002700277308 */ /* 0x000ea20000002400 */
[----:B0-----:R-:W-:Y:S01]  /*2090*/  FSEL R23, R38, -INF , P6 ;  /* 0xff80000026177808 */ /* 0x001fe20003000000 */
[----:B------:R-:W-:Y:S01]  /*20a0*/  FMUL.FTZ R64, R64, UR4 ;  /* 0x0000000440407c20 */ /* 0x000fe20008410000 */
[----:B------:R-:W-:Y:S01]  /*20b0*/  FMUL.FTZ R65, R65, UR4 ;  /* 0x0000000441417c20 */ /* 0x000fe20008410000 */
[----:B------:R-:W-:Y:S01]  /*20c0*/  FMUL.FTZ R68, R68, UR4 ;  /* 0x0000000444447c20 */ /* 0x000fe20008410000 */
[----:B------:R-:W-:Y:S01]  /*20d0*/  FMNMX.FTZ R4, R23, R4, !PT ;  /* 0x0000000417047209 */ /* 0x000fe20007810000 */
[----:B------:R-:W-:Y:S01]  /*20e0*/  FMUL.FTZ R69, R69, UR4 ;  /* 0x0000000445457c20 */ /* 0x000fe20008410000 */
[----:B------:R-:W0:Y:S01]  /*20f0*/  S2UR UR7, SR_CgaCtaId ;  /* 0x00000000000779c3 */ /* 0x000e220000008800 */
[----:B------:R-:W3:Y:S01]  /*2100*/  MUFU.TANH R29, R29 ;  /* 0x0000001d001d7308 */ /* 0x000ee20000002400 */
[----:B-1----:R-:W-:Y:S01]  /*2110*/  FSEL R13, R28, -INF , P4 ;  /* 0xff8000001c0d7808 */ /* 0x002fe20002000000 */
[----:B------:R-:W-:Y:S01]  /*2120*/  UIADD3 UR59, UR39, -0x2, URZ ;  /* 0xfffffffe273b7890 */ /* 0x000fe2000fffe03f */
[----:B------:R-:W-:Y:S01]  /*2130*/  ISETP.GT.AND P4, PT, R0, 0x20, PT ;  /* 0x000000200000780c */ /* 0x000fe20003f84270 */
[----:B------:R-:W-:Y:S01]  /*2140*/  UIADD3 UR4, UR38, 0x30840, URZ ;  /* 0x0003084026047890 */ /* 0x000fe2000fffe03f */
[----:B------:R-:W-:Y:S01]  /*2150*/  R2UR UR6, R16 ;  /* 0x00000000100672ca */ /* 0x000fe200000e0000 */
[----:B------:R-:W-:Y:S01]  /*2160*/  UMOV UR39, URZ ;  /* 0x0000003f00277c82 */ /* 0x000fe20008000000 */
[--C-:B------:R-:W-:Y:S01]  /*2170*/  IMAD.MOV.U32 R118, RZ, RZ, R119.reuse ;  /* 0x000000ffff767224 */ /* 0x100fe200078e0077 */
[----:B------:R-:W1:Y:S01]  /*2180*/  MUFU.TANH R42, R42 ;  /* 0x0000002a002a7308 */ /* 0x000e620000002400 */
[----:B--2---:R-:W-:Y:S01]  /*2190*/  FSEL R39, R39, -INF , P5 ;  /* 0xff80000027277808 */ /* 0x004fe20002800000 */
[--C-:B------:R-:W-:Y:S01]  /*21a0*/  IMAD.MOV.U32 R117, RZ, RZ, R119.reuse ;  /* 0x000000ffff757224 */ /* 0x100fe200078e0077 */
[-C--:B------:R-:W-:Y:S01]  /*21b0*/  MOV R116, R119.reuse ;  /* 0x0000007700747202 */ /* 0x080fe20000000f00 */
[--C-:B------:R-:W-:Y:S01]  /*21c0*/  IMAD.MOV.U32 R115, RZ, RZ, R119.reuse ;  /* 0x000000ffff737224 */ /* 0x100fe200078e0077 */
[----:B------:R-:W-:Y:S01]  /*21d0*/  FMNMX.FTZ R4, R39, R4, !PT ;  /* 0x0000000427047209 */ /* 0x000fe20007810000 */
[--C-:B------:R-:W-:Y:S01]  /*21e0*/  IMAD.MOV.U32 R114, RZ, RZ, R119.reuse ;  /* 0x000000ffff727224 */ /* 0x100fe200078e0077 */
[-C--:B------:R-:W-:Y:S01]  /*21f0*/  MOV R113, R119.reuse ;  /* 0x0000007700717202 */ /* 0x080fe20000000f00 */
[----:B------:R-:W2:Y:S01]  /*2200*/  MUFU.TANH R32, R32 ;  /* 0x0000002000207308 */ /* 0x000ea20000002400 */
[----:B---3--:R-:W-:Y:S01]  /*2210*/  FSEL R29, R29, -INF , P3 ;  /* 0xff8000001d1d7808 */ /* 0x008fe20001800000 */
[----:B------:R-:W-:Y:S01]  /*2220*/  UISETP.GE.AND UP0, UPT, UR59, UR6, UPT ;  /* 0x000000063b00728c */ /* 0x000fe2000bf06270 */
[----:B------:R-:W-:Y:S01]  /*2230*/  ISETP.GT.AND P3, PT, R0, 0x21, PT ;  /* 0x000000210000780c */ /* 0x000fe20003f64270 */
[--C-:B------:R-:W-:Y:S01]  /*2240*/  IMAD.MOV.U32 R112, RZ, RZ, R119.reuse ;  /* 0x000000ffff707224 */ /* 0x100fe200078e0077 */
[-C--:B------:R-:W-:Y:S01]  /*2250*/  MOV R110, R119.reuse ;  /* 0x00000077006e7202 */ /* 0x080fe20000000f00 */
[--C-:B------:R-:W-:Y:S01]  /*2260*/  IMAD.MOV.U32 R111, RZ, RZ, R119.reuse ;  /* 0x000000ffff6f7224 */ /* 0x100fe200078e0077 */
[----:B0-----:R-:W-:Y:S01]  /*2270*/  UPRMT UR4, UR7, 0x654, UR4 ;  /* 0x0000065407047896 */ /* 0x001fe20008000004 */
[----:B------:R-:W0:Y:S01]  /*2280*/  MUFU.TANH R43, R43 ;  /* 0x0000002b002b7308 */ /* 0x000e220000002400 */
[----:B-1----:R-:W-:Y:S01]  /*2290*/  FSEL R73, R42, -INF , P4 ;  /* 0xff8000002a497808 */ /* 0x002fe20002000000 */
[--C-:B------:R-:W-:Y:S01]  /*22a0*/  IMAD.MOV.U32 R109, RZ, RZ, R119.reuse ;  /* 0x000000ffff6d7224 */ /* 0x100fe200078e0077 */
[-C--:B------:R-:W-:Y:S01]  /*22b0*/  MOV R107, R119.reuse ;  /* 0x00000077006b7202 */ /* 0x080fe20000000f00 */
[--C-:B------:R-:W-:Y:S01]  /*22c0*/  IMAD.MOV.U32 R108, RZ, RZ, R119.reuse ;  /* 0x000000ffff6c7224 */ /* 0x100fe200078e0077 */
[----:B------:R-:W-:Y:S01]  /*22d0*/  FMNMX.FTZ R4, R73, R4, !PT ;  /* 0x0000000449047209 */ /* 0x000fe20007810000 */
[--C-:B------:R-:W-:Y:S01]  /*22e0*/  IMAD.MOV.U32 R106, RZ, RZ, R119.reuse ;  /* 0x000000ffff6a7224 */ /* 0x100fe200078e0077 */
[-C--:B------:R-:W-:Y:S01]  /*22f0*/  MOV R104, R119.reuse ;  /* 0x0000007700687202 */ /* 0x080fe20000000f00 */
[----:B------:R-:W1:Y:S01]  /*2300*/  MUFU.TANH R33, R33 ;  /* 0x0000002100217308 */ /* 0x000e620000002400 */
[----:B--2---:R-:W-:Y:S01]  /*2310*/  FSEL R15, R32, -INF , P2 ;  /* 0xff800000200f7808 */ /* 0x004fe20001000000 */
[----:B------:R-:W-:Y:S01]  /*2320*/  SYNCS.ARRIVE.TRANS64.RED.A1T0 RZ, [UR4], RZ ;  /* 0x000000ffffff79a7 */ /* 0x000fe20008100404 */
[C---:B------:R-:W-:Y:S01]  /*2330*/  ISETP.GT.AND P2, PT, R0.reuse, 0x28, PT ;  /* 0x000000280000780c */ /* 0x040fe20003f44270 */
[--C-:B------:R-:W-:Y:S01]  /*2340*/  IMAD.MOV.U32 R105, RZ, RZ, R119.reuse ;  /* 0x000000ffff697224 */ /* 0x100fe200078e0077 */
[-C--:B------:R-:W-:Y:S01]  /*2350*/  MOV R101, R119.reuse ;  /* 0x0000007700657202 */ /* 0x080fe20000000f00 */
[--C-:B------:R-:W-:Y:S01]  /*2360*/  IMAD.MOV.U32 R103, RZ, RZ, R119.reuse ;  /* 0x000000ffff677224 */ /* 0x100fe200078e0077 */
[-C--:B------:R-:W-:Y:S01]  /*2370*/  MOV R98, R119.reuse ;  /* 0x0000007700627202 */ /* 0x080fe20000000f00 */
[----:B------:R-:W2:Y:S01]  /*2380*/  MUFU.TANH R46, R46 ;  /* 0x0000002e002e7308 */ /* 0x000ea20000002400 */
[----:B0-----:R-:W-:Y:S01]  /*2390*/  FSEL R75, R43, -INF , P3 ;  /* 0xff8000002b4b7808 */ /* 0x001fe20001800000 */
[--C-:B------:R-:W-:Y:S01]  /*23a0*/  IMAD.MOV.U32 R102, RZ, RZ, R119.reuse ;  /* 0x000000ffff667224 */ /* 0x100fe200078e0077 */
[-C--:B------:R-:W-:Y:S01]  /*23b0*/  MOV R92, R119.reuse ;  /* 0x00000077005c7202 */ /* 0x080fe20000000f00 */
[--C-:B------:R-:W-:Y:S01]  /*23c0*/  IMAD.MOV.U32 R100, RZ, RZ, R119.reuse ;  /* 0x000000ffff647224 */ /* 0x100fe200078e0077 */
[----:B------:R-:W-:Y:S01]  /*23d0*/  FMNMX.FTZ R4, R75, R4, !PT ;  /* 0x000000044b047209 */ /* 0x000fe20007810000 */
[--C-:B------:R-:W-:Y:S01]  /*23e0*/  IMAD.MOV.U32 R99, RZ, RZ, R119.reuse ;  /* 0x000000ffff637224 */ /* 0x100fe200078e0077 */
[-C--:B------:R-:W-:Y:S01]  /*23f0*/  MOV R86, R119.reuse ;  /* 0x0000007700567202 */ /* 0x080fe20000000f00 */
[----:B------:R-:W0:Y:S01]  /*2400*/  MUFU.TANH R36, R36 ;  /* 0x0000002400247308 */ /* 0x000e220000002400 */
[----:B-1----:R-:W-:Y:S01]  /*2410*/  FSEL R33, R33, -INF , P1 ;  /* 0xff80000021217808 */ /* 0x002fe20000800000 */
[--C-:B------:R-:W-:Y:S01]  /*2420*/  IMAD.MOV.U32 R96, RZ, RZ, R119.reuse ;  /* 0x000000ffff607224 */ /* 0x100fe200078e0077 */
[----:B------:R-:W-:Y:S01]  /*2430*/  ISETP.GT.AND P1, PT, R0, 0x29, PT ;  /* 0x000000290000780c */ /* 0x000fe20003f24270 */
[--C-:B------:R-:W-:Y:S01]  /*2440*/  IMAD.MOV.U32 R94, RZ, RZ, R119.reuse ;  /* 0x000000ffff5e7224 */ /* 0x100fe200078e0077 */
[-C--:B------:R-:W-:Y:S01]  /*2450*/  MOV R80, R119.reuse ;  /* 0x0000007700507202 */ /* 0x080fe20000000f00 */
[--C-:B------:R-:W-:Y:S01]  /*2460*/  IMAD.MOV.U32 R90, RZ, RZ, R119.reuse ;  /* 0x000000ffff5a7224 */ /* 0x100fe200078e0077 */
[-C--:B------:R-:W-:Y:S01]  /*2470*/  MOV R74, R119.reuse ;  /* 0x00000077004a7202 */ /* 0x080fe20000000f00 */
[----:B------:R-:W1:Y:S01]  /*2480*/  MUFU.TANH R47, R47 ;  /* 0x0000002f002f7308 */ /* 0x000e620000002400 */
[----:B--2---:R-:W-:Y:S01]  /*2490*/  FSEL R77, R46, -INF , P2 ;  /* 0xff8000002e4d7808 */ /* 0x004fe20001000000 */
[--C-:B------:R-:W-:Y:S01]  /*24a0*/  IMAD.MOV.U32 R88, RZ, RZ, R119.reuse ;  /* 0x000000ffff587224 */ /* 0x100fe200078e0077 */
[----:B------:R-:W-:Y:S01]  /*24b0*/  MOV R38, R119 ;  /* 0x0000007700267202 */ /* 0x000fe20000000f00 */
[--C-:B------:R-:W-:Y:S01]  /*24c0*/  IMAD.MOV.U32 R84, RZ, RZ, R119.reuse ;  /* 0x000000ffff547224 */ /* 0x100fe200078e0077 */
[----:B------:R-:W-:Y:S01]  /*24d0*/  FMNMX.FTZ R4, R77, R4, !PT ;  /* 0x000000044d047209 */ /* 0x000fe20007810000 */
[----:B------:R-:W-:-:S02]  /*24e0*/  IMAD.MOV.U32 R82, RZ, RZ, R119 ;  /* 0x000000ffff527224 */ /* 0x000fc400078e0077 */
[----:B------:R-:W2:Y:S01]  /*24f0*/  MUFU.TANH R37, R37 ;  /* 0x0000002500257308 */ /* 0x000ea20000002400 */
[----:B0-----:R-:W-:Y:S01]  /*2500*/  FSEL R21, R36, -INF , P6 ;  /* 0xff80000024157808 */ /* 0x001fe20003000000 */
[--C-:B------:R-:W-:Y:S01]  /*2510*/  IMAD.MOV.U32 R78, RZ, RZ, R119.reuse ;  /* 0x000000ffff4e7224 */ /* 0x100fe200078e0077 */
[----:B------:R-:W-:Y:S01]  /*2520*/  ISETP.GT.AND P6, PT, R0, 0x30, PT ;  /* 0x000000300000780c */ /* 0x000fe20003fc4270 */
[--C-:B------:R-:W-:Y:S02]  /*2530*/  IMAD.MOV.U32 R76, RZ, RZ, R119.reuse ;  /* 0x000000ffff4c7224 */ /* 0x100fe400078e0077 */
[--C-:B------:R-:W-:Y:S02]  /*2540*/  IMAD.MOV.U32 R72, RZ, RZ, R119.reuse ;  /* 0x000000ffff487224 */ /* 0x100fe400078e0077 */
[----:B------:R-:W0:Y:S01]  /*2550*/  MUFU.TANH R50, R50 ;  /* 0x0000003200327308 */ /* 0x000e220000002400 */
[----:B-1----:R-:W-:Y:S01]  /*2560*/  FSEL R79, R47, -INF , P1 ;  /* 0xff8000002f4f7808 */ /* 0x002fe20000800000 */
[----:B------:R-:W-:-:S02]  /*2570*/  IMAD.MOV.U32 R46, RZ, RZ, R119 ;  /* 0x000000ffff2e7224 */ /* 0x000fc400078e0077 */
[----:B------:R-:W-:Y:S01]  /*2580*/  IMAD.MOV.U32 R42, RZ, RZ, R119 ;  /* 0x000000ffff2a7224 */ /* 0x000fe200078e0077 */
[----:B------:R-:W-:-:S03]  /*2590*/  FMNMX.FTZ R4, R79, R4, !PT ;  /* 0x000000044f047209 */ /* 0x000fc60007810000 */
[----:B------:R-:W1:Y:S01]  /*25a0*/  MUFU.TANH R40, R40 ;  /* 0x0000002800287308 */ /* 0x000e620000002400 */
[----:B--2---:R-:W-:Y:S02]  /*25b0*/  FSEL R37, R37, -INF , P5 ;  /* 0xff80000025257808 */ /* 0x004fe40002800000 */
[----:B------:R-:W-:-:S05]  /*25c0*/  ISETP.GT.AND P5, PT, R0, 0x31, PT ;  /* 0x000000310000780c */ /* 0x000fca0003fa4270 */
[----:B------:R-:W2:Y:S01]  /*25d0*/  MUFU.TANH R51, R51 ;  /* 0x0000003300337308 */ /* 0x000ea20000002400 */
[----:B0-----:R-:W-:Y:S02]  /*25e0*/  FSEL R81, R50, -INF , P6 ;  /* 0xff80000032517808 */ /* 0x001fe40003000000 */
[----:B------:R-:W-:Y:S02]  /*25f0*/  MOV R50, R119 ;  /* 0x0000007700327202 */ /* 0x000fe40000000f00 */
[----:B------:R-:W-:-:S03]  /*2600*/  FMNMX.FTZ R4, R81, R4, !PT ;  /* 0x0000000451047209 */ /* 0x000fc60007810000 */
[----:B------:R-:W0:Y:S01]  /*2610*/  MUFU.TANH R41, R41 ;  /* 0x0000002900297308 */ /* 0x000e220000002400 */
[----:B-1----:R-:W-:Y:S01]  /*2620*/  FSEL R43, R40, -INF , P4 ;  /* 0xff800000282b7808 */ /* 0x002fe20002000000 */
[----:B------:R-:W-:Y:S01]  /*2630*/  IMAD.MOV.U32 R40, RZ, RZ, R119 ;  /* 0x000000ffff287224 */ /* 0x000fe200078e0077 */
[----:B------:R-:W-:-:S05]  /*2640*/  ISETP.GT.AND P4, PT, R0, 0x38, PT ;  /* 0x000000380000780c */ /* 0x000fca0003f84270 */
[----:B------:R-:W1:Y:S01]  /*2650*/  MUFU.TANH R54, R54 ;  /* 0x0000003600367308 */ /* 0x000e620000002400 */
[----:B--2---:R-:W-:-:S04]  /*2660*/  FSEL R83, R51, -INF , P5 ;  /* 0xff80000033537808 */ /* 0x004fc80002800000 */
[----:B------:R-:W-:-:S03]  /*2670*/  FMNMX.FTZ R4, R83, R4, !PT ;  /* 0x0000000453047209 */ /* 0x000fc60007810000 */
[----:B------:R-:W2:Y:S01]  /*2680*/  MUFU.TANH R44, R44 ;  /* 0x0000002c002c7308 */ /* 0x000ea20000002400 */
[----:B0-----:R-:W-:Y:S02]  /*2690*/  FSEL R41, R41, -INF , P3 ;  /* 0xff80000029297808 */ /* 0x001fe40001800000 */
[----:B------:R-:W-:-:S05]  /*26a0*/  ISETP.GT.AND P3, PT, R0, 0x39, PT ;  /* 0x000000390000780c */ /* 0x000fca0003f64270 */
[----:B------:R-:W0:Y:S01]  /*26b0*/  MUFU.TANH R55, R55 ;  /* 0x0000003700377308 */ /* 0x000e220000002400 */
[----:B-1----:R-:W-:Y:S01]  /*26c0*/  FSEL R85, R54, -INF , P4 ;  /* 0xff80000036557808 */ /* 0x002fe20002000000 */
[----:B------:R-:W-:-:S03]  /*26d0*/  IMAD.MOV.U32 R54, RZ, RZ, R119 ;  /* 0x000000ffff367224 */ /* 0x000fc600078e0077 */
[----:B------:R-:W-:-:S03]  /*26e0*/  FMNMX.FTZ R4, R85, R4, !PT ;  /* 0x0000000455047209 */ /* 0x000fc60007810000 */
[----:B------:R-:W1:Y:S01]  /*26f0*/  MUFU.TANH R45, R45 ;  /* 0x0000002d002d7308 */ /* 0x000e620000002400 */
[----:B--2---:R-:W-:Y:S02]  /*2700*/  FSEL R47, R44, -INF , P2 ;  /* 0xff8000002c2f7808 */ /* 0x004fe40001000000 */
[----:B------:R-:W-:Y:S02]  /*2710*/  ISETP.GT.AND P2, PT, R0, 0x40, PT ;  /* 0x000000400000780c */ /* 0x000fe40003f44270 */
[----:B------:R-:W-:-:S03]  /*2720*/  MOV R44, R119 ;  /* 0x00000077002c7202 */ /* 0x000fc60000000f00 */
[----:B------:R-:W2:Y:S01]  /*2730*/  MUFU.TANH R58, R58 ;  /* 0x0000003a003a7308 */ /* 0x000ea20000002400 */
[----:B0-----:R-:W-:-:S04]  /*2740*/  FSEL R87, R55, -INF , P3 ;  /* 0xff80000037577808 */ /* 0x001fc80001800000 */
[----:B------:R-:W-:-:S03]  /*2750*/  FMNMX.FTZ R4, R87, R4, !PT ;  /* 0x0000000457047209 */ /* 0x000fc60007810000 */
[----:B------:R-:W0:Y:S01]  /*2760*/  MUFU.TANH R48, R48 ;  /* 0x0000003000307308 */ /* 0x000e220000002400 */
[----:B-1----:R-:W-:Y:S02]  /*2770*/  FSEL R45, R45, -INF , P1 ;  /* 0xff8000002d2d7808 */ /* 0x002fe40000800000 */
[----:B------:R-:W-:-:S05]  /*2780*/  ISETP.GT.AND P1, PT, R0, 0x41, PT ;  /* 0x000000410000780c */ /* 0x000fca0003f24270 */
[----:B------:R-:W1:Y:S01]  /*2790*/  MUFU.TANH R59, R59 ;  /* 0x0000003b003b7308 */ /* 0x000e620000002400 */
[----:B--2---:R-:W-:Y:S01]  /*27a0*/  FSEL R89, R58, -INF , P2 ;  /* 0xff8000003a597808 */ /* 0x004fe20001000000 */
[----:B------:R-:W-:-:S03]  /*27b0*/  IMAD.MOV.U32 R58, RZ, RZ, R119 ;  /* 0x000000ffff3a7224 */ /* 0x000fc600078e0077 */
[----:B------:R-:W-:-:S03]  /*27c0*/  FMNMX.FTZ R4, R89, R4, !PT ;  /* 0x0000000459047209 */ /* 0x000fc60007810000 */
[----:B------:R-:W2:Y:S01]  /*27d0*/  MUFU.TANH R49, R49 ;  /* 0x0000003100317308 */ /* 0x000ea20000002400 */
[----:B0-----:R-:W-:Y:S01]  /*27e0*/  FSEL R51, R48, -INF , P6 ;  /* 0xff80000030337808 */ /* 0x001fe20003000000 */
[----:B------:R-:W-:Y:S01]  /*27f0*/  IMAD.MOV.U32 R48, RZ, RZ, R119 ;  /* 0x000000ffff307224 */ /* 0x000fe200078e0077 */
[----:B------:R-:W-:-:S05]  /*2800*/  ISETP.GT.AND P6, PT, R0, 0x48, PT ;  /* 0x000000480000780c */ /* 0x000fca0003fc4270 */
[----:B------:R-:W0:Y:S01]  /*2810*/  MUFU.TANH R62, R62 ;  /* 0x0000003e003e7308 */ /* 0x000e220000002400 */
[----:B-1----:R-:W-:-:S04]  /*2820*/  FSEL R91, R59, -INF , P1 ;  /* 0xff8000003b5b7808 */ /* 0x002fc80000800000 */
        /* <DEDUP_REMOVED lines=32> */
[----:B------:R-:W-:Y:S01]  /*2a30*/  MUFU.TANH R60, R60 ;  /* 0x0000003c003c7308 */ /* 0x000fe20000002400 */
[----:B--2---:R-:W-:Y:S01]  /*2a40*/  FSEL R97, R70, -INF , P2 ;  /* 0xff80000046617808 */ /* 0x004fe20001000000 */
[----:B------:R-:W-:-:S03]  /*2a50*/  IMAD.MOV.U32 R70, RZ, RZ, R119 ;  /* 0x000000ffff467224 */ /* 0x000fc600078e0077 */
[----:B------:R-:W-:-:S03]  /*2a60*/  FMNMX.FTZ R4, R97, R4, !PT ;  /* 0x0000000461047209 */ /* 0x000fc60007810000 */
[----:B------:R-:W1:Y:S01]  /*2a70*/  MUFU.TANH R61, R61 ;  /* 0x0000003d003d7308 */ /* 0x000e620000002400 */
[----:B0-----:R-:W-:-:S04]  /*2a80*/  FSEL R71, R71, -INF , P1 ;  /* 0xff80000047477808 */ /* 0x001fc80000800000 */
[----:B------:R-:W-:Y:S01]  /*2a90*/  FMNMX.FTZ R0, R71, R4, !PT ;  /* 0x0000000447007209 */ /* 0x000fe20007810000 */
[----:B------:R-:W-:Y:S02]  /*2aa0*/  IMAD.U32 R4, RZ, RZ, UR5 ;  /* 0x00000005ff047e24 */ /* 0x000fe4000f8e00ff */
[----:B------:R-:W-:Y:S02]  /*2ab0*/  MUFU.TANH R64, R64 ;  /* 0x0000004000407308 */ /* 0x000fe40000002400 */
[----:B------:R-:W0:Y:S06]  /*2ac0*/  SHFL.BFLY PT, R5, R0, 0x2, 0x1f ;  /* 0x0c401f0000057f89 */ /* 0x000e2c00000e0000 */
[----:B------:R-:W2:Y:S01]  /*2ad0*/  MUFU.TANH R65, R65 ;  /* 0x0000004100417308 */ /* 0x000ea20000002400 */
[----:B-1----:R-:W-:-:S07]  /*2ae0*/  FSEL R61, R61, -INF , P5 ;  /* 0xff8000003d3d7808 */ /* 0x002fce0002800000 */
[----:B------:R-:W-:Y:S08]  /*2af0*/  MUFU.TANH R68, R68 ;  /* 0x0000004400447308 */ /* 0x000ff00000002400 */
[----:B------:R-:W1:Y:S01]  /*2b00*/  MUFU.TANH R69, R69 ;  /* 0x0000004500457308 */ /* 0x000e620000002400 */
[----:B--2---:R-:W-:Y:S02]  /*2b10*/  FSEL R65, R65, -INF , P3 ;  /* 0xff80000041417808 */ /* 0x004fe40001800000 */
[----:B0-----:R-:W-:-:S02]  /*2b20*/  FMNMX.FTZ R8, R0, R5, !PT ;  /* 0x0000000500087209 */ /* 0x001fc40007810000 */
[----:B------:R-:W-:-:S03]  /*2b30*/  FMNMX.FTZ R0, R11, R25, !PT ;  /* 0x000000190b007209 */ /* 0x000fc60007810000 */
[----:B------:R-:W0:Y:S01]  /*2b40*/  SHFL.BFLY PT, R5, R8, 0x1, 0x1f ;  /* 0x0c201f0008057f89 */ /* 0x000e2200000e0000 */
[----:B------:R-:W-:-:S04]  /*2b50*/  FMNMX.FTZ R0, R13, R0, !PT ;  /* 0x000000000d007209 */ /* 0x000fc80007810000 */
[----:B------:R-:W-:-:S04]  /*2b60*/  FMNMX.FTZ R0, R29, R0, !PT ;  /* 0x000000001d007209 */ /* 0x000fc80007810000 */
[----:B------:R-:W-:Y:S02]  /*2b70*/  FMNMX.FTZ R0, R15, R0, !PT ;  /* 0x000000000f007209 */ /* 0x000fe40007810000 */
[----:B-1----:R-:W-:Y:S02]  /*2b80*/  FSEL R69, R69, -INF , P1 ;  /* 0xff80000045457808 */ /* 0x002fe40000800000 */
[----:B------:R-:W-:-:S04]  /*2b90*/  FMNMX.FTZ R0, R33, R0, !PT ;  /* 0x0000000021007209 */ /* 0x000fc80007810000 */
[----:B------:R-:W-:-:S04]  /*2ba0*/  FMNMX.FTZ R0, R21, R0, !PT ;  /* 0x0000000015007209 */ /* 0x000fc80007810000 */
[----:B------:R-:W-:Y:S02]  /*2bb0*/  FMNMX.FTZ R0, R37, R0, !PT ;  /* 0x0000000025007209 */ /* 0x000fe40007810000 */
[----:B0-----:R-:W-:Y:S02]  /*2bc0*/  FMNMX.FTZ R5, R8, R5, !PT ;  /* 0x0000000508057209 */ /* 0x001fe40007810000 */
[----:B------:R-:W-:Y:S02]  /*2bd0*/  FMNMX.FTZ R0, R43, R0, !PT ;  /* 0x000000002b007209 */ /* 0x000fe40007810000 */
[C---:B------:R-:W-:Y:S01]  /*2be0*/  FSETP.NEU.FTZ.AND P0, PT, R5.reuse, -INF , PT ;  /* 0xff8000000500780b */ /* 0x040fe20003f1d000 */
[----:B------:R-:W-:Y:S01]  /*2bf0*/  FMUL.FTZ R10, R5, R4 ;  /* 0x00000004050a7220 */ /* 0x000fe20000410000 */
[----:B------:R-:W-:-:S04]  /*2c00*/  FMNMX.FTZ R0, R41, R0, !PT ;  /* 0x0000000029007209 */ /* 0x000fc80007810000 */
[----:B------:R-:W-:Y:S02]  /*2c10*/  FMNMX.FTZ R0, R47, R0, !PT ;  /* 0x000000002f007209 */ /* 0x000fe40007810000 */
[----:B------:R-:W-:Y:S02]  /*2c20*/  FSEL R10, R10, RZ, P0 ;  /* 0x000000ff0a0a7208 */ /* 0x000fe40000000000 */
[----:B------:R-:W-:Y:S02]  /*2c30*/  FMNMX.FTZ R0, R45, R0, !PT ;  /* 0x000000002d007209 */ /* 0x000fe40007810000 */
[----:B------:R-:W-:Y:S01]  /*2c40*/  ISETP.NE.AND P0, PT, R12, RZ, PT ;  /* 0x000000ff0c00720c */ /* 0x000fe20003f05270 */
[--C-:B------:R-:W-:Y:S01]  /*2c50*/  FFMA.FTZ R3, R3, R4, -R10.reuse ;  /* 0x0000000403037223 */ /* 0x100fe2000001080a */
[----:B------:R-:W-:Y:S01]  /*2c60*/  FMNMX.FTZ R0, R51, R0, !PT ;  /* 0x0000000033007209 */ /* 0x000fe20007810000 */
[-CC-:B------:R-:W-:Y:S01]  /*2c70*/  FFMA.FTZ R19, R19, R4.reuse, -R10.reuse ;  /* 0x0000000413137223 */ /* 0x180fe2000001080a */
[--C-:B------:R-:W-:Y:S01]  /*2c80*/  FFMA.FTZ R23, R23, R4, -R10.reuse ;  /* 0x0000000417177223 */ /* 0x100fe2000001080a */
[----:B------:R0:W-:Y:S01]  /*2c90*/  MUFU.EX2 R189, R3 ;  /* 0x0000000300bd7308 */ /* 0x0001e20000000800 */
[----:B------:R-:W-:Y:S01]  /*2ca0*/  FMNMX.FTZ R0, R49, R0, !PT ;  /* 0x0000000031007209 */ /* 0x000fe20007810000 */
[-CC-:B------:R-:W-:Y:S01]  /*2cb0*/  FFMA.FTZ R9, R9, R4.reuse, -R10.reuse ;  /* 0x0000000409097223 */ /* 0x180fe2000001080a */
[-CC-:B------:R-:W-:Y:S01]  /*2cc0*/  FFMA.FTZ R27, R27, R4.reuse, -R10.reuse ;  /* 0x000000041b1b7223 */ /* 0x180fe2000001080a */
[--C-:B------:R-:W-:Y:S01]  /*2cd0*/  FFMA.FTZ R31, R31, R4, -R10.reuse ;  /* 0x000000041f1f7223 */ /* 0x100fe2000001080a */
[----:B------:R-:W-:Y:S01]  /*2ce0*/  FMNMX.FTZ R0, R55, R0, !PT ;  /* 0x0000000037007209 */ /* 0x000fe20007810000 */
[-CC-:B------:R-:W-:Y:S01]  /*2cf0*/  FFMA.FTZ R35, R35, R4.reuse, -R10.reuse ;  /* 0x0000000423237223 */ /* 0x180fe2000001080a */
[--C-:B------:R-:W-:Y:S01]  /*2d00*/  FFMA.FTZ R39, R39, R4, -R10.reuse ;  /* 0x0000000427277223 */ /* 0x100fe2000001080a */
[----:B------:R1:W-:Y:S01]  /*2d10*/  MUFU.EX2 R185, R19 ;  /* 0x0000001300b97308 */ /* 0x0003e20000000800 */
[----:B------:R-:W-:Y:S01]  /*2d20*/  FMNMX.FTZ R0, R53, R0, !PT ;  /* 0x0000000035007209 */ /* 0x000fe20007810000 */
[-CC-:B------:R-:W-:Y:S01]  /*2d30*/  FFMA.FTZ R73, R73, R4.reuse, -R10.reuse ;  /* 0x0000000449497223 */ /* 0x180fe2000001080a */
[----:B0-----:R-:W-:Y:S01]  /*2d40*/  FSEL R3, R60, -INF , P6 ;  /* 0xff8000003c037808 */ /* 0x001fe20003000000 */
[--C-:B------:R-:W-:Y:S01]  /*2d50*/  FFMA.FTZ R75, R75, R4, -R10.reuse ;  /* 0x000000044b4b7223 */ /* 0x100fe2000001080a */
[----:B------:R-:W-:Y:S01]  /*2d60*/  FMNMX.FTZ R0, R59, R0, !PT ;  /* 0x000000003b007209 */ /* 0x000fe20007810000 */
[-CC-:B------:R-:W-:Y:S01]  /*2d70*/  FFMA.FTZ R77, R77, R4.reuse, -R10.reuse ;  /* 0x000000044d4d7223 */ /* 0x180fe2000001080a */
[--C-:B------:R-:W-:Y:S01]  /*2d80*/  FFMA.FTZ R79, R79, R4, -R10.reuse ;  /* 0x000000044f4f7223 */ /* 0x100fe2000001080a */
[----:B------:R0:W-:Y:S01]  /*2d90*/  MUFU.EX2 R187, R23 ;  /* 0x0000001700bb7308 */ /* 0x0001e20000000800 */
[----:B------:R-:W-:Y:S01]  /*2da0*/  FMNMX.FTZ R0, R57, R0, !PT ;  /* 0x0000000039007209 */ /* 0x000fe20007810000 */
[-CC-:B------:R-:W-:Y:S01]  /*2db0*/  FFMA.FTZ R81, R81, R4.reuse, -R10.reuse ;  /* 0x0000000451517223 */ /* 0x180fe2000001080a */
[----:B-1----:R-:W-:Y:S01]  /*2dc0*/  FSEL R19, R64, -INF , P4 ;  /* 0xff80000040137808 */ /* 0x002fe20002000000 */
        /* <DEDUP_REMOVED lines=12> */
[----:B------:R-:W0:Y:S01]  /*2e90*/  MUFU.EX2 R12, R27 ;  /* 0x0000001b000c7308 */ /* 0x000e220000000800 */
[----:B------:R-:W-:Y:S01]  /*2ea0*/  FMNMX.FTZ R0, R65, R0, !PT ;  /* 0x0000000041007209 */ /* 0x000fe20007810000 */
[-CC-:B------:R-:W-:Y:S01]  /*2eb0*/  FFMA.FTZ R95, R95, R4.reuse, -R10.reuse ;  /* 0x000000045f5f7223 */ /* 0x180fe2000001080a */
[-CC-:B------:R-:W-:Y:S01]  /*2ec0*/  FFMA.FTZ R67, R67, R4.reuse, -R10.reuse ;  /* 0x0000000443437223 */ /* 0x180fe2000001080a */
[--C-:B------:R-:W-:Y:S01]  /*2ed0*/  FFMA.FTZ R97, R97, R4, -R10.reuse ;  /* 0x0000000461617223 */ /* 0x100fe2000001080a */
[----:B------:R-:W-:Y:S01]  /*2ee0*/  FMNMX.FTZ R0, R23, R0, !PT ;  /* 0x0000000017007209 */ /* 0x000fe20007810000 */
[----:B------:R-:W-:Y:S01]  /*2ef0*/  FFMA.FTZ R10, R71, R4, -R10 ;  /* 0x00000004470a7223 */ /* 0x000fe2000001080a */
[-C--:B------:R-:W-:Y:S01]  /*2f00*/  MOV R71, R119.reuse ;  /* 0x0000007700477202 */ /* 0x080fe20000000f00 */
[----:B------:R2:W-:Y:S01]  /*2f10*/  MUFU.EX2 R14, R31 ;  /* 0x0000001f000e7308 */ /* 0x0005e20000000800 */
[----:B------:R-:W-:Y:S01]  /*2f20*/  FMNMX.FTZ R0, R69, R0, !PT ;  /* 0x0000000045007209 */ /* 0x000fe20007810000 */
[--C-:B------:R-:W-:Y:S01]  /*2f30*/  IMAD.MOV.U32 R64, RZ, RZ, R119.reuse ;  /* 0x000000ffff407224 */ /* 0x100fe200078e0077 */
[----:B------:R-:W-:Y:S01]  /*2f40*/  MOV R68, R119 ;  /* 0x0000007700447202 */ /* 0x000fe20000000f00 */
[----:B------:R-:W-:-:S02]  /*2f50*/  IMAD.MOV.U32 R60, RZ, RZ, R119 ;  /* 0x000000ffff3c7224 */ /* 0x000fc400078e0077 */
[----:B-1----:R-:W1:Y:S02]  /*2f60*/  SHFL.BFLY PT, R9, R0, 0x2, 0x1f ;  /* 0x0c401f0000097f89 */ /* 0x002e6400000e0000 */
[----:B------:R3:W-:Y:S01]  /*2f70*/  MUFU.EX2 R18, R35 ;  /* 0x0000002300127308 */ /* 0x0007e20000000800 */
[----:B0-----:R-:W-:Y:S01]  /*2f80*/  FADD.FTZ R34, R189, R12 ;  /* 0x0000000cbd227221 */ /* 0x001fe20000010000 */
[----:B------:R-:W-:Y:S01]  /*2f90*/  F2FP.BF16.F32.PACK_AB R189, R12, R189 ;  /* 0x000000bd0cbd723e */ /* 0x000fe200000010ff */
[----:B--2---:R-:W-:-:S05]  /*2fa0*/  IMAD.MOV.U32 R31, RZ, RZ, R119 ;  /* 0x000000ffff1f7224 */ /* 0x004fca00078e0077 */
[----:B------:R0:W-:Y:S01]  /*2fb0*/  MUFU.EX2 R20, R39 ;  /* 0x0000002700147308 */ /* 0x0001e20000000800 */
[----:B---3--:R-:W-:-:S07]  /*2fc0*/  MOV R35, R119 ;  /* 0x0000007700237202 */ /* 0x008fce0000000f00 */
[----:B------:R-:W-:Y:S01]  /*2fd0*/  MUFU.EX2 R73, R73 ;  /* 0x0000004900497308 */ /* 0x000fe20000000800 */
[----:B0-----:R-:W-:Y:S01]  /*2fe0*/  IMAD.MOV.U32 R39, RZ, RZ, R119 ;  /* 0x000000ffff277224 */ /* 0x001fe200078e0077 */
[----:B-1----:R-:W-:-:S06]  /*2ff0*/  FMNMX.FTZ R8, R0, R9, !PT ;  /* 0x0000000900087209 */ /* 0x002fcc0007810000 */
[----:B------:R0:W1:Y:S01]  /*3000*/  MUFU.EX2 R22, R75 ;  /* 0x0000004b00167308 */ /* 0x0000620000000800 */
[----:B------:R-:W2:Y:S07]  /*3010*/  SHFL.BFLY PT, R9, R8, 0x1, 0x1f ;  /* 0x0c201f0008097f89 */ /* 0x000eae00000e0000 */
[----:B------:R-:W-:Y:S01]  /*3020*/  MUFU.EX2 R77, R77 ;  /* 0x0000004d004d7308 */ /* 0x000fe20000000800 */
[----:B0-----:R-:W-:-:S07]  /*3030*/  IMAD.MOV.U32 R75, RZ, RZ, R119 ;  /* 0x000000ffff4b7224 */ /* 0x001fce00078e0077 */
[----:B------:R0:W3:Y:S01]  /*3040*/  MUFU.EX2 R24, R79 ;  /* 0x0000004f00187308 */ /* 0x0000e20000000800 */
[----:B-1----:R-:W-:-:S07]  /*3050*/  F2FP.BF16.F32.PACK_AB R181, R22, R73 ;  /* 0x0000004916b5723e */ /* 0x002fce00000010ff */
[----:B------:R-:W-:Y:S01]  /*3060*/  MUFU.EX2 R81, R81 ;  /* 0x0000005100517308 */ /* 0x000fe20000000800 */
[----:B0-----:R-:W-:Y:S01]  /*3070*/  IMAD.MOV.U32 R79, RZ, RZ, R119 ;  /* 0x000000ffff4f7224 */ /* 0x001fe200078e0077 */
[----:B--2---:R-:W-:-:S04]  /*3080*/  FMNMX.FTZ R9, R8, R9, !PT ;  /* 0x0000000908097209 */ /* 0x004fc80007810000 */
[C---:B------:R-:W-:Y:S01]  /*3090*/  FSETP.NEU.FTZ.AND P1, PT, R9.reuse, -INF , PT ;  /* 0xff8000000900780b */ /* 0x040fe20003f3d000 */
[----:B------:R-:W-:Y:S01]  /*30a0*/  FMUL.FTZ R0, R9, R4 ;  /* 0x0000000409007220 */ /* 0x000fe20000410000 */
[----:B------:R-:W0:Y:S01]  /*30b0*/  MUFU.EX2 R26, R83 ;  /* 0x00000053001a7308 */ /* 0x000e220000000800 */
[----:B---3--:R-:W-:-:S03]  /*30c0*/  F2FP.BF16.F32.PACK_AB R183, R24, R77 ;  /* 0x0000004d18b7723e */ /* 0x008fc600000010ff */
[----:B------:R-:W-:Y:S02]  /*30d0*/  FSEL R0, R0, RZ, P1 ;  /* 0x000000ff00007208 */ /* 0x000fe40000800000 */
[----:B------:R-:W-:Y:S02]  /*30e0*/  PLOP3.LUT P1, PT, PT, PT, UP0, 0x80, 0x0 ;  /* 0x000000000000781c */ /* 0x000fe40003f2f008 */
[----:B------:R-:W-:Y:S01]  /*30f0*/  MUFU.EX2 R85, R85 ;  /* 0x0000005500557308 */ /* 0x000fe20000000800 */
[-CC-:B------:R-:W-:Y:S01]  /*3100*/  FFMA.FTZ R11, R11, R4.reuse, -R0.reuse ;  /* 0x000000040b0b7223 */ /* 0x180fe20000010800 */
[-CC-:B------:R-:W-:Y:S01]  /*3110*/  FFMA.FTZ R25, R25, R4.reuse, -R0.reuse ;  /* 0x0000000419197223 */ /* 0x180fe20000010800 */
[-CC-:B------:R-:W-:Y:S01]  /*3120*/  FFMA.FTZ R13, R13, R4.reuse, -R0.reuse ;  /* 0x000000040d0d7223 */ /* 0x180fe20000010800 */
[-CC-:B------:R-:W-:Y:S01]  /*3130*/  FFMA.FTZ R29, R29, R4.reuse, -R0.reuse ;  /* 0x000000041d1d7223 */ /* 0x180fe20000010800 */
[-CC-:B------:R-:W-:Y:S01]  /*3140*/  FFMA.FTZ R15, R15, R4.reuse, -R0.reuse ;  /* 0x000000040f0f7223 */ /* 0x180fe20000010800 */
[-CC-:B------:R-:W-:Y:S01]  /*3150*/  FFMA.FTZ R33, R33, R4.reuse, -R0.reuse ;  /* 0x0000000421217223 */ /* 0x180fe20000010800 */
[-CC-:B------:R-:W-:Y:S01]  /*3160*/  FFMA.FTZ R21, R21, R4.reuse, -R0.reuse ;  /* 0x0000000415157223 */ /* 0x180fe20000010800 */
        /* <DEDUP_REMOVED lines=8> */
[----:B------:R1:W2:Y:S01]  /*31f0*/  MUFU.EX2 R188, R25 ;  /* 0x0000001900bc7308 */ /* 0x0002a20000000800 */
[-CC-:B------:R-:W-:Y:S01]  /*3200*/  FFMA.FTZ R55, R55, R4.reuse, -R0.reuse ;  /* 0x0000000437377223 */ /* 0x180fe20000010800 */
[-CC-:B------:R-:W-:Y:S01]  /*3210*/  FFMA.FTZ R53, R53, R4.reuse, -R0.reuse ;  /* 0x0000000435357223 */ /* 0x180fe20000010800 */
[-CC-:B------:R-:W-:Y:S01]  /*3220*/  FFMA.FTZ R59, R59, R4.reuse, -R0.reuse ;  /* 0x000000043b3b7223 */ /* 0x180fe20000010800 */
[-CC-:B------:R-:W-:Y:S01]  /*3230*/  FFMA.FTZ R3, R3, R4.reuse, -R0.reuse ;  /* 0x0000000403037223 */ /* 0x180fe20000010800 */
[-CC-:B------:R-:W-:Y:S01]  /*3240*/  FFMA.FTZ R57, R57, R4.reuse, -R0.reuse ;  /* 0x0000000439397223 */ /* 0x180fe20000010800 */
[-CC-:B------:R-:W-:Y:S01]  /*3250*/  FFMA.FTZ R61, R61, R4.reuse, -R0.reuse ;  /* 0x000000043d3d7223 */ /* 0x180fe20000010800 */
[-C--:B------:R-:W-:Y:S01]  /*3260*/  FFMA.FTZ R19, R19, R4.reuse, -R0 ;  /* 0x0000000413137223 */ /* 0x080fe20000010800 */
[----:B------:R-:W3:Y:S01]  /*3270*/  MUFU.EX2 R13, R13 ;  /* 0x0000000d000d7308 */ /* 0x000ee20000000800 */
[----:B-1----:R-:W-:Y:S01]  /*3280*/  FADD.FTZ R25, R191, R34 ;  /* 0x00000022bf197221 */ /* 0x002fe20000010000 */
[C---:B------:R-:W-:Y:S01]  /*3290*/  F2FP.BF16.F32.PACK_AB R191, R14.reuse, R191 ;  /* 0x000000bf0ebf723e */ /* 0x040fe200000010ff */
[-CC-:B------:R-:W-:Y:S01]  /*32a0*/  FFMA.FTZ R65, R65, R4.reuse, -R0.reuse ;  /* 0x0000000441417223 */ /* 0x180fe20000010800 */
[-CC-:B------:R-:W-:Y:S01]  /*32b0*/  FFMA.FTZ R23, R23, R4.reuse, -R0.reuse ;  /* 0x0000000417177223 */ /* 0x180fe20000010800 */
[----:B------:R-:W-:Y:S01]  /*32c0*/  FADD.FTZ R34, R14, R25 ;  /* 0x000000190e227221 */ /* 0x000fe20000010000 */
[----:B------:R-:W-:Y:S01]  /*32d0*/  FFMA.FTZ R0, R69, R4, -R0 ;  /* 0x0000000445007223 */ /* 0x000fe20000010800 */
[----:B0-----:R-:W-:Y:S01]  /*32e0*/  F2FP.BF16.F32.PACK_AB R177, R26, R81 ;  /* 0x000000511ab1723e */ /* 0x001fe200000010ff */
[----:B------:R0:W1:Y:S01]  /*32f0*/  MUFU.EX2 R190, R29 ;  /* 0x0000001d00be7308 */ /* 0x0000620000000800 */
[----:B------:R-:W-:Y:S01]  /*3300*/  FADD.FTZ R25, R185, R34 ;  /* 0x00000022b9197221 */ /* 0x000fe20000010000 */
[----:B--2---:R-:W-:Y:S01]  /*3310*/  FADD.FTZ R34, R11, R188 ;  /* 0x000000bc0b227221 */ /* 0x004fe20000010000 */
[----:B------:R-:W-:Y:S01]  /*3320*/  F2FP.BF16.F32.PACK_AB R188, R188, R11 ;  /* 0x0000000bbcbc723e */ /* 0x000fe200000010ff */
[----:B------:R-:W-:-:S02]  /*3330*/  IMAD.MOV.U32 R69, RZ, RZ, R119 ;  /* 0x000000ffff457224 */ /* 0x000fc400078e0077 */
[C---:B------:R-:W-:Y:S01]  /*3340*/  FADD.FTZ R36, R18.reuse, R25 ;  /* 0x0000001912247221 */ /* 0x040fe20000010000 */
[----:B------:R-:W-:Y:S01]  /*3350*/  F2FP.BF16.F32.PACK_AB R185, R18, R185 ;  /* 0x000000b912b9723e */ /* 0x000fe200000010ff */
[----:B------:R-:W2:Y:S01]  /*3360*/  MUFU.EX2 R15, R15 ;  /* 0x0000000f000f7308 */ /* 0x000ea20000000800 */
[----:B---3--:R-:W-:Y:S01]  /*3370*/  FADD.FTZ R25, R13, R34 ;  /* 0x000000220d197221 */ /* 0x008fe20000010000 */
[----:B------:R-:W-:Y:S01]  /*3380*/  FADD.FTZ R27, R187, R36 ;  /* 0x00000024bb1b7221 */ /* 0x000fe20000010000 */
[C---:B------:R-:W-:Y:S02]  /*3390*/  F2FP.BF16.F32.PACK_AB R187, R20.reuse, R187 ;  /* 0x000000bb14bb723e */ /* 0x040fe400000010ff */
[-C--:B------:R-:W-:Y:S01]  /*33a0*/  MOV R83, R119.reuse ;  /* 0x0000007700537202 */ /* 0x080fe20000000f00 */
[----:B------:R-:W-:Y:S01]  /*33b0*/  FADD.FTZ R36, R20, R27 ;  /* 0x0000001b14247221 */ /* 0x000fe20000010000 */
[----:B0-----:R-:W-:Y:S01]  /*33c0*/  MOV R29, R119 ;  /* 0x00000077001d7202 */ /* 0x001fe20000000f00 */
[----:B------:R0:W3:Y:S01]  /*33d0*/  MUFU.EX2 R184, R33 ;  /* 0x0000002100b87308 */ /* 0x0000e20000000800 */
[C---:B-1----:R-:W-:Y:S01]  /*33e0*/  FADD.FTZ R34, R190.reuse, R25 ;  /* 0x00000019be227221 */ /* 0x042fe20000010000 */
[----:B------:R-:W-:Y:S01]  /*33f0*/  FADD.FTZ R27, R73, R36 ;  /* 0x00000024491b7221 */ /* 0x000fe20000010000 */
[----:B------:R-:W-:Y:S01]  /*3400*/  F2FP.BF16.F32.PACK_AB R190, R190, R13 ;  /* 0x0000000dbebe723e */ /* 0x000fe200000010ff */
[----:B------:R-:W-:-:S02]  /*3410*/  IMAD.MOV.U32 R73, RZ, RZ, R119 ;  /* 0x000000ffff497224 */ /* 0x000fc400078e0077 */
[----:B------:R-:W-:Y:S02]  /*3420*/  FADD.FTZ R36, R22, R27 ;  /* 0x0000001b16247221 */ /* 0x000fe40000010000 */
[----:B------:R-:W1:Y:S01]  /*3430*/  MUFU.EX2 R21, R21 ;  /* 0x0000001500157308 */ /* 0x000e620000000800 */
[----:B--2---:R-:W-:Y:S01]  /*3440*/  FADD.FTZ R25, R15, R34 ;  /* 0x000000220f197221 */ /* 0x004fe20000010000 */
[----:B------:R-:W-:Y:S01]  /*3450*/  FADD.FTZ R27, R77, R36 ;  /* 0x000000244d1b7221 */ /* 0x000fe20000010000 */
[----:B------:R-:W-:Y:S01]  /*3460*/  MOV R77, R119 ;  /* 0x00000077004d7202 */ /* 0x000fe20000000f00 */
[----:B0-----:R-:W-:Y:S02]  /*3470*/  IMAD.MOV.U32 R33, RZ, RZ, R119 ;  /* 0x000000ffff217224 */ /* 0x001fe400078e0077 */
[----:B------:R-:W-:Y:S01]  /*3480*/  FADD.FTZ R36, R24, R27 ;  /* 0x0000001b18247221 */ /* 0x000fe20000010000 */
[----:B------:R-:W-:Y:S01]  /*3490*/  IMAD.MOV.U32 R24, RZ, RZ, R119 ;  /* 0x000000ffff187224 */ /* 0x000fe200078e0077 */
[----:B------:R0:W2:Y:S01]  /*34a0*/  MUFU.EX2 R186, R37 ;  /* 0x0000002500ba7308 */ /* 0x0000a20000000800 */
[C---:B---3--:R-:W-:Y:S01]  /*34b0*/  FADD.FTZ R34, R184.reuse, R25 ;  /* 0x00000019b8227221 */ /* 0x048fe20000010000 */
[----:B------:R-:W-:Y:S01]  /*34c0*/  FADD.FTZ R27, R81, R36 ;  /* 0x00000024511b7221 */ /* 0x000fe20000010000 */
[----:B------:R-:W-:Y:S01]  /*34d0*/  F2FP.BF16.F32.PACK_AB R184, R184, R15 ;  /* 0x0000000fb8b8723e */ /* 0x000fe200000010ff */
[----:B------:R-:W-:-:S02]  /*34e0*/  IMAD.MOV.U32 R81, RZ, RZ, R119 ;  /* 0x000000ffff517224 */ /* 0x000fc400078e0077 */
[----:B------:R-:W-:Y:S01]  /*34f0*/  FADD.FTZ R36, R26, R27 ;  /* 0x0000001b1a247221 */ /* 0x000fe20000010000 */
[----:B------:R-:W-:Y:S01]  /*3500*/  MOV R26, R119 ;  /* 0x00000077001a7202 */ /* 0x000fe20000000f00 */
[----:B------:R-:W3:Y:S01]  /*3510*/  MUFU.EX2 R43, R43 ;  /* 0x0000002b002b7308 */ /* 0x000ee20000000800 */
[----:B-1----:R-:W-:Y:S01]  /*3520*/  FADD.FTZ R25, R21, R34 ;  /* 0x0000002215197221 */ /* 0x002fe20000010000 */
[----:B------:R-:W-:Y:S01]  /*3530*/  FADD.FTZ R27, R85, R36 ;  /* 0x00000024551b7221 */ /* 0x000fe20000010000 */
[----:B0-----:R-:W-:-:S05]  /*3540*/  IMAD.MOV.U32 R37, RZ, RZ, R119 ;  /* 0x000000ffff257224 */ /* 0x001fca00078e0077 */
[----:B------:R0:W1:Y:S01]  /*3550*/  MUFU.EX2 R180, R41 ;  /* 0x0000002900b47308 */ /* 0x0000620000000800 */
[C---:B--2---:R-:W-:Y:S01]  /*3560*/  FADD.FTZ R34, R186.reuse, R25 ;  /* 0x00000019ba227221 */ /* 0x044fe20000010000 */
[----:B------:R-:W-:-:S06]  /*3570*/  F2FP.BF16.F32.PACK_AB R186, R186, R21 ;  /* 0x00000015baba723e */ /* 0x000fcc00000010ff */
[----:B------:R-:W2:Y:S01]  /*3580*/  MUFU.EX2 R47, R47 ;  /* 0x0000002f002f7308 */ /* 0x000ea20000000800 */
[----:B---3--:R-:W-:Y:S01]  /*3590*/  FADD.FTZ R25, R43, R34 ;  /* 0x000000222b197221 */ /* 0x008fe20000010000 */
[----:B0-----:R-:W-:-:S06]  /*35a0*/  MOV R41, R119 ;  /* 0x0000007700297202 */ /* 0x001fcc0000000f00 */
[----:B------:R0:W3:Y:S01]  /*35b0*/  MUFU.EX2 R182, R45 ;  /* 0x0000002d00b67308 */ /* 0x0000e20000000800 */
[C---:B-1----:R-:W-:Y:S01]  /*35c0*/  FADD.FTZ R34, R180.reuse, R25 ;  /* 0x00000019b4227221 */ /* 0x042fe20000010000 */
[----:B------:R-:W-:Y:S01]  /*35d0*/  F2FP.BF16.F32.PACK_AB R180, R180, R43 ;  /* 0x0000002bb4b4723e */ /* 0x000fe200000010ff */
[----:B------:R-:W-:-:S05]  /*35e0*/  IMAD.MOV.U32 R43, RZ, RZ, R119 ;  /* 0x000000ffff2b7224 */ /* 0x000fca00078e0077 */
[----:B------:R1:W4:Y:S01]  /*35f0*/  MUFU.EX2 R28, R87 ;  /* 0x00000057001c7308 */ /* 0x0003220000000800 */
[----:B--2---:R-:W-:Y:S01]  /*3600*/  FADD.FTZ R25, R47, R34 ;  /* 0x000000222f197221 */ /* 0x004fe20000010000 */
[----:B0-----:R-:W-:-:S06]  /*3610*/  IMAD.MOV.U32 R45, RZ, RZ, R119 ;  /* 0x000000ffff2d7224 */ /* 0x001fcc00078e0077 */
[----:B------:R-:W-:Y:S01]  /*3620*/  MUFU.EX2 R51, R51 ;  /* 0x0000003300337308 */ /* 0x000fe20000000800 */
[C---:B---3--:R-:W-:Y:S01]  /*3630*/  FADD.FTZ R34, R182.reuse, R25 ;  /* 0x00000019b6227221 */ /* 0x048fe20000010000 */
[----:B------:R-:W-:Y:S01]  /*3640*/  F2FP.BF16.F32.PACK_AB R182, R182, R47 ;  /* 0x0000002fb6b6723e */ /* 0x000fe200000010ff */
[----:B-1----:R-:W-:Y:S01]  /*3650*/  IMAD.MOV.U32 R87, RZ, RZ, R119 ;  /* 0x000000ffff577224 */ /* 0x002fe200078e0077 */
[----:B------:R-:W-:-:S04]  /*3660*/  MOV R47, R119 ;  /* 0x00000077002f7202 */ /* 0x000fc80000000f00 */
[----:B------:R-:W0:Y:S01]  /*3670*/  MUFU.EX2 R89, R89 ;  /* 0x0000005900597308 */ /* 0x000e220000000800 */
[C---:B----4-:R-:W-:Y:S01]  /*3680*/  FADD.FTZ R36, R28.reuse, R27 ;  /* 0x0000001b1c247221 */ /* 0x050fe20000010000 */
[----:B------:R-:W-:Y:S01]  /*3690*/  F2FP.BF16.F32.PACK_AB R179, R28, R85 ;  /* 0x000000551cb3723e */ /* 0x000fe200000010ff */
[--C-:B------:R-:W-:Y:S02]  /*36a0*/  IMAD.MOV.U32 R85, RZ, RZ, R119.reuse ;  /* 0x000000ffff557224 */ /* 0x100fe400078e0077 */
[--C-:B------:R-:W-:Y:S02]  /*36b0*/  IMAD.MOV.U32 R28, RZ, RZ, R119.reuse ;  /* 0x000000ffff1c7224 */ /* 0x100fe400078e0077 */
[--C-:B------:R-:W-:Y:S01]  /*36c0*/  IMAD.MOV.U32 R27, RZ, RZ, R119.reuse ;  /* 0x000000ffff1b7224 */ /* 0x100fe200078e0077 */
[----:B------:R1:W-:Y:S08]  /*36d0*/  MUFU.EX2 R176, R49 ;  /* 0x0000003100b07308 */ /* 0x0003f00000000800 */
[----:B------:R2:W3:Y:S01]  /*36e0*/  MUFU.EX2 R30, R91 ;  /* 0x0000005b001e7308 */ /* 0x0004e20000000800 */
[----:B0-----:R-:W-:Y:S01]  /*36f0*/  FADD.FTZ R25, R89, R36 ;  /* 0x0000002459197221 */ /* 0x001fe20000010000 */
[----:B-1----:R-:W-:-:S02]  /*3700*/  IMAD.MOV.U32 R49, RZ, RZ, R119 ;  /* 0x000000ffff317224 */ /* 0x002fc400078e0077 */
[----:B------:R-:W-:-:S04]  /*3710*/  IMAD.MOV.U32 R36, RZ, RZ, R119 ;  /* 0x000000ffff247224 */ /* 0x000fc800078e0077 */
[----:B------:R-:W-:Y:S01]  /*3720*/  MUFU.EX2 R55, R55 ;  /* 0x0000003700377308 */ /* 0x000fe20000000800 */
[----:B--2---:R-:W-:-:S07]  /*3730*/  IMAD.MOV.U32 R91, RZ, RZ, R119 ;  /* 0x000000ffff5b7224 */ /* 0x004fce00078e0077 */
[----:B------:R-:W0:Y:S01]  /*3740*/  MUFU.EX2 R93, R93 ;  /* 0x0000005d005d7308 */ /* 0x000e220000000800 */
[C---:B---3--:R-:W-:Y:S01]  /*3750*/  FADD.FTZ R14, R30.reuse, R25 ;  /* 0x000000191e0e7221 */ /* 0x048fe20000010000 */
[----:B------:R-:W-:Y:S01]  /*3760*/  F2FP.BF16.F32.PACK_AB R173, R30, R89 ;  /* 0x000000591ead723e */ /* 0x000fe200000010ff */
[----:B------:R-:W-:Y:S01]  /*3770*/  IMAD.MOV.U32 R30, RZ, RZ, R119 ;  /* 0x000000ffff1e7224 */ /* 0x000fe200078e0077 */
[----:B------:R-:W-:-:S04]  /*3780*/  MOV R89, R119 ;  /* 0x0000007700597202 */ /* 0x000fc80000000f00 */
[----:B------:R1:W-:Y:S08]  /*3790*/  MUFU.EX2 R178, R53 ;  /* 0x0000003500b27308 */ /* 0x0003f00000000800 */
[----:B------:R2:W3:Y:S01]  /*37a0*/  MUFU.EX2 R32, R63 ;  /* 0x0000003f00207308 */ /* 0x0004e20000000800 */
[----:B0-----:R-:W-:Y:S01]  /*37b0*/  FADD.FTZ R25, R93, R14 ;  /* 0x0000000e5d197221 */ /* 0x001fe20000010000 */
[----:B-1----:R-:W-:-:S06]  /*37c0*/  MOV R53, R119 ;  /* 0x0000007700357202 */ /* 0x002fcc0000000f00 */
[----:B------:R-:W0:Y:S01]  /*37d0*/  MUFU.EX2 R59, R59 ;  /* 0x0000003b003b7308 */ /* 0x000e220000000800 */
[----:B--2---:R-:W-:-:S07]  /*37e0*/  IMAD.MOV.U32 R63, RZ, RZ, R119 ;  /* 0x000000ffff3f7224 */ /* 0x004fce00078e0077 */
[----:B------:R1:W-:Y:S01]  /*37f0*/  MUFU.EX2 R174, R3 ;  /* 0x0000000300ae7308 */ /* 0x0003e20000000800 */
[C---:B---3--:R-:W-:Y:S01]  /*3800*/  FADD.FTZ R14, R32.reuse, R25 ;  /* 0x00000019200e7221 */ /* 0x048fe20000010000 */
[----:B------:R-:W-:Y:S01]  /*3810*/  F2FP.BF16.F32.PACK_AB R175, R32, R93 ;  /* 0x0000005d20af723e */ /* 0x000fe200000010ff */
[----:B------:R-:W-:Y:S01]  /*3820*/  IMAD.MOV.U32 R93, RZ, RZ, R119 ;  /* 0x000000ffff5d7224 */ /* 0x000fe200078e0077 */
[----:B------:R-:W-:-:S04]  /*3830*/  MOV R32, R119 ;  /* 0x0000007700207202 */ /* 0x000fc80000000f00 */
[----:B------:R-:W2:Y:S01]  /*3840*/  MUFU.EX2 R95, R95 ;  /* 0x0000005f005f7308 */ /* 0x000ea20000000800 */
[----:B-1----:R-:W-:Y:S01]  /*3850*/  FADD.FTZ R3, R51, R34 ;  /* 0x0000002233037221 */ /* 0x002fe20000010000 */
[----:B------:R-:W-:-:S03]  /*3860*/  IMAD.MOV.U32 R34, RZ, RZ, R119 ;  /* 0x000000ffff227224 */ /* 0x000fc600078e0077 */
[C---:B------:R-:W-:Y:S01]  /*3870*/  FADD.FTZ R12, R176.reuse, R3 ;  /* 0x00000003b00c7221 */ /* 0x040fe20000010000 */
[----:B------:R-:W-:Y:S01]  /*3880*/  F2FP.BF16.F32.PACK_AB R176, R176, R51 ;  /* 0x00000033b0b0723e */ /* 0x000fe200000010ff */
[----:B------:R-:W-:Y:S01]  /*3890*/  IMAD.MOV.U32 R51, RZ, RZ, R119 ;  /* 0x000000ffff337224 */ /* 0x000fe200078e0077 */
[----:B------:R1:W3:Y:S01]  /*38a0*/  MUFU.EX2 R172, R57 ;  /* 0x0000003900ac7308 */ /* 0x0002e20000000800 */
[----:B------:R-:W-:-:S04]  /*38b0*/  FADD.FTZ R3, R55, R12 ;  /* 0x0000000c37037221 */ /* 0x000fc80000010000 */
[C---:B------:R-:W-:Y:S01]  /*38c0*/  FADD.FTZ R12, R178.reuse, R3 ;  /* 0x00000003b20c7221 */ /* 0x040fe20000010000 */
[----:B------:R-:W-:Y:S01]  /*38d0*/  F2FP.BF16.F32.PACK_AB R178, R178, R55 ;  /* 0x00000037b2b2723e */ /* 0x000fe200000010ff */
[--C-:B------:R-:W-:Y:S01]  /*38e0*/  IMAD.MOV.U32 R55, RZ, RZ, R119.reuse ;  /* 0x000000ffff377224 */ /* 0x100fe200078e0077 */
[----:B------:R4:W5:Y:S01]  /*38f0*/  MUFU.EX2 R8, R67 ;  /* 0x0000004300087308 */ /* 0x0009620000000800 */
[----:B0-----:R-:W-:Y:S01]  /*3900*/  FADD.FTZ R3, R59, R12 ;  /* 0x0000000c3b037221 */ /* 0x001fe20000010000 */
[----:B--2---:R-:W-:Y:S01]  /*3910*/  FADD.FTZ R25, R95, R14 ;  /* 0x0000000e5f197221 */ /* 0x004fe20000010000 */
[----:B-1----:R-:W-:-:S05]  /*3920*/  IMAD.MOV.U32 R57, RZ, RZ, R119 ;  /* 0x000000ffff397224 */ /* 0x002fca00078e0077 */
[----:B------:R-:W0:Y:S01]  /*3930*/  MUFU.EX2 R61, R61 ;  /* 0x0000003d003d7308 */ /* 0x000e220000000800 */
[C---:B---3--:R-:W-:Y:S01]  /*3940*/  FADD.FTZ R3, R172.reuse, R3 ;  /* 0x00000003ac037221 */ /* 0x048fe20000010000 */
[----:B------:R-:W-:Y:S01]  /*3950*/  F2FP.BF16.F32.PACK_AB R172, R172, R59 ;  /* 0x0000003bacac723e */ /* 0x000fe200000010ff */
[----:B----4-:R-:W-:Y:S01]  /*3960*/  IMAD.MOV.U32 R67, RZ, RZ, R119 ;  /* 0x000000ffff437224 */ /* 0x010fe200078e0077 */
[----:B------:R-:W-:-:S04]  /*3970*/  MOV R59, R119 ;  /* 0x00000077003b7202 */ /* 0x000fc80000000f00 */
[----:B------:R-:W1:Y:S01]  /*3980*/  MUFU.EX2 R19, R19 ;  /* 0x0000001300137308 */ /* 0x000e620000000800 */
[C---:B-----5:R-:W-:Y:S01]  /*3990*/  FADD.FTZ R12, R8.reuse, R25 ;  /* 0x00000019080c7221 */ /* 0x060fe20000010000 */
[----:B------:R-:W-:Y:S01]  /*39a0*/  F2FP.BF16.F32.PACK_AB R169, R8, R95 ;  /* 0x0000005f08a9723e */ /* 0x000fe200000010ff */
[----:B------:R-:W-:Y:S01]  /*39b0*/  FADD.FTZ R8, R174, R3 ;  /* 0x00000003ae087221 */ /* 0x000fe20000010000 */
[----:B------:R-:W-:-:S04]  /*39c0*/  MOV R95, R119 ;  /* 0x00000077005f7202 */ /* 0x000fc80000000f00 */
[----:B------:R2:W3:Y:S01]  /*39d0*/  MUFU.EX2 R168, R65 ;  /* 0x0000004100a87308 */ /* 0x0004e20000000800 */
[C---:B0-----:R-:W-:Y:S01]  /*39e0*/  FADD.FTZ R8, R61.reuse, R8 ;  /* 0x000000083d087221 */ /* 0x041fe20000010000 */
[----:B------:R-:W-:Y:S01]  /*39f0*/  F2FP.BF16.F32.PACK_AB R174, R61, R174 ;  /* 0x000000ae3dae723e */ /* 0x000fe200000010ff */
[----:B------:R-:W-:-:S05]  /*3a00*/  IMAD.MOV.U32 R61, RZ, RZ, R119 ;  /* 0x000000ffff3d7224 */ /* 0x000fca00078e0077 */
[----:B------:R-:W0:Y:S01]  /*3a10*/  MUFU.EX2 R97, R97 ;  /* 0x0000006100617308 */ /* 0x000e220000000800 */
[----:B-1----:R-:W-:Y:S01]  /*3a20*/  FADD.FTZ R11, R19, R8 ;  /* 0x00000008130b7221 */ /* 0x002fe20000010000 */
[----:B--2---:R-:W-:-:S06]  /*3a30*/  MOV R65, R119 ;  /* 0x0000007700417202 */ /* 0x004fcc0000000f00 */
[----:B------:R-:W1:Y:S01]  /*3a40*/  MUFU.EX2 R23, R23 ;  /* 0x0000001700177308 */ /* 0x000e620000000800 */
[C---:B---3--:R-:W-:Y:S01]  /*3a50*/  FADD.FTZ R8, R168.reuse, R11 ;  /* 0x0000000ba8087221 */ /* 0x048fe20000010000 */
[----:B------:R-:W-:-:S06]  /*3a60*/  F2FP.BF16.F32.PACK_AB R168, R168, R19 ;  /* 0x00000013a8a8723e */ /* 0x000fcc00000010ff */
[----:B------:R-:W2:Y:S01]  /*3a70*/  MUFU.EX2 R10, R10 ;  /* 0x0000000a000a7308 */ /* 0x000ea20000000800 */
[----:B0-----:R-:W-:-:S07]  /*3a80*/  FADD.FTZ R25, R97, R12 ;  /* 0x0000000c61197221 */ /* 0x001fce0000010000 */
[----:B------:R-:W0:Y:S01]  /*3a90*/  MUFU.EX2 R0, R0 ;  /* 0x0000000000007308 */ /* 0x000e220000000800 */
[----:B-1----:R-:W-:Y:S01]  /*3aa0*/  FADD.FTZ R11, R23, R8 ;  /* 0x00000008170b7221 */ /* 0x002fe20000010000 */
[C---:B--2---:R-:W-:Y:S01]  /*3ab0*/  FADD.FTZ R3, R10.reuse, R25 ;  /* 0x000000190a037221 */ /* 0x044fe20000010000 */
[----:B------:R-:W-:Y:S01]  /*3ac0*/  F2FP.BF16.F32.PACK_AB R171, R10, R97 ;  /* 0x000000610aab723e */ /* 0x000fe200000010ff */
[--C-:B------:R-:W-:Y:S02]  /*3ad0*/  IMAD.MOV.U32 R97, RZ, RZ, R119.reuse ;  /* 0x000000ffff617224 */ /* 0x100fe400078e0077 */
[----:B------:R-:W-:Y:S02]  /*3ae0*/  IMAD.MOV.U32 R25, RZ, RZ, R119 ;  /* 0x000000ffff197224 */ /* 0x000fe400078e0077 */
[C---:B0-----:R-:W-:Y:S01]  /*3af0*/  FADD.FTZ R8, R0.reuse, R11 ;  /* 0x0000000b00087221 */ /* 0x041fe20000010000 */
[----:B------:R-:W-:Y:S01]  /*3b00*/  F2FP.BF16.F32.PACK_AB R170, R0, R23 ;  /* 0x0000001700aa723e */ /* 0x000fe200000010ff */
[----:B------:R-:W-:Y:S01]  /*3b10*/  IMAD.MOV.U32 R0, RZ, RZ, 0x3f800000 ;  /* 0x3f800000ff007424 */ /* 0x000fe200078e00ff */
[----:B------:R-:W-:Y:S01]  /*3b20*/  MOV R11, 0x3f800000 ;  /* 0x3f800000000b7802 */ /* 0x000fe20000000f00 */
[----:B------:R-:W-:Y:S06]  /*3b30*/  @!P1 BRA `(.L_x_18) ;  /* 0x0000002400c89947 */ /* 0x000fec0003800000 */
[----:B------:R-:W-:Y:S01]  /*3b40*/  MOV R12, R5 ;  /* 0x00000005000c7202 */ /* 0x000fe20000000f00 */
[----:B------:R-:W-:Y:S01]  /*3b50*/  IMAD.MOV.U32 R10, RZ, RZ, R9 ;  /* 0x000000ffff0a7224 */ /* 0x000fe200078e0009 */
[----:B------:R-:W-:Y:S01]  /*3b60*/  CS2R R118, SRZ ;  /* 0x0000000000767805 */ /* 0x000fe2000001ff00 */
[----:B------:R-:W-:Y:S01]  /*3b70*/  IMAD.MOV.U32 R0, RZ, RZ, 0x3f800000 ;  /* 0x3f800000ff007424 */ /* 0x000fe200078e00ff */
        /* <DEDUP_REMOVED lines=47> */
[----:B------:R-:W-:Y:S01]  /*3e70*/  UMOV UR56, URZ ;  /* 0x0000003f00387c82 */ /* 0x000fe20008000000 */
[----:B------:R-:W-:Y:S01]  /*3e80*/  UMOV UR57, URZ ;  /* 0x0000003f00397c82 */ /* 0x000fe20008000000 */
[----:B------:R-:W-:-:S05]  /*3e90*/  ULDC UR60, c[0x0][0x9d8] ;  /* 0x00027600003c7ab9 */ /* 0x000fca0000000800 */
.L_x_29:
[----:B------:R-:W-:-:S04]  /*3ea0*/  UISETP.NE.AND UP0, UPT, UR57, 0x1, UPT ;  /* 0x000000013900788c */ /* 0x000fc8000bf05270 */
[----:B------:R-:W-:-:S04]  /*3eb0*/  USEL UR39, URZ, 0x1, UP0 ;  /* 0x000000013f277887 */ /* 0x000fc80008000000 */
[----:B------:R-:W-:Y:S01]  /*3ec0*/  ULOP3.LUT UR39, UR56, UR39, URZ, 0x3c, !UPT ;  /* 0x0000002738277292 */ /* 0x000fe2000f8e3c3f */
[----:B------:R-:W-:Y:S11]  /*3ed0*/  @!P0 BRA `(.L_x_19) ;  /* 0x0000000000048947 */ /* 0x000ff60003800000 */
[----:B------:R-:W-:Y:S01]  /*3ee0*/  BPT.TRAP 0x1 ;  /* 0x000000040000795c */ /* 0x000fe20000300000 */
.L_x_19:
[----:B------:R-:W-:Y:S01]  /*3ef0*/  UIADD3 UR4, UR57, 0x1, URZ ;  /* 0x0000000139047890 */ /* 0x000fe2000fffe03f */
[----:B------:R-:W-:-:S03]  /*3f00*/  MOV R4, UR39 ;  /* 0x0000002700047c02 */ /* 0x000fc60008000f00 */
[----:B------:R-:W-:Y:S01]  /*3f10*/  UISETP.NE.AND UP0, UPT, UR4, 0x2, UPT ;  /* 0x000000020400788c */ /* 0x000fe2000bf05270 */
[----:B------:R-:W-:-:S03]  /*3f20*/  SHF.L.U32 R4, R4, 0x1f, RZ ;  /* 0x0000001f04047819 */ /* 0x000fc600000006ff */
[----:B------:R-:W-:-:S04]  /*3f30*/  USEL UR4, UR4, URZ, UP0 ;  /* 0x0000003f04047287 */ /* 0x000fc80008000000 */
[----:B------:R-:W-:Y:S02]  /*3f40*/  ULEA UR61, UR4, UR38, 0x3 ;  /* 0x00000026043d7291 */ /* 0x000fe4000f8e183f */
[----:B------:R-:W-:-:S07]  /*3f50*/  IMAD.U32 R2, RZ, RZ, UR4 ;  /* 0x00000004ff027e24 */ /* 0x000fce000f8e00ff */
[----:B------:R0:W1:Y:S01]  /*3f60*/  SYNCS.PHASECHK.TRANS64.TRYWAIT P1, [UR61+0x30830], R4 ;  /* 0x03083004ff0075a7 */ /* 0x000062000802017d */
[----:B------:R-:W-:Y:S05]  /*3f70*/  @!P0 BRA `(.L_x_20) ;  /* 0x0000000000048947 */ /* 0x000fea0003800000 */
[----:B------:R-:W-:Y:S01]  /*3f80*/  BPT.TRAP 0x1 ;  /* 0x000000040000795c */ /* 0x000fe20000300000 */
.L_x_20:
[----:B-1----:R-:W-:Y:S05]  /*3f90*/  @P1 BRA `(.L_x_21) ;  /* 0x0000000000081947 */ /* 0x002fea0003800000 */
[----:B------:R-:W1:Y:S02]  /*3fa0*/  SYNCS.PHASECHK.TRANS64.TRYWAIT P1, [UR61+0x30830], R4 ;  /* 0x03083004ff0075a7 */ /* 0x000e64000802017d */
[----:B-1----:R-:W-:Y:S05]  /*3fb0*/  @!P1 BRA `(.L_x_22) ;  /* 0x0000008c00cc9947 */ /* 0x002fea0003800000 */
.L_x_21:
[----:B------:R-:W-:Y:S01]  /*3fc0*/  R2UR UR6, R2 ;  /* 0x00000000020672ca */ /* 0x000fe200000e0000 */
[----:B------:R-:W-:Y:S01]  /*3fd0*/  WARPGROUP.ARRIVE ;  /* 0x00000000000079c5 */ /* 0x000fe20000000000 */
[----:B------:R-:W-:Y:S01]  /*3fe0*/  R2UR UR4, R6 ;  /* 0x00000000060472ca */ /* 0x000fe200000e0000 */
[----:B------:R-:W-:Y:S01]  /*3ff0*/  UMOV UR7, 0x40000040 ;  /* 0x4000004000077882 */ /* 0x000fe20000000000 */
[----:B------:R-:W-:Y:S01]  /*4000*/  R2UR UR5, R7 ;  /* 0x00000000070572ca */ /* 0x000fe200000e0000 */
[----:B------:R-:W-:Y:S01]  /*4010*/  UMOV UR11, 0x40000040 ;  /* 0x40000040000b7882 */ /* 0x000fe20000000000 */
[----:B------:R-:W-:Y:S01]  /*4020*/  UMOV UR15, 0x40000040 ;  /* 0x40000040000f7882 */ /* 0x000fe20000000000 */
[----:B------:R-:W-:Y:S01]  /*4030*/  UMOV UR19, 0x40000040 ;  /* 0x4000004000137882 */ /* 0x000fe20000000000 */
[----:B------:R-:W-:Y:S01]  /*4040*/  UMOV UR23, 0x40000040 ;  /* 0x4000004000177882 */ /* 0x000fe20000000000 */
[----:B------:R-:W-:Y:S01]  /*4050*/  UMOV UR27, 0x40000040 ;  /* 0x40000040001b7882 */ /* 0x000fe20000000000 */
[----:B------:R-:W-:Y:S01]  /*4060*/  UMOV UR31, 0x40000040 ;  /* 0x40000040001f7882 */ /* 0x000fe20000000000 */
[----:B------:R-:W-:Y:S01]  /*4070*/  UMOV UR35, 0x40000040 ;  /* 0x4000004000237882 */ /* 0x000fe20000000000 */
[----:B------:R-:W-:Y:S01]  /*4080*/  UMOV UR43, 0x40000040 ;  /* 0x40000040002b7882 */ /* 0x000fe20000000000 */
[----:B------:R-:W-:Y:S01]  /*4090*/  UIMAD UR6, UR6, 0x900, UR58 ;  /* 0x00000900060678a4 */ /* 0x000fe2000f8e023a */
[-C--:B------:R-:W-:Y:S01]  /*40a0*/  FMUL.FTZ R24, R24, R11.reuse ;  /* 0x0000000b18187220 */ /* 0x080fe20000410000 */
[----:B------:R-:W-:Y:S01]  /*40b0*/  UMOV UR47, 0x40000040 ;  /* 0x40000040002f7882 */ /* 0x000fe20000000000 */
[----:B------:R-:W-:Y:S01]  /*40c0*/  UMOV UR51, 0x40000040 ;  /* 0x4000004000337882 */ /* 0x000fe20000000000 */
[----:B------:R-:W-:Y:S01]  /*40d0*/  UIADD3 UR10, UR6, 0x2, URZ ;  /* 0x00000002060a7890 */ /* 0x000fe2000fffe03f */
[-C--:B------:R-:W-:Y:S01]  /*40e0*/  FMUL.FTZ R25, R25, R11.reuse ;  /* 0x0000000b19197220 */ /* 0x080fe20000410000 */
[----:B------:R-:W-:Y:S01]  /*40f0*/  UIADD3 UR14, UR6, 0x4, URZ ;  /* 0x00000004060e7890 */ /* 0x000fe2000fffe03f */
[----:B------:R-:W-:Y:S01]  /*4100*/  FMUL.FTZ R28, R28, R11 ;  /* 0x0000000b1c1c7220 */ /* 0x000fe20000410000 */
[----:B------:R-:W-:-:S02]  /*4110*/  UIADD3 UR18, UR6, 0x6, URZ ;  /* 0x0000000606127890 */ /* 0x000fc4000fffe03f */
[----:B------:R-:W-:Y:S01]  /*4120*/  HGMMA.64x96x16.F32.BF16 R120, gdesc[UR4], RZ, !UPT, gsb0 ;  /* 0x01600000047879f0 */ /* 0x000fe2000c0018ff */
[----:B------:R-:W-:Y:S01]  /*4130*/  UIADD3 UR22, UR6, 0x300, URZ ;  /* 0x0000030006167890 */ /* 0x000fe2000fffe03f */
[-C--:B------:R-:W-:Y:S01]  /*4140*/  FMUL.FTZ R29, R29, R11.reuse ;  /* 0x0000000b1d1d7220 */ /* 0x080fe20000410000 */
        /* <DEDUP_REMOVED lines=14> */
[----:B------:R-:W-:Y:S01]  /*4230*/  UMOV UR55, 0x40000040 ;  /* 0x4000004000377882 */ /* 0x000fe20000000000 */
[-C--:B------:R-:W-:Y:S01]  /*4240*/  FMUL.FTZ R45, R45, R11.reuse ;  /* 0x0000000b2d2d7220 */ /* 0x080fe20000410000 */
        /* <DEDUP_REMOVED lines=35> */
[----:B------:R-:W-:Y:S01]  /*4480*/  FMUL.FTZ R117, R117, R11 ;  /* 0x0000000b75757220 */ /* 0x000fe20000410000 */
        /* <DEDUP_REMOVED lines=47> */
[----:B------:R-:W-:-:S02]  /*4780*/  WARPGROUP.DEPBAR.LE gsb0, 0x0 ;  /* 0x00008000000079c5 */ /* 0x000fc40000010000 */
[----:B------:R-:W-:Y:S01]  /*4790*/  WARPGROUP.ARRIVE ;  /* 0x00000000000079c5 */ /* 0x000fe20000000000 */
[----:B------:R-:W-:-:S05]  /*47a0*/  FMUL.FTZ R119, R119, R0 ;  /* 0x0000000077777220 */ /* 0x000fca0000410000 */
        /* <DEDUP_REMOVED lines=32> */
[----:B------:R-:W-:Y:S05]  /*49b0*/  @!P0 BRA `(.L_x_23) ;  /* 0x0000000000048947 */ /* 0x000fea0003800000 */
[----:B------:R-:W-:Y:S01]  /*49c0*/  BPT.TRAP 0x1 ;  /* 0x000000040000795c */ /* 0x000fe20000300000 */
.L_x_23:
[----:B------:R-:W-:Y:S01]  /*49d0*/  ULEA UR4, UR57, UR38, 0x3 ;  /* 0x0000002639047291 */ /* 0x000fe2000f8e183f */
[----:B------:R-:W-:-:S05]  /*49e0*/  IMAD.U32 R0, RZ, RZ, UR56 ;  /* 0x00000038ff007e24 */ /* 0x000fca000f8e00ff */
[----:B------:R-:W-:-:S04]  /*49f0*/  SHF.L.U32 R0, R0, 0x1f, RZ ;  /* 0x0000001f00007819 */ /* 0x000fc800000006ff */
[----:B------:R2:W3:Y:S01]  /*4a00*/  SYNCS.PHASECHK.TRANS64.TRYWAIT P1, [UR4+0x30850], R0 ;  /* 0x03085000ff0075a7 */ /* 0x0004e20008020144 */
[----:B------:R-:W-:Y:S05]  /*4a10*/  @!P0 BRA `(.L_x_24) ;  /* 0x0000000000048947 */ /* 0x000fea0003800000 */
[----:B------:R-:W-:Y:S01]  /*4a20*/  BPT.TRAP 0x1 ;  /* 0x000000040000795c */ /* 0x000fe20000300000 */
.L_x_24:
[----:B---3--:R-:W-:Y:S05]  /*4a30*/  @P1 BRA `(.L_x_25) ;  /* 0x0000000000081947 */ /* 0x008fea0003800000 */
[----:B------:R-:W3:Y:S02]  /*4a40*/  SYNCS.PHASECHK.TRANS64.TRYWAIT P1, [UR4+0x30850], R0 ;  /* 0x03085000ff0075a7 */ /* 0x000ee40008020144 */
[----:B---3--:R-:W-:Y:S05]  /*4a50*/  @!P1 BRA `(.L_x_26) ;  /* 0x00000084003c9947 */ /* 0x008fea0003800000 */
.L_x_25:
[----:B------:R-:W-:Y:S01]  /*4a60*/  UIADD3 UR5, UR38, 0x400, URZ ;  /* 0x0000040026057890 */ /* 0x000fe2000fffe03f */
[----:B------:R-:W-:Y:S01]  /*4a70*/  WARPGROUP.ARRIVE ;  /* 0x00000000000079c5 */ /* 0x000fe20000000000 */
[----:B------:R-:W-:Y:S01]  /*4a80*/  UMOV UR7, 0x40000040 ;  /* 0x4000004000077882 */ /* 0x000fe20000000000 */
[----:B------:R-:W-:Y:S01]  /*4a90*/  UMOV UR11, 0x40000040 ;  /* 0x40000040000b7882 */ /* 0x000fe20000000000 */
[----:B------:R-:W-:-:S04]  /*4aa0*/  USHF.R.U32.HI UR5, URZ, 0x4, UR5 ;  /* 0x000000043f057899 */ /* 0x000fc80008011605 */
[----:B------:R-:W-:-:S04]  /*4ab0*/  ULOP3.LUT UR5, UR5, 0x3fff, URZ, 0xc0, !UPT ;  /* 0x00003fff05057892 */ /* 0x000fc8000f8ec03f */
[----:B------:R-:W-:-:S04]  /*4ac0*/  ULOP3.LUT UR5, UR5, 0x3000000, URZ, 0xfc, !UPT ;  /* 0x0300000005057892 */ /* 0x000fc8000f8efc3f */
[----:B------:R-:W-:-:S04]  /*4ad0*/  UIMAD UR6, UR57, 0x900, UR5 ;  /* 0x00000900390678a4 */ /* 0x000fc8000f8e0205 */
[----:B------:R-:W-:-:S05]  /*4ae0*/  UIADD3 UR10, UR6, 0x80, URZ ;  /* 0x00000080060a7890 */ /* 0x000fca000fffe03f */
[----:B------:R-:W-:Y:S01]  /*4af0*/  HGMMA.64x192x16.F32.BF16 R24, R188, gdesc[UR4].tnspB, R24, gsb0 ;  /* 0x42e00004bc187df0 */ /* 0x000fe20008001818 */
[----:B------:R-:W-:Y:S02]  /*4b00*/  UMOV UR7, 0x40000040 ;  /* 0x4000004000077882 */ /* 0x000fe40000000000 */
[----:B------:R-:W-:Y:S02]  /*4b10*/  WARPGROUP.DEPBAR.LE gsb0, 0x0 ;  /* 0x00008000000079c5 */ /* 0x000fe40000010000 */
[----:B------:R-:W-:-:S15]  /*4b20*/  WARPGROUP.ARRIVE ;  /* 0x00000000000079c5 */ /* 0x000fde0000000000 */
[----:B------:R-:W-:Y:S01]  /*4b30*/  HGMMA.64x192x16.F32.BF16 R24, R184, gdesc[UR8].tnspB, R24, gsb0 ;  /* 0x42e00008b8187df0 */ /* 0x000fe20008001818 */
[----:B------:R-:W-:Y:S01]  /*4b40*/  UIADD3 UR10, UR6, 0x100, URZ ;  /* 0x00000100060a7890 */ /* 0x000fe2000fffe03f */
[----:B------:R-:W-:Y:S01]  /*4b50*/  UMOV UR11, 0x40000040 ;  /* 0x40000040000b7882 */ /* 0x000fe20000000000 */
        /* <DEDUP_REMOVED lines=10> */
[----:B------:R-:W-:Y:S01]  /*4c00*/  UIADD3 UR6, UR6, 0x280, URZ ;  /* 0x0000028006067890 */ /* 0x000fe2000fffe03f */
[----:B------:R-:W-:Y:S02]  /*4c10*/  WARPGROUP.DEPBAR.LE gsb0, 0x0 ;  /* 0x00008000000079c5 */ /* 0x000fe40000010000 */
[----:B------:R-:W-:-:S14]  /*4c20*/  WARPGROUP.ARRIVE ;  /* 0x00000000000079c5 */ /* 0x000fdc0000000000 */
[----:B------:R-:W-:Y:S03]  /*4c30*/  HGMMA.64x192x16.F32.BF16 R24, R172, gdesc[UR8].tnspB, R24, gsb0 ;  /* 0x42e00008ac187df0 */ /* 0x000fe60008001818 */
[----:B------:R-:W-:Y:S02]  /*4c40*/  WARPGROUP.DEPBAR.LE gsb0, 0x0 ;  /* 0x00008000000079c5 */ /* 0x000fe40000010000 */
[----:B------:R-:W-:-:S15]  /*4c50*/  WARPGROUP.ARRIVE ;  /* 0x00000000000079c5 */ /* 0x000fde0000000000 */
[----:B------:R-:W-:Y:S03]  /*4c60*/  HGMMA.64x192x16.F32.BF16 R24, R168, gdesc[UR4].tnspB, R24, gsb0 ;  /* 0x42e00004a8187df0 */ /* 0x000fe60008001818 */
[----:B------:R-:W-:Y:S02]  /*4c70*/  WARPGROUP.DEPBAR.LE gsb0, 0x0 ;  /* 0x00008000000079c5 */ /* 0x000fe40000010000 */
[----:B------:R-:W-:Y:S05]  /*4c80*/  @!P0 BRA `(.L_x_27) ;  /* 0x0000000000048947 */ /* 0x000fea0003800000 */
[----:B------:R-:W-:Y:S01]  /*4c90*/  BPT.TRAP 0x1 ;  /* 0x000000040000795c */ /* 0x000fe20000300000 */
.L_x_27:
[----:B------:R-:W-:Y:S01]  /*4ca0*/  FMUL.FTZ R169, R120, UR60 ;  /* 0x0000003c78a97c20 */ /* 0x000fe20008410000 */
[----:B------:R-:W-:Y:S01]  /*4cb0*/  FMUL.FTZ R171, R121, UR60 ;  /* 0x0000003c79ab7c20 */ /* 0x000fe20008410000 */
[----:B------:R-:W-:Y:S01]  /*4cc0*/  FMUL.FTZ R13, R122, UR60 ;  /* 0x0000003c7a0d7c20 */ /* 0x000fe20008410000 */
[----:B------:R-:W-:Y:S01]  /*4cd0*/  FMUL.FTZ R173, R124, UR60 ;  /* 0x0000003c7cad7c20 */ /* 0x000fe20008410000 */
[----:B------:R-:W-:Y:S01]  /*4ce0*/  FMUL.FTZ R15, R123, UR60 ;  /* 0x0000003c7b0f7c20 */ /* 0x000fe20008410000 */
[----:B------:R-:W-:Y:S01]  /*4cf0*/  FMUL.FTZ R175, R125, UR60 ;  /* 0x0000003c7daf7c20 */ /* 0x000fe20008410000 */
[----:B------:R-:W1:Y:S01]  /*4d00*/  MUFU.TANH R169, R169 ;  /* 0x000000a900a97308 */ /* 0x000e620000002400 */
[----:B------:R-:W-:Y:S01]  /*4d10*/  FMUL.FTZ R19, R126, UR60 ;  /* 0x0000003c7e137c20 */ /* 0x000fe20008410000 */
[----:B------:R-:W-:Y:S01]  /*4d20*/  FMUL.FTZ R177, R128, UR60 ;  /* 0x0000003c80b17c20 */ /* 0x000fe20008410000 */
[----:B------:R-:W-:Y:S01]  /*4d30*/  FMUL.FTZ R21, R127, UR60 ;  /* 0x0000003c7f157c20 */ /* 0x000fe20008410000 */
[----:B------:R-:W-:Y:S01]  /*4d40*/  FMUL.FTZ R179, R129, UR60 ;  /* 0x0000003c81b37c20 */ /* 0x000fe20008410000 */
[----:B------:R-:W-:Y:S01]  /*4d50*/  FMUL.FTZ R23, R130, UR60 ;  /* 0x0000003c82177c20 */ /* 0x000fe20008410000 */
[----:B------:R-:W-:Y:S01]  /*4d60*/  FMUL.FTZ R181, R132, UR60 ;  /* 0x0000003c84b57c20 */ /* 0x000fe20008410000 */
[----:B------:R-:W-:Y:S01]  /*4d70*/  FMUL.FTZ R121, R131, UR60 ;  /* 0x0000003c83797c20 */ /* 0x000fe20008410000 */
[----:B------:R-:W3:Y:S01]  /*4d80*/  MUFU.TANH R171, R171 ;  /* 0x000000ab00ab7308 */ /* 0x000ee20000002400 */
[----:B------:R-:W-:Y:S01]  /*4d90*/  FMUL.FTZ R183, R133, UR60 ;  /* 0x0000003c85b77c20 */ /* 0x000fe20008410000 */
[----:B------:R-:W-:Y:S01]  /*4da0*/  FMUL.FTZ R123, R134, UR60 ;  /* 0x0000003c867b7c20 */ /* 0x000fe20008410000 */
[----:B------:R-:W-:Y:S01]  /*4db0*/  FMUL.FTZ R185, R136, UR60 ;  /* 0x0000003c88b97c20 */ /* 0x000fe20008410000 */
[----:B------:R-:W-:Y:S01]  /*4dc0*/  FMUL.FTZ R125, R135, UR60 ;  /* 0x0000003c877d7c20 */ /* 0x000fe20008410000 */
[----:B------:R-:W-:Y:S01]  /*4dd0*/  FMUL.FTZ R187, R137, UR60 ;  /* 0x0000003c89bb7c20 */ /* 0x000fe20008410000 */
[----:B------:R-:W-:Y:S01]  /*4de0*/  FMUL.FTZ R127, R138, UR60 ;  /* 0x0000003c8a7f7c20 */ /* 0x000fe20008410000 */
[----:B------:R-:W-:Y:S01]  /*4df0*/  FMUL.FTZ R189, R140, UR60 ;  /* 0x0000003c8cbd7c20 */ /* 0x000fe20008410000 */
[----:B------:R-:W0:Y:S01]  /*4e00*/  MUFU.TANH R13, R13 ;  /* 0x0000000d000d7308 */ /* 0x000e220000002400 */
[----:B-12---:R-:W-:Y:S01]  /*4e10*/  FMNMX.FTZ R0, R169, R10, !PT ;  /* 0x0000000aa9007209 */ /* 0x006fe20007810000 */
[----:B------:R-:W-:Y:S01]  /*4e20*/  FMUL.FTZ R129, R139, UR60 ;  /* 0x0000003c8b817c20 */ /* 0x000fe20008410000 */
[----:B------:R-:W-:Y:S01]  /*4e30*/  FMUL.FTZ R191, R141, UR60 ;  /* 0x0000003c8dbf7c20 */ /* 0x000fe20008410000 */
[----:B------:R-:W-:Y:S01]  /*4e40*/  FMUL.FTZ R131, R142, UR60 ;  /* 0x0000003c8e837c20 */ /* 0x000fe20008410000 */
[----:B------:R-:W-:Y:S01]  /*4e50*/  FMUL.FTZ R193, R144, UR60 ;  /* 0x0000003c90c17c20 */ /* 0x000fe20008410000 */
[----:B------:R-:W-:Y:S01]  /*4e60*/  FMUL.FTZ R133, R143, UR60 ;  /* 0x0000003c8f857c20 */ /* 0x000fe20008410000 */
[----:B------:R-:W-:Y:S01]  /*4e70*/  FMUL.FTZ R195, R145, UR60 ;  /* 0x0000003c91c37c20 */ /* 0x000fe20008410000 */
[----:B------:R-:W1:Y:S01]  /*4e80*/  MUFU.TANH R173, R173 ;  /* 0x000000ad00ad7308 */ /* 0x000e620000002400 */
[----:B---3--:R-:W-:Y:S01]  /*4e90*/  FMNMX.FTZ R0, R171, R0, !PT ;  /* 0x00000000ab007209 */ /* 0x008fe20007810000 */
[----:B------:R-:W-:Y:S01]  /*4ea0*/  FMUL.FTZ R135, R146, UR60 ;  /* 0x0000003c92877c20 */ /* 0x000fe20008410000 */
[----:B------:R-:W-:Y:S01]  /*4eb0*/  FMUL.FTZ R197, R148, UR60 ;  /* 0x0000003c94c57c20 */ /* 0x000fe20008410000 */
[----:B------:R-:W-:Y:S01]  /*4ec0*/  FMUL.FTZ R137, R147, UR60 ;  /* 0x0000003c93897c20 */ /* 0x000fe20008410000 */
[----:B------:R-:W-:Y:S01]  /*4ed0*/  FMUL.FTZ R199, R149, UR60 ;  /* 0x0000003c95c77c20 */ /* 0x000fe20008410000 */
[----:B------:R-:W-:Y:S01]  /*4ee0*/  FMUL.FTZ R139, R150, UR60 ;  /* 0x0000003c968b7c20 */ /* 0x000fe20008410000 */
[----:B------:R-:W-:Y:S01]  /*4ef0*/  FMUL.FTZ R141, R151, UR60 ;  /* 0x0000003c978d7c20 */ /* 0x000fe20008410000 */
[----:B------:R-:W2:Y:S01]  /*4f00*/  MUFU.TANH R15, R15 ;  /* 0x0000000f000f7308 */ /* 0x000ea20000002400 */
[----:B0-----:R-:W-:Y:S01]  /*4f10*/  FMNMX.FTZ R4, R13, R12, !PT ;  /* 0x0000000c0d047209 */ /* 0x001fe20007810000 */
[----:B------:R-:W-:Y:S01]  /*4f20*/  FMUL.FTZ R151, R152, UR60 ;  /* 0x0000003c98977c20 */ /* 0x000fe20008410000 */
[----:B------:R-:W-:Y:S01]  /*4f30*/  FMUL.FTZ R153, R153, UR60 ;  /* 0x0000003c99997c20 */ /* 0x000fe20008410000 */
[----:B------:R-:W-:Y:S01]  /*4f40*/  FMUL.FTZ R143, R154, UR60 ;  /* 0x0000003c9a8f7c20 */ /* 0x000fe20008410000 */
[----:B------:R-:W-:Y:S01]  /*4f50*/  FMUL.FTZ R145, R155, UR60 ;  /* 0x0000003c9b917c20 */ /* 0x000fe20008410000 */
[----:B------:R-:W-:Y:S01]  /*4f60*/  FMUL.FTZ R155, R156, UR60 ;  /* 0x0000003c9c9b7c20 */ /* 0x000fe20008410000 */
[----:B------:R-:W-:Y:S01]  /*4f70*/  FMUL.FTZ R157, R157, UR60 ;  /* 0x0000003c9d9d7c20 */ /* 0x000fe20008410000 */
[----:B------:R-:W0:Y:S01]  /*4f80*/  MUFU.TANH R175, R175 ;  /* 0x000000af00af7308 */ /* 0x000e220000002400 */
[----:B-1----:R-:W-:Y:S01]  /*4f90*/  FMNMX.FTZ R0, R173, R0, !PT ;  /* 0x00000000ad007209 */ /* 0x002fe20007810000 */
[----:B------:R-:W-:Y:S01]  /*4fa0*/  FMUL.FTZ R147, R158, UR60 ;  /* 0x0000003c9e937c20 */ /* 0x000fe20008410000 */
[----:B------:R-:W-:Y:S01]  /*4fb0*/  FMUL.FTZ R201, R160, UR60 ;  /* 0x0000003ca0c97c20 */ /* 0x000fe20008410000 */
[----:B------:R-:W-:Y:S01]  /*4fc0*/  FMUL.FTZ R149, R159, UR60 ;  /* 0x0000003c9f957c20 */ /* 0x000fe20008410000 */
[----:B------:R-:W-:Y:S01]  /*4fd0*/  FMUL.FTZ R203, R161, UR60 ;  /* 0x0000003ca1cb7c20 */ /* 0x000fe20008410000 */
[----:B------:R-:W-:Y:S01]  /*4fe0*/  FMUL.FTZ R159, R162, UR60 ;  /* 0x0000003ca29f7c20 */ /* 0x000fe20008410000 */
[----:B------:R-:W-:Y:S01]  /*4ff0*/  FMUL.FTZ R205, R164, UR60 ;  /* 0x0000003ca4cd7c20 */ /* 0x000fe20008410000 */
[----:B------:R-:W1:Y:S01]  /*5000*/  MUFU.TANH R19, R19 ;  /* 0x0000001300137308 */ /* 0x000e620000002400 */
[----:B--2---:R-:W-:Y:S01]  /*5010*/  FMNMX.FTZ R4, R15, R4, !PT ;  /* 0x000000040f047209 */ /* 0x004fe20007810000 */
[----:B------:R-:W-:Y:S01]  /*5020*/  FMUL.FTZ R161, R163, UR60 ;  /* 0x0000003ca3a17c20 */ /* 0x000fe20008410000 */
[----:B------:R-:W-:Y:S01]  /*5030*/  FMUL.FTZ R207, R165, UR60 ;  /* 0x0000003ca5cf7c20 */ /* 0x000fe20008410000 */
[----:B------:R-:W-:Y:S01]  /*5040*/  FMUL.FTZ R163, R166, UR60 ;  /* 0x0000003ca6a37c20 */ /* 0x000fe20008410000 */
[----:B------:R-:W-:Y:S01]  /*5050*/  FMUL.FTZ R165, R167, UR60 ;  /* 0x0000003ca7a57c20 */ /* 0x000fe20008410000 */
[----:B------:R-:W2:Y:S01]  /*5060*/  S2UR UR5, SR_CgaCtaId ;  /* 0x00000000000579c3 */ /* 0x000ea20000008800 */
[----:B------:R-:W-:Y:S01]  /*5070*/  UIADD3 UR61, UR61, 0x30840, URZ ;  /* 0x000308403d3d7890 */ /* 0x000fe2000fffe03f */
[----:B------:R-:W3:Y:S01]  /*5080*/  MUFU.TANH R177, R177 ;  /* 0x000000b100b17308 */ /* 0x000ee20000002400 */
[----:B0-----:R-:W-:-:S07]  /*5090*/  FMNMX.FTZ R0, R175, R0, !PT ;  /* 0x00000000af007209 */ /* 0x001fce0007810000 */
[----:B------:R-:W0:Y:S01]  /*50a0*/  MUFU.TANH R21, R21 ;  /* 0x0000001500157308 */ /* 0x000e220000002400 */
[----:B-1----:R-:W-:-:S07]  /*50b0*/  FMNMX.FTZ R4, R19, R4, !PT ;  /* 0x0000000413047209 */ /* 0x002fce0007810000 */
[----:B------:R-:W1:Y:S01]  /*50c0*/  MUFU.TANH R179, R179 ;  /* 0x000000b300b37308 */ /* 0x000e620000002400 */
[----:B---3--:R-:W-:Y:S01]  /*50d0*/  FMNMX.FTZ R0, R177, R0, !PT ;  /* 0x00000000b1007209 */ /* 0x008fe20007810000 */
[----:B--2---:R-:W-:-:S06]  /*50e0*/  UPRMT UR61, UR5, 0x654, UR61 ;  /* 0x00000654053d7896 */ /* 0x004fcc000800003d */
[----:B------:R-:W2:Y:S01]  /*50f0*/  MUFU.TANH R23, R23 ;  /* 0x0000001700177308 */ /* 0x000ea20000002400 */
[----:B0-----:R-:W-:Y:S02]  /*5100*/  FMNMX.FTZ R4, R21, R4, !PT ;  /* 0x0000000415047209 */ /* 0x001fe40007810000 */
[----:B------:R-:W-:Y:S05]  /*5110*/  SYNCS.ARRIVE.TRANS64.RED.A1T0 RZ, [UR61], RZ ;  /* 0x000000ffffff79a7 */ /* 0x000fea000810043d */
[----:B------:R-:W0:Y:S01]  /*5120*/  MUFU.TANH R181, R181 ;  /* 0x000000b500b57308 */ /* 0x000e220000002400 */
[----:B-1----:R-:W-:-:S07]  /*5130*/  FMNMX.FTZ R0, R179, R0, !PT ;  /* 0x00000000b3007209 */ /* 0x002fce0007810000 */
[----:B------:R-:W1:Y:S01]  /*5140*/  MUFU.TANH R121, R121 ;  /* 0x0000007900797308 */ /* 0x000e620000002400 */
[----:B--2---:R-:W-:-:S07]  /*5150*/  FMNMX.FTZ R4, R23, R4, !PT ;  /* 0x0000000417047209 */ /* 0x004fce0007810000 */
[----:B------:R-:W2:Y:S01]  /*5160*/  MUFU.TANH R183, R183 ;  /* 0x000000b700b77308 */ /* 0x000ea20000002400 */
[----:B0-----:R-:W-:-:S07]  /*5170*/  FMNMX.FTZ R0, R181, R0, !PT ;  /* 0x00000000b5007209 */ /* 0x001fce0007810000 */
        /* <DEDUP_REMOVED lines=67> */
[----:B-1----:R-:W-:-:S05]  /*55b0*/  FMNMX.FTZ R0, R207, R0, !PT ;  /* 0x00000000cf007209 */ /* 0x002fca0007810000 */
[----:B------:R-:W1:Y:S01]  /*55c0*/  SHFL.BFLY PT, R5, R0, 0x2, 0x1f ;  /* 0x0c401f0000057f89 */ /* 0x000e6200000e0000 */
[----:B--2---:R-:W-:-:S04]  /*55d0*/  FMNMX.FTZ R4, R163, R4, !PT ;  /* 0x00000004a3047209 */ /* 0x004fc80007810000 */
[----:B0-----:R-:W-:-:S05]  /*55e0*/  FMNMX.FTZ R11, R165, R4, !PT ;  /* 0x00000004a50b7209 */ /* 0x001fca0007810000 */
[----:B------:R-:W0:Y:S01]  /*55f0*/  SHFL.BFLY PT, R4, R11, 0x2, 0x1f ;  /* 0x0c401f000b047f89 */ /* 0x000e2200000e0000 */
[----:B-1----:R-:W-:-:S05]  /*5600*/  FMNMX.FTZ R14, R0, R5, !PT ;  /* 0x00000005000e7209 */ /* 0x002fca0007810000 */
[----:B------:R-:W1:Y:S01]  /*5610*/  SHFL.BFLY PT, R9, R14, 0x1, 0x1f ;  /* 0x0c201f000e097f89 */ /* 0x000e6200000e0000 */
[----:B0-----:R-:W-:Y:S02]  /*5620*/  FMNMX.FTZ R18, R11, R4, !PT ;  /* 0x000000040b127209 */ /* 0x001fe40007810000 */
[----:B------:R-:W0:Y:S03]  /*5630*/  LDC R4, c[0x0][0x988] ;  /* 0x00026200ff047b82 */ /* 0x000e260000000800 */
[----:B------:R-:W2:Y:S01]  /*5640*/  SHFL.BFLY PT, R5, R18, 0x1, 0x1f ;  /* 0x0c201f0012057f89 */ /* 0x000ea200000e0000 */
[----:B-1----:R-:W-:-:S05]  /*5650*/  FMNMX.FTZ R9, R14, R9, !PT ;  /* 0x000000090e097209 */ /* 0x002fca0007810000 */
[----:B------:R-:W-:-:S04]  /*5660*/  FADD.FTZ R167, -R9, R10 ;  /* 0x0000000a09a77221 */ /* 0x000fc80000010100 */
[----:B0-----:R-:W-:Y:S01]  /*5670*/  FMUL.FTZ R10, R167, R4 ;  /* 0x00000004a70a7220 */ /* 0x001fe20000410000 */
[----:B--2---:R-:W-:-:S03]  /*5680*/  FMNMX.FTZ R5, R18, R5, !PT ;  /* 0x0000000512057209 */ /* 0x004fc60007810000 */
[----:B------:R0:W-:Y:S02]  /*5690*/  MUFU.EX2 R11, R10 ;  /* 0x0000000a000b7308 */ /* 0x0001e40000000800 */
[----:B------:R-:W-:Y:S01]  /*56a0*/  FADD.FTZ R167, -R5, R12 ;  /* 0x0000000c05a77221 */ /* 0x000fe20000010100 */
[----:B------:R-:W-:-:S03]  /*56b0*/  FMUL.FTZ R12, R9, R4 ;  /* 0x00000004090c7220 */ /* 0x000fc60000410000 */
[-C--:B------:R-:W-:Y:S01]  /*56c0*/  FMUL.FTZ R0, R167, R4.reuse ;  /* 0x00000004a7007220 */ /* 0x080fe20000410000 */
[-C--:B0-----:R-:W-:Y:S01]  /*56d0*/  FMUL.FTZ R10, R5, R4.reuse ;  /* 0x00000004050a7220 */ /* 0x081fe20000410000 */
[-CC-:B------:R-:W-:Y:S01]  /*56e0*/  FFMA.FTZ R188, R169, R4.reuse, -R12.reuse ;  /* 0x00000004a9bc7223 */ /* 0x180fe2000001080c */
[-CC-:B------:R-:W-:Y:S01]  /*56f0*/  FFMA.FTZ R182, R189, R4.reuse, -R12.reuse ;  /* 0x00000004bdb67223 */ /* 0x180fe2000001080c */
[-C--:B------:R-:W-:Y:S01]  /*5700*/  FFMA.FTZ R172, R151, R4.reuse, -R12 ;  /* 0x0000000497ac7223 */ /* 0x080fe2000001080c */
[-C--:B------:R-:W-:Y:S01]  /*5710*/  FFMA.FTZ R189, R13, R4.reuse, -R10 ;  /* 0x000000040dbd7223 */ /* 0x080fe2000001080a */
[-CC-:B------:R-:W-:Y:S01]  /*5720*/  FFMA.FTZ R167, R171, R4.reuse, -R12.reuse ;  /* 0x00000004aba77223 */ /* 0x180fe2000001080c */
        /* <DEDUP_REMOVED lines=19> */
[-C--:B------:R-:W-:Y:S01]  /*5860*/  FFMA.FTZ R157, R207, R4.reuse, -R12 ;  /* 0x00000004cf9d7223 */ /* 0x080fe2000001080c */
[-CC-:B------:R-:W-:Y:S01]  /*5870*/  FFMA.FTZ R12, R15, R4.reuse, -R10.reuse ;  /* 0x000000040f0c7223 */ /* 0x180fe2000001080a */
[----:B------:R-:W0:Y:S01]  /*5880*/  MUFU.EX2 R188, R188 ;  /* 0x000000bc00bc7308 */ /* 0x000e220000000800 */
        /* <DEDUP_REMOVED lines=14> */
[----:B------:R-:W-:Y:S01]  /*5970*/  FFMA.FTZ R124, R141, R4, -R10 ;  /* 0x000000048d7c7223 */ /* 0x000fe2000001080a */
[----:B------:R-:W1:Y:S01]  /*5980*/  MUFU.EX2 R189, R189 ;  /* 0x000000bd00bd7308 */ /* 0x000e620000000800 */
[----:B0-----:R-:W-:Y:S01]  /*5990*/  FFMA.FTZ R8, R11, R8, R188 ;  /* 0x000000080b087223 */ /* 0x001fe200000100bc */
[-CC-:B------:R-:W-:Y:S01]  /*59a0*/  FFMA.FTZ R143, R143, R4.reuse, -R10.reuse ;  /* 0x000000048f8f7223 */ /* 0x180fe2000001080a */
[-CC-:B------:R-:W-:Y:S01]  /*59b0*/  FFMA.FTZ R145, R145, R4.reuse, -R10.reuse ;  /* 0x0000000491917223 */ /* 0x180fe2000001080a */
[-CC-:B------:R-:W-:Y:S01]  /*59c0*/  FFMA.FTZ R147, R147, R4.reuse, -R10.reuse ;  /* 0x0000000493937223 */ /* 0x180fe2000001080a */
[-CC-:B------:R-:W-:Y:S01]  /*59d0*/  FFMA.FTZ R149, R149, R4.reuse, -R10.reuse ;  /* 0x0000000495957223 */ /* 0x180fe2000001080a */
[-CC-:B------:R-:W-:Y:S01]  /*59e0*/  FFMA.FTZ R159, R159, R4.reuse, -R10.reuse ;  /* 0x000000049f9f7223 */ /* 0x180fe2000001080a */
[-CC-:B------:R-:W-:Y:S01]  /*59f0*/  FFMA.FTZ R161, R161, R4.reuse, -R10.reuse ;  /* 0x00000004a1a17223 */ /* 0x180fe2000001080a */
[----:B------:R-:W0:Y:S01]  /*5a00*/  MUFU.EX2 R167, R167 ;  /* 0x000000a700a77308 */ /* 0x000e220000000800 */
[-CC-:B------:R-:W-:Y:S01]  /*5a10*/  FFMA.FTZ R163, R163, R4.reuse, -R10.reuse ;  /* 0x00000004a3a37223 */ /* 0x180fe2000001080a */
[----:B------:R-:W-:-:S06]  /*5a20*/  FFMA.FTZ R10, R165, R4, -R10 ;  /* 0x00000004a50a7223 */ /* 0x000fcc000001080a */
[----:B------:R-:W2:Y:S01]  /*5a30*/  MUFU.EX2 R12, R12 ;  /* 0x0000000c000c7308 */ /* 0x000ea20000000800 */
[----:B-1----:R-:W-:-:S07]  /*5a40*/  FFMA.FTZ R3, R0, R3, R189 ;  /* 0x0000000300037223 */ /* 0x002fce00000100bd */
[----:B------:R-:W1:Y:S01]  /*5a50*/  MUFU.EX2 R190, R190 ;  /* 0x000000be00be7308 */ /* 0x000e620000000800 */
[----:B0-----:R-:W-:-:S07]  /*5a60*/  FADD.FTZ R19, R167, R8 ;  /* 0x00000008a7137221 */ /* 0x001fce0000010000 */
[----:B------:R-:W0:Y:S01]  /*5a70*/  MUFU.EX2 R191, R191 ;  /* 0x000000bf00bf7308 */ /* 0x000e220000000800 */
[----:B--2---:R-:W-:-:S07]  /*5a80*/  FADD.FTZ R8, R12, R3 ;  /* 0x000000030c087221 */ /* 0x004fce0000010000 */
[----:B------:R-:W2:Y:S01]  /*5a90*/  MUFU.EX2 R169, R169 ;  /* 0x000000a900a97308 */ /* 0x000ea20000000800 */
[----:B-1----:R-:W-:-:S07]  /*5aa0*/  FADD.FTZ R126, R190, R19 ;  /* 0x00000013be7e7221 */ /* 0x002fce0000010000 */
        /* <DEDUP_REMOVED lines=81> */
[----:B--2---:R-:W-:Y:S01]  /*5fc0*/  FADD.FTZ R3, R126, R3 ;  /* 0x000000037e037221 */ /* 0x004fe20000010000 */
[----:B-1----:R-:W-:-:S03]  /*5fd0*/  FADD.FTZ R8, R157, R8 ;  /* 0x000000089d087221 */ /* 0x002fc60000010000 */
[----:B0-----:R-:W-:Y:S01]  /*5fe0*/  FADD.FTZ R3, R10, R3 ;  /* 0x000000030a037221 */ /* 0x001fe20000010000 */
[----:B------:R-:W-:Y:S06]  /*5ff0*/  @!P0 BRA `(.L_x_28) ;  /* 0x0000000000048947 */ /* 0x000fec0003800000 */
[----:B------:R-:W-:Y:S01]  /*6000*/  BPT.TRAP 0x1 ;  /* 0x000000040000795c */ /* 0x000fe20000300000 */
.L_x_28:
[----:B------:R-:W0:Y:S01]  /*6010*/  S2UR UR6, SR_CgaCtaId ;  /* 0x00000000000679c3 */ /* 0x000e220000008800 */
[----:B------:R-:W-:Y:S01]  /*6020*/  R2UR UR5, R16 ;  /* 0x00000000100572ca */ /* 0x000fe200000e0000 */
[----:B------:R-:W-:Y:S01]  /*6030*/  UIADD3 UR4, UR4, 0x30860, URZ ;  /* 0x0003086004047890 */ /* 0x000fe2000fffe03f */
[----:B------:R-:W-:Y:S01]  /*6040*/  R2UR UR57, R2 ;  /* 0x00000000023972ca */ /* 0x000fe200000e0000 */
[----:B------:R-:W-:Y:S01]  /*6050*/  UMOV UR56, UR39 ;  /* 0x0000002700387c82 */ /* 0x000fe20008000000 */
[----:B------:R-:W-:Y:S02]  /*6060*/  F2FP.BF16.F32.PACK_AB R184, R171, R184 ;  /* 0x000000b8abb8723e */ /* 0x000fe400000010ff */
[----:B------:R-:W-:Y:S02]  /*6070*/  F2FP.BF16.F32.PACK_AB R189, R12, R189 ;  /* 0x000000bd0cbd723e */ /* 0x000fe400000010ff */
[----:B------:R-:W-:Y:S02]  /*6080*/  F2FP.BF16.F32.PACK_AB R190, R169, R190 ;  /* 0x000000bea9be723e */ /* 0x000fe400000010ff */
[----:B------:R-:W-:-:S02]  /*6090*/  F2FP.BF16.F32.PACK_AB R186, R173, R186 ;  /* 0x000000baadba723e */ /* 0x000fc400000010ff */
[----:B------:R-:W-:Y:S01]  /*60a0*/  F2FP.BF16.F32.PACK_AB R180, R175, R180 ;  /* 0x000000b4afb4723e */ /* 0x000fe200000010ff */
[----:B------:R-:W-:Y:S01]  /*60b0*/  UISETP.GT.AND UP0, UPT, UR59, UR5, UPT ;  /* 0x000000053b00728c */ /* 0x000fe2000bf04270 */
[----:B------:R-:W-:Y:S01]  /*60c0*/  F2FP.BF16.F32.PACK_AB R182, R177, R182 ;  /* 0x000000b6b1b6723e */ /* 0x000fe200000010ff */
[----:B------:R-:W-:Y:S01]  /*60d0*/  UIADD3 UR59, UR59, -0x1, URZ ;  /* 0xffffffff3b3b7890 */ /* 0x000fe2000fffe03f */
[----:B------:R-:W-:Y:S02]  /*60e0*/  F2FP.BF16.F32.PACK_AB R176, R179, R176 ;  /* 0x000000b0b3b0723e */ /* 0x000fe400000010ff */
[----:B------:R-:W-:Y:S01]  /*60f0*/  F2FP.BF16.F32.PACK_AB R171, R10, R126 ;  /* 0x0000007e0aab723e */ /* 0x000fe200000010ff */
[----:B------:R-:W-:Y:S01]  /*6100*/  IMAD.MOV.U32 R10, RZ, RZ, R9 ;  /* 0x000000ffff0a7224 */ /* 0x000fe200078e0009 */
[----:B------:R-:W-:Y:S02]  /*6110*/  PLOP3.LUT P1, PT, PT, PT, UP0, 0x80, 0x0 ;  /* 0x000000000000781c */ /* 0x000fe40003f2f008 */
[----:B------:R-:W-:Y:S01]  /*6120*/  F2FP.BF16.F32.PACK_AB R188, R167, R188 ;  /* 0x000000bca7bc723e */ /* 0x000fe200000010ff */
[----:B0-----:R-:W-:Y:S01]  /*6130*/  UPRMT UR4, UR6, 0x654, UR4 ;  /* 0x0000065406047896 */ /* 0x001fe20008000004 */
[----:B------:R-:W-:-:S02]  /*6140*/  F2FP.BF16.F32.PACK_AB R191, R14, R191 ;  /* 0x000000bf0ebf723e */ /* 0x000fc400000010ff */
[----:B------:R-:W-:Y:S02]  /*6150*/  F2FP.BF16.F32.PACK_AB R185, R18, R185 ;  /* 0x000000b912b9723e */ /* 0x000fe400000010ff */
[----:B------:R-:W-:Y:S02]  /*6160*/  F2FP.BF16.F32.PACK_AB R187, R20, R187 ;  /* 0x000000bb14bb723e */ /* 0x000fe400000010ff */
[----:B------:R-:W-:Y:S02]  /*6170*/  F2FP.BF16.F32.PACK_AB R181, R22, R181 ;  /* 0x000000b516b5723e */ /* 0x000fe400000010ff */
[----:B------:R-:W-:Y:S01]  /*6180*/  SYNCS.ARRIVE.TRANS64.RED.A1T0 RZ, [UR4], RZ ;  /* 0x000000ffffff79a7 */ /* 0x000fe20008100404 */
[----:B------:R-:W-:Y:S02]  /*6190*/  F2FP.BF16.F32.PACK_AB R183, R120, R183 ;  /* 0x000000b778b7723e */ /* 0x000fe400000010ff */
[----:B------:R-:W-:Y:S02]  /*61a0*/  F2FP.BF16.F32.PACK_AB R177, R122, R13 ;  /* 0x0000000d7ab1723e */ /* 0x000fe400000010ff */
[----:B------:R-:W-:-:S02]  /*61b0*/  F2FP.BF16.F32.PACK_AB R178, R193, R178 ;  /* 0x000000b2c1b2723e */ /* 0x000fc400000010ff */
[----:B------:R-:W-:Y:S02]  /*61c0*/  F2FP.BF16.F32.PACK_AB R179, R124, R15 ;  /* 0x0000000f7cb3723e */ /* 0x000fe400000010ff */
[----:B------:R-:W-:Y:S02]  /*61d0*/  F2FP.BF16.F32.PACK_AB R172, R151, R172 ;  /* 0x000000ac97ac723e */ /* 0x000fe400000010ff */
[----:B------:R-:W-:Y:S02]  /*61e0*/  F2FP.BF16.F32.PACK_AB R173, R145, R128 ;  /* 0x0000008091ad723e */ /* 0x000fe400000010ff */
[----:B------:R-:W-:Y:S02]  /*61f0*/  F2FP.BF16.F32.PACK_AB R174, R153, R174 ;  /* 0x000000ae99ae723e */ /* 0x000fe400000010ff */
[----:B------:R-:W-:Y:S02]  /*6200*/  F2FP.BF16.F32.PACK_AB R175, R149, R130 ;  /* 0x0000008295af723e */ /* 0x000fe400000010ff */
[----:B------:R-:W-:-:S02]  /*6210*/  F2FP.BF16.F32.PACK_AB R168, R155, R168 ;  /* 0x000000a89ba8723e */ /* 0x000fc400000010ff */
[----:B------:R-:W-:Y:S02]  /*6220*/  F2FP.BF16.F32.PACK_AB R169, R161, R132 ;  /* 0x00000084a1a9723e */ /* 0x000fe400000010ff */
[----:B------:R-:W-:Y:S02]  /*6230*/  F2FP.BF16.F32.PACK_AB R170, R157, R170 ;  /* 0x000000aa9daa723e */ /* 0x000fe400000010ff */
[----:B------:R-:W-:Y:S01]  /*6240*/  MOV R12, R5 ;  /* 0x00000005000c7202 */ /* 0x000fe20000000f00 */
[----:B------:R-:W-:Y:S06]  /*6250*/  @P1 BRA `(.L_x_29) ;  /* 0xffffffdc00101947 */ /* 0x000fec000383ffff */
.L_x_18:
[----:B------:R-:W-:Y:S06]  /*6260*/  BAR.ARV 0x8, 0x180 ;  /* 0x0206000000007b1d */ /* 0x000fec0000002000 */
        /* <DEDUP_REMOVED lines=96> */
[----:B------:R-:W-:Y:S06]  /*6870*/  @!P0 BRA `(.L_x_30) ;  /* 0x0000000000048947 */ /* 0x000fec0003800000 */
[----:B------:R-:W-:Y:S01]  /*6880*/  BPT.TRAP 0x1 ;  /* 0x000000040000795c */ /* 0x000fe20000300000 */
.L_x_30:
[----:B------:R-:W-:Y:S01]  /*6890*/  R2UR UR5, R2 ;  /* 0x00000000020572ca */ /* 0x000fe200000e0000 */
[----:B------:R-:W-:-:S05]  /*68a0*/  IMAD.U32 R0, RZ, RZ, UR39 ;  /* 0x00000027ff007e24 */ /* 0x000fca000f8e00ff */
[----:B------:R-:W-:-:S07]  /*68b0*/  SHF.L.U32 R0, R0, 0x1f, RZ ;  /* 0x0000001f00007819 */ /* 0x000fce00000006ff */
[----:B------:R-:W-:-:S09]  /*68c0*/  ULEA UR5, UR5, UR38, 0x3 ;  /* 0x0000002605057291 */ /* 0x000fd2000f8e183f */
[----:B------:R0:W1:Y:S01]  /*68d0*/  SYNCS.PHASECHK.TRANS64.TRYWAIT P1, [UR5+0x30850], R0 ;  /* 0x03085000ff0075a7 */ /* 0x0000620008020145 */
[----:B------:R-:W-:Y:S05]  /*68e0*/  @!P0 BRA `(.L_x_31) ;  /* 0x0000000000048947 */ /* 0x000fea0003800000 */
[----:B------:R-:W-:Y:S01]  /*68f0*/  BPT.TRAP 0x1 ;  /* 0x000000040000795c */ /* 0x000fe20000300000 */
.L_x_31:
[----:B-1----:R-:W-:Y:S05]  /*6900*/  @P1 BRA `(.L_x_32) ;  /* 0x0000000000081947 */ /* 0x002fea0003800000 */
[----:B------:R-:W1:Y:S02]  /*6910*/  SYNCS.PHASECHK.TRANS64.TRYWAIT P1, [UR5+0x30850], R0 ;  /* 0x03085000ff0075a7 */ /* 0x000e640008020145 */
[----:B-1----:R-:W-:Y:S05]  /*6920*/  @!P1 BRA `(.L_x_33) ;  /* 0x0000006400a09947 */ /* 0x002fea0003800000 */
.L_x_32:
[----:B------:R-:W-:Y:S01]  /*6930*/  UIADD3 UR38, UR38, 0x400, URZ ;  /* 0x0000040026267890 */ /* 0x000fe2000fffe03f */
[----:B------:R-:W-:Y:S01]  /*6940*/  R2UR UR6, R2 ;  /* 0x00000000020672ca */ /* 0x000fe200000e0000 */
[----:B------:R-:W-:Y:S01]  /*6950*/  WARPGROUP.ARRIVE ;  /* 0x00000000000079c5 */ /* 0x000fe20000000000 */
[----:B------:R-:W-:Y:S01]  /*6960*/  UMOV UR7, 0x40000040 ;  /* 0x4000004000077882 */ /* 0x000fe20000000000 */
[----:B------:R-:W-:Y:S01]  /*6970*/  USHF.R.U32.HI UR38, URZ, 0x4, UR38 ;  /* 0x000000043f267899 */ /* 0x000fe20008011626 */
[----:B-1----:R-:W1:Y:S03]  /*6980*/  SHFL.BFLY PT, R7, R8, 0x2, 0x1f ;  /* 0x0c401f0008077f89 */ /* 0x002e6600000e0000 */
[----:B------:R-:W-:Y:S01]  /*6990*/  ULOP3.LUT UR38, UR38, 0x3fff, URZ, 0xc0, !UPT ;  /* 0x00003fff26267892 */ /* 0x000fe2000f8ec03f */
[----:B0-----:R-:W0:Y:S03]  /*69a0*/  SHFL.BFLY PT, R0, R3, 0x2, 0x1f ;  /* 0x0c401f0003007f89 */ /* 0x001e2600000e0000 */
[----:B------:R-:W-:-:S04]  /*69b0*/  ULOP3.LUT UR4, UR38, 0x3000000, URZ, 0xfc, !UPT ;  /* 0x0300000026047892 */ /* 0x000fc8000f8efc3f */
[----:B------:R-:W-:-:S07]  /*69c0*/  UIMAD UR4, UR6, 0x900, UR4 ;  /* 0x00000900060478a4 */ /* 0x000fce000f8e0204 */
[----:B------:R-:W-:Y:S02]  /*69d0*/  UMOV UR6, UR4 ;  /* 0x0000000400067c82 */ /* 0x000fe40008000000 */
[----:B------:R-:W-:Y:S01]  /*69e0*/  HGMMA.64x192x16.F32.BF16 R24, R188, gdesc[UR4].tnspB, R24, gsb0 ;  /* 0x42e00004bc187df0 */ /* 0x000fe20008001818 */
[----:B------:R-:W-:Y:S01]  /*69f0*/  UIADD3 UR6, UR4, 0x80, URZ ;  /* 0x0000008004067890 */ /* 0x000fe2000fffe03f */
[----:B------:R-:W-:Y:S01]  /*6a00*/  UMOV UR7, 0x40000040 ;  /* 0x4000004000077882 */ /* 0x000fe20000000000 */
[----:B-1----:R-:W-:Y:S01]  /*6a10*/  FADD.FTZ R7, R7, R8 ;  /* 0x0000000807077221 */ /* 0x002fe20000010000 */
[----:B------:R-:W-:Y:S02]  /*6a20*/  IMAD.MOV.U32 R8, RZ, RZ, RZ ;  /* 0x000000ffff087224 */ /* 0x000fe400078e00ff */
[----:B0-----:R-:W-:Y:S01]  /*6a30*/  FADD.FTZ R2, R0, R3 ;  /* 0x0000000300027221 */ /* 0x001fe20000010000 */
[----:B------:R-:W-:Y:S01]  /*6a40*/  MOV R3, RZ ;  /* 0x000000ff00037202 */ /* 0x000fe20000000f00 */
[----:B------:R-:W0:Y:S04]  /*6a50*/  SHFL.BFLY PT, R0, R7, 0x1, 0x1f ;  /* 0x0c201f0007007f89 */ /* 0x000e2800000e0000 */
[----:B------:R-:W1:Y:S01]  /*6a60*/  SHFL.BFLY PT, R11, R2, 0x1, 0x1f ;  /* 0x0c201f00020b7f89 */ /* 0x000e6200000e0000 */
[----:B0-----:R-:W-:Y:S01]  /*6a70*/  FADD.FTZ R12, R7, R0 ;  /* 0x00000000070c7221 */ /* 0x001fe20000010000 */
[----:B------:R-:W-:Y:S01]  /*6a80*/  MOV R0, 0xff800000 ;  /* 0xff80000000007802 */ /* 0x000fe20000000f00 */
[----:B-1----:R-:W-:-:S03]  /*6a90*/  FADD.FTZ R13, R2, R11 ;  /* 0x0000000b020d7221 */ /* 0x002fc60000010000 */
[----:B------:R-:W-:Y:S01]  /*6aa0*/  FSETP.NE.FTZ.AND P1, PT, R12, RZ, PT ;  /* 0x000000ff0c00720b */ /* 0x000fe20003f35000 */
[----:B------:R-:W-:Y:S01]  /*6ab0*/  IMAD.MOV.U32 R2, RZ, RZ, -0x800000 ;  /* 0xff800000ff027424 */ /* 0x000fe200078e00ff */
[----:B------:R-:W-:-:S11]  /*6ac0*/  FSETP.NE.FTZ.AND P2, PT, R13, RZ, PT ;  /* 0x000000ff0d00720b */ /* 0x000fd60003f55000 */
[----:B------:R-:W0:Y:S01]  /*6ad0*/  @P1 MUFU.LG2 R10, R12 ;  /* 0x0000000c000a1308 */ /* 0x000e220000000c00 */
[C---:B------:R-:W-:Y:S01]  /*6ae0*/  @P1 FMUL.FTZ R6, R4.reuse, 0.69314718246459960938 ;  /* 0x3f31721804061820 */ /* 0x040fe20000410000 */
[----:B------:R-:W-:-:S06]  /*6af0*/  @P2 FMUL.FTZ R15, R4, 0.69314718246459960938 ;  /* 0x3f317218040f2820 */ /* 0x000fcc0000410000 */
[----:B------:R-:W1:Y:S08]  /*6b00*/  @P2 MUFU.LG2 R11, R13 ;  /* 0x0000000d000b2308 */ /* 0x000e700000000c00 */
[----:B------:R2:W3:Y:S01]  /*6b10*/  @P1 MUFU.RCP R3, R12 ;  /* 0x0000000c00031308 */ /* 0x0004e20000001000 */
[----:B0-----:R-:W-:-:S04]  /*6b20*/  @P1 FMUL.FTZ R7, R10, 0.69314718246459960938 ;  /* 0x3f3172180a071820 */ /* 0x001fc80000410000 */
[----:B------:R-:W-:-:S03]  /*6b30*/  @P1 FFMA.FTZ R2, R6, R9, R7 ;  /* 0x0000000906021223 */ /* 0x000fc60000010007 */
[----:B------:R2:W0:Y:S01]  /*6b40*/  @P2 MUFU.RCP R8, R13 ;  /* 0x0000000d00082308 */ /* 0x0004220000001000 */
[----:B-1----:R-:W-:-:S04]  /*6b50*/  @P2 FMUL.FTZ R4, R11, 0.69314718246459960938 ;  /* 0x3f3172180b042820 */ /* 0x002fc80000410000 */
[----:B------:R-:W-:Y:S01]  /*6b60*/  @P2 FFMA.FTZ R0, R15, R5, R4 ;  /* 0x000000050f002223 */ /* 0x000fe20000010004 */
[----:B------:R-:W-:Y:S02]  /*6b70*/  WARPGROUP.DEPBAR.LE gsb0, 0x0 ;  /* 0x00008000000079c5 */ /* 0x000fe40000010000 */
[----:B------:R-:W-:-:S06]  /*6b80*/  WARPGROUP.ARRIVE ;  /* 0x00000000000079c5 */ /* 0x000fcc0000000000 */
        /* <DEDUP_REMOVED lines=16> */
[----:B------:R-:W-:Y:S01]  /*6c90*/  HGMMA.64x192x16.F32.BF16 R24, R172, gdesc[UR4].tnspB, R24, gsb0 ;  /* 0x42e00004ac187df0 */ /* 0x000fe20008001818 */
[----:B------:R-:W-:Y:S01]  /*6ca0*/  UMOV UR6, UR4 ;  /* 0x0000000400067c82 */ /* 0x000fe20008000000 */
[----:B------:R-:W-:Y:S01]  /*6cb0*/  UMOV UR7, 0x40000040 ;  /* 0x4000004000077882 */ /* 0x000fe20000000000 */
[----:B------:R-:W-:Y:S02]  /*6cc0*/  WARPGROUP.DEPBAR.LE gsb0, 0x0 ;  /* 0x00008000000079c5 */ /* 0x000fe40000010000 */
[----:B------:R-:W-:-:S15]  /*6cd0*/  WARPGROUP.ARRIVE ;  /* 0x00000000000079c5 */ /* 0x000fde0000000000 */
[----:B------:R-:W-:Y:S03]  /*6ce0*/  HGMMA.64x192x16.F32.BF16 R24, R168, gdesc[UR4].tnspB, R24, gsb0 ;  /* 0x42e00004a8187df0 */ /* 0x000fe60008001818 */
[----:B------:R-:W-:Y:S02]  /*6cf0*/  WARPGROUP.DEPBAR.LE gsb0, 0x0 ;  /* 0x00008000000079c5 */ /* 0x000fe40000010000 */
[----:B0-23--:R-:W-:Y:S05]  /*6d00*/  @!P0 BRA `(.L_x_34) ;  /* 0x0000000000048947 */ /* 0x00dfea0003800000 */
[----:B------:R-:W-:Y:S01]  /*6d10*/  BPT.TRAP 0x1 ;  /* 0x000000040000795c */ /* 0x000fe20000300000 */
.L_x_34:
[----:B------:R-:W0:Y:S01]  /*6d20*/  S2UR UR6, SR_CgaCtaId ;  /* 0x00000000000679c3 */ /* 0x000e220000008800 */
[----:B------:R-:W-:Y:S01]  /*6d30*/  UIADD3 UR4, UR5, 0x30860, URZ ;  /* 0x0003086005047890 */ /* 0x000fe2000fffe03f */
        /* <DEDUP_REMOVED lines=22> */
[----:B0-----:R-:W-:Y:S01]  /*6ea0*/  UPRMT UR4, UR6, 0x654, UR4 ;  /* 0x0000065406047896 */ /* 0x001fe20008000004 */
        /* <DEDUP_REMOVED lines=8> */
[----:B------:R-:W-:Y:S01]  /*6f30*/  SYNCS.ARRIVE.TRANS64.RED.A1T0 RZ, [UR4], RZ ;  /* 0x000000ffffff79a7 */ /* 0x000fe20008100404 */
        /* <DEDUP_REMOVED lines=18> */
[----:B------:R-:W-:Y:S01]  /*7060*/  PLOP3.LUT P0, PT, PT, PT, PT, 0x8, 0x0 ;  /* 0x000000000000781c */ /* 0x000fe20003f0e170 */
        /* <DEDUP_REMOVED lines=47> */
[----:B------:R-:W-:-:S07]  /*7360*/  FMUL.FTZ R119, R119, R8 ;  /* 0x0000000877777220 */ /* 0x000fce0000410000 */
.L_x_10:
[----:B------:R-:W-:Y:S05]  /*7370*/  @P0 BRA `(.L_x_35) ;  /* 0x0000001800d00947 */ /* 0x000fea0003800000 */
[----:B------:R-:W0:Y:S01]  /*7380*/  S2R R3, SR_TID.X ;  /* 0x0000000000037919 */ /* 0x000e220000002100 */
[----:B------:R-:W1:Y:S01]  /*7390*/  LDC R19, c[0x0][0xbe8] ;  /* 0x0002fa00ff137b82 */ /* 0x000e620000000800 */
[----:B------:R-:W-:Y:S01]  /*73a0*/  R2UR UR13, R17 ;  /* 0x00000000110d72ca */ /* 0x000fe200000e0000 */
[----:B------:R-:W-:Y:S01]  /*73b0*/  ULDC.64 UR8, c[0x0][0xbd0] ;  /* 0x0002f40000087ab9 */ /* 0x000fe20000000a00 */
[----:B------:R-:W2:Y:S01]  /*73c0*/  S2R R14, SR_CTAID.X ;  /* 0x00000000000e7919 */ /* 0x000ea20000002500 */
[----:B------:R-:W-:Y:S04]  /*73d0*/  BSSY B0, `(.L_x_36) ;  /* 0x000011a000007945 */ /* 0x000fe80003800000 */
[----:B------:R-:W3:Y:S06]  /*73e0*/  S2UR UR12, SR_CTAID.Z ;  /* 0x00000000000c79c3 */ /* 0x000eec0000002700 */
[----:B------:R-:W-:-:S02]  /*73f0*/  USHF.R.S32.HI UR7, URZ, 0x1f, UR13 ;  /* 0x0000001f3f077899 */ /* 0x000fc4000801140d */
[----:B------:R-:W-:Y:S01]  /*7400*/  IMAD R15, RZ, RZ, -UR13 ;  /* 0x8000000dff0f7e24 */ /* 0x000fe2000f8e02ff */
[----:B------:R-:W4:Y:S01]  /*7410*/  LDC.64 R10, c[0x0][0xbd8] ;  /* 0x0002f600ff0a7b82 */ /* 0x000f220000000a00 */
[----:B------:R-:W-:Y:S02]  /*7420*/  UIMAD.WIDE.U32 UR4, UR13, UR8, URZ ;  /* 0x000000080d0472a5 */ /* 0x000fe4000f8e003f */
[----:B------:R-:W-:-:S04]  /*7430*/  UIMAD UR6, UR7, UR8, URZ ;  /* 0x00000008070672a4 */ /* 0x000fc8000f8e023f */
[----:B------:R-:W-:Y:S01]  /*7440*/  UIMAD UR6, UR13, UR9, UR6 ;  /* 0x000000090d0672a4 */ /* 0x000fe2000f8e0206 */
[----:B-1----:R-:W-:Y:S01]  /*7450*/  ISETP.NE.AND P0, PT, R19, 0x1, PT ;  /* 0x000000011300780c */ /* 0x002fe20003f05270 */
[----:B------:R-:W1:Y:S01]  /*7460*/  S2UR UR11, SR_CTAID.Y ;  /* 0x00000000000b79c3 */ /* 0x000e620000002600 */
[----:B------:R-:W-:Y:S01]  /*7470*/  ULDC.64 UR8, c[0x0][0xb38] ;  /* 0x0002ce0000087ab9 */ /* 0x000fe20000000a00 */
[----:B------:R-:W-:Y:S02]  /*7480*/  UIADD3 UR6, UR5, UR6, URZ ;  /* 0x0000000605067290 */ /* 0x000fe4000fffe03f */
[----:B------:R-:W-:Y:S01]  /*7490*/  UIMAD UR7, UR7, UR8, URZ ;  /* 0x00000008070772a4 */ /* 0x000fe2000f8e023f */
[----:B0-----:R-:W-:Y:S01]  /*74a0*/  VIADD R7, R3, 0xffffff80 ;  /* 0xffffff8003077836 */ /* 0x001fe20000000000 */
[----:B---3--:R-:W-:Y:S02]  /*74b0*/  USHF.R.S32.HI UR10, URZ, 0x1f, UR12 ;  /* 0x0000001f3f0a7899 */ /* 0x008fe4000801140c */
[----:B------:R-:W1:Y:S02]  /*74c0*/  LDC R16, c[0x0][0xc50] ;  /* 0x00031400ff107b82 */ /* 0x000e640000000800 */
[----:B------:R-:W-:-:S04]  /*74d0*/  SHF.R.S32.HI R6, RZ, 0x1f, R7 ;  /* 0x0000001fff067819 */ /* 0x000fc80000011407 */
[CC--:B------:R-:W-:Y:S02]  /*74e0*/  LEA.HI R3, R6.reuse, R7.reuse, RZ, 0x7 ;  /* 0x0000000706037211 */ /* 0x0c0fe400078f38ff */
[----:B------:R-:W0:Y:S01]  /*74f0*/  LDC.64 R20, c[0x0][0xb40] ;  /* 0x0002d000ff147b82 */ /* 0x000e220000000a00 */
[----:B------:R-:W-:Y:S02]  /*7500*/  LEA.HI R6, R6, R7, RZ, 0x2 ;  /* 0x0000000706067211 */ /* 0x000fe400078f10ff */
[----:B------:R-:W-:Y:S02]  /*7510*/  LOP3.LUT R4, R3, 0xffffff80, RZ, 0xc0, !PT ;  /* 0xffffff8003047812 */ /* 0x000fe400078ec0ff */
[----:B------:R-:W-:Y:S02]  /*7520*/  LOP3.LUT R6, R6, 0xfffffffc, RZ, 0xc0, !PT ;  /* 0xfffffffc06067812 */ /* 0x000fe400078ec0ff */
[----:B------:R-:W-:Y:S01]  /*7530*/  SHF.R.S32.HI R8, RZ, 0x7, R3 ;  /* 0x00000007ff087819 */ /* 0x000fe20000011403 */
[C---:B------:R-:W-:Y:S01]  /*7540*/  IMAD.IADD R18, R7.reuse, 0x1, -R4 ;  /* 0x0000000107127824 */ /* 0x040fe200078e0a04 */
[----:B------:R-:W-:Y:S01]  /*7550*/  IADD3 R6, R7, -R6, RZ ;  /* 0x8000000607067210 */ /* 0x000fe20007ffe0ff */
[----:B------:R-:W3:Y:S01]  /*7560*/  @P0 LDC R13, c[0x0][0xbf0] ;  /* 0x0002fc00ff0d0b82 */ /* 0x000ee20000000800 */
[----:B------:R-:W-:-:S02]  /*7570*/  LEA.HI R3, R3, R8, RZ, 0x1 ;  /* 0x0000000803037211 */ /* 0x000fc400078f08ff */
[----:B------:R-:W-:Y:S02]  /*7580*/  SHF.R.S32.HI R9, RZ, 0x1f, R18 ;  /* 0x0000001fff097819 */ /* 0x000fe40000011412 */
[----:B------:R-:W-:Y:S01]  /*7590*/  LEA.HI R7, R6, R6, RZ, 0x1 ;  /* 0x0000000606077211 */ /* 0x000fe200078f08ff */
[----:B-1----:R-:W-:Y:S01]  /*75a0*/  IMAD R23, R16, R15, UR11 ;  /* 0x0000000b10177e24 */ /* 0x002fe2000f8e020f */
[----:B------:R-:W-:Y:S01]  /*75b0*/  LEA.HI R22, R9, R18, RZ, 0x2 ;  /* 0x0000001209167211 */ /* 0x000fe200078f10ff */
[----:B------:R-:W1:Y:S01]  /*75c0*/  @P0 LDC R121, c[0x0][0xbec] ;  /* 0x0002fb00ff790b82 */ /* 0x000e620000000800 */
[----:B------:R-:W-:Y:S02]  /*75d0*/  LOP3.LUT R3, R3, 0x3fffffe, RZ, 0xc0, !PT ;  /* 0x03fffffe03037812 */ /* 0x000fe400078ec0ff */
[--C-:B------:R-:W-:Y:S02]  /*75e0*/  SHF.R.S32.HI R4, RZ, 0x2, R22.reuse ;  /* 0x00000002ff047819 */ /* 0x100fe40000011416 */
[----:B------:R-:W-:Y:S01]  /*75f0*/  SHF.R.S32.HI R5, RZ, 0x1f, R22 ;  /* 0x0000001fff057819 */ /* 0x000fe20000011416 */
[----:B------:R-:W-:Y:S01]  /*7600*/  IMAD.IADD R3, R8, 0x1, -R3 ;  /* 0x0000000108037824 */ /* 0x000fe200078e0a03 */
[----:B------:R-:W-:Y:S01]  /*7610*/  LOP3.LUT R7, R7, 0x1ffffffe, RZ, 0xc0, !PT ;  /* 0x1ffffffe07077812 */ /* 0x000fe200078ec0ff */
[----:B------:R-:W5:Y:S01]  /*7620*/  @P0 LDC R120, c[0x0][0xbf0] ;  /* 0x0002fc00ff780b82 */ /* 0x000f620000000800 */
[----:B------:R-:W-:Y:S01]  /*7630*/  LEA.HI R5, R5, R4, RZ, 0x3 ;  /* 0x0000000405057211 */ /* 0x000fe200078f18ff */
[----:B0-----:R-:W-:Y:S01]  /*7640*/  IMAD R12, R20, UR10, RZ ;  /* 0x0000000a140c7c24 */ /* 0x001fe2000f8e02ff */
[----:B------:R-:W-:-:S02]  /*7650*/  IADD3 R8, R6, -R7, RZ ;  /* 0x8000000706087210 */ /* 0x000fc40007ffe0ff */
[----:B------:R-:W-:-:S05]  /*7660*/  LOP3.LUT R5, R5, 0xfffffff8, RZ, 0xc0, !PT ;  /* 0xfffffff805057812 */ /* 0x000fca00078ec0ff */
[----:B------:R-:W-:Y:S01]  /*7670*/  IMAD.IADD R5, R4, 0x1, -R5 ;  /* 0x0000000104057824 */ /* 0x000fe200078e0a05 */
[----:B------:R-:W-:Y:S02]  /*7680*/  LEA.HI R4, R9, R18, RZ, 0x5 ;  /* 0x0000001209047211 */ /* 0x000fe400078f28ff */
[----:B------:R-:W0:Y:S02]  /*7690*/  @P0 LDC R9, c[0x0][0xbec] ;  /* 0x0002fb00ff090b82 */ /* 0x000e240000000800 */
[----:B------:R-:W-:-:S05]  /*76a0*/  SHF.R.S32.HI R4, RZ, 0x5, R4 ;  /* 0x00000005ff047819 */ /* 0x000fca0000011404 */
[----:B------:R-:W-:Y:S01]  /*76b0*/  IMAD R6, R4, 0x10, R5 ;  /* 0x0000001004067824 */ /* 0x000fe200078e0205 */
[----:B------:R-:W-:Y:S01]  /*76c0*/  MOV R5, UR5 ;  /* 0x0000000500057c02 */ /* 0x000fe20008000f00 */
[----:B------:R-:W-:Y:S01]  /*76d0*/  IMAD.U32 R4, RZ, RZ, UR4 ;  /* 0x00000004ff047e24 */ /* 0x000fe2000f8e00ff */
[----:B------:R-:W-:Y:S01]  /*76e0*/  UIMAD.WIDE.U32 UR4, UR13, UR8, URZ ;  /* 0x000000080d0472a5 */ /* 0x000fe2000f8e003f */
[----:B------:R-:W-:Y:S02]  /*76f0*/  IMAD R3, R3, 0x40, R6 ;  /* 0x0000004003037824 */ /* 0x000fe400078e0206 */
[----:B------:R-:W-:Y:S01]  /*7700*/  IMAD.U32 R5, RZ, RZ, UR6 ;  /* 0x00000006ff057e24 */ /* 0x000fe2000f8e00ff */
[----:B------:R-:W-:Y:S01]  /*7710*/  UIMAD UR6, UR13, UR9, UR7 ;  /* 0x000000090d0672a4 */ /* 0x000fe2000f8e0207 */
[----:B----4-:R-:W-:Y:S01]  /*7720*/  IMAD R6, R10, UR10, RZ ;  /* 0x0000000a0a067c24 */ /* 0x010fe2000f8e02ff */
[----:B------:R-:W-:Y:S01]  /*7730*/  LEA R8, R8, R3, 0x3 ;  /* 0x0000000308087211 */ /* 0x000fe200078e18ff */
[----:B------:R-:W-:Y:S01]  /*7740*/  IMAD.WIDE.U32 R4, R10, UR12, R4 ;  /* 0x0000000c0a047c25 */ /* 0x000fe2000f8e0004 */
[----:B------:R-:W-:-:S02]  /*7750*/  UIADD3 UR6, UR5, UR6, URZ ;  /* 0x0000000605067290 */ /* 0x000fc4000fffe03f */
[----:B------:R-:W-:Y:S01]  /*7760*/  MOV R7, UR5 ;  /* 0x0000000500077c02 */ /* 0x000fe20008000f00 */
[----:B------:R-:W-:Y:S01]  /*7770*/  ULDC.64 UR8, c[0x0][0xb28] ;  /* 0x0002ca0000087ab9 */ /* 0x000fe20000000a00 */
[----:B--2---:R-:W-:Y:S02]  /*7780*/  IMAD R8, R14, 0x80, R8 ;  /* 0x000000800e087824 */ /* 0x004fe400078e0208 */
[----:B------:R-:W-:Y:S02]  /*7790*/  IMAD R11, R11, UR12, R6 ;  /* 0x0000000c0b0b7c24 */ /* 0x000fe4000f8e0206 */
[----:B0-----:R-:W-:Y:S01]  /*77a0*/  @P0 IMAD.HI.U32 R10, R8, R9, RZ ;  /* 0x00000009080a0227 */ /* 0x001fe200078e00ff */
[----:B------:R-:W-:-:S03]  /*77b0*/  MOV R9, R8 ;  /* 0x0000000800097202 */ /* 0x000fc60000000f00 */
[----:B------:R-:W-:Y:S01]  /*77c0*/  IMAD.U32 R6, RZ, RZ, UR4 ;  /* 0x00000004ff067e24 */ /* 0x000fe2000f8e00ff */
[----:B---3--:R-:W-:Y:S01]  /*77d0*/  @P0 SHF.R.U32.HI R9, RZ, R13, R10 ;  /* 0x0000000dff090219 */ /* 0x008fe2000001160a */
[----:B------:R-:W-:Y:S01]  /*77e0*/  IMAD.U32 R7, RZ, RZ, UR6 ;  /* 0x00000006ff077e24 */ /* 0x000fe2000f8e00ff */
[----:B------:R-:W-:Y:S01]  /*77f0*/  ULDC.64 UR4, c[0x0][0xbe0] ;  /* 0x0002f80000047ab9 */ /* 0x000fe20000000a00 */
[----:B------:R-:W-:Y:S01]  /*7800*/  IMAD R13, R21, UR12, R12 ;  /* 0x0000000c150d7c24 */ /* 0x000fe2000f8e020c */
[----:B------:R-:W-:Y:S01]  /*7810*/  SHF.R.S32.HI R12, RZ, 0x1f, R23 ;  /* 0x0000001fff0c7819 */ /* 0x000fe20000011417 */
[----:B------:R-:W-:Y:S01]  /*7820*/  IMAD.WIDE.U32 R6, R20, UR12, R6 ;  /* 0x0000000c14067c25 */ /* 0x000fe2000f8e0006 */
[----:B------:R-:W-:-:S03]  /*7830*/  ULDC.64 UR6, c[0x0][0xb48] ;  /* 0x0002d20000067ab9 */ /* 0x000fc60000000a00 */
[----:B------:R-:W-:Y:S01]  /*7840*/  IMAD.IADD R5, R5, 0x1, R11 ;  /* 0x0000000105057824 */ /* 0x000fe200078e020b */
[----:B------:R-:W-:Y:S01]  /*7850*/  IADD3 R7, R7, R13, RZ ;  /* 0x0000000d07077210 */ /* 0x000fe20007ffe0ff */
[----:B-1----:R-:W-:-:S04]  /*7860*/  @P0 IMAD.HI.U32 R121, R8, R121, RZ ;  /* 0x0000007908790227 */ /* 0x002fc800078e00ff */
[----:B------:R-:W-:Y:S02]  /*7870*/  IMAD R13, R12, UR6, RZ ;  /* 0x000000060c0d7c24 */ /* 0x000fe4000f8e02ff */
[----:B------:R-:W-:-:S04]  /*7880*/  IMAD.WIDE.U32 R4, R23, UR4, R4 ;  /* 0x0000000417047c25 */ /* 0x000fc8000f8e0004 */
[----:B------:R-:W-:Y:S01]  /*7890*/  IMAD.MOV.U32 R11, RZ, RZ, R8 ;  /* 0x000000ffff0b7224 */ /* 0x000fe200078e0008 */
[----:B-----5:R-:W-:Y:S01]  /*78a0*/  @P0 SHF.R.U32.HI R11, RZ, R120, R121 ;  /* 0x00000078ff0b0219 */ /* 0x020fe20000011679 */
[----:B------:R-:W-:Y:S01]  /*78b0*/  IMAD R10, R12, UR4, RZ ;  /* 0x000000040c0a7c24 */ /* 0x000fe2000f8e02ff */
[----:B------:R-:W-:Y:S01]  /*78c0*/  BAR.SYNC.DEFER_BLOCKING 0x1, 0x100 ;  /* 0x0044000000007b1d */ /* 0x000fe20000010000 */
[C---:B------:R-:W-:Y:S01]  /*78d0*/  IMAD R15, R23.reuse, UR7, R13 ;  /* 0x00000007170f7c24 */ /* 0x040fe2000f8e020d */
[--C-:B------:R-:W-:Y:S01]  /*78e0*/  SHF.R.S32.HI R13, RZ, 0x1f, R9.reuse ;  /* 0x0000001fff0d7819 */ /* 0x100fe20000011409 */
[----:B------:R-:W-:Y:S01]  /*78f0*/  IMAD R12, R23, UR5, R10 ;  /* 0x00000005170c7c24 */ /* 0x000fe2000f8e020a */
[----:B------:R-:W-:Y:S01]  /*7900*/  IADD3 R4, P0, R9, R4, RZ ;  /* 0x0000000409047210 */ /* 0x000fe20007f1e0ff */
[----:B------:R-:W-:Y:S01]  /*7910*/  IMAD.MOV R9, RZ, RZ, -R9 ;  /* 0x000000ffff097224 */ /* 0x000fe200078e0a09 */
[----:B------:R-:W-:Y:S01]  /*7920*/  SHF.R.S32.HI R10, RZ, 0x1f, R11 ;  /* 0x0000001fff0a7819 */ /* 0x000fe2000001140b */
[----:B------:R-:W-:Y:S01]  /*7930*/  IMAD.WIDE.U32 R6, R23, UR6, R6 ;  /* 0x0000000617067c25 */ /* 0x000fe2000f8e0006 */
[----:B------:R-:W-:Y:S01]  /*7940*/  ULDC.64 UR4, c[0x0][0xb30] ;  /* 0x0002cc0000047ab9 */ /* 0x000fe20000000a00 */
[----:B------:R-:W-:Y:S01]  /*7950*/  IADD3.X R5, R13, R5, R12, P0, !PT ;  /* 0x000000050d057210 */ /* 0x000fe200007fe40c */
[----:B------:R-:W-:Y:S01]  /*7960*/  ULDC.64 UR6, c[0x0][0xbc8] ;  /* 0x0002f20000067ab9 */ /* 0x000fe20000000a00 */
[----:B------:R-:W-:Y:S01]  /*7970*/  IMAD.MOV R16, RZ, RZ, -R11 ;  /* 0x000000ffff107224 */ /* 0x000fe200078e0a0b */
[----:B------:R-:W-:Y:S01]  /*7980*/  IADD3 R7, R7, R15, RZ ;  /* 0x0000000f07077210 */ /* 0x000fe20007ffe0ff */
[----:B------:R-:W-:-:S02]  /*7990*/  IMAD R9, R19, R9, R8 ;  /* 0x0000000913097224 */ /* 0x000fc400078e0208 */
[----:B------:R-:W-:Y:S02]  /*79a0*/  IMAD R10, R10, UR4, RZ ;  /* 0x000000040a0a7c24 */ /* 0x000fe4000f8e02ff */
[----:B------:R-:W-:Y:S01]  /*79b0*/  IMAD R13, R19, R16, R8 ;  /* 0x00000010130d7224 */ /* 0x000fe200078e0208 */
[----:B------:R-:W-:Y:S01]  /*79c0*/  SHF.R.S32.HI R8, RZ, 0x1f, R9 ;  /* 0x0000001fff087819 */ /* 0x000fe20000011409 */
[C---:B------:R-:W-:Y:S01]  /*79d0*/  IMAD R15, R11.reuse, UR5, R10 ;  /* 0x000000050b0f7c24 */ /* 0x040fe2000f8e020a */
[----:B------:R-:W0:Y:S01]  /*79e0*/  S2UR UR5, SR_CgaCtaId ;  /* 0x00000000000579c3 */ /* 0x000e220000008800 */
[----:B------:R-:W-:Y:S01]  /*79f0*/  IMAD.WIDE.U32 R6, R11, UR4, R6 ;  /* 0x000000040b067c25 */ /* 0x000fe2000f8e0006 */
[----:B------:R-:W-:Y:S01]  /*7a00*/  SHF.R.S32.HI R10, RZ, 0x1f, R13 ;  /* 0x0000001fff0a7819 */ /* 0x000fe2000001140d */
[----:B------:R-:W-:Y:S02]  /*7a10*/  UMOV UR4, 0x400 ;  /* 0x0000040000047882 */ /* 0x000fe40000000000 */
[----:B------:R-:W-:-:S02]  /*7a20*/  IMAD R8, R8, UR6, RZ ;  /* 0x0000000608087c24 */ /* 0x000fc4000f8e02ff */
[----:B------:R-:W-:Y:S02]  /*7a30*/  IMAD.IADD R7, R7, 0x1, R15 ;  /* 0x0000000107077824 */ /* 0x000fe400078e020f */
[----:B------:R-:W-:Y:S02]  /*7a40*/  IMAD R10, R10, UR8, RZ ;  /* 0x000000080a0a7c24 */ /* 0x000fe4000f8e02ff */
[C---:B------:R-:W-:Y:S02]  /*7a50*/  IMAD R11, R9.reuse, UR7, R8 ;  /* 0x00000007090b7c24 */ /* 0x040fe4000f8e0208 */
[----:B------:R-:W-:Y:S01]  /*7a60*/  IMAD.WIDE.U32 R4, R9, UR6, R4 ;  /* 0x0000000609047c25 */ /* 0x000fe2000f8e0004 */
[----:B------:R-:W-:-:S03]  /*7a70*/  ULDC.64 UR6, c[0x0][0xba8] ;  /* 0x0002ea0000067ab9 */ /* 0x000fc60000000a00 */
[C---:B------:R-:W-:Y:S01]  /*7a80*/  IMAD R15, R13.reuse, UR9, R10 ;  /* 0x000000090d0f7c24 */ /* 0x040fe2000f8e020a */
[----:B------:R-:W-:Y:S01]  /*7a90*/  LEA R16, P0, R4, UR6, 0x2 ;  /* 0x0000000604107c11 */ /* 0x000fe2000f8010ff */
[----:B------:R-:W-:Y:S01]  /*7aa0*/  IMAD.WIDE.U32 R8, R13, UR8, R6 ;  /* 0x000000080d087c25 */ /* 0x000fe2000f8e0006 */
[----:B------:R-:W-:Y:S01]  /*7ab0*/  ULDC.64 UR8, c[0x0][0xb00] ;  /* 0x0002c00000087ab9 */ /* 0x000fe20000000a00 */
[----:B------:R-:W-:Y:S02]  /*7ac0*/  ULDC UR6, c[0x0][0xa88] ;  /* 0x0002a20000067ab9 */ /* 0x000fe40000000800 */
[----:B------:R-:W-:Y:S01]  /*7ad0*/  IMAD.IADD R5, R5, 0x1, R11 ;  /* 0x0000000105057824 */ /* 0x000fe200078e020b */
[----:B------:R-:W-:Y:S01]  /*7ae0*/  IADD3 R9, R9, R15, RZ ;  /* 0x0000000f09097210 */ /* 0x000fe20007ffe0ff */
[----:B------:R-:W-:Y:S01]  /*7af0*/  SHFL.IDX PT, R10, R16, RZ, 0x1c1f ;  /* 0x001c1fff100a7589 */ /* 0x000fe200000e0000 */
[----:B------:R-:W-:Y:S01]  /*7b00*/  LEA R6, P1, R8, UR8, 0x2 ;  /* 0x0000000808067c11 */ /* 0x000fe2000f8210ff */
[----:B------:R-:W-:Y:S01]  /*7b10*/  IMAD R14, R14, 0x80, R3 ;  /* 0x000000800e0e7824 */ /* 0x000fe200078e0203 */
[----:B------:R-:W-:Y:S01]  /*7b20*/  LEA.HI.X R15, R4, UR7, R5, 0x2, P0 ;  /* 0x00000007040f7c11 */ /* 0x000fe200080f1405 */
[----:B------:R-:W-:Y:S01]  /*7b30*/  SHFL.IDX PT, R12, R16, 0x1, 0x1c1f ;  /* 0x003c1f00100c7f89 */ /* 0x000fe200000e0000 */
[----:B------:R-:W-:Y:S01]  /*7b40*/  LEA.HI.X R9, R8, UR9, R9, 0x2, P1 ;  /* 0x0000000908097c11 */ /* 0x000fe200088f1409 */
[----:B0-----:R-:W-:Y:S01]  /*7b50*/  ULEA UR4, UR5, UR4, 0x18 ;  /* 0x0000000405047291 */ /* 0x001fe2000f8ec03f */
[----:B------:R-:W-:Y:S01]  /*7b60*/  IMAD R7, R19, UR6, RZ ;  /* 0x0000000613077c24 */ /* 0x000fe2000f8e02ff */
[----:B------:R-:W0:Y:S01]  /*7b70*/  SHFL.IDX PT, R11, R15, RZ, 0x1c1f ;  /* 0x001c1fff0f0b7589 */ /* 0x000e2200000e0000 */
[----:B------:R-:W-:Y:S01]  /*7b80*/  LOP3.LUT P0, RZ, R18, 0x3, RZ, 0xc0, !PT ;  /* 0x0000000312ff7812 */ /* 0x000fe2000780c0ff */
[C---:B------:R-:W-:Y:S01]  /*7b90*/  VIADD R8, R14.reuse, 0x8 ;  /* 0x000000080e087836 */ /* 0x040fe20000000000 */
[----:B------:R-:W-:Y:S01]  /*7ba0*/  UIADD3 UR4, UR4, 0x30820, URZ ;  /* 0x0003082004047890 */ /* 0x000fe2000fffe03f */
[----:B------:R-:W1:Y:S01]  /*7bb0*/  SHFL.IDX PT, R13, R15, 0x1, 0x1c1f ;  /* 0x003c1f000f0d7f89 */ /* 0x000e6200000e0000 */
[----:B------:R-:W-:-:S02]  /*7bc0*/  ISETP.GE.OR P1, PT, R14, R7, P0 ;  /* 0x000000070e00720c */ /* 0x000fc40000726670 */
[-C--:B------:R-:W-:Y:S01]  /*7bd0*/  ISETP.GE.OR P0, PT, R8, R7.reuse, P0 ;  /* 0x000000070800720c */ /* 0x080fe20000706670 */
[----:B------:R-:W-:Y:S01]  /*7be0*/  UPRMT UR4, URZ, 0x654, UR4 ;  /* 0x000006543f047896 */ /* 0x000fe20008000004 */
[----:B------:R-:W-:Y:S01]  /*7bf0*/  ISETP.GE.AND P2, PT, R14, R7, PT ;  /* 0x000000070e00720c */ /* 0x000fe20003f46270 */
[----:B------:R2:W3:Y:S01]  /*7c00*/  SHFL.IDX PT, R4, R6, RZ, 0x1c1f ;  /* 0x001c1fff06047589 */ /* 0x0004e200000e0000 */
[----:B------:R-:W-:-:S03]  /*7c10*/  LOP3.LUT R3, R22, 0x7ffffffc, RZ, 0xc0, !PT ;  /* 0x7ffffffc16037812 */ /* 0x000fc600078ec0ff */
[----:B------:R2:W4:Y:S01]  /*7c20*/  SHFL.IDX PT, R5, R9, RZ, 0x1c1f ;  /* 0x001c1fff09057589 */ /* 0x00052200000e0000 */
[----:B------:R-:W-:Y:S02]  /*7c30*/  IADD3 R3, R18, -R3, RZ ;  /* 0x8000000312037210 */ /* 0x000fe40007ffe0ff */
[----:B------:R-:W-:Y:S03]  /*7c40*/  SYNCS.ARRIVE.TRANS64.RED.A1T0 RZ, [UR4], RZ ;  /* 0x000000ffffff79a7 */ /* 0x000fe60008100404 */
[----:B------:R-:W-:Y:S01]  /*7c50*/  IMAD.SHL.U32 R3, R3, 0x2, RZ ;  /* 0x0000000203037824 */ /* 0x000fe200078e00ff */
[----:B0-----:R2:W-:Y:S04]  /*7c60*/  @!P1 ST.E desc[UR36][R10.64], R2 ;  /* 0x000000020a009985 */ /* 0x0015e8000c101924 */
[----:B-1----:R2:W-:Y:S01]  /*7c70*/  @!P0 ST.E desc[UR36][R12.64], R0 ;  /* 0x000000000c008985 */ /* 0x0025e2000c101924 */
[----:B------:R-:W-:Y:S05]  /*7c80*/  @P2 BRA `(.L_x_37) ;  /* 0x0000000800382947 */ /* 0x000fea0003800000 */
[C---:B--2---:R-:W-:Y:S01]  /*7c90*/  VIADD R0, R3.reuse, 0x8 ;  /* 0x0000000803007836 */ /* 0x044fe20000000000 */
[C---:B------:R-:W-:Y:S01]  /*7ca0*/  IADD3 R2, R3.reuse, 0x10, RZ ;  /* 0x0000001003027810 */ /* 0x040fe20007ffe0ff */
[----:B------:R-:W-:Y:S01]  /*7cb0*/  ULDC UR4, c[0x0][0xac8] ;  /* 0x0002b20000047ab9 */ /* 0x000fe20000000800 */
[C---:B------:R-:W-:Y:S01]  /*7cc0*/  VIADD R16, R3.reuse, 0x18 ;  /* 0x0000001803107836 */ /* 0x040fe20000000000 */
[C---:B------:R-:W-:Y:S01]  /*7cd0*/  ISETP.GE.AND P0, PT, R3.reuse, UR4, PT ;  /* 0x0000000403007c0c */ /* 0x040fe2000bf06270 */
[C---:B------:R-:W-:Y:S01]  /*7ce0*/  VIADD R18, R3.reuse, 0x20 ;  /* 0x0000002003127836 */ /* 0x040fe20000000000 */
[----:B------:R-:W-:Y:S01]  /*7cf0*/  ISETP.GE.AND P1, PT, R0, UR4, PT ;  /* 0x0000000400007c0c */ /* 0x000fe2000bf26270 */
[C---:B------:R-:W-:Y:S01]  /*7d00*/  VIADD R19, R3.reuse, 0x38 ;  /* 0x0000003803137836 */ /* 0x040fe20000000000 */
[----:B------:R-:W-:Y:S01]  /*7d10*/  ISETP.GE.AND P2, PT, R2, UR4, PT ;  /* 0x0000000402007c0c */ /* 0x000fe2000bf46270 */
[C---:B------:R-:W-:Y:S01]  /*7d20*/  VIADD R21, R3.reuse, 0x48 ;  /* 0x0000004803157836 */ /* 0x040fe20000000000 */
[----:B------:R-:W-:Y:S01]  /*7d30*/  ISETP.GE.AND P5, PT, R16, UR4, PT ;  /* 0x0000000410007c0c */ /* 0x000fe2000bfa6270 */
[----:B------:R-:W-:Y:S01]  /*7d40*/  VIADD R22, R3, 0x50 ;  /* 0x0000005003167836 */ /* 0x000fe20000000000 */
[----:B------:R-:W-:-:S02]  /*7d50*/  ISETP.GE.AND P6, PT, R18, UR4, PT ;  /* 0x0000000412007c0c */ /* 0x000fc4000bfc6270 */
[----:B------:R-:W-:Y:S02]  /*7d60*/  IADD3 R20, R3, 0x40, RZ ;  /* 0x0000004003147810 */ /* 0x000fe40007ffe0ff */
[----:B------:R-:W-:Y:S01]  /*7d70*/  ISETP.GE.AND P3, PT, R19, UR4, PT ;  /* 0x0000000413007c0c */ /* 0x000fe2000bf66270 */
[C-C-:B---34-:R-:W-:Y:S02]  /*7d80*/  @!P0 IMAD.WIDE R10, R3.reuse, 0x4, R4.reuse ;  /* 0x00000004030a8825 */ /* 0x158fe400078e0204 */
[----:B------:R-:W-:Y:S02]  /*7d90*/  @!P1 LEA.HI R0, R0, R0, RZ, 0x1 ;  /* 0x0000000000009211 */ /* 0x000fe400078f08ff */
[----:B------:R-:W-:Y:S01]  /*7da0*/  @!P2 LEA.HI R2, R2, R2, RZ, 0x1 ;  /* 0x000000020202a211 */ /* 0x000fe200078f08ff */
[----:B------:R0:W-:Y:S01]  /*7db0*/  @!P0 ST.E.64 desc[UR36][R10.64], R24 ;  /* 0x000000180a008985 */ /* 0x0001e2000c101b24 */
[----:B------:R-:W-:Y:S02]  /*7dc0*/  @!P1 LOP3.LUT R13, R0, 0xfffffffe, RZ, 0xc0, !PT ;  /* 0xfffffffe000d9812 */ /* 0x000fe400078ec0ff */
[----:B------:R-:W-:Y:S01]  /*7dd0*/  @!P2 LOP3.LUT R15, R2, 0xfffffffe, RZ, 0xc0, !PT ;  /* 0xfffffffe020fa812 */ /* 0x000fe200078ec0ff */
[C---:B------:R-:W-:Y:S01]  /*7de0*/  VIADD R2, R3.reuse, 0x30 ;  /* 0x0000003003027836 */ /* 0x040fe20000000000 */
[----:B------:R-:W-:Y:S01]  /*7df0*/  IADD3 R0, R3, 0x28, RZ ;  /* 0x0000002803007810 */ /* 0x000fe20007ffe0ff */
[----:B------:R-:W-:Y:S01]  /*7e00*/  @!P1 IMAD.WIDE R12, R13, 0x4, R4 ;  /* 0x000000040d0c9825 */ /* 0x000fe200078e0204 */
[----:B------:R-:W-:-:S02]  /*7e10*/  @!P5 LEA.HI R16, R16, R16, RZ, 0x1 ;  /* 0x000000101010d211 */ /* 0x000fc400078f08ff */
[----:B------:R-:W-:Y:S01]  /*7e20*/  ISETP.GE.AND P0, PT, R0, UR4, PT ;  /* 0x0000000400007c0c */ /* 0x000fe2000bf06270 */
[----:B------:R-:W-:Y:S01]  /*7e30*/  @!P2 IMAD.WIDE R14, R15, 0x4, R4 ;  /* 0x000000040f0ea825 */ /* 0x000fe200078e0204 */
[----:B------:R1:W-:Y:S01]  /*7e40*/  @!P1 ST.E.64 desc[UR36][R12.64], R28 ;  /* 0x0000001c0c009985 */ /* 0x0003e2000c101b24 */
[----:B------:R-:W-:Y:S02]  /*7e50*/  ISETP.GE.AND P4, PT, R2, UR4, PT ;  /* 0x0000000402007c0c */ /* 0x000fe4000bf86270 */
[----:B------:R-:W-:Y:S01]  /*7e60*/  ISETP.GE.AND P1, PT, R21, UR4, PT ;  /* 0x0000000415007c0c */ /* 0x000fe2000bf26270 */
[----:B------:R2:W-:Y:S01]  /*7e70*/  @!P2 ST.E.64 desc[UR36][R14.64], R32 ;  /* 0x000000200e00a985 */ /* 0x0005e2000c101b24 */
[----:B------:R-:W-:Y:S02]  /*7e80*/  ISETP.GE.AND P2, PT, R20, UR4, PT ;  /* 0x0000000414007c0c */ /* 0x000fe4000bf46270 */
[----:B------:R-:W-:Y:S02]  /*7e90*/  @!P6 LEA.HI R18, R18, R18, RZ, 0x1 ;  /* 0x000000121212e211 */ /* 0x000fe400078f08ff */
[----:B0-----:R-:W-:-:S02]  /*7ea0*/  @!P5 LOP3.LUT R11, R16, 0xfffffffe, RZ, 0xc0, !PT ;  /* 0xfffffffe100bd812 */ /* 0x001fc400078ec0ff */
[----:B------:R-:W-:Y:S02]  /*7eb0*/  @!P0 LEA.HI R0, R0, R0, RZ, 0x1 ;  /* 0x0000000000008211 */ /* 0x000fe400078f08ff */
[----:B------:R-:W-:Y:S01]  /*7ec0*/  IADD3 R24, R3, 0x58, RZ ;  /* 0x0000005803187810 */ /* 0x000fe20007ffe0ff */
[--C-:B------:R-:W-:Y:S01]  /*7ed0*/  @!P5 IMAD.WIDE R10, R11, 0x4, R4.reuse ;  /* 0x000000040b0ad825 */ /* 0x100fe200078e0204 */
[----:B-1----:R-:W-:Y:S02]  /*7ee0*/  @!P6 LOP3.LUT R13, R18, 0xfffffffe, RZ, 0xc0, !PT ;  /* 0xfffffffe120de812 */ /* 0x002fe400078ec0ff */
[----:B------:R-:W-:Y:S02]  /*7ef0*/  @!P4 LEA.HI R2, R2, R2, RZ, 0x1 ;  /* 0x000000020202c211 */ /* 0x000fe400078f08ff */
[----:B--2---:R-:W-:Y:S01]  /*7f00*/  @!P3 LEA.HI R14, R19, R19, RZ, 0x1 ;  /* 0x00000013130eb211 */ /* 0x004fe200078f08ff */
[----:B------:R-:W-:Y:S01]  /*7f10*/  @!P6 IMAD.WIDE R12, R13, 0x4, R4 ;  /* 0x000000040d0ce825 */ /* 0x000fe200078e0204 */
[----:B------:R-:W-:Y:S01]  /*7f20*/  @!P2 LEA.HI R20, R20, R20, RZ, 0x1 ;  /* 0x000000141414a211 */ /* 0x000fe200078f08ff */
[----:B------:R0:W-:Y:S01]  /*7f30*/  @!P5 ST.E.64 desc[UR36][R10.64], R36 ;  /* 0x000000240a00d985 */ /* 0x0001e2000c101b24 */
[----:B------:R-:W-:-:S02]  /*7f40*/  @!P1 LEA.HI R16, R21, R21, RZ, 0x1 ;  /* 0x0000001515109211 */ /* 0x000fc400078f08ff */
[----:B------:R-:W-:Y:S01]  /*7f50*/  @!P0 LOP3.LUT R15, R0, 0xfffffffe, RZ, 0xc0, !PT ;  /* 0xfffffffe000f8812 */ /* 0x000fe200078ec0ff */
[----:B------:R1:W-:Y:S01]  /*7f60*/  @!P6 ST.E.64 desc[UR36][R12.64], R40 ;  /* 0x000000280c00e985 */ /* 0x0003e2000c101b24 */
[----:B------:R-:W-:Y:S01]  /*7f70*/  @!P4 LOP3.LUT R19, R2, 0xfffffffe, RZ, 0xc0, !PT ;  /* 0xfffffffe0213c812 */ /* 0x000fe200078ec0ff */
[C---:B------:R-:W-:Y:S01]  /*7f80*/  VIADD R0, R3.reuse, 0x60 ;  /* 0x0000006003007836 */ /* 0x040fe20000000000 */
[----:B------:R-:W-:Y:S01]  /*7f90*/  @!P3 LOP3.LUT R21, R14, 0xfffffffe, RZ, 0xc0, !PT ;  /* 0xfffffffe0e15b812 */ /* 0x000fe200078ec0ff */
[----:B------:R-:W-:Y:S01]  /*7fa0*/  VIADD R2, R3, 0x68 ;  /* 0x0000006803027836 */ /* 0x000fe20000000000 */
[----:B------:R-:W-:Y:S02]  /*7fb0*/  @!P2 LOP3.LUT R23, R20, 0xfffffffe, RZ, 0xc0, !PT ;  /* 0xfffffffe1417a812 */ /* 0x000fe400078ec0ff */
[----:B------:R-:W-:Y:S02]  /*7fc0*/  @!P1 LOP3.LUT R25, R16, 0xfffffffe, RZ, 0xc0, !PT ;  /* 0xfffffffe10199812 */ /* 0x000fe400078ec0ff */
[----:B------:R-:W-:Y:S01]  /*7fd0*/  ISETP.GE.AND P5, PT, R22, UR4, PT ;  /* 0x0000000416007c0c */ /* 0x000fe2000bfa6270 */
[----:B0-----:R-:W-:Y:S01]  /*7fe0*/  @!P0 IMAD.WIDE R10, R15, 0x4, R4 ;  /* 0x000000040f0a8825 */ /* 0x001fe200078e0204 */
[----:B------:R-:W-:-:S02]  /*7ff0*/  ISETP.GE.AND P6, PT, R24, UR4, PT ;  /* 0x0000000418007c0c */ /* 0x000fc4000bfc6270 */
[----:B------:R-:W-:Y:S01]  /*8000*/  IADD3 R16, R3, 0x70, RZ ;  /* 0x0000007003107810 */ /* 0x000fe20007ffe0ff */
[--C-:B-1----:R-:W-:Y:S01]  /*8010*/  @!P4 IMAD.WIDE R12, R19, 0x4, R4.reuse ;  /* 0x00000004130cc825 */ /* 0x102fe200078e0204 */
[----:B------:R0:W-:Y:S01]  /*8020*/  @!P0 ST.E.64 desc[UR36][R10.64], R44 ;  /* 0x0000002c0a008985 */ /* 0x0001e2000c101b24 */
[----:B------:R-:W-:Y:S02]  /*8030*/  ISETP.GE.AND P0, PT, R0, UR4, PT ;  /* 0x0000000400007c0c */ /* 0x000fe4000bf06270 */
[--C-:B------:R-:W-:Y:S01]  /*8040*/  @!P3 IMAD.WIDE R14, R21, 0x4, R4.reuse ;  /* 0x00000004150eb825 */ /* 0x100fe200078e0204 */
[----:B------:R1:W-:Y:S03]  /*8050*/  @!P4 ST.E.64 desc[UR36][R12.64], R48 ;  /* 0x000000300c00c985 */ /* 0x0003e6000c101b24 */
[----:B------:R-:W-:Y:S01]  /*8060*/  @!P2 IMAD.WIDE R18, R23, 0x4, R4 ;  /* 0x000000041712a825 */ /* 0x000fe200078e0204 */
[----:B------:R2:W-:Y:S01]  /*8070*/  @!P3 ST.E.64 desc[UR36][R14.64], R52 ;  /* 0x000000340e00b985 */ /* 0x0005e2000c101b24 */
[----:B------:R-:W-:-:S02]  /*8080*/  @!P5 LEA.HI R22, R22, R22, RZ, 0x1 ;  /* 0x000000161616d211 */ /* 0x000fc400078f08ff */
[----:B------:R-:W-:Y:S01]  /*8090*/  @!P1 IMAD.WIDE R20, R25, 0x4, R4 ;  /* 0x0000000419149825 */ /* 0x000fe200078e0204 */
[----:B------:R3:W-:Y:S01]  /*80a0*/  @!P2 ST.E.64 desc[UR36][R18.64], R56 ;  /* 0x000000381200a985 */ /* 0x0007e2000c101b24 */
[----:B------:R-:W-:Y:S02]  /*80b0*/  ISETP.GE.AND P2, PT, R16, UR4, PT ;  /* 0x0000000410007c0c */ /* 0x000fe4000bf46270 */
[C---:B------:R-:W-:Y:S01]  /*80c0*/  VIADD R23, R3.reuse, 0x78 ;  /* 0x0000007803177836 */ /* 0x040fe20000000000 */
[----:B------:R4:W-:Y:S01]  /*80d0*/  @!P1 ST.E.64 desc[UR36][R20.64], R60 ;  /* 0x0000003c14009985 */ /* 0x0009e2000c101b24 */
[----:B------:R-:W-:Y:S01]  /*80e0*/  VIADD R25, R3, 0x80 ;  /* 0x0000008003197836 */ /* 0x000fe20000000000 */
[----:B------:R-:W-:Y:S02]  /*80f0*/  ISETP.GE.AND P1, PT, R2, UR4, PT ;  /* 0x0000000402007c0c */ /* 0x000fe4000bf26270 */
[----:B------:R-:W-:Y:S02]  /*8100*/  ISETP.GE.AND P3, PT, R23, UR4, PT ;  /* 0x0000000417007c0c */ /* 0x000fe4000bf66270 */
[----:B------:R-:W-:-:S02]  /*8110*/  ISETP.GE.AND P4, PT, R25, UR4, PT ;  /* 0x0000000419007c0c */ /* 0x000fc4000bf86270 */
[----:B------:R-:W-:Y:S02]  /*8120*/  @!P6 LEA.HI R24, R24, R24, RZ, 0x1 ;  /* 0x000000181818e211 */ /* 0x000fe400078f08ff */
[----:B0-----:R-:W-:Y:S02]  /*8130*/  @!P5 LOP3.LUT R11, R22, 0xfffffffe, RZ, 0xc0, !PT ;  /* 0xfffffffe160bd812 */ /* 0x001fe400078ec0ff */
[----:B------:R-:W-:Y:S02]  /*8140*/  @!P0 LEA.HI R0, R0, R0, RZ, 0x1 ;  /* 0x0000000000008211 */ /* 0x000fe400078f08ff */
[----:B-1----:R-:W-:Y:S01]  /*8150*/  @!P6 LOP3.LUT R13, R24, 0xfffffffe, RZ, 0xc0, !PT ;  /* 0xfffffffe180de812 */ /* 0x002fe200078ec0ff */
[--C-:B------:R-:W-:Y:S01]  /*8160*/  @!P5 IMAD.WIDE R10, R11, 0x4, R4.reuse ;  /* 0x000000040b0ad825 */ /* 0x100fe200078e0204 */
[----:B------:R-:W-:Y:S02]  /*8170*/  @!P1 LEA.HI R2, R2, R2, RZ, 0x1 ;  /* 0x0000000202029211 */ /* 0x000fe400078f08ff */
[----:B------:R-:W-:Y:S01]  /*8180*/  @!P2 LEA.HI R16, R16, R16, RZ, 0x1 ;  /* 0x000000101010a211 */ /* 0x000fe200078f08ff */
[----:B------:R-:W-:Y:S01]  /*8190*/  @!P6 IMAD.WIDE R12, R13, 0x4, R4 ;  /* 0x000000040d0ce825 */ /* 0x000fe200078e0204 */
[----:B--2---:R-:W-:Y:S01]  /*81a0*/  @!P0 LOP3.LUT R15, R0, 0xfffffffe, RZ, 0xc0, !PT ;  /* 0xfffffffe000f8812 */ /* 0x004fe200078ec0ff */
[----:B------:R0:W-:Y:S01]  /*81b0*/  @!P5 ST.E.64 desc[UR36][R10.64], R64 ;  /* 0x000000400a00d985 */ /* 0x0001e2000c101b24 */
[----:B------:R-:W-:-:S02]  /*81c0*/  @!P3 LEA.HI R23, R23, R23, RZ, 0x1 ;  /* 0x000000171717b211 */ /* 0x000fc400078f08ff */
[----:B---3--:R-:W-:Y:S01]  /*81d0*/  @!P1 LOP3.LUT R19, R2, 0xfffffffe, RZ, 0xc0, !PT ;  /* 0xfffffffe02139812 */ /* 0x008fe200078ec0ff */
[--C-:B------:R-:W-:Y:S01]  /*81e0*/  @!P0 IMAD.WIDE R14, R15, 0x4, R4.reuse ;  /* 0x000000040f0e8825 */ /* 0x100fe200078e0204 */
[----:B------:R-:W-:Y:S01]  /*81f0*/  @!P4 LEA.HI R25, R25, R25, RZ, 0x1 ;  /* 0x000000191919c211 */ /* 0x000fe200078f08ff */
[----:B------:R1:W-:Y:S01]  /*8200*/  @!P6 ST.E.64 desc[UR36][R12.64], R68 ;  /* 0x000000440c00e985 */ /* 0x0003e2000c101b24 */
[----:B----4-:R-:W-:Y:S01]  /*8210*/  @!P2 LOP3.LUT R21, R16, 0xfffffffe, RZ, 0xc0, !PT ;  /* 0xfffffffe1015a812 */ /* 0x010fe200078ec0ff */
[----:B------:R-:W-:Y:S01]  /*8220*/  VIADD R2, R3, 0x90 ;  /* 0x0000009003027836 */ /* 0x000fe20000000000 */
[----:B------:R-:W-:Y:S01]  /*8230*/  @!P3 LOP3.LUT R23, R23, 0xfffffffe, RZ, 0xc0, !PT ;  /* 0xfffffffe1717b812 */ /* 0x000fe200078ec0ff */
[----:B------:R2:W-:Y:S01]  /*8240*/  @!P0 ST.E.64 desc[UR36][R14.64], R72 ;  /* 0x000000480e008985 */ /* 0x0005e2000c101b24 */
[----:B------:R-:W-:Y:S01]  /*8250*/  @!P4 LOP3.LUT R25, R25, 0xfffffffe, RZ, 0xc0, !PT ;  /* 0xfffffffe1919c812 */ /* 0x000fe200078ec0ff */
[C---:B------:R-:W-:Y:S01]  /*8260*/  VIADD R16, R3.reuse, 0x98 ;  /* 0x0000009803107836 */ /* 0x040fe20000000000 */
[----:B------:R-:W-:Y:S01]  /*8270*/  IADD3 R0, R3, 0x88, RZ ;  /* 0x0000008803007810 */ /* 0x000fe20007ffe0ff */
[----:B0-----:R-:W-:Y:S01]  /*8280*/  @!P1 IMAD.WIDE R10, R19, 0x4, R4 ;  /* 0x00000004130a9825 */ /* 0x001fe200078e0204 */
[----:B------:R-:W-:-:S02]  /*8290*/  IADD3 R22, R3, 0xa0, RZ ;  /* 0x000000a003167810 */ /* 0x000fc40007ffe0ff */
[----:B------:R-:W-:Y:S01]  /*82a0*/  ISETP.GE.AND P0, PT, R0, UR4, PT ;  /* 0x0000000400007c0c */ /* 0x000fe2000bf06270 */
[--C-:B------:R-:W-:Y:S01]  /*82b0*/  @!P3 IMAD.WIDE R18, R23, 0x4, R4.reuse ;  /* 0x000000041712b825 */ /* 0x100fe200078e0204 */
[----:B------:R0:W-:Y:S01]  /*82c0*/  @!P1 ST.E.64 desc[UR36][R10.64], R76 ;  /* 0x0000004c0a009985 */ /* 0x0001e2000c101b24 */
[----:B------:R-:W-:Y:S02]  /*82d0*/  ISETP.GE.AND P1, PT, R2, UR4, PT ;  /* 0x0000000402007c0c */ /* 0x000fe4000bf26270 */
[----:B-1----:R-:W-:-:S04]  /*82e0*/  @!P2 IMAD.WIDE R12, R21, 0x4, R4 ;  /* 0x00000004150ca825 */ /* 0x002fc800078e0204 */
[----:B------:R-:W-:Y:S01]  /*82f0*/  @!P4 IMAD.WIDE R20, R25, 0x4, R4 ;  /* 0x000000041914c825 */ /* 0x000fe200078e0204 */
[----:B------:R1:W-:Y:S01]  /*8300*/  @!P2 ST.E.64 desc[UR36][R12.64], R80 ;  /* 0x000000500c00a985 */ /* 0x0003e2000c101b24 */
[----:B------:R-:W-:Y:S02]  /*8310*/  ISETP.GE.AND P2, PT, R16, UR4, PT ;  /* 0x0000000410007c0c */ /* 0x000fe4000bf46270 */
[C---:B--2---:R-:W-:Y:S01]  /*8320*/  VIADD R14, R3.reuse, 0xa8 ;  /* 0x000000a8030e7836 */ /* 0x044fe20000000000 */
[----:B------:R2:W-:Y:S01]  /*8330*/  @!P3 ST.E.64 desc[UR36][R18.64], R84 ;  /* 0x000000541200b985 */ /* 0x0005e2000c101b24 */
[C---:B------:R-:W-:Y:S01]  /*8340*/  VIADD R15, R3.reuse, 0xb0 ;  /* 0x000000b0030f7836 */ /* 0x040fe20000000000 */
[----:B0-----:R-:W-:Y:S02]  /*8350*/  IADD3 R11, R3, 0xb8, RZ ;  /* 0x000000b8030b7810 */ /* 0x001fe40007ffe0ff */
[----:B------:R0:W-:Y:S01]  /*8360*/  @!P4 ST.E.64 desc[UR36][R20.64], R88 ;  /* 0x000000581400c985 */ /* 0x0001e2000c101b24 */
[----:B------:R-:W-:-:S02]  /*8370*/  ISETP.GE.AND P3, PT, R22, UR4, PT ;  /* 0x0000000416007c0c */ /* 0x000fc4000bf66270 */
[----:B------:R-:W-:Y:S02]  /*8380*/  ISETP.GE.AND P6, PT, R11, UR4, PT ;  /* 0x000000040b007c0c */ /* 0x000fe4000bfc6270 */
[----:B------:R-:W-:Y:S02]  /*8390*/  ISETP.GE.AND P4, PT, R14, UR4, PT ;  /* 0x000000040e007c0c */ /* 0x000fe4000bf86270 */
[----:B------:R-:W-:Y:S02]  /*83a0*/  ISETP.GE.AND P5, PT, R15, UR4, PT ;  /* 0x000000040f007c0c */ /* 0x000fe4000bfa6270 */
[----:B------:R-:W-:Y:S02]  /*83b0*/  @!P0 LEA.HI R0, R0, R0, RZ, 0x1 ;  /* 0x0000000000008211 */ /* 0x000fe400078f08ff */
[----:B------:R-:W-:Y:S02]  /*83c0*/  @!P1 LEA.HI R2, R2, R2, RZ, 0x1 ;  /* 0x0000000202029211 */ /* 0x000fe400078f08ff */
[----:B------:R-:W-:-:S02]  /*83d0*/  @!P2 LEA.HI R16, R16, R16, RZ, 0x1 ;  /* 0x000000101010a211 */ /* 0x000fc400078f08ff */
[----:B------:R-:W-:Y:S02]  /*83e0*/  @!P3 LEA.HI R22, R22, R22, RZ, 0x1 ;  /* 0x000000161616b211 */ /* 0x000fe400078f08ff */
[----:B-1----:R-:W-:Y:S02]  /*83f0*/  @!P6 LEA.HI R12, R11, R11, RZ, 0x1 ;  /* 0x0000000b0b0ce211 */ /* 0x002fe400078f08ff */
[----:B------:R-:W-:Y:S02]  /*8400*/  @!P4 LEA.HI R14, R14, R14, RZ, 0x1 ;  /* 0x0000000e0e0ec211 */ /* 0x000fe400078f08ff */
[----:B------:R-:W-:Y:S02]  /*8410*/  @!P5 LEA.HI R10, R15, R15, RZ, 0x1 ;  /* 0x0000000f0f0ad211 */ /* 0x000fe400078f08ff */
[----:B------:R-:W-:Y:S02]  /*8420*/  @!P0 LOP3.LUT R11, R0, 0xfffffffe, RZ, 0xc0, !PT ;  /* 0xfffffffe000b8812 */ /* 0x000fe400078ec0ff */
[----:B------:R-:W-:-:S02]  /*8430*/  @!P1 LOP3.LUT R13, R2, 0xfffffffe, RZ, 0xc0, !PT ;  /* 0xfffffffe020d9812 */ /* 0x000fc400078ec0ff */
[----:B------:R-:W-:Y:S02]  /*8440*/  @!P2 LOP3.LUT R15, R16, 0xfffffffe, RZ, 0xc0, !PT ;  /* 0xfffffffe100fa812 */ /* 0x000fe400078ec0ff */
[----:B--2---:R-:W-:Y:S02]  /*8450*/  @!P3 LOP3.LUT R19, R22, 0xfffffffe, RZ, 0xc0, !PT ;  /* 0xfffffffe1613b812 */ /* 0x004fe400078ec0ff */
[----:B0-----:R-:W-:Y:S01]  /*8460*/  @!P4 LOP3.LUT R21, R14, 0xfffffffe, RZ, 0xc0, !PT ;  /* 0xfffffffe0e15c812 */ /* 0x001fe200078ec0ff */
[--C-:B------:R-:W-:Y:S01]  /*8470*/  @!P2 IMAD.WIDE R14, R15, 0x4, R4.reuse ;  /* 0x000000040f0ea825 */ /* 0x100fe200078e0204 */
[----:B------:R-:W-:Y:S02]  /*8480*/  @!P5 LOP3.LUT R23, R10, 0xfffffffe, RZ, 0xc0, !PT ;  /* 0xfffffffe0a17d812 */ /* 0x000fe400078ec0ff */
[----:B------:R-:W-:Y:S01]  /*8490*/  @!P6 LOP3.LUT R25, R12, 0xfffffffe, RZ, 0xc0, !PT ;  /* 0xfffffffe0c19e812 */ /* 0x000fe200078ec0ff */
[----:B------:R-:W-:-:S04]  /*84a0*/  @!P0 IMAD.WIDE R10, R11, 0x4, R4 ;  /* 0x000000040b0a8825 */ /* 0x000fc800078e0204 */
[--C-:B------:R-:W-:Y:S01]  /*84b0*/  @!P1 IMAD.WIDE R12, R13, 0x4, R4.reuse ;  /* 0x000000040d0c9825 */ /* 0x100fe200078e0204 */
[----:B------:R0:W-:Y:S03]  /*84c0*/  @!P0 ST.E.64 desc[UR36][R10.64], R92 ;  /* 0x0000005c0a008985 */ /* 0x0001e6000c101b24 */
[--C-:B------:R-:W-:Y:S01]  /*84d0*/  @!P3 IMAD.WIDE R18, R19, 0x4, R4.reuse ;  /* 0x000000041312b825 */ /* 0x100fe200078e0204 */
[----:B------:R0:W-:Y:S03]  /*84e0*/  @!P1 ST.E.64 desc[UR36][R12.64], R96 ;  /* 0x000000600c009985 */ /* 0x0001e6000c101b24 */
[--C-:B------:R-:W-:Y:S01]  /*84f0*/  @!P4 IMAD.WIDE R20, R21, 0x4, R4.reuse ;  /* 0x000000041514c825 */ /* 0x100fe200078e0204 */
[----:B------:R0:W-:Y:S03]  /*8500*/  @!P2 ST.E.64 desc[UR36][R14.64], R100 ;  /* 0x000000640e00a985 */ /* 0x0001e6000c101b24 */
[--C-:B------:R-:W-:Y:S01]  /*8510*/  @!P5 IMAD.WIDE R22, R23, 0x4, R4.reuse ;  /* 0x000000041716d825 */ /* 0x100fe200078e0204 */
[----:B------:R0:W-:Y:S03]  /*8520*/  @!P3 ST.E.64 desc[UR36][R18.64], R104 ;  /* 0x000000681200b985 */ /* 0x0001e6000c101b24 */
[----:B------:R-:W-:Y:S01]  /*8530*/  @!P6 IMAD.WIDE R4, R25, 0x4, R4 ;  /* 0x000000041904e825 */ /* 0x000fe200078e0204 */
[----:B------:R0:W-:Y:S04]  /*8540*/  @!P4 ST.E.64 desc[UR36][R20.64], R108 ;  /* 0x0000006c1400c985 */ /* 0x0001e8000c101b24 */
[----:B------:R0:W-:Y:S04]  /*8550*/  @!P5 ST.E.64 desc[UR36][R22.64], R112 ;  /* 0x000000701600d985 */ /* 0x0001e8000c101b24 */
[----:B------:R0:W-:Y:S02]  /*8560*/  @!P6 ST.E.64 desc[UR36][R4.64], R116 ;  /* 0x000000740400e985 */ /* 0x0001e4000c101b24 */
.L_x_37:
[----:B------:R-:W-:Y:S05]  /*8570*/  BSYNC B0 ;  /* 0x0000000000007941 */ /* 0x000fea0003800000 */
.L_x_36:
[----:B------:R-:W-:Y:S01]  /*8580*/  ISETP.GE.AND P0, PT, R8, R7, PT ;  /* 0x000000070800720c */ /* 0x000fe20003f06270 */
[----:B0---4-:R4:W0:Y:S04]  /*8590*/  SHFL.IDX PT, R5, R9, 0x1, 0x1c1f ;  /* 0x003c1f0009057f89 */ /* 0x01182800000e0000 */
[----:B---3--:R4:W1:Y:S08]  /*85a0*/  SHFL.IDX PT, R4, R6, 0x1, 0x1c1f ;  /* 0x003c1f0006047f89 */ /* 0x00887000000e0000 */
[----:B----4-:R-:W-:Y:S05]  /*85b0*/  @P0 BRA `(.L_x_8) ;  /* 0x0000004800140947 */ /* 0x010fea0003800000 */
[C---:B--2---:R-:W-:Y:S01]  /*85c0*/  VIADD R0, R3.reuse, 0x8 ;  /* 0x0000000803007836 */ /* 0x044fe20000000000 */
[----:B------:R-:W-:Y:S01]  /*85d0*/  ULDC UR4, c[0x0][0xac8] ;  /* 0x0002b20000047ab9 */ /* 0x000fe20000000800 */
[C---:B------:R-:W-:Y:S01]  /*85e0*/  VIADD R2, R3.reuse, 0x10 ;  /* 0x0000001003027836 */ /* 0x040fe20000000000 */
[C---:B------:R-:W-:Y:S01]  /*85f0*/  ISETP.GE.AND P2, PT, R3.reuse, UR4, PT ;  /* 0x0000000403007c0c */ /* 0x040fe2000bf46270 */
[C---:B------:R-:W-:Y:S01]  /*8600*/  VIADD R11, R3.reuse, 0x28 ;  /* 0x00000028030b7836 */ /* 0x040fe20000000000 */
[----:B------:R-:W-:Y:S01]  /*8610*/  ISETP.GE.AND P3, PT, R0, UR4, PT ;  /* 0x0000000400007c0c */ /* 0x000fe2000bf66270 */
[C---:B------:R-:W-:Y:S01]  /*8620*/  VIADD R13, R3.reuse, 0x38 ;  /* 0x00000038030d7836 */ /* 0x040fe20000000000 */
[C---:B------:R-:W-:Y:S01]  /*8630*/  IADD3 R10, R3.reuse, 0x18, RZ ;  /* 0x00000018030a7810 */ /* 0x040fe20007ffe0ff */
[C---:B------:R-:W-:Y:S01]  /*8640*/  VIADD R14, R3.reuse, 0x40 ;  /* 0x00000040030e7836 */ /* 0x040fe20000000000 */
[----:B------:R-:W-:Y:S01]  /*8650*/  ISETP.GE.AND P0, PT, R2, UR4, PT ;  /* 0x0000000402007c0c */ /* 0x000fe2000bf06270 */
[C---:B------:R-:W-:Y:S01]  /*8660*/  VIADD R18, R3.reuse, 0x50 ;  /* 0x0000005003127836 */ /* 0x040fe20000000000 */
[----:B------:R-:W-:Y:S01]  /*8670*/  ISETP.GE.AND P1, PT, R10, UR4, PT ;  /* 0x000000040a007c0c */ /* 0x000fe2000bf26270 */
[C---:B------:R-:W-:Y:S01]  /*8680*/  VIADD R20, R3.reuse, 0x70 ;  /* 0x0000007003147836 */ /* 0x040fe20000000000 */
[----:B------:R-:W-:-:S02]  /*8690*/  IADD3 R12, R3, 0x30, RZ ;  /* 0x00000030030c7810 */ /* 0x000fc40007ffe0ff */
[----:B------:R-:W-:Y:S01]  /*86a0*/  ISETP.GE.AND P5, PT, R13, UR4, PT ;  /* 0x000000040d007c0c */ /* 0x000fe2000bfa6270 */
[C---:B01----:R-:W-:Y:S01]  /*86b0*/  @!P2 IMAD.WIDE R6, R3.reuse, 0x4, R4 ;  /* 0x000000040306a825 */ /* 0x043fe200078e0204 */
[----:B------:R-:W-:Y:S02]  /*86c0*/  ISETP.GE.AND P4, PT, R12, UR4, PT ;  /* 0x000000040c007c0c */ /* 0x000fe4000bf86270 */
[----:B------:R-:W-:Y:S02]  /*86d0*/  @!P3 LEA.HI R0, R0, R0, RZ, 0x1 ;  /* 0x000000000000b211 */ /* 0x000fe400078f08ff */
[----:B------:R0:W-:Y:S01]  /*86e0*/  @!P2 ST.E.64 desc[UR36][R6.64], R26 ;  /* 0x0000001a0600a985 */ /* 0x0001e2000c101b24 */
[----:B------:R-:W-:Y:S02]  /*86f0*/  ISETP.GE.AND P6, PT, R14, UR4, PT ;  /* 0x000000040e007c0c */ /* 0x000fe4000bfc6270 */
[----:B------:R-:W-:Y:S01]  /*8700*/  @!P3 LOP3.LUT R9, R0, 0xfffffffe, RZ, 0xc0, !PT ;  /* 0xfffffffe0009b812 */ /* 0x000fe200078ec0ff */
[----:B------:R-:W-:Y:S01]  /*8710*/  VIADD R0, R3, 0x20 ;  /* 0x0000002003007836 */ /* 0x000fe20000000000 */
[----:B------:R-:W-:-:S02]  /*8720*/  @!P0 LEA.HI R2, R2, R2, RZ, 0x1 ;  /* 0x0000000202028211 */ /* 0x000fc400078f08ff */
[----:B------:R-:W-:Y:S01]  /*8730*/  @!P1 LEA.HI R10, R10, R10, RZ, 0x1 ;  /* 0x0000000a0a0a9211 */ /* 0x000fe200078f08ff */
[----:B------:R-:W-:Y:S01]  /*8740*/  @!P3 IMAD.WIDE R8, R9, 0x4, R4 ;  /* 0x000000040908b825 */ /* 0x000fe200078e0204 */
[----:B------:R-:W-:Y:S02]  /*8750*/  ISETP.GE.AND P2, PT, R0, UR4, PT ;  /* 0x0000000400007c0c */ /* 0x000fe4000bf46270 */
[----:B------:R-:W-:Y:S02]  /*8760*/  @!P4 LEA.HI R12, R12, R12, RZ, 0x1 ;  /* 0x0000000c0c0cc211 */ /* 0x000fe400078f08ff */
[----:B------:R1:W-:Y:S01]  /*8770*/  @!P3 ST.E.64 desc[UR36][R8.64], R30 ;  /* 0x0000001e0800b985 */ /* 0x0003e2000c101b24 */
[----:B------:R-:W-:Y:S02]  /*8780*/  ISETP.GE.AND P3, PT, R11, UR4, PT ;  /* 0x000000040b007c0c */ /* 0x000fe4000bf66270 */
[----:B0-----:R-:W-:Y:S02]  /*8790*/  @!P0 LOP3.LUT R7, R2, 0xfffffffe, RZ, 0xc0, !PT ;  /* 0xfffffffe02078812 */ /* 0x001fe400078ec0ff */
[----:B------:R-:W-:-:S02]  /*87a0*/  @!P6 LEA.HI R14, R14, R14, RZ, 0x1 ;  /* 0x0000000e0e0ee211 */ /* 0x000fc400078f08ff */
[----:B------:R-:W-:Y:S01]  /*87b0*/  @!P4 LOP3.LUT R15, R12, 0xfffffffe, RZ, 0xc0, !PT ;  /* 0xfffffffe0c0fc812 */ /* 0x000fe200078ec0ff */
[--C-:B------:R-:W-:Y:S01]  /*87c0*/  @!P0 IMAD.WIDE R6, R7, 0x4, R4.reuse ;  /* 0x0000000407068825 */ /* 0x100fe200078e0204 */
[----:B------:R-:W-:Y:S02]  /*87d0*/  @!P2 LEA.HI R0, R0, R0, RZ, 0x1 ;  /* 0x000000000000a211 */ /* 0x000fe400078f08ff */
[----:B------:R-:W-:Y:S02]  /*87e0*/  IADD3 R16, R3, 0x48, RZ ;  /* 0x0000004803107810 */ /* 0x000fe40007ffe0ff */
[----:B------:R0:W-:Y:S01]  /*87f0*/  @!P0 ST.E.64 desc[UR36][R6.64], R34 ;  /* 0x0000002206008985 */ /* 0x0001e2000c101b24 */
[----:B-1----:R-:W-:Y:S02]  /*8800*/  @!P1 LOP3.LUT R9, R10, 0xfffffffe, RZ, 0xc0, !PT ;  /* 0xfffffffe0a099812 */ /* 0x002fe400078ec0ff */
[----:B------:R-:W-:Y:S02]  /*8810*/  @!P3 LEA.HI R2, R11, R11, RZ, 0x1 ;  /* 0x0000000b0b02b211 */ /* 0x000fe400078f08ff */
[----:B------:R-:W-:Y:S01]  /*8820*/  @!P5 LEA.HI R10, R13, R13, RZ, 0x1 ;  /* 0x0000000d0d0ad211 */ /* 0x000fe200078f08ff */
[----:B------:R-:W-:Y:S01]  /*8830*/  @!P1 IMAD.WIDE R8, R9, 0x4, R4 ;  /* 0x0000000409089825 */ /* 0x000fe200078e0204 */
[----:B------:R-:W-:-:S02]  /*8840*/  @!P2 LOP3.LUT R11, R0, 0xfffffffe, RZ, 0xc0, !PT ;  /* 0xfffffffe000ba812 */ /* 0x000fc400078ec0ff */
[----:B------:R-:W-:Y:S01]  /*8850*/  @!P3 LOP3.LUT R13, R2, 0xfffffffe, RZ, 0xc0, !PT ;  /* 0xfffffffe020db812 */ /* 0x000fe200078ec0ff */
[----:B------:R-:W-:Y:S01]  /*8860*/  VIADD R0, R3, 0x58 ;  /* 0x0000005803007836 */ /* 0x000fe20000000000 */
[----:B------:R-:W-:Y:S01]  /*8870*/  @!P5 LOP3.LUT R19, R10, 0xfffffffe, RZ, 0xc0, !PT ;  /* 0xfffffffe0a13d812 */ /* 0x000fe200078ec0ff */
[----:B------:R1:W-:Y:S01]  /*8880*/  @!P1 ST.E.64 desc[UR36][R8.64], R38 ;  /* 0x0000002608009985 */ /* 0x0003e2000c101b24 */
[----:B------:R-:W-:Y:S01]  /*8890*/  @!P6 LOP3.LUT R21, R14, 0xfffffffe, RZ, 0xc0, !PT ;  /* 0xfffffffe0e15e812 */ /* 0x000fe200078ec0ff */
[--C-:B0-----:R-:W-:Y:S01]  /*88a0*/  @!P2 IMAD.WIDE R6, R11, 0x4, R4.reuse ;  /* 0x000000040b06a825 */ /* 0x101fe200078e0204 */
[----:B------:R-:W-:Y:S02]  /*88b0*/  ISETP.GE.AND P1, PT, R16, UR4, PT ;  /* 0x0000000410007c0c */ /* 0x000fe4000bf26270 */
[----:B------:R-:W-:Y:S01]  /*88c0*/  ISETP.GE.AND P0, PT, R18, UR4, PT ;  /* 0x0000000412007c0c */ /* 0x000fe2000bf06270 */
[----:B------:R-:W-:Y:S01]  /*88d0*/  @!P4 IMAD.WIDE R10, R15, 0x4, R4 ;  /* 0x000000040f0ac825 */ /* 0x000fe200078e0204 */
[----:B------:R0:W-:Y:S01]  /*88e0*/  @!P2 ST.E.64 desc[UR36][R6.64], R42 ;  /* 0x0000002a0600a985 */ /* 0x0001e2000c101b24 */
[----:B------:R-:W-:-:S02]  /*88f0*/  IADD3 R2, R3, 0x60, RZ ;  /* 0x0000006003027810 */ /* 0x000fc40007ffe0ff */
[--C-:B------:R-:W-:Y:S01]  /*8900*/  @!P6 IMAD.WIDE R14, R21, 0x4, R4.reuse ;  /* 0x00000004150ee825 */ /* 0x100fe200078e0204 */
[----:B------:R-:W-:Y:S02]  /*8910*/  IADD3 R21, R3, 0x78, RZ ;  /* 0x0000007803157810 */ /* 0x000fe40007ffe0ff */
[----:B------:R-:W-:Y:S01]  /*8920*/  ISETP.GE.AND P2, PT, R0, UR4, PT ;  /* 0x0000000400007c0c */ /* 0x000fe2000bf46270 */
[--C-:B-1----:R-:W-:Y:S02]  /*8930*/  @!P3 IMAD.WIDE R8, R13, 0x4, R4.reuse ;  /* 0x000000040d08b825 */ /* 0x102fe400078e0204 */
[----:B------:R-:W-:Y:S02]  /*8940*/  @!P1 LEA.HI R16, R16, R16, RZ, 0x1 ;  /* 0x0000001010109211 */ /* 0x000fe400078f08ff */
[----:B------:R-:W-:Y:S01]  /*8950*/  @!P5 IMAD.WIDE R12, R19, 0x4, R4 ;  /* 0x00000004130cd825 */ /* 0x000fe200078e0204 */
[----:B------:R1:W-:Y:S01]  /*8960*/  @!P3 ST.E.64 desc[UR36][R8.64], R46 ;  /* 0x0000002e0800b985 */ /* 0x0003e2000c101b24 */
[----:B------:R-:W-:-:S02]  /*8970*/  ISETP.GE.AND P3, PT, R21, UR4, PT ;  /* 0x0000000415007c0c */ /* 0x000fc4000bf66270 */
[----:B------:R-:W-:Y:S01]  /*8980*/  VIADD R19, R3, 0x68 ;  /* 0x0000006803137836 */ /* 0x000fe20000000000 */
[----:B------:R2:W-:Y:S01]  /*8990*/  @!P4 ST.E.64 desc[UR36][R10.64], R50 ;  /* 0x000000320a00c985 */ /* 0x0005e2000c101b24 */
[----:B------:R-:W-:Y:S02]  /*89a0*/  ISETP.GE.AND P4, PT, R20, UR4, PT ;  /* 0x0000000414007c0c */ /* 0x000fe4000bf86270 */
[----:B------:R-:W-:Y:S01]  /*89b0*/  @!P0 LEA.HI R18, R18, R18, RZ, 0x1 ;  /* 0x0000001212128211 */ /* 0x000fe200078f08ff */
[----:B------:R3:W-:Y:S01]  /*89c0*/  @!P5 ST.E.64 desc[UR36][R12.64], R54 ;  /* 0x000000360c00d985 */ /* 0x0007e2000c101b24 */
[----:B------:R-:W-:Y:S02]  /*89d0*/  ISETP.GE.AND P5, PT, R19, UR4, PT ;  /* 0x0000000413007c0c */ /* 0x000fe4000bfa6270 */
[----:B0-----:R-:W-:Y:S01]  /*89e0*/  @!P1 LOP3.LUT R7, R16, 0xfffffffe, RZ, 0xc0, !PT ;  /* 0xfffffffe10079812 */ /* 0x001fe200078ec0ff */
[----:B------:R0:W-:Y:S01]  /*89f0*/  @!P6 ST.E.64 desc[UR36][R14.64], R58 ;  /* 0x0000003a0e00e985 */ /* 0x0001e2000c101b24 */
[----:B------:R-:W-:Y:S01]  /*8a00*/  ISETP.GE.AND P6, PT, R2, UR4, PT ;  /* 0x0000000402007c0c */ /* 0x000fe2000bfc6270 */
[----:B------:R-:W-:Y:S01]  /*8a10*/  VIADD R16, R3, 0x80 ;  /* 0x0000008003107836 */ /* 0x000fe20000000000 */
[----:B-1----:R-:W-:Y:S01]  /*8a20*/  @!P0 LOP3.LUT R9, R18, 0xfffffffe, RZ, 0xc0, !PT ;  /* 0xfffffffe12098812 */ /* 0x002fe200078ec0ff */
[----:B------:R-:W-:Y:S01]  /*8a30*/  @!P1 IMAD.WIDE R6, R7, 0x4, R4 ;  /* 0x0000000407069825 */ /* 0x000fe200078e0204 */
[----:B------:R-:W-:-:S02]  /*8a40*/  @!P2 LEA.HI R0, R0, R0, RZ, 0x1 ;  /* 0x000000000000a211 */ /* 0x000fc400078f08ff */
[----:B------:R-:W-:Y:S01]  /*8a50*/  @!P4 LEA.HI R20, R20, R20, RZ, 0x1 ;  /* 0x000000141414c211 */ /* 0x000fe200078f08ff */
[----:B------:R-:W-:Y:S01]  /*8a60*/  @!P0 IMAD.WIDE R8, R9, 0x4, R4 ;  /* 0x0000000409088825 */ /* 0x000fe200078e0204 */
[----:B------:R-:W-:Y:S01]  /*8a70*/  @!P3 LEA.HI R21, R21, R21, RZ, 0x1 ;  /* 0x000000151515b211 */ /* 0x000fe200078f08ff */
[----:B------:R1:W-:Y:S01]  /*8a80*/  @!P1 ST.E.64 desc[UR36][R6.64], R62 ;  /* 0x0000003e06009985 */ /* 0x0003e2000c101b24 */
[----:B------:R-:W-:Y:S01]  /*8a90*/  @!P5 LEA.HI R19, R19, R19, RZ, 0x1 ;  /* 0x000000131313d211 */ /* 0x000fe200078f08ff */
[----:B------:R-:W-:Y:S01]  /*8aa0*/  VIADD R18, R3, 0x88 ;  /* 0x0000008803127836 */ /* 0x000fe20000000000 */
[----:B--2---:R-:W-:Y:S01]  /*8ab0*/  @!P2 LOP3.LUT R11, R0, 0xfffffffe, RZ, 0xc0, !PT ;  /* 0xfffffffe000ba812 */ /* 0x004fe200078ec0ff */
[----:B------:R2:W-:Y:S01]  /*8ac0*/  @!P0 ST.E.64 desc[UR36][R8.64], R66 ;  /* 0x0000004208008985 */ /* 0x0005e2000c101b24 */
[----:B------:R-:W-:Y:S02]  /*8ad0*/  @!P6 LEA.HI R2, R2, R2, RZ, 0x1 ;  /* 0x000000020202e211 */ /* 0x000fe400078f08ff */
[----:B------:R-:W-:-:S02]  /*8ae0*/  @!P5 LOP3.LUT R19, R19, 0xfffffffe, RZ, 0xc0, !PT ;  /* 0xfffffffe1313d812 */ /* 0x000fc400078ec0ff */
[----:B---3--:R-:W-:Y:S01]  /*8af0*/  @!P6 LOP3.LUT R13, R2, 0xfffffffe, RZ, 0xc0, !PT ;  /* 0xfffffffe020de812 */ /* 0x008fe200078ec0ff */
[----:B------:R-:W-:Y:S01]  /*8b00*/  VIADD R2, R3, 0x98 ;  /* 0x0000009803027836 */ /* 0x000fe20000000000 */
[----:B0-----:R-:W-:Y:S02]  /*8b10*/  @!P4 LOP3.LUT R15, R20, 0xfffffffe, RZ, 0xc0, !PT ;  /* 0xfffffffe140fc812 */ /* 0x001fe400078ec0ff */
[----:B------:R-:W-:Y:S01]  /*8b20*/  @!P3 LOP3.LUT R21, R21, 0xfffffffe, RZ, 0xc0, !PT ;  /* 0xfffffffe1515b812 */ /* 0x000fe200078ec0ff */
[--C-:B-1----:R-:W-:Y:S01]  /*8b30*/  @!P2 IMAD.WIDE R6, R11, 0x4, R4.reuse ;  /* 0x000000040b06a825 */ /* 0x102fe200078e0204 */
[----:B------:R-:W-:Y:S02]  /*8b40*/  ISETP.GE.AND P0, PT, R16, UR4, PT ;  /* 0x0000000410007c0c */ /* 0x000fe4000bf06270 */
[----:B------:R-:W-:Y:S01]  /*8b50*/  ISETP.GE.AND P1, PT, R18, UR4, PT ;  /* 0x0000000412007c0c */ /* 0x000fe2000bf26270 */
[----:B--2---:R-:W-:Y:S01]  /*8b60*/  @!P6 IMAD.WIDE R8, R13, 0x4, R4 ;  /* 0x000000040d08e825 */ /* 0x004fe200078e0204 */
[----:B------:R0:W-:Y:S01]  /*8b70*/  @!P2 ST.E.64 desc[UR36][R6.64], R70 ;  /* 0x000000460600a985 */ /* 0x0001e2000c101b24 */
[----:B------:R-:W-:-:S02]  /*8b80*/  IADD3 R0, R3, 0x90, RZ ;  /* 0x0000009003007810 */ /* 0x000fc40007ffe0ff */
[--C-:B------:R-:W-:Y:S01]  /*8b90*/  @!P5 IMAD.WIDE R10, R19, 0x4, R4.reuse ;  /* 0x00000004130ad825 */ /* 0x100fe200078e0204 */
[----:B------:R1:W-:Y:S01]  /*8ba0*/  @!P6 ST.E.64 desc[UR36][R8.64], R74 ;  /* 0x0000004a0800e985 */ /* 0x0003e2000c101b24 */
[----:B------:R-:W-:Y:S02]  /*8bb0*/  IADD3 R20, R3, 0xa8, RZ ;  /* 0x000000a803147810 */ /* 0x000fe40007ffe0ff */
[--C-:B------:R-:W-:Y:S01]  /*8bc0*/  @!P4 IMAD.WIDE R12, R15, 0x4, R4.reuse ;  /* 0x000000040f0cc825 */ /* 0x100fe200078e0204 */
[----:B------:R2:W-:Y:S01]  /*8bd0*/  @!P5 ST.E.64 desc[UR36][R10.64], R78 ;  /* 0x0000004e0a00d985 */ /* 0x0005e2000c101b24 */
[----:B------:R-:W-:Y:S02]  /*8be0*/  ISETP.GE.AND P2, PT, R0, UR4, PT ;  /* 0x0000000400007c0c */ /* 0x000fe4000bf46270 */
[----:B------:R-:W-:Y:S01]  /*8bf0*/  @!P3 IMAD.WIDE R14, R21, 0x4, R4 ;  /* 0x00000004150eb825 */ /* 0x000fe200078e0204 */
[----:B------:R3:W-:Y:S01]  /*8c00*/  @!P4 ST.E.64 desc[UR36][R12.64], R82 ;  /* 0x000000520c00c985 */ /* 0x0007e2000c101b24 */
[----:B------:R-:W-:-:S02]  /*8c10*/  ISETP.GE.AND P5, PT, R20, UR4, PT ;  /* 0x0000000414007c0c */ /* 0x000fc4000bfa6270 */
[C---:B------:R-:W-:Y:S01]  /*8c20*/  VIADD R19, R3.reuse, 0xa0 ;  /* 0x000000a003137836 */ /* 0x040fe20000000000 */
[----:B------:R4:W-:Y:S01]  /*8c30*/  @!P3 ST.E.64 desc[UR36][R14.64], R86 ;  /* 0x000000560e00b985 */ /* 0x0009e2000c101b24 */
[C---:B------:R-:W-:Y:S01]  /*8c40*/  VIADD R21, R3.reuse, 0xb0 ;  /* 0x000000b003157836 */ /* 0x040fe20000000000 */
[----:B------:R-:W-:Y:S01]  /*8c50*/  ISETP.GE.AND P3, PT, R2, UR4, PT ;  /* 0x0000000402007c0c */ /* 0x000fe2000bf66270 */
[----:B------:R-:W-:Y:S01]  /*8c60*/  VIADD R3, R3, 0xb8 ;  /* 0x000000b803037836 */ /* 0x000fe20000000000 */
[----:B------:R-:W-:Y:S02]  /*8c70*/  ISETP.GE.AND P4, PT, R19, UR4, PT ;  /* 0x0000000413007c0c */ /* 0x000fe4000bf86270 */
[----:B------:R-:W-:Y:S02]  /*8c80*/  ISETP.GE.AND P6, PT, R21, UR4, PT ;  /* 0x0000000415007c0c */ /* 0x000fe4000bfc6270 */
[----:B------:R-:W-:Y:S02]  /*8c90*/  @!P0 LEA.HI R16, R16, R16, RZ, 0x1 ;  /* 0x0000001010108211 */ /* 0x000fe400078f08ff */
[----:B------:R-:W-:-:S02]  /*8ca0*/  @!P1 LEA.HI R18, R18, R18, RZ, 0x1 ;  /* 0x0000001212129211 */ /* 0x000fc400078f08ff */
[----:B0-----:R-:W-:Y:S02]  /*8cb0*/  @!P0 LOP3.LUT R7, R16, 0xfffffffe, RZ, 0xc0, !PT ;  /* 0xfffffffe10078812 */ /* 0x001fe400078ec0ff */
[----:B-1----:R-:W-:Y:S02]  /*8cc0*/  @!P1 LOP3.LUT R9, R18, 0xfffffffe, RZ, 0xc0, !PT ;  /* 0xfffffffe12099812 */ /* 0x002fe400078ec0ff */
[----:B------:R-:W-:Y:S01]  /*8cd0*/  @!P2 LEA.HI R0, R0, R0, RZ, 0x1 ;  /* 0x000000000000a211 */ /* 0x000fe200078f08ff */
[--C-:B------:R-:W-:Y:S01]  /*8ce0*/  @!P0 IMAD.WIDE R6, R7, 0x4, R4.reuse ;  /* 0x0000000407068825 */ /* 0x100fe200078e0204 */
[----:B------:R-:W-:Y:S02]  /*8cf0*/  @!P3 LEA.HI R2, R2, R2, RZ, 0x1 ;  /* 0x000000020202b211 */ /* 0x000fe400078f08ff */
[----:B------:R-:W-:Y:S01]  /*8d00*/  @!P4 LEA.HI R19, R19, R19, RZ, 0x1 ;  /* 0x000000131313c211 */ /* 0x000fe200078f08ff */
[----:B------:R-:W-:Y:S01]  /*8d10*/  @!P1 IMAD.WIDE R8, R9, 0x4, R4 ;  /* 0x0000000409089825 */ /* 0x000fe200078e0204 */
[----:B------:R-:W-:Y:S01]  /*8d20*/  @!P5 LEA.HI R20, R20, R20, RZ, 0x1 ;  /* 0x000000141414d211 */ /* 0x000fe200078f08ff */
[----:B------:R0:W-:Y:S01]  /*8d30*/  @!P0 ST.E.64 desc[UR36][R6.64], R90 ;  /* 0x0000005a06008985 */ /* 0x0001e2000c101b24 */
[----:B------:R-:W-:-:S02]  /*8d40*/  @!P6 LEA.HI R21, R21, R21, RZ, 0x1 ;  /* 0x000000151515e211 */ /* 0x000fc400078f08ff */
[----:B--2---:R-:W-:Y:S01]  /*8d50*/  @!P2 LOP3.LUT R11, R0, 0xfffffffe, RZ, 0xc0, !PT ;  /* 0xfffffffe000ba812 */ /* 0x004fe200078ec0ff */
[----:B------:R1:W-:Y:S01]  /*8d60*/  @!P1 ST.E.64 desc[UR36][R8.64], R94 ;  /* 0x0000005e08009985 */ /* 0x0003e2000c101b24 */
[----:B---3--:R-:W-:Y:S02]  /*8d70*/  @!P3 LOP3.LUT R13, R2, 0xfffffffe, RZ, 0xc0, !PT ;  /* 0xfffffffe020db812 */ /* 0x008fe400078ec0ff */
[----:B------:R-:W-:Y:S02]  /*8d80*/  @!P4 LOP3.LUT R19, R19, 0xfffffffe, RZ, 0xc0, !PT ;  /* 0xfffffffe1313c812 */ /* 0x000fe400078ec0ff */
[----:B----4-:R-:W-:Y:S02]  /*8d90*/  @!P5 LOP3.LUT R15, R20, 0xfffffffe, RZ, 0xc0, !PT ;  /* 0xfffffffe140fd812 */ /* 0x010fe400078ec0ff */
[----:B------:R-:W-:Y:S02]  /*8da0*/  @!P6 LOP3.LUT R21, R21, 0xfffffffe, RZ, 0xc0, !PT ;  /* 0xfffffffe1515e812 */ /* 0x000fe400078ec0ff */
[----:B------:R-:W-:Y:S01]  /*8db0*/  ISETP.GE.AND P0, PT, R3, UR4, PT ;  /* 0x0000000403007c0c */ /* 0x000fe2000bf06270 */
[----:B0-----:R-:W-:-:S04]  /*8dc0*/  @!P2 IMAD.WIDE R6, R11, 0x4, R4 ;  /* 0x000000040b06a825 */ /* 0x001fc800078e0204 */
[--C-:B-1----:R-:W-:Y:S01]  /*8dd0*/  @!P3 IMAD.WIDE R8, R13, 0x4, R4.reuse ;  /* 0x000000040d08b825 */ /* 0x102fe200078e0204 */
[----:B------:R4:W-:Y:S03]  /*8de0*/  @!P2 ST.E.64 desc[UR36][R6.64], R98 ;  /* 0x000000620600a985 */ /* 0x0009e6000c101b24 */
[--C-:B------:R-:W-:Y:S01]  /*8df0*/  @!P4 IMAD.WIDE R10, R19, 0x4, R4.reuse ;  /* 0x00000004130ac825 */ /* 0x100fe200078e0204 */
[----:B------:R4:W-:Y:S03]  /*8e00*/  @!P3 ST.E.64 desc[UR36][R8.64], R102 ;  /* 0x000000660800b985 */ /* 0x0009e6000c101b24 */
[--C-:B------:R-:W-:Y:S01]  /*8e10*/  @!P5 IMAD.WIDE R12, R15, 0x4, R4.reuse ;  /* 0x000000040f0cd825 */ /* 0x100fe200078e0204 */
[----:B------:R4:W-:Y:S03]  /*8e20*/  @!P4 ST.E.64 desc[UR36][R10.64], R106 ;  /* 0x0000006a0a00c985 */ /* 0x0009e6000c101b24 */
[----:B------:R-:W-:Y:S01]  /*8e30*/  @!P6 IMAD.WIDE R14, R21, 0x4, R4 ;  /* 0x00000004150ee825 */ /* 0x000fe200078e0204 */
[----:B------:R4:W-:Y:S04]  /*8e40*/  @!P5 ST.E.64 desc[UR36][R12.64], R110 ;  /* 0x0000006e0c00d985 */ /* 0x0009e8000c101b24 */
[----:B------:R4:W-:Y:S01]  /*8e50*/  @!P6 ST.E.64 desc[UR36][R14.64], R114 ;  /* 0x000000720e00e985 */ /* 0x0009e2000c101b24 */
[----:B------:R-:W-:Y:S05]  /*8e60*/  @P0 BRA `(.L_x_8) ;  /* 0x0000003c00e80947 */ /* 0x000fea0003800000 */
[----:B------:R-:W-:-:S04]  /*8e70*/  LEA.HI R3, R3, R3, RZ, 0x1 ;  /* 0x0000000303037211 */ /* 0x000fc800078f08ff */
[----:B------:R-:W-:-:S05]  /*8e80*/  LOP3.LUT R3, R3, 0xfffffffe, RZ, 0xc0, !PT ;  /* 0xfffffffe03037812 */ /* 0x000fca00078ec0ff */
[----:B------:R-:W-:-:S05]  /*8e90*/  IMAD.WIDE R4, R3, 0x4, R4 ;  /* 0x0000000403047825 */ /* 0x000fca00078e0204 */
[----:B------:R0:W-:Y:S01]  /*8ea0*/  ST.E.64 desc[UR36][R4.64], R118 ;  /* 0x0000007604007985 */ /* 0x0001e2000c101b24 */
[----:B------:R-:W-:Y:S05]  /*8eb0*/  BRA `(.L_x_8) ;  /* 0x0000003c00d47947 */ /* 0x000fea0003800000 */
.L_x_35:
[----:B------:R-:W0:Y:S02]  /*8ec0*/  S2R R0, SR_TID.X ;  /* 0x0000000000007919 */ /* 0x000e240000002100 */
[----:B0-----:R-:W-:-:S04]  /*8ed0*/  IADD3 R2, R0, -0x80, RZ ;  /* 0xffffff8000027810 */ /* 0x001fc80007ffe0ff */
[----:B------:R-:W-:-:S13]  /*8ee0*/  ISETP.GT.AND P0, PT, R2, 0x7f, PT ;  /* 0x0000007f0200780c */ /* 0x000fda0003f04270 */
[----:B------:R-:W-:Y:S05]  /*8ef0*/  @P0 BRA `(.L_x_8) ;  /* 0x0000003c00c40947 */ /* 0x000fea0003800000 */
[----:B------:R-:W0:Y:S01]  /*8f00*/  S2R R3, SR_CTAID.X ;  /* 0x0000000000037919 */ /* 0x000e220000002500 */
[----:B------:R-:W1:Y:S01]  /*8f10*/  LDC R6, c[0x0][0xbe8] ;  /* 0x0002fa00ff067b82 */ /* 0x000e620000000800 */
[----:B------:R-:W-:Y:S01]  /*8f20*/  ULDC UR4, c[0x0][0xa88] ;  /* 0x0002a20000047ab9 */ /* 0x000fe20000000800 */
[----:B0-----:R-:W-:Y:S02]  /*8f30*/  IMAD R0, R3, 0x80, R0 ;  /* 0x0000008003007824 */ /* 0x001fe400078e0200 */
[----:B-1----:R-:W-:Y:S02]  /*8f40*/  IMAD R3, R6, UR4, RZ ;  /* 0x0000000406037c24 */ /* 0x002fe4000f8e02ff */
[----:B------:R-:W-:-:S05]  /*8f50*/  VIADD R0, R0, 0xffffff80 ;  /* 0xffffff8000007836 */ /* 0x000fca0000000000 */
[----:B------:R-:W-:-:S13]  /*8f60*/  ISETP.GE.AND P0, PT, R0, R3, PT ;  /* 0x000000030000720c */ /* 0x000fda0003f06270 */
[----:B------:R-:W-:Y:S05]  /*8f70*/  @P0 BRA `(.L_x_8) ;  /* 0x0000003c00a40947 */ /* 0x000fea0003800000 */
[----:B------:R-:W-:Y:S01]  /*8f80*/  ISETP.NE.AND P0, PT, R6, 0x1, PT ;  /* 0x000000010600780c */ /* 0x000fe20003f05270 */
[----:B------:R-:W0:Y:S01]  /*8f90*/  S2UR UR7, SR_CTAID.Z ;  /* 0x00000000000779c3 */ /* 0x000e220000002700 */
[----:B------:R-:W-:Y:S01]  /*8fa0*/  R2UR UR11, R17 ;  /* 0x00000000110b72ca */ /* 0x000fe200000e0000 */
[----:B------:R-:W-:Y:S01]  /*8fb0*/  ULDC.64 UR8, c[0x0][0xbd0] ;  /* 0x0002f40000087ab9 */ /* 0x000fe20000000a00 */
[----:B------:R-:W-:-:S05]  /*8fc0*/  MOV R5, R0 ;  /* 0x0000000000057202 */ /* 0x000fca0000000f00 */
[----:B------:R-:W1:Y:S06]  /*8fd0*/  LDC.64 R10, c[0x0][0xbd8] ;  /* 0x0002f600ff0a7b82 */ /* 0x000e6c0000000a00 */
[----:B------:R-:W-:Y:S02]  /*8fe0*/  USHF.R.S32.HI UR6, URZ, 0x1f, UR11 ;  /* 0x0000001f3f067899 */ /* 0x000fe4000801140b */
[----:B------:R-:W2:Y:S01]  /*8ff0*/  @P0 LDC R7, c[0x0][0xbec] ;  /* 0x0002fb00ff070b82 */ /* 0x000ea20000000800 */
[----:B------:R-:W-:Y:S02]  /*9000*/  UIMAD.WIDE.U32 UR4, UR11, UR8, URZ ;  /* 0x000000080b0472a5 */ /* 0x000fe4000f8e003f */
[----:B------:R-:W-:-:S04]  /*9010*/  UIMAD UR6, UR6, UR8, URZ ;  /* 0x00000008060672a4 */ /* 0x000fc8000f8e023f */
[----:B------:R-:W-:Y:S01]  /*9020*/  UIMAD UR6, UR11, UR9, UR6 ;  /* 0x000000090b0672a4 */ /* 0x000fe2000f8e0206 */
[----:B------:R-:W3:Y:S01]  /*9030*/  @P0 LDC R9, c[0x0][0xbf0] ;  /* 0x0002fc00ff090b82 */ /* 0x000ee20000000800 */
[----:B0-----:R-:W-:Y:S01]  /*9040*/  USHF.R.S32.HI UR8, URZ, 0x1f, UR7 ;  /* 0x0000001f3f087899 */ /* 0x001fe20008011407 */
[----:B------:R-:W-:Y:S01]  /*9050*/  IMAD.U32 R3, RZ, RZ, UR5 ;  /* 0x00000005ff037e24 */ /* 0x000fe2000f8e00ff */
[----:B------:R-:W-:Y:S01]  /*9060*/  UIADD3 UR6, UR5, UR6, URZ ;  /* 0x0000000605067290 */ /* 0x000fe2000fffe03f */
[----:B------:R-:W-:Y:S02]  /*9070*/  IMAD.U32 R2, RZ, RZ, UR4 ;  /* 0x00000004ff027e24 */ /* 0x000fe4000f8e00ff */
[----:B------:R-:W-:Y:S02]  /*9080*/  ULDC.64 UR4, c[0x0][0xbe0] ;  /* 0x0002f80000047ab9 */ /* 0x000fe40000000a00 */
[----:B------:R-:W0:Y:S01]  /*9090*/  S2UR UR10, SR_CTAID.Y ;  /* 0x00000000000a79c3 */ /* 0x000e220000002600 */
[----:B------:R-:W-:Y:S01]  /*90a0*/  MOV R3, UR6 ;  /* 0x0000000600037c02 */ /* 0x000fe20008000f00 */
[----:B-1----:R-:W-:-:S04]  /*90b0*/  IMAD R12, R10, UR8, RZ ;  /* 0x000000080a0c7c24 */ /* 0x002fc8000f8e02ff */
[----:B------:R-:W-:Y:S02]  /*90c0*/  IMAD R11, R11, UR7, R12 ;  /* 0x000000070b0b7c24 */ /* 0x000fe4000f8e020c */
[----:B------:R-:W0:Y:S01]  /*90d0*/  LDC R8, c[0x0][0xc50] ;  /* 0x00031400ff087b82 */ /* 0x000e220000000800 */
[----:B--2---:R-:W-:-:S04]  /*90e0*/  @P0 IMAD.HI.U32 R4, R0, R7, RZ ;  /* 0x0000000700040227 */ /* 0x004fc800078e00ff */
[----:B------:R-:W-:Y:S02]  /*90f0*/  IMAD R7, RZ, RZ, -UR11 ;  /* 0x8000000bff077e24 */ /* 0x000fe4000f8e02ff */
[----:B------:R-:W-:Y:S01]  /*9100*/  IMAD.WIDE.U32 R2, R10, UR7, R2 ;  /* 0x000000070a027c25 */ /* 0x000fe2000f8e0002 */
[----:B---3--:R-:W-:-:S04]  /*9110*/  @P0 SHF.R.U32.HI R5, RZ, R9, R4 ;  /* 0x00000009ff050219 */ /* 0x008fc80000011604 */
[----:B------:R-:W-:Y:S01]  /*9120*/  IADD3 R3, R11, R3, RZ ;  /* 0x000000030b037210 */ /* 0x000fe20007ffe0ff */
[----:B0-----:R-:W-:Y:S02]  /*9130*/  IMAD R9, R8, R7, UR10 ;  /* 0x0000000a08097e24 */ /* 0x001fe4000f8e0207 */
[----:B------:R-:W-:Y:S02]  /*9140*/  IMAD.MOV R7, RZ, RZ, -R5 ;  /* 0x000000ffff077224 */ /* 0x000fe400078e0a05 */
[----:B------:R-:W-:Y:S01]  /*9150*/  IMAD.WIDE.U32 R2, R9, UR4, R2 ;  /* 0x0000000409027c25 */ /* 0x000fe2000f8e0002 */
[----:B------:R-:W-:-:S03]  /*9160*/  SHF.R.S32.HI R4, RZ, 0x1f, R9 ;  /* 0x0000001fff047819 */ /* 0x000fc60000011409 */
[----:B------:R-:W-:Y:S01]  /*9170*/  IMAD R7, R6, R7, R0 ;  /* 0x0000000706077224 */ /* 0x000fe200078e0200 */
[----:B------:R-:W-:Y:S01]  /*9180*/  IADD3 R2, P0, R5, R2, RZ ;  /* 0x0000000205027210 */ /* 0x000fe20007f1e0ff */
[----:B------:R-:W-:-:S03]  /*9190*/  IMAD R4, R4, UR4, RZ ;  /* 0x0000000404047c24 */ /* 0x000fc6000f8e02ff */
[----:B------:R-:W-:Y:S01]  /*91a0*/  SHF.R.S32.HI R0, RZ, 0x1f, R7 ;  /* 0x0000001fff007819 */ /* 0x000fe20000011407 */
[----:B------:R-:W-:Y:S01]  /*91b0*/  IMAD R4, R9, UR5, R4 ;  /* 0x0000000509047c24 */ /* 0x000fe2000f8e0204 */
[----:B------:R-:W-:Y:S01]  /*91c0*/  SHF.R.S32.HI R9, RZ, 0x1f, R5 ;  /* 0x0000001fff097819 */ /* 0x000fe20000011405 */
[----:B------:R-:W-:Y:S02]  /*91d0*/  ULDC.64 UR4, c[0x0][0xbc8] ;  /* 0x0002f20000047ab9 */ /* 0x000fe40000000a00 */
[----:B------:R-:W-:Y:S01]  /*91e0*/  IMAD R0, R0, UR4, RZ ;  /* 0x0000000400007c24 */ /* 0x000fe2000f8e02ff */
[----:B------:R-:W-:-:S03]  /*91f0*/  IADD3.X R3, R9, R3, R4, P0, !PT ;  /* 0x0000000309037210 */ /* 0x000fc600007fe404 */
[C---:B------:R-:W-:Y:S02]  /*9200*/  IMAD R5, R7.reuse, UR5, R0 ;  /* 0x0000000507057c24 */ /* 0x040fe4000f8e0200 */
[----:B------:R-:W-:Y:S01]  /*9210*/  IMAD.WIDE.U32 R2, R7, UR4, R2 ;  /* 0x0000000407027c25 */ /* 0x000fe2000f8e0002 */
[----:B------:R-:W-:-:S03]  /*9220*/  ULDC.64 UR4, c[0x0][0xba8] ;  /* 0x0002ea0000047ab9 */ /* 0x000fc60000000a00 */
[----:B------:R-:W-:Y:S01]  /*9230*/  IMAD.IADD R3, R3, 0x1, R5 ;  /* 0x0000000103037824 */ /* 0x000fe200078e0205 */
[----:B------:R-:W-:-:S04]  /*9240*/  LEA R4, P0, R2, UR4, 0x2 ;  /* 0x0000000402047c11 */ /* 0x000fc8000f8010ff */
[----:B------:R-:W-:Y:S01]  /*9250*/  LEA.HI.X R5, R2, UR5, R3, 0x2, P0 ;  /* 0x0000000502057c11 */ /* 0x000fe200080f1403 */
[----:B------:R-:W-:-:S05]  /*9260*/  IMAD.MOV.U32 R3, RZ, RZ, -0x800000 ;  /* 0xff800000ff037424 */ /* 0x000fca00078e00ff */
[----:B------:R0:W-:Y:S01]  /*9270*/  STG.E desc[UR36][R4.64], R3 ;  /* 0x0000000304007986 */ /* 0x0001e2000c101924 */
[----:B------:R-:W-:Y:S05]  /*9280*/  BRA `(.L_x_8) ;  /* 0x0000003800e07947 */ /* 0x000fea0003800000 */
.L_x_6:
[----:B------:R-:W-:-:S08]  /*9290*/  NOP ;  /* 0x0000000000007918 */ /* 0x000fd00000000000 */
[----:B0-----:R-:W0:-:S00]  /*92a0*/  USETMAXREG.DEALLOC.CTAPOOL 0x28 ;  /* 0x00000028000079c8 */ /* 0x001e0000080e0500 */
[----:B0-----:R-:W-:Y:S01]  /*92b0*/  LOP3.LUT R18, R0, 0x3, RZ, 0xc0, !PT ;  /* 0x0000000300127812 */ /* 0x001fe200078ec0ff */
[----:B------:R-:W0:Y:S05]  /*92c0*/  S2R R26, SR_CTAID.Z ;  /* 0x00000000001a7919 */ /* 0x000e2a0000002700 */
[----:B------:R-:W1:Y:S01]  /*92d0*/  S2UR UR6, SR_CTAID.Y ;  /* 0x00000000000679c3 */ /* 0x000e620000002600 */
[----:B------:R-:W2:Y:S02]  /*92e0*/  SHFL.IDX PT, R0, R18, RZ, 0x1f ;  /* 0x00001fff12007589 */ /* 0x000ea400000e0000 */
[----:B--2---:R-:W-:-:S13]  /*92f0*/  ISETP.NE.AND P0, PT, R0, RZ, PT ;  /* 0x000000ff0000720c */ /* 0x004fda0003f05270 */
[----:B01----:R-:W-:Y:S05]  /*9300*/  @!P0 BRA `(.L_x_38) ;  /* 0x0000000000288947 */ /* 0x003fea0003800000 */
[----:B------:R-:W-:Y:S01]  /*9310*/  ULDC UR7, c[0x0][0xc50] ;  /* 0x0003140000077ab9 */ /* 0x000fe20000000800 */
[----:B------:R-:W-:Y:S01]  /*9320*/  UMOV UR41, UR6 ;  /* 0x0000000600297c82 */ /* 0x000fe20008000000 */
[----:B------:R-:W-:-:S06]  /*9330*/  UISETP.NE.AND UP0, UPT, UR7, 0x1, UPT ;  /* 0x000000010700788c */ /* 0x000fcc000bf05270 */
[----:B------:R-:W-:-:S13]  /*9340*/  PLOP3.LUT P0, PT, PT, PT, UP0, 0x80, 0x0 ;  /* 0x000000000000781c */ /* 0x000fda0003f0f008 */
[----:B------:R-:W-:Y:S05]  /*9350*/  @!P0 BRA `(.L_x_39) ;  /* 0x0000000000308947 */ /* 0x000fea0003800000 */
[----:B------:R-:W-:Y:S01]  /*9360*/  ULDC UR4, c[0x0][0xc54] ;  /* 0x0003150000047ab9 */ /* 0x000fe20000000800 */
[----:B------:R-:W-:Y:S01]  /*9370*/  ULDC UR41, c[0x0][0xc58] ;  /* 0x0003160000297ab9 */ /* 0x000fe20000000800 */
[----:B------:R-:W-:-:S04]  /*9380*/  UIMAD.WIDE.U32 UR4, UR6, UR4, URZ ;  /* 0x00000004060472a5 */ /* 0x000fc8000f8e003f */
[----:B------:R-:W-:Y:S01]  /*9390*/  USHF.R.U32.HI UR41, URZ, UR41, UR5 ;  /* 0x000000293f297299 */ /* 0x000fe20008011605 */
[----:B------:R-:W-:Y:S11]  /*93a0*/  BRA `(.L_x_39) ;  /* 0x00000000001c7947 */ /* 0x000ff60003800000 */
.L_x_38:
[----:B------:R-:W-:Y:S01]  /*93b0*/  ULDC UR7, c[0x0][0xc50] ;  /* 0x0003140000077ab9 */ /* 0x000fe20000000800 */
[----:B------:R-:W-:Y:S01]  /*93c0*/  UMOV UR41, UR6 ;  /* 0x0000000600297c82 */ /* 0x000fe20008000000 */
[----:B------:R-:W-:-:S11]  /*93d0*/  UISETP.NE.AND UP0, UPT, UR7, 0x1, UPT ;  /* 0x000000010700788c */ /* 0x000fd6000bf05270 */
[----:B------:R-:W-:Y:S01]  /*93e0*/  @UP0 ULDC UR4, c[0x0][0xc54] ;  /* 0x0003150000040ab9 */ /* 0x000fe20000000800 */
[----:B------:R-:W-:Y:S01]  /*93f0*/  @UP0 ULDC UR8, c[0x0][0xc58] ;  /* 0x0003160000080ab9 */ /* 0x000fe20000000800 */
[----:B------:R-:W-:-:S04]  /*9400*/  UIMAD.WIDE.U32 UR4, UR6, UR4, URZ ;  /* 0x00000004060472a5 */ /* 0x000fc8000f8e003f */
[----:B------:R-:W-:-:S12]  /*9410*/  @UP0 USHF.R.U32.HI UR41, URZ, UR8, UR5 ;  /* 0x000000083f290299 */ /* 0x000fd80008011605 */
.L_x_39:
[----:B------:R-:W-:Y:S01]  /*9420*/  ISETP.GE.AND P0, PT, R26, RZ, PT ;  /* 0x000000ff1a00720c */ /* 0x000fe20003f06270 */
[----:B------:R-:W-:Y:S01]  /*9430*/  UIADD3 UR4, -UR41, URZ, URZ ;  /* 0x0000003f29047290 */ /* 0x000fe2000fffe13f */
[----:B------:R-:W-:Y:S01]  /*9440*/  MOV R28, 0x1 ;  /* 0x00000001001c7802 */ /* 0x000fe20000000f00 */
[----:B------:R-:W-:Y:S02]  /*9450*/  IMAD.MOV.U32 R0, RZ, RZ, RZ ;  /* 0x000000ffff007224 */ /* 0x000fe400078e00ff */
[----:B------:R-:W-:Y:S01]  /*9460*/  UIMAD UR6, UR7, UR4, UR6 ;  /* 0x00000004070672a4 */ /* 0x000fe2000f8e0206 */
[----:B------:R-:W-:-:S07]  /*9470*/  IMAD.MOV.U32 R6, RZ, RZ, 0x1 ;  /* 0x00000001ff067424 */ /* 0x000fce00078e00ff */
[----:B------:R-:W-:Y:S05]  /*9480*/  @!P0 BRA `(.L_x_40) ;  /* 0x0000003400988947 */ /* 0x000fea0003800000 */
[----:B------:R-:W0:Y:S01]  /*9490*/  LDC.64 R2, c[0x0][0xa28] ;  /* 0x00028a00ff027b82 */ /* 0x000e220000000a00 */
[----:B------:R-:W-:Y:S01]  /*94a0*/  ULDC.64 UR4, c[0x0][0x418] ;  /* 0x0001060000047ab9 */ /* 0x000fe20000000a00 */
[----:B------:R-:W-:Y:S01]  /*94b0*/  ULDC UR42, c[0x0][0x2f0] ;  /* 0x0000bc00002a7ab9 */ /* 0x000fe20000000800 */
[----:B------:R-:W-:Y:S02]  /*94c0*/  MOV R19, RZ ;  /* 0x000000ff00137202 */ /* 0x000fe40000000f00 */
[----:B0-----:R-:W-:-:S04]  /*94d0*/  ISETP.NE.U32.AND P0, PT, R2, RZ, PT ;  /* 0x000000ff0200720c */ /* 0x001fc80003f05070 */
[----:B------:R-:W-:Y:S01]  /*94e0*/  ISETP.NE.AND.EX P0, PT, R3, RZ, PT, P0 ;  /* 0x000000ff0300720c */ /* 0x000fe20003f05300 */
[----:B------:R-:W-:-:S03]  /*94f0*/  UISETP.NE.U32.AND UP0, UPT, UR4, URZ, UPT ;  /* 0x0000003f0400728c */ /* 0x000fc6000bf05070 */
[----:B------:R-:W-:-:S09]  /*9500*/  ULDC UR4, c[0x0][0x424] ;  /* 0x0001090000047ab9 */ /* 0x000fd20000000800 */
[----:B------:R-:W0:Y:S01]  /*9510*/  @P0 LDC.64 R2, c[0x0][0xa28] ;  /* 0x00028a00ff020b82 */ /* 0x000e220000000a00 */
[----:B------:R-:W-:-:S04]  /*9520*/  UISETP.NE.AND.EX UP0, UPT, UR5, URZ, UPT, UP0 ;  /* 0x0000003f0500728c */ /* 0x000fc8000bf05300 */
[----:B------:R-:W-:-:S04]  /*9530*/  USEL UR4, UR4, 0x1, UP0 ;  /* 0x0000000104047887 */ /* 0x000fc80008000000 */
[----:B------:R-:W-:Y:S01]  /*9540*/  UIMAD UR42, UR4, UR42, URZ ;  /* 0x0000002a042a72a4 */ /* 0x000fe2000f8e023f */
[----:B------:R-:W1:Y:S03]  /*9550*/  S2R R22, SR_CTAID.X ;  /* 0x0000000000167919 */ /* 0x000e660000002500 */
[----:B------:R-:W-:Y:S02]  /*9560*/  UISETP.GE.AND UP0, UPT, UR42, 0x1, UPT ;  /* 0x000000012a00788c */ /* 0x000fe4000bf06270 */
[----:B------:R-:W-:Y:S01]  /*9570*/  UIADD3 UR4, UR42, 0x5f, URZ ;  /* 0x0000005f2a047890 */ /* 0x000fe2000fffe03f */
[----:B0-----:R-:W-:-:S05]  /*9580*/  @P0 IMAD.WIDE R2, R26, 0x4, R2 ;  /* 0x000000041a020825 */ /* 0x001fca00078e0202 */
[----:B------:R0:W5:Y:S01]  /*9590*/  @P0 LDG.E R19, desc[UR36][R2.64] ;  /* 0x0000002402130981 */ /* 0x000162000c1e1900 */
[----:B------:R-:W-:Y:S01]  /*95a0*/  PLOP3.LUT P0, PT, PT, PT, UP0, 0x80, 0x0 ;  /* 0x000000000000781c */ /* 0x000fe20003f0f008 */
[----:B------:R-:W-:Y:S02]  /*95b0*/  UIMAD.WIDE UR4, UR4, 0x2aaaaaab, URZ ;  /* 0x2aaaaaab040478a5 */ /* 0x000fe4000f8e023f */
[----:B------:R-:W-:Y:S02]  /*95c0*/  ULOP3.LUT UR46, UR6, 0xffff, URZ, 0xc0, !UPT ;  /* 0x0000ffff062e7892 */ /* 0x000fe4000f8ec03f */
[----:B------:R-:W-:Y:S01]  /*95d0*/  USHF.R.U32.HI UR43, URZ, 0x1f, UR5 ;  /* 0x0000001f3f2b7899 */ /* 0x000fe20008011605 */
[----:B------:R-:W-:-:S03]  /*95e0*/  UMOV UR40, URZ ;  /* 0x0000003f00287c82 */ /* 0x000fc60008000000 */
[----:B------:R-:W-:-:S04]  /*95f0*/  ULEA.HI.SX32 UR43, UR5, UR43, 0x1c ;  /* 0x0000002b052b7291 */ /* 0x000fc8000f8fe23f */
[----:B01----:R-:W-:Y:S08]  /*9600*/  @!P0 BRA `(.L_x_41) ;  /* 0x0000000000848947 */ /* 0x003ff00003800000 */
[----:B------:R-:W-:Y:S01]  /*9610*/  USHF.R.U32.HI UR6, URZ, 0x10, UR6 ;  /* 0x000000103f067899 */ /* 0x000fe20008011606 */
[----:B------:R-:W-:-:S03]  /*9620*/  UMOV UR4, URZ ;  /* 0x0000003f00047c82 */ /* 0x000fc60008000000 */
[----:B------:R-:W-:-:S11]  /*9630*/  UISETP.NE.AND UP0, UPT, UR6, URZ, UPT ;  /* 0x0000003f0600728c */ /* 0x000fd6000bf05270 */
[----:B------:R-:W-:Y:S02]  /*9640*/  @!UP0 ULDC UR6, c[0x0][0x9f0] ;  /* 0x00027c0000068ab9 */ /* 0x000fe40000000800 */
[----:B------:R-:W-:Y:S01]  /*9650*/  IABS R0, UR6 ;  /* 0x0000000600007c13 */ /* 0x000fe20008000000 */
[----:B------:R-:W-:Y:S02]  /*9660*/  UIADD3 UR7, UR43, -0x1, UR6 ;  /* 0xffffffff2b077890 */ /* 0x000fe4000fffe006 */
[----:B------:R-:W-:Y:S02]  /*9670*/  IABS R4, UR6 ;  /* 0x0000000600047c13 */ /* 0x000fe40008000000 */
[----:B------:R-:W-:Y:S02]  /*9680*/  R2UR UR10, R0 ;  /* 0x00000000000a72ca */ /* 0x000fe400000e0000 */
[----:B------:R-:W-:Y:S01]  /*9690*/  IABS R3, UR7 ;  /* 0x0000000700037c13 */ /* 0x000fe20008000000 */
[----:B------:R-:W-:-:S03]  /*96a0*/  ULOP3.LUT UR7, UR7, UR6, URZ, 0x3c, !UPT ;  /* 0x0000000607077292 */ /* 0x000fc6000f8e3c3f */
[----:B------:R-:W-:-:S07]  /*96b0*/  R2UR UR9, R3 ;  /* 0x00000000030972ca */ /* 0x000fce00000e0000 */
[----:B------:R-:W0:Y:S08]  /*96c0*/  I2F.RP R0, UR10 ;  /* 0x0000000a00007d06 */ /* 0x000e300008209400 */
[----:B0-----:R-:W0:Y:S02]  /*96d0*/  MUFU.RCP R0, R0 ;  /* 0x0000000000007308 */ /* 0x001e240000001000 */
        /* <DEDUP_REMOVED lines=16> */
[----:B------:R-:W-:Y:S02]  /*97e0*/  UISETP.NE.AND UP1, UPT, UR6, URZ, UPT ;  /* 0x0000003f0600728c */ /* 0x000fe4000bf25270 */
[----:B------:R-:W-:-:S09]  /*97f0*/  @!UP0 UIADD3 UR5, -UR5, URZ, URZ ;  /* 0x0000003f05058290 */ /* 0x000fd2000fffe13f */
[----:B------:R-:W-:-:S07]  /*9800*/  @!UP1 ULOP3.LUT UR5, URZ, UR6, URZ, 0x33, !UPT ;  /* 0x000000063f059292 */ /* 0x000fce000f8e333f */
[----:B------:R-:W-:-:S05]  /*9810*/  UMOV UR40, UR5 ;  /* 0x0000000500287c82 */ /* 0x000fca0008000000 */
.L_x_41:
[----:B------:R-:W-:Y:S02]  /*9820*/  UIMAD UR47, UR46, UR40, URZ ;  /* 0x000000282e2f72a4 */ /* 0x000fe4000f8e023f */
[----:B------:R-:W-:Y:S02]  /*9830*/  MOV R3, UR40 ;  /* 0x0000002800037c02 */ /* 0x000fe40008000f00 */
[----:B------:R-:W-:Y:S02]  /*9840*/  MOV R6, 0x1 ;  /* 0x0000000100067802 */ /* 0x000fe40000000f00 */
[----:B------:R-:W-:-:S05]  /*9850*/  IMAD.U32 R0, RZ, RZ, UR47 ;  /* 0x0000002fff007e24 */ /* 0x000fca000f8e00ff */
[----:B------:R-:W-:-:S04]  /*9860*/  VIADDMNMX R0, R0, R3, UR43, PT ;  /* 0x0000002b00007e46 */ /* 0x000fc8000b800103 */
[----:B------:R-:W-:Y:S01]  /*9870*/  R2UR UR48, R0 ;  /* 0x00000000003072ca */ /* 0x000fe200000e0000 */
[----:B------:R-:W-:-:S12]  /*9880*/  IMAD.MOV.U32 R0, RZ, RZ, RZ ;  /* 0x000000ffff007224 */ /* 0x000fd800078e00ff */
[----:B------:R-:W-:-:S06]  /*9890*/  UISETP.GT.AND UP0, UPT, UR48, UR47, UPT ;  /* 0x0000002f3000728c */ /* 0x000fcc000bf04270 */
[----:B------:R-:W-:-:S13]  /*98a0*/  PLOP3.LUT P0, PT, PT, PT, UP0, 0x80, 0x0 ;  /* 0x000000000000781c */ /* 0x000fda0003f0f008 */
[----:B------:R-:W-:Y:S05]  /*98b0*/  @!P0 BRA `(.L_x_40) ;  /* 0x00000030008c8947 */ /* 0x000fea0003800000 */
[----:B------:R-:W0:Y:S01]  /*98c0*/  S2UR UR4, SR_CgaCtaId ;  /* 0x00000000000479c3 */ /* 0x000e220000008800 */
[----:B------:R-:W-:Y:S02]  /*98d0*/  UMOV UR44, 0x400 ;  /* 0x00000400002c7882 */ /* 0x000fe40000000000 */
[----:B0-----:R-:W-:-:S04]  /*98e0*/  ULEA UR44, UR4, UR44, 0x18 ;  /* 0x0000002c042c7291 */ /* 0x001fc8000f8ec03f */
[----:B------:R-:W-:-:S04]  /*98f0*/  UIADD3 UR4, UR44, 0x1e400, URZ ;  /* 0x0001e4002c047890 */ /* 0x000fc8000fffe03f */
[----:B------:R-:W-:-:S06]  /*9900*/  ULOP3.LUT UP0, URZ, UR4, 0x3ff, URZ, 0xc0, !UPT ;  /* 0x000003ff043f7892 */ /* 0x000fcc000f80c03f */
[----:B------:R-:W-:-:S13]  /*9910*/  PLOP3.LUT P0, PT, PT, PT, UP0, 0x80, 0x0 ;  /* 0x000000000000781c */ /* 0x000fda0003f0f008 */
[----:B------:R-:W-:Y:S05]  /*9920*/  @!P0 BRA `(.L_x_42) ;  /* 0x0000000000408947 */ /* 0x000fea0003800000 */
[----:B------:R-:W-:Y:S01]  /*9930*/  MOV R2, 0x0 ;  /* 0x0000000000027802 */ /* 0x000fe20000000f00 */
[----:B------:R-:W-:Y:S01]  /*9940*/  ULDC.64 UR4, c[0x4][0x88] ;  /* 0x0100220000047ab9 */ /* 0x000fe20000000a00 */
[----:B------:R-:W-:Y:S01]  /*9950*/  ULDC.64 UR6, c[0x4][0x90] ;  /* 0x0100240000067ab9 */ /* 0x000fe20000000a00 */
[----:B------:R-:W-:Y:S01]  /*9960*/  IMAD.U32 R4, RZ, RZ, UR4 ;  /* 0x00000004ff047e24 */ /* 0x000fe2000f8e00ff */
[----:B------:R-:W-:Y:S01]  /*9970*/  MOV R6, UR6 ;  /* 0x0000000600067c02 */ /* 0x000fe20008000f00 */
[----:B------:R-:W-:Y:S01]  /*9980*/  IMAD.U32 R5, RZ, RZ, UR5 ;  /* 0x00000005ff057e24 */ /* 0x000fe2000f8e00ff */
[----:B------:R-:W0:Y:S01]  /*9990*/  LDC.64 R2, c[0x4][R2] ;  /* 0x0100000002027b82 */ /* 0x000e220000000a00 */
[----:B------:R-:W-:Y:S01]  /*99a0*/  ULDC.64 UR4, c[0x4][0x8] ;  /* 0x0100020000047ab9 */ /* 0x000fe20000000a00 */
[----:B------:R-:W-:Y:S01]  /*99b0*/  IMAD.U32 R7, RZ, RZ, UR7 ;  /* 0x00000007ff077e24 */ /* 0x000fe2000f8e00ff */
[----:B------:R-:W-:Y:S01]  /*99c0*/  MOV R11, UR5 ;  /* 0x00000005000b7c02 */ /* 0x000fe20008000f00 */
[----:B------:R-:W-:Y:S01]  /*99d0*/  IMAD.U32 R10, RZ, RZ, UR4 ;  /* 0x00000004ff0a7e24 */ /* 0x000fe2000f8e00ff */
[----:B------:R-:W-:Y:S01]  /*99e0*/  MOV R13, RZ ;  /* 0x000000ff000d7202 */ /* 0x000fe20000000f00 */
[----:B------:R-:W-:-:S02]  /*99f0*/  IMAD.MOV.U32 R8, RZ, RZ, 0x70 ;  /* 0x00000070ff087424 */ /* 0x000fc400078e00ff */
[----:B------:R-:W-:-:S07]  /*9a00*/  IMAD.MOV.U32 R12, RZ, RZ, 0x1 ;  /* 0x00000001ff0c7424 */ /* 0x000fce00078e00ff */
[----:B------:R-:W-:-:S07]  /*9a10*/  LEPC R20, `(.L_x_42) ;  /* 0x000000001014794e */ /* 0x000fce0000000000 */
[----:B0----5:R-:W-:Y:S05]  /*9a20*/  CALL.ABS.NOINC R2 ;  /* 0x0000000002007343 */ /* 0x021fea0003c00000 */
.L_x_42:
        /* <DEDUP_REMOVED lines=8> */
[----:B------:R0:W1:Y:S01]  /*9ab0*/  LDC.64 R2, c[0x4][R16] ;  /* 0x0100000010027b82 */ /* 0x0000620000000a00 */
[----:B------:R-:W-:Y:S01]  /*9ac0*/  IMAD.U32 R5, RZ, RZ, UR5 ;  /* 0x00000005ff057e24 */ /* 0x000fe2000f8e00ff */
[----:B------:R-:W-:Y:S01]  /*9ad0*/  ULDC.64 UR4, c[0x4][0x10] ;  /* 0x0100040000047ab9 */ /* 0x000fe20000000a00 */
[----:B------:R-:W-:Y:S01]  /*9ae0*/  MOV R6, UR6 ;  /* 0x0000000600067c02 */ /* 0x000fe20008000f00 */
[----:B------:R-:W-:Y:S01]  /*9af0*/  IMAD.U32 R7, RZ, RZ, UR7 ;  /* 0x00000007ff077e24 */ /* 0x000fe2000f8e00ff */
[----:B------:R-:W-:Y:S01]  /*9b00*/  MOV R11, UR5 ;  /* 0x00000005000b7c02 */ /* 0x000fe20008000f00 */
[----:B------:R-:W-:Y:S01]  /*9b10*/  IMAD.U32 R10, RZ, RZ, UR4 ;  /* 0x00000004ff0a7e24 */ /* 0x000fe2000f8e00ff */
[----:B------:R-:W-:Y:S01]  /*9b20*/  MOV R13, RZ ;  /* 0x000000ff000d7202 */ /* 0x000fe20000000f00 */
[----:B------:R-:W-:-:S02]  /*9b30*/  IMAD.MOV.U32 R8, RZ, RZ, 0x70 ;  /* 0x00000070ff087424 */ /* 0x000fc400078e00ff */
[----:B0-----:R-:W-:-:S07]  /*9b40*/  IMAD.MOV.U32 R12, RZ, RZ, 0x1 ;  /* 0x00000001ff0c7424 */ /* 0x001fce00078e00ff */
[----:B------:R-:W-:-:S07]  /*9b50*/  LEPC R20, `(.L_x_44) ;  /* 0x000000001014794e */ /* 0x000fce0000000000 */
[----:B-1---5:R-:W-:Y:S05]  /*9b60*/  CALL.ABS.NOINC R2 ;  /* 0x0000000002007343 */ /* 0x022fea0003c00000 */
.L_x_44:
[----:B------:R0:W1:Y:S01]  /*9b70*/  LDC.64 R2, c[0x4][R16] ;  /* 0x0100000010027b82 */ /* 0x0000620000000a00 */
[----:B------:R-:W-:Y:S01]  /*9b80*/  ULDC.64 UR4, c[0x4][0x88] ;  /* 0x0100220000047ab9 */ /* 0x000fe20000000a00 */
[----:B------:R-:W-:Y:S01]  /*9b90*/  ULDC.64 UR6, c[0x4][0x90] ;  /* 0x0100240000067ab9 */ /* 0x000fe20000000a00 */
[----:B------:R-:W-:Y:S01]  /*9ba0*/  IMAD.U32 R4, RZ, RZ, UR4 ;  /* 0x00000004ff047e24 */ /* 0x000fe2000f8e00ff */
[----:B------:R-:W-:Y:S01]  /*9bb0*/  MOV R6, UR6 ;  /* 0x0000000600067c02 */ /* 0x000fe20008000f00 */
[----:B------:R-:W-:Y:S01]  /*9bc0*/  IMAD.U32 R5, RZ, RZ, UR5 ;  /* 0x00000005ff057e24 */ /* 0x000fe2000f8e00ff */
[----:B------:R-:W-:Y:S01]  /*9bd0*/  ULDC.64 UR4, c[0x4][0x18] ;  /* 0x0100060000047ab9 */ /* 0x000fe20000000a00 */
[----:B------:R-:W-:Y:S01]  /*9be0*/  IMAD.U32 R7, RZ, RZ, UR7 ;  /* 0x00000007ff077e24 */ /* 0x000fe2000f8e00ff */
[----:B------:R-:W-:Y:S01]  /*9bf0*/  MOV R11, UR5 ;  /* 0x00000005000b7c02 */ /* 0x000fe20008000f00 */
[----:B------:R-:W-:Y:S01]  /*9c00*/  IMAD.U32 R10, RZ, RZ, UR4 ;  /* 0x00000004ff0a7e24 */ /* 0x000fe2000f8e00ff */
[----:B------:R-:W-:Y:S01]  /*9c10*/  MOV R13, RZ ;  /* 0x000000ff000d7202 */ /* 0x000fe20000000f00 */
[----:B------:R-:W-:-:S02]  /*9c20*/  IMAD.MOV.U32 R8, RZ, RZ, 0x70 ;  /* 0x00000070ff087424 */ /* 0x000fc400078e00ff */
[----:B0-----:R-:W-:-:S07]  /*9c30*/  IMAD.MOV.U32 R12, RZ, RZ, 0x1 ;  /* 0x00000001ff0c7424 */ /* 0x001fce00078e00ff */
[----:B------:R-:W-:-:S07]  /*9c40*/  LEPC R20, `(.L_x_43) ;  /* 0x000000001014794e */ /* 0x000fce0000000000 */
[----:B-1----:R-:W-:Y:S05]  /*9c50*/  CALL.ABS.NOINC R2 ;  /* 0x0000000002007343 */ /* 0x002fea0003c00000 */
.L_x_43:
[----:B------:R-:W0:Y:S01]  /*9c60*/  LDC.64 R2, c[0x0][0x9f8] ;  /* 0x00027e00ff027b82 */ /* 0x000e220000000a00 */
[----:B------:R-:W-:Y:S01]  /*9c70*/  IMAD.SHL.U32 R6, R25, 0x8, RZ ;  /* 0x0000000819067824 */ /* 0x000fe200078e00ff */
[----:B------:R-:W-:Y:S01]  /*9c80*/  ULDC UR4, c[0x0][0x2f4] ;  /* 0x0000bd0000047ab9 */ /* 0x000fe20000000800 */
[----:B------:R-:W-:-:S05]  /*9c90*/  IMAD.MOV.U32 R36, RZ, RZ, R26 ;  /* 0x000000ffff247224 */ /* 0x000fca00078e001a */
[----:B------:R-:W1:Y:S01]  /*9ca0*/  LDC R17, c[0x0][0x430] ;  /* 0x00010c00ff117b82 */ /* 0x000e620000000800 */
[----:B0-----:R-:W-:-:S04]  /*9cb0*/  ISETP.NE.U32.AND P0, PT, R2, RZ, PT ;  /* 0x000000ff0200720c */ /* 0x001fc80003f05070 */
[----:B------:R-:W-:Y:S02]  /*9cc0*/  ISETP.NE.AND.EX P0, PT, R3, RZ, PT, P0 ;  /* 0x000000ff0300720c */ /* 0x000fe40003f05300 */
[----:B------:R-:W-:-:S11]  /*9cd0*/  LOP3.LUT R23, R6, 0x38, RZ, 0xc0, !PT ;  /* 0x0000003806177812 */ /* 0x000fd600078ec0ff */
[----:B------:R-:W0:Y:S01]  /*9ce0*/  @P0 LDC.64 R2, c[0x0][0x9f8] ;  /* 0x00027e00ff020b82 */ /* 0x000e220000000a00 */
[C---:B------:R-:W-:Y:S02]  /*9cf0*/  ISETP.GE.AND P2, PT, R23.reuse, UR4, PT ;  /* 0x0000000417007c0c */ /* 0x040fe4000bf46270 */
[C---:B------:R-:W-:Y:S02]  /*9d00*/  LOP3.LUT R34, R23.reuse, 0x40, RZ, 0xfc, !PT ;  /* 0x0000004017227812 */ /* 0x040fe400078efcff */
[----:B------:R-:W-:Y:S02]  /*9d10*/  LOP3.LUT R16, R16, 0xfffffffb, RZ, 0xc0, !PT ;  /* 0xfffffffb10107812 */ /* 0x000fe400078ec0ff */
[----:B------:R-:W-:Y:S02]  /*9d20*/  LOP3.LUT R33, R23, 0x80, RZ, 0xfc, !PT ;  /* 0x0000008017217812 */ /* 0x000fe400078efcff */
[----:B------:R-:W-:-:S05]  /*9d30*/  ISETP.GE.AND P1, PT, R34, UR4, PT ;  /* 0x0000000422007c0c */ /* 0x000fca000bf26270 */
[----:B------:R-:W-:Y:S01]  /*9d40*/  @P2 LOP3.LUT R16, R16, 0x4, RZ, 0xfc, !PT ;  /* 0x0000000410102812 */ /* 0x000fe200078efcff */
[----:B0-----:R-:W-:-:S03]  /*9d50*/  @P0 IMAD.WIDE R2, R26, 0x4, R2 ;  /* 0x000000041a020825 */ /* 0x001fc600078e0202 */
[----:B------:R-:W-:Y:S02]  /*9d60*/  LOP3.LUT R16, R16, 0xfffffffe, RZ, 0xc0, !PT ;  /* 0xfffffffe10107812 */ /* 0x000fe400078ec0ff */
[----:B------:R0:W5:Y:S01]  /*9d70*/  @P0 LDG.E R36, desc[UR36][R2.64] ;  /* 0x0000002402240981 */ /* 0x000162000c1e1900 */
[----:B------:R-:W-:Y:S01]  /*9d80*/  ISETP.GE.AND P0, PT, R33, UR4, PT ;  /* 0x0000000421007c0c */ /* 0x000fe2000bf06270 */
[----:B------:R-:W-:Y:S01]  /*9d90*/  UMOV UR5, 0xffffffff ;  /* 0xffffffff00057882 */ /* 0x000fe20000000000 */
[----:B------:R-:W-:Y:S02]  /*9da0*/  LOP3.LUT R16, R16, 0xfffffffd, RZ, 0xc0, !PT ;  /* 0xfffffffd10107812 */ /* 0x000fe400078ec0ff */
[C---:B------:R-:W-:Y:S02]  /*9db0*/  SHF.L.U32 R24, R25.reuse, 0x4, RZ ;  /* 0x0000000419187819 */ /* 0x040fe400000006ff */
[----:B------:R-:W-:Y:S02]  /*9dc0*/  @P1 LOP3.LUT R16, R16, 0x2, RZ, 0xfc, !PT ;  /* 0x0000000210101812 */ /* 0x000fe400078efcff */
[----:B------:R-:W-:-:S02]  /*9dd0*/  LOP3.LUT R10, R25, 0x7f, RZ, 0xc0, !PT ;  /* 0x0000007f190a7812 */ /* 0x000fc400078ec0ff */
[----:B------:R-:W-:-:S03]  /*9de0*/  LOP3.LUT R24, R24, 0x70, RZ, 0xc0, !PT ;  /* 0x0000007018187812 */ /* 0x000fc600078ec0ff */
[----:B------:R-:W-:Y:S01]  /*9df0*/  @P0 LOP3.LUT R16, R16, 0x1, RZ, 0xfc, !PT ;  /* 0x0000000110100812 */ /* 0x000fe200078efcff */
[----:B01----:R-:W-:Y:S06]  /*9e00*/  BRA.DIV UR5, `(.L_x_45) ;  /* 0x0000003205807947 */ /* 0x003fec000b800000 */
.L_x_87:
[----:B------:R-:W2:Y:S01]  /*9e10*/  LDL R0, [R1+0x4] ;  /* 0x0000040001007983 */ /* 0x000ea20000100800 */
[----:B------:R-:W-:Y:S01]  /*9e20*/  UIADD3 UR4, UR48, -0x1, URZ ;  /* 0xffffffff30047890 */ /* 0x000fe2000fffe03f */
[----:B------:R-:W-:Y:S02]  /*9e30*/  ISETP.NE.AND P1, PT, R17, 0x1, PT ;  /* 0x000000011100780c */ /* 0x000fe40003f25270 */
[----:B-----5:R-:W-:Y:S02]  /*9e40*/  SHF.R.S32.HI R12, RZ, 0x1f, R36 ;  /* 0x0000001fff0c7819 */ /* 0x020fe40000011424 */
[----:B------:R-:W-:Y:S01]  /*9e50*/  LOP3.LUT R16, R16, 0xffffffdf, RZ, 0xc0, !PT ;  /* 0xffffffdf10107812 */ /* 0x000fe200078ec0ff */
[----:B------:R-:W-:Y:S02]  /*9e60*/  IMAD.U32 R2, RZ, RZ, UR4 ;  /* 0x00000004ff027e24 */ /* 0x000fe4000f8e00ff */
[----:B------:R0:W-:Y:S06]  /*9e70*/  STL [R1], R12 ;  /* 0x0000000c01007387 */ /* 0x0001ec0000100800 */
[----:B------:R-:W1:Y:S01]  /*9e80*/  @P1 LDC R3, c[0x0][0x438] ;  /* 0x00010e00ff031b82 */ /* 0x000e620000000800 */
[----:B------:R-:W-:-:S04]  /*9e90*/  @P1 LOP3.LUT R16, R16, 0x20, RZ, 0xfc, !PT ;  /* 0x0000002010101812 */ /* 0x000fc800078efcff */
[----:B------:R-:W-:-:S04]  /*9ea0*/  LOP3.LUT R16, R16, 0xffffffef, RZ, 0xc0, !PT ;  /* 0xffffffef10107812 */ /* 0x000fc800078ec0ff */
[----:B------:R-:W-:Y:S01]  /*9eb0*/  LOP3.LUT R16, R16, 0xfffffff7, RZ, 0xc0, !PT ;  /* 0xfffffff710107812 */ /* 0x000fe200078ec0ff */
[----:B------:R-:W-:Y:S01]  /*9ec0*/  IMAD.U32 R32, RZ, RZ, UR4 ;  /* 0x00000004ff207e24 */ /* 0x000fe2000f8e00ff */
[----:B------:R-:W-:-:S04]  /*9ed0*/  MOV R35, UR41 ;  /* 0x0000002900237c02 */ /* 0x000fc80008000f00 */
[----:B------:R-:W-:Y:S02]  /*9ee0*/  SHF.R.S32.HI R35, RZ, 0x1f, R35 ;  /* 0x0000001fff237819 */ /* 0x000fe40000011423 */
[----:B--2---:R-:W-:Y:S02]  /*9ef0*/  R2UR UR5, R0 ;  /* 0x00000000000572ca */ /* 0x004fe400000e0000 */
[----:B------:R-:W-:-:S04]  /*9f00*/  SHF.R.U32.HI R0, RZ, 0x3, R10 ;  /* 0x00000003ff007819 */ /* 0x000fc8000001160a */
[----:B------:R-:W-:Y:S02]  /*9f10*/  LOP3.LUT R37, R24, R0, RZ, 0xfc, !PT ;  /* 0x0000000018257212 */ /* 0x000fe400078efcff */
[----:B------:R-:W2:Y:S03]  /*9f20*/  @P1 LDC R0, c[0x0][0x434] ;  /* 0x00010d00ff001b82 */ /* 0x000ea60000000800 */
[----:B------:R-:W-:-:S04]  /*9f30*/  IMAD R2, R2, 0x60, R37 ;  /* 0x0000006002027824 */ /* 0x000fc800078e0225 */
[C---:B------:R-:W-:Y:S01]  /*9f40*/  IMAD.IADD R7, R2.reuse, 0x1, R19 ;  /* 0x0000000102077824 */ /* 0x040fe200078e0213 */
[----:B------:R-:W-:-:S04]  /*9f50*/  ISETP.GE.AND P0, PT, R2, UR42, PT ;  /* 0x0000002a02007c0c */ /* 0x000fc8000bf06270 */
[----:B------:R-:W-:Y:S02]  /*9f60*/  ISETP.GT.U32.OR P0, PT, R37, 0x5f, P0 ;  /* 0x0000005f2500780c */ /* 0x000fe40000704470 */
[----:B------:R-:W-:Y:S01]  /*9f70*/  MOV R11, R7 ;  /* 0x00000007000b7202 */ /* 0x000fe20000000f00 */
[----:B--2---:R-:W-:-:S10]  /*9f80*/  @P1 IMAD.HI.U32 R0, R7, R0, RZ ;  /* 0x0000000007001227 */ /* 0x004fd400078e00ff */
[----:B------:R-:W2:Y:S01]  /*9f90*/  @!P0 LDC.64 R8, c[0x0][0x428] ;  /* 0x00010a00ff088b82 */ /* 0x000ea20000000a00 */
[----:B-1----:R-:W-:-:S07]  /*9fa0*/  @P1 SHF.R.U32.HI R11, RZ, R3, R0 ;  /* 0x00000003ff0b1219 */ /* 0x002fce0000011600 */
[----:B------:R-:W1:Y:S01]  /*9fb0*/  @!P0 LDC.64 R4, c[0x0][0x418] ;  /* 0x00010600ff048b82 */ /* 0x000e620000000a00 */
[--C-:B------:R-:W-:Y:S01]  /*9fc0*/  @!P0 SHF.R.S32.HI R3, RZ, 0x1f, R11.reuse ;  /* 0x0000001fff038819 */ /* 0x100fe2000001140b */
[----:B------:R-:W-:Y:S01]  /*9fd0*/  @!P0 IMAD.MOV.U32 R2, RZ, RZ, R11 ;  /* 0x000000ffff028224 */ /* 0x000fe200078e000b */
[----:B------:R-:W-:Y:S01]  /*9fe0*/  ULOP3.LUT UR5, UR5, 0x2, URZ, 0xfc, !UPT ;  /* 0x0000000205057892 */ /* 0x000fe2000f8efc3f */
[-C--:B--2---:R-:W-:Y:S02]  /*9ff0*/  @!P0 IMAD R0, R12, R8.reuse, RZ ;  /* 0x000000080c008224 */ /* 0x084fe400078e02ff */
[----:B------:R-:W-:-:S04]  /*a000*/  @!P0 IMAD.WIDE.U32 R2, R36, R8, R2 ;  /* 0x0000000824028225 */ /* 0x000fc800078e0002 */
[----:B------:R-:W-:Y:S01]  /*a010*/  @!P0 IMAD R9, R36, R9, R0 ;  /* 0x0000000924098224 */ /* 0x000fe200078e0200 */
[----:B-1----:R-:W-:-:S03]  /*a020*/  @!P0 LEA R4, P1, R2, R4, 0x2 ;  /* 0x0000000402048211 */ /* 0x002fc600078210ff */
[----:B------:R-:W-:-:S05]  /*a030*/  @!P0 IMAD.IADD R0, R3, 0x1, R9 ;  /* 0x0000000103008824 */ /* 0x000fca00078e0209 */
[----:B------:R-:W-:Y:S02]  /*a040*/  @!P0 LEA.HI.X R5, R2, R5, R0, 0x2, P1 ;  /* 0x0000000502058211 */ /* 0x000fe400008f1400 */
[----:B------:R-:W-:Y:S01]  /*a050*/  MOV R0, RZ ;  /* 0x000000ff00007202 */ /* 0x000fe20000000f00 */
[----:B------:R-:W-:-:S05]  /*a060*/  IMAD.U32 R2, RZ, RZ, UR5 ;  /* 0x00000005ff027e24 */ /* 0x000fca000f8e00ff */
[----:B------:R0:W5:Y:S01]  /*a070*/  @!P0 LDG.E R0, desc[UR36][R4.64] ;  /* 0x0000002404008981 */ /* 0x000162000c1e1900 */
[----:B------:R-:W-:Y:S02]  /*a080*/  ISETP.GT.U32.AND P0, PT, R37, 0x5f, PT ;  /* 0x0000005f2500780c */ /* 0x000fe40003f04070 */
[----:B------:R-:W-:Y:S01]  /*a090*/  ISETP.NE.AND P2, PT, R2, 0x3, PT ;  /* 0x000000030200780c */ /* 0x000fe20003f45270 */
[----:B------:R-:W-:-:S04]  /*a0a0*/  IMAD.MOV R2, RZ, RZ, -R11 ;  /* 0x000000ffff027224 */ /* 0x000fc800078e0a0b */
[----:B------:R-:W-:-:S06]  /*a0b0*/  IMAD R7, R17, R2, R7 ;  /* 0x0000000211077224 */ /* 0x000fcc00078e0207 */
[----:B------:R-:W-:-:S04]  /*a0c0*/  @P0 LOP3.LUT R16, R16, 0x8, RZ, 0xfc, !PT ;  /* 0x0000000810100812 */ /* 0x000fc800078efcff */
[----:B------:R-:W-:Y:S01]  /*a0d0*/  @P2 LOP3.LUT R16, R16, 0x10, RZ, 0xfc, !PT ;  /* 0x0000001010102812 */ /* 0x000fe200078efcff */
[----:B0-----:R-:W-:Y:S06]  /*a0e0*/  @!P2 BRA `(.L_x_46) ;  /* 0x000000000004a947 */ /* 0x001fec0003800000 */
[----:B------:R-:W-:Y:S01]  /*a0f0*/  BPT.TRAP 0x1 ;  /* 0x000000040000795c */ /* 0x000fe20000300000 */
.L_x_46:
[----:B------:R-:W-:Y:S01]  /*a100*/  SHF.R.S32.HI R5, RZ, 0x1f, R7 ;  /* 0x0000001fff057819 */ /* 0x000fe20000011407 */
[----:B------:R-:W-:Y:S01]  /*a110*/  ULDC.64 UR4, c[0x0][0x328] ;  /* 0x0000ca0000047ab9 */ /* 0x000fe20000000a00 */
[----:B-----5:R-:W-:Y:S02]  /*a120*/  SHF.R.S32.HI R4, RZ, 0x1f, R0 ;  /* 0x0000001fff047819 */ /* 0x020fe40000011400 */
[----:B------:R-:W-:Y:S01]  /*a130*/  R2UR UR6, R35 ;  /* 0x00000000230672ca */ /* 0x000fe200000e0000 */
[----:B------:R-:W-:-:S04]  /*a140*/  IMAD R2, R5, UR4, RZ ;  /* 0x0000000405027c24 */ /* 0x000fc8000f8e02ff */
[C---:B------:R-:W-:Y:S02]  /*a150*/  IMAD R9, R7.reuse, UR5, R2 ;  /* 0x0000000507097c24 */ /* 0x040fe4000f8e0202 */
[----:B------:R-:W-:Y:S01]  /*a160*/  IMAD.WIDE.U32 R2, R7, UR4, RZ ;  /* 0x0000000407027c25 */ /* 0x000fe2000f8e00ff */
[----:B------:R-:W-:-:S03]  /*a170*/  ULDC.64 UR4, c[0x0][0x338] ;  /* 0x0000ce0000047ab9 */ /* 0x000fc60000000a00 */
[----:B------:R-:W-:Y:S02]  /*a180*/  IMAD.IADD R3, R3, 0x1, R9 ;  /* 0x0000000103037824 */ /* 0x000fe400078e0209 */
[----:B------:R-:W-:Y:S02]  /*a190*/  IMAD R9, R4, UR4, RZ ;  /* 0x0000000404097c24 */ /* 0x000fe4000f8e02ff */
[----:B------:R-:W-:-:S04]  /*a1a0*/  IMAD.WIDE.U32 R2, R0, UR4, R2 ;  /* 0x0000000400027c25 */ /* 0x000fc8000f8e0002 */
[----:B------:R-:W-:Y:S01]  /*a1b0*/  IMAD R9, R0, UR5, R9 ;  /* 0x0000000500097c24 */ /* 0x000fe2000f8e0209 */
[----:B------:R-:W-:-:S04]  /*a1c0*/  ULDC.64 UR4, c[0x0][0x330] ;  /* 0x0000cc0000047ab9 */ /* 0x000fc80000000a00 */
[----:B------:R-:W-:Y:S01]  /*a1d0*/  IADD3 R3, R3, R9, RZ ;  /* 0x0000000903037210 */ /* 0x000fe20007ffe0ff */
[----:B------:R-:W-:Y:S01]  /*a1e0*/  IMAD.U32 R9, RZ, RZ, UR4 ;  /* 0x00000004ff097e24 */ /* 0x000fe2000f8e00ff */
[----:B------:R-:W-:-:S03]  /*a1f0*/  UIMAD UR4, UR6, UR4, URZ ;  /* 0x00000004060472a4 */ /* 0x000fc6000f8e023f */
[----:B------:R-:W-:Y:S01]  /*a200*/  IMAD.WIDE.U32 R2, R9, UR41, R2 ;  /* 0x0000002909027c25 */ /* 0x000fe2000f8e0002 */
[----:B------:R-:W-:Y:S01]  /*a210*/  UIMAD UR4, UR41, UR5, UR4 ;  /* 0x00000005290472a4 */ /* 0x000fe2000f8e0204 */
[----:B------:R-:W-:Y:S02]  /*a220*/  ULDC.64 UR6, c[0x0][0x318] ;  /* 0x0000c60000067ab9 */ /* 0x000fe40000000a00 */
[----:B------:R-:W-:-:S03]  /*a230*/  LEA R17, P0, R2, UR6, 0x1 ;  /* 0x0000000602117c11 */ /* 0x000fc6000f8008ff */
[----:B------:R-:W-:-:S05]  /*a240*/  VIADD R3, R3, UR4 ;  /* 0x0000000403037c36 */ /* 0x000fca0008000000 */
[----:B------:R-:W-:Y:S02]  /*a250*/  LEA.HI.X R18, R2, UR7, R3, 0x1, P0 ;  /* 0x0000000702127c11 */ /* 0x000fe400080f0c03 */
[----:B------:R-:W-:-:S04]  /*a260*/  MOV R2, 0x1 ;  /* 0x0000000100027802 */ /* 0x000fc80000000f00 */
[----:B------:R-:W-:-:S04]  /*a270*/  SHF.L.U32 R2, R2, 0x1f, RZ ;  /* 0x0000001f02027819 */ /* 0x000fc800000006ff */
[----:B------:R-:W0:Y:S02]  /*a280*/  SYNCS.PHASECHK.TRANS64.TRYWAIT P0, [UR44+0x30840], R2 ;  /* 0x03084002ff0075a7 */ /* 0x000e24000800016c */
[----:B0-----:R-:W-:Y:S05]  /*a290*/  @!P0 BRA `(.L_x_47) ;  /* 0x0000002c007c8947 */ /* 0x001fea0003800000 */
.L_x_88:
[----:B------:R-:W-:Y:S01]  /*a2a0*/  ULDC.64 UR4, c[0x0][0x300] ;  /* 0x0000c00000047ab9 */ /* 0x000fe20000000a00 */
[----:B------:R-:W-:Y:S01]  /*a2b0*/  R2UR UR6, R35 ;  /* 0x00000000230672ca */ /* 0x000fe200000e0000 */
[----:B0-----:R-:W-:Y:S01]  /*a2c0*/  IMAD R2, R5, UR4, RZ ;  /* 0x0000000405027c24 */ /* 0x001fe2000f8e02ff */
[----:B------:R-:W-:Y:S01]  /*a2d0*/  SHF.R.U32.HI R27, RZ, 0x3, R10 ;  /* 0x00000003ff1b7819 */ /* 0x000fe2000001160a */
[----:B------:R-:W-:Y:S01]  /*a2e0*/  IMAD.SHL.U32 R30, R10, 0x8, RZ ;  /* 0x000000080a1e7824 */ /* 0x000fe200078e00ff */
[C---:B------:R-:W-:Y:S01]  /*a2f0*/  LOP3.LUT P3, RZ, R16.reuse, 0x4, RZ, 0xc0, !PT ;  /* 0x0000000410ff7812 */ /* 0x040fe2000786c0ff */
[C---:B------:R-:W-:Y:S01]  /*a300*/  IMAD R5, R7.reuse, UR5, R2 ;  /* 0x0000000507057c24 */ /* 0x040fe2000f8e0202 */
[C---:B------:R-:W-:Y:S01]  /*a310*/  LOP3.LUT P2, RZ, R16.reuse, 0x2, RZ, 0xc0, !PT ;  /* 0x0000000210ff7812 */ /* 0x040fe2000784c0ff */
[----:B------:R-:W-:Y:S01]  /*a320*/  IMAD.WIDE.U32 R2, R7, UR4, RZ ;  /* 0x0000000407027c25 */ /* 0x000fe2000f8e00ff */
[----:B------:R-:W-:Y:S01]  /*a330*/  ULDC.64 UR4, c[0x0][0x310] ;  /* 0x0000c40000047ab9 */ /* 0x000fe20000000a00 */
[----:B------:R-:W-:-:S02]  /*a340*/  LOP3.LUT P1, RZ, R16, 0x1, RZ, 0xc0, !PT ;  /* 0x0000000110ff7812 */ /* 0x000fc4000782c0ff */
[----:B------:R-:W-:Y:S02]  /*a350*/  IMAD.IADD R3, R3, 0x1, R5 ;  /* 0x0000000103037824 */ /* 0x000fe400078e0205 */
[----:B------:R-:W-:Y:S02]  /*a360*/  IMAD R5, R4, UR4, RZ ;  /* 0x0000000404057c24 */ /* 0x000fe4000f8e02ff */
[----:B------:R-:W-:-:S04]  /*a370*/  IMAD.WIDE.U32 R2, R0, UR4, R2 ;  /* 0x0000000400027c25 */ /* 0x000fc8000f8e0002 */
[----:B------:R-:W-:Y:S01]  /*a380*/  IMAD R5, R0, UR5, R5 ;  /* 0x0000000500057c24 */ /* 0x000fe2000f8e0205 */
[----:B------:R-:W-:-:S03]  /*a390*/  ULDC.64 UR4, c[0x0][0x308] ;  /* 0x0000c20000047ab9 */ /* 0x000fc60000000a00 */
[----:B------:R-:W-:Y:S01]  /*a3a0*/  IMAD.IADD R3, R3, 0x1, R5 ;  /* 0x0000000103037824 */ /* 0x000fe200078e0205 */
[----:B------:R-:W-:Y:S01]  /*a3b0*/  MOV R5, UR4 ;  /* 0x0000000400057c02 */ /* 0x000fe20008000f00 */
[----:B------:R-:W-:-:S03]  /*a3c0*/  UIMAD UR4, UR6, UR4, URZ ;  /* 0x00000004060472a4 */ /* 0x000fc6000f8e023f */
[----:B------:R-:W-:Y:S01]  /*a3d0*/  ULDC.64 UR6, c[0x0][0x2e8] ;  /* 0x0000ba0000067ab9 */ /* 0x000fe20000000a00 */
[----:B------:R-:W-:Y:S02]  /*a3e0*/  UIMAD UR4, UR41, UR5, UR4 ;  /* 0x00000005290472a4 */ /* 0x000fe4000f8e0204 */
[----:B------:R-:W-:-:S04]  /*a3f0*/  IMAD.WIDE.U32 R2, R5, UR41, R2 ;  /* 0x0000002905027c25 */ /* 0x000fc8000f8e0002 */
[----:B------:R-:W-:Y:S01]  /*a400*/  VIADD R7, R3, UR4 ;  /* 0x0000000403077c36 */ /* 0x000fe20008000000 */
[C---:B------:R-:W-:Y:S01]  /*a410*/  LEA R0, P0, R2.reuse, UR6, 0x1 ;  /* 0x0000000602007c11 */ /* 0x040fe2000f8008ff */
[----:B------:R-:W-:Y:S01]  /*a420*/  IMAD.MOV.U32 R3, RZ, RZ, -0x60 ;  /* 0xffffffa0ff037424 */ /* 0x000fe200078e00ff */
[----:B------:R-:W-:Y:S02]  /*a430*/  UMOV UR4, 0xffffffff ;  /* 0xffffffff00047882 */ /* 0x000fe40000000000 */
[----:B------:R-:W-:Y:S01]  /*a440*/  LEA.HI.X R7, R2, UR7, R7, 0x1, P0 ;  /* 0x0000000702077c11 */ /* 0x000fe200080f0c07 */
[----:B------:R-:W-:Y:S01]  /*a450*/  IMAD R4, R32, R3, UR42 ;  /* 0x0000002a20047e24 */ /* 0x000fe2000f8e0203 */
[----:B------:R-:W-:-:S04]  /*a460*/  LOP3.LUT R3, R6, 0x1c0, RZ, 0xc0, !PT ;  /* 0x000001c006037812 */ /* 0x000fc800078ec0ff */
[----:B------:R-:W-:Y:S02]  /*a470*/  LOP3.LUT R2, R3, 0x38, R6, 0xf8, !PT ;  /* 0x0000003803027812 */ /* 0x000fe400078ef806 */
[----:B------:R-:W-:Y:S02]  /*a480*/  IADD3 R6, -R27, R4, RZ ;  /* 0x000000041b067210 */ /* 0x000fe40007ffe1ff */
[----:B------:R-:W-:Y:S02]  /*a490*/  LOP3.LUT R25, R2, 0x38, R25, 0x78, !PT ;  /* 0x0000003802197812 */ /* 0x000fe400078e7819 */
[----:B------:R-:W-:Y:S02]  /*a4a0*/  ISETP.GE.AND P0, PT, R6, 0x1, PT ;  /* 0x000000010600780c */ /* 0x000fe40003f06270 */
[----:B------:R-:W-:Y:S01]  /*a4b0*/  LOP3.LUT R30, R25, 0x200, R30, 0xf8, !PT ;  /* 0x00000200191e7812 */ /* 0x000fe200078ef81e */
[----:B------:R-:W-:Y:S10]  /*a4c0*/  BRA.DIV UR4, `(.L_x_48) ;  /* 0x0000002e04087947 */ /* 0x000ff4000b800000 */
[----:B------:R-:W-:Y:S01]  /*a4d0*/  SHFL.IDX PT, R3, R7, RZ, 0x181f ;  /* 0x00181fff07037589 */ /* 0x000fe200000e0000 */
[----:B------:R-:W-:-:S03]  /*a4e0*/  @P0 LEA R9, R30, UR44, 0x1 ;  /* 0x0000002c1e090c11 */ /* 0x000fc6000f8e08ff */
[----:B------:R-:W0:Y:S04]  /*a4f0*/  SHFL.IDX PT, R2, R0, RZ, 0x181f ;  /* 0x00181fff00027589 */ /* 0x000e2800000e0000 */
[----:B------:R-:W-:Y:S04]  /*a500*/  SHFL.IDX PT, R5, R7, 0x1, 0x181f ;  /* 0x00381f0007057f89 */ /* 0x000fe800000e0000 */
[----:B------:R-:W-:Y:S04]  /*a510*/  SHFL.IDX PT, R4, R0, 0x1, 0x181f ;  /* 0x00381f0000047f89 */ /* 0x000fe800000e0000 */
[----:B------:R-:W1:Y:S04]  /*a520*/  SHFL.IDX PT, R8, R7, 0x2, 0x181f ;  /* 0x00581f0007087f89 */ /* 0x000e6800000e0000 */
[----:B------:R-:W2:Y:S04]  /*a530*/  SHFL.IDX PT, R14, R0, 0x2, 0x181f ;  /* 0x00581f00000e7f89 */ /* 0x000ea800000e0000 */
[----:B------:R-:W3:Y:S01]  /*a540*/  SHFL.IDX PT, R10, R0, 0x3, 0x181f ;  /* 0x00781f00000a7f89 */ /* 0x000ee200000e0000 */
[----:B0-----:R-:W-:-:S05]  /*a550*/  @P0 IMAD.WIDE.U32 R2, R23, 0x2, R2 ;  /* 0x0000000217020825 */ /* 0x001fca00078e0002 */
[----:B------:R-:W-:Y:S04]  /*a560*/  @P0 LDGSTS.E.BYPASS.LTC128B.128 [R9+0x1e400], desc[UR36][R2.64], !P3 ;  /* 0x1e40000002090fae */ /* 0x000fe8000d901d64 */
[----:B------:R-:W-:Y:S04]  /*a570*/  @P0 LDGSTS.E.BYPASS.LTC128B.128 [R9+0x21400], desc[UR36][R2.64+0x80], !P2 ;  /* 0x2140008002090fae */ /* 0x000fe8000d101d64 */
[----:B------:R0:W-:Y:S01]  /*a580*/  @P0 LDGSTS.E.BYPASS.LTC128B.128 [R9+0x24400], desc[UR36][R2.64+0x100], !P1 ;  /* 0x2440010002090fae */ /* 0x0001e2000c901d64 */
[----:B------:R-:W-:-:S03]  /*a590*/  ISETP.GE.AND P0, PT, R6, 0x11, PT ;  /* 0x000000110600780c */ /* 0x000fc60003f06270 */
[----:B0-----:R-:W0:Y:S01]  /*a5a0*/  SHFL.IDX PT, R9, R7, 0x3, 0x181f ;  /* 0x00781f0007097f89 */ /* 0x001e2200000e0000 */
[----:B-1----:R-:W-:-:S09]  /*a5b0*/  MOV R3, R8 ;  /* 0x0000000800037202 */ /* 0x002fd20000000f00 */
[----:B------:R-:W-:Y:S01]  /*a5c0*/  @P0 IMAD.WIDE.U32 R4, R23, 0x2, R4 ;  /* 0x0000000217040825 */ /* 0x000fe200078e0004 */
[----:B------:R-:W-:Y:S01]  /*a5d0*/  @P0 LEA R21, R30, UR44, 0x1 ;  /* 0x0000002c1e150c11 */ /* 0x000fe2000f8e08ff */
[----:B------:R-:W-:Y:S02]  /*a5e0*/  SHFL.IDX PT, R8, R7, 0x4, 0x181f ;  /* 0x00981f0007087f89 */ /* 0x000fe400000e0000 */
[----:B--2---:R-:W-:Y:S02]  /*a5f0*/  IMAD.MOV.U32 R2, RZ, RZ, R14 ;  /* 0x000000ffff027224 */ /* 0x004fe400078e000e */
[----:B------:R-:W-:Y:S04]  /*a600*/  @P0 LDGSTS.E.BYPASS.LTC128B.128 [R21+0x1ec00], desc[UR36][R4.64], !P3 ;  /* 0x1ec0000004150fae */ /* 0x000fe8000d901d64 */
[----:B------:R-:W-:Y:S04]  /*a610*/  @P0 LDGSTS.E.BYPASS.LTC128B.128 [R21+0x21c00], desc[UR36][R4.64+0x80], !P2 ;  /* 0x21c0008004150fae */ /* 0x000fe8000d101d64 */
[----:B------:R3:W-:Y:S01]  /*a620*/  @P0 LDGSTS.E.BYPASS.LTC128B.128 [R21+0x24c00], desc[UR36][R4.64+0x100], !P1 ;  /* 0x24c0010004150fae */ /* 0x0007e2000c901d64 */
[----:B------:R-:W-:-:S03]  /*a630*/  ISETP.GE.AND P0, PT, R6, 0x21, PT ;  /* 0x000000210600780c */ /* 0x000fc60003f06270 */
[----:B------:R-:W1:Y:S04]  /*a640*/  SHFL.IDX PT, R14, R0, 0x4, 0x181f ;  /* 0x00981f00000e7f89 */ /* 0x000e6800000e0000 */
[----:B------:R-:W2:Y:S01]  /*a650*/  SHFL.IDX PT, R7, R7, 0x5, 0x181f ;  /* 0x00b81f0007077f89 */ /* 0x000ea200000e0000 */
[----:B---3--:R-:W-:-:S05]  /*a660*/  IMAD.MOV.U32 R4, RZ, RZ, R10 ;  /* 0x000000ffff047224 */ /* 0x008fca00078e000a */
[----:B------:R-:W-:Y:S01]  /*a670*/  @P0 IMAD.WIDE.U32 R2, R23, 0x2, R2 ;  /* 0x0000000217020825 */ /* 0x000fe200078e0002 */
[----:B------:R-:W-:-:S03]  /*a680*/  @P0 LEA R25, R30, UR44, 0x1 ;  /* 0x0000002c1e190c11 */ /* 0x000fc6000f8e08ff */
[----:B0-----:R-:W-:Y:S02]  /*a690*/  IMAD.MOV.U32 R5, RZ, RZ, R9 ;  /* 0x000000ffff057224 */ /* 0x001fe400078e0009 */
[----:B------:R-:W-:Y:S04]  /*a6a0*/  @P0 LDGSTS.E.BYPASS.LTC128B.128 [R25+0x1f400], desc[UR36][R2.64], !P3 ;  /* 0x1f40000002190fae */ /* 0x000fe8000d901d64 */
[----:B------:R-:W-:Y:S04]  /*a6b0*/  @P0 LDGSTS.E.BYPASS.LTC128B.128 [R25+0x22400], desc[UR36][R2.64+0x80], !P2 ;  /* 0x2240008002190fae */ /* 0x000fe8000d101d64 */
[----:B------:R1:W-:Y:S01]  /*a6c0*/  @P0 LDGSTS.E.BYPASS.LTC128B.128 [R25+0x25400], desc[UR36][R2.64+0x100], !P1 ;  /* 0x2540010002190fae */ /* 0x0003e2000c901d64 */
[----:B------:R-:W-:-:S02]  /*a6d0*/  ISETP.GE.AND P0, PT, R6, 0x31, PT ;  /* 0x000000310600780c */ /* 0x000fc40003f06270 */
[----:B-1----:R-:W-:Y:S01]  /*a6e0*/  MOV R2, R14 ;  /* 0x0000000e00027202 */ /* 0x002fe20000000f00 */
[----:B------:R-:W-:-:S10]  /*a6f0*/  IMAD.MOV.U32 R3, RZ, RZ, R8 ;  /* 0x000000ffff037224 */ /* 0x000fd400078e0008 */
[----:B------:R-:W-:Y:S01]  /*a700*/  @P0 LEA R9, R30, UR44, 0x1 ;  /* 0x0000002c1e090c11 */ /* 0x000fe2000f8e08ff */
[----:B------:R-:W-:Y:S01]  /*a710*/  @P0 IMAD.WIDE.U32 R4, R23, 0x2, R4 ;  /* 0x0000000217040825 */ /* 0x000fe200078e0004 */
[----:B------:R0:W1:Y:S04]  /*a720*/  SHFL.IDX PT, R14, R0, 0x5, 0x181f ;  /* 0x00b81f00000e7f89 */ /* 0x00006800000e0000 */
[----:B------:R0:W-:Y:S04]  /*a730*/  @P0 LDGSTS.E.BYPASS.LTC128B.128 [R9+0x1fc00], desc[UR36][R4.64], !P3 ;  /* 0x1fc0000004090fae */ /* 0x0001e8000d901d64 */
[----:B------:R0:W-:Y:S04]  /*a740*/  @P0 LDGSTS.E.BYPASS.LTC128B.128 [R9+0x22c00], desc[UR36][R4.64+0x80], !P2 ;  /* 0x22c0008004090fae */ /* 0x0001e8000d101d64 */
[----:B------:R0:W-:Y:S01]  /*a750*/  @P0 LDGSTS.E.BYPASS.LTC128B.128 [R9+0x25c00], desc[UR36][R4.64+0x100], !P1 ;  /* 0x25c0010004090fae */ /* 0x0001e2000c901d64 */
[----:B------:R-:W-:-:S13]  /*a760*/  ISETP.GE.AND P0, PT, R6, 0x41, PT ;  /* 0x000000410600780c */ /* 0x000fda0003f06270 */
[----:B------:R-:W-:Y:S01]  /*a770*/  @P0 IMAD.WIDE.U32 R2, R23, 0x2, R2 ;  /* 0x0000000217020825 */ /* 0x000fe200078e0002 */
[----:B------:R-:W-:-:S05]  /*a780*/  @P0 LEA R21, R30, UR44, 0x1 ;  /* 0x0000002c1e150c11 */ /* 0x000fca000f8e08ff */
[----:B------:R0:W-:Y:S04]  /*a790*/  @P0 LDGSTS.E.BYPASS.LTC128B.128 [R21+0x20400], desc[UR36][R2.64], !P3 ;  /* 0x2040000002150fae */ /* 0x0001e8000d901d64 */
[----:B------:R0:W-:Y:S04]  /*a7a0*/  @P0 LDGSTS.E.BYPASS.LTC128B.128 [R21+0x23400], desc[UR36][R2.64+0x80], !P2 ;  /* 0x2340008002150fae */ /* 0x0001e8000d101d64 */
[----:B-12---:R0:W-:Y:S02]  /*a7b0*/  @P0 LDGSTS.E.BYPASS.LTC128B.128 [R21+0x26400], desc[UR36][R2.64+0x100], !P1 ;  /* 0x2640010002150fae */ /* 0x0061e4000c901d64 */
.L_x_102:
[----:B------:R-:W-:Y:S01]  /*a7c0*/  ISETP.GE.AND P0, PT, R6, 0x51, PT ;  /* 0x000000510600780c */ /* 0x000fe20003f06270 */
[----:B0-----:R-:W-:Y:S01]  /*a7d0*/  IMAD.MOV.U32 R2, RZ, RZ, R14 ;  /* 0x000000ffff027224 */ /* 0x001fe200078e000e */
[----:B------:R-:W-:-:S11]  /*a7e0*/  MOV R3, R7 ;  /* 0x0000000700037202 */ /* 0x000fd60000000f00 */
[----:B------:R-:W-:Y:S01]  /*a7f0*/  @P0 IMAD.WIDE.U32 R2, R23, 0x2, R2 ;  /* 0x0000000217020825 */ /* 0x000fe200078e0002 */
[----:B------:R-:W-:-:S05]  /*a800*/  @P0 LEA R5, R30, UR44, 0x1 ;  /* 0x0000002c1e050c11 */ /* 0x000fca000f8e08ff */
[----:B------:R-:W-:Y:S01]  /*a810*/  @!PT LDS RZ, [RZ] ;  /* 0x00000000fffff984 */ /* 0x000fe20000000800 */
[----:B------:R-:W-:Y:S01]  /*a820*/  @!PT LDS RZ, [RZ] ;  /* 0x00000000fffff984 */ /* 0x000fe20000000800 */
[----:B------:R-:W-:Y:S01]  /*a830*/  @!PT LDS RZ, [RZ] ;  /* 0x00000000fffff984 */ /* 0x000fe20000000800 */
[----:B------:R0:W-:Y:S04]  /*a840*/  @P0 LDGSTS.E.BYPASS.LTC128B.128 [R5+0x20c00], desc[UR36][R2.64], !P3 ;  /* 0x20c0000002050fae */ /* 0x0001e8000d901d64 */
[----:B------:R0:W-:Y:S04]  /*a850*/  @P0 LDGSTS.E.BYPASS.LTC128B.128 [R5+0x23c00], desc[UR36][R2.64+0x80], !P2 ;  /* 0x23c0008002050fae */ /* 0x0001e8000d101d64 */
[----:B------:R0:W-:Y:S01]  /*a860*/  @P0 LDGSTS.E.BYPASS.LTC128B.128 [R5+0x26c00], desc[UR36][R2.64+0x100], !P1 ;  /* 0x26c0010002050fae */ /* 0x0001e2000c901d64 */
[----:B------:R-:W-:Y:S01]  /*a870*/  NOP ;  /* 0x0000000000007918 */ /* 0x000fe20000000000 */
[----:B------:R-:W-:Y:S02]  /*a880*/  SYNCS.ARRIVE.TRANS64.RED.A0T1 RZ, [UR44+0x30830], RZ ;  /* 0x030830ffffff79a7 */ /* 0x000fe4000820042c */
[----:B------:R-:W-:Y:S01]  /*a890*/  ARRIVES.LDGSTSBAR.64.TRANSCNT [UR44+0x30830] ;  /* 0x03083000ff0079b0 */ /* 0x000fe20008000aac */
[----:B------:R-:W-:Y:S01]  /*a8a0*/  NOP ;  /* 0x0000000000007918 */ /* 0x000fe20000000000 */
[----:B------:R-:W-:-:S13]  /*a8b0*/  LOP3.LUT P1, RZ, R16, 0x10, RZ, 0xc0, !PT ;  /* 0x0000001010ff7812 */ /* 0x000fda000782c0ff */
[----:B0-----:R-:W-:Y:S05]  /*a8c0*/  @!P1 BRA `(.L_x_49) ;  /* 0x0000000000049947 */ /* 0x001fea0003800000 */
[----:B------:R-:W-:Y:S01]  /*a8d0*/  BPT.TRAP 0x1 ;  /* 0x000000040000795c */ /* 0x000fe20000300000 */
.L_x_49:
[----:B------:R-:W-:Y:S01]  /*a8e0*/  SYNCS.ARRIVE.TRANS64.A1T0 RZ, [UR44+0x30830], RZ ;  /* 0x030830ffffff79a7 */ /* 0x000fe2000810002c */
[----:B------:R-:W-:Y:S05]  /*a8f0*/  WARPSYNC.ALL ;  /* 0x0000000000007948 */ /* 0x000fea0003800000 */
[----:B------:R-:W-:Y:S01]  /*a900*/  UIADD3 UR5, UR44, 0x12400, URZ ;  /* 0x000124002c057890 */ /* 0x000fe2000fffe03f */
[----:B------:R-:W-:Y:S01]  /*a910*/  R2UR UR4, R35 ;  /* 0x00000000230472ca */ /* 0x000fe200000e0000 */
[----:B------:R-:W-:Y:S01]  /*a920*/  ULDC.64 UR6, c[0x0][0x2d8] ;  /* 0x0000b60000067ab9 */ /* 0x000fe20000000a00 */
[----:B------:R-:W-:Y:S01]  /*a930*/  SHF.R.S32.HI R25, RZ, 0x1f, R26 ;  /* 0x0000001fff197819 */ /* 0x000fe2000001141a */
[----:B------:R-:W-:Y:S02]  /*a940*/  ULOP3.LUT UP0, URZ, UR5, 0x3ff, URZ, 0xc0, !UPT ;  /* 0x000003ff053f7892 */ /* 0x000fe4000f80c03f */
[----:B------:R-:W-:Y:S01]  /*a950*/  UIMAD.WIDE.U32 UR38, UR41, UR6, URZ ;  /* 0x00000006292672a5 */ /* 0x000fe2000f8e003f */
[----:B------:R-:W-:Y:S03]  /*a960*/  BAR.SYNC.DEFER_BLOCKING 0x8, 0x180 ;  /* 0x0206000000007b1d */ /* 0x000fe60000010000 */
[----:B------:R-:W-:-:S04]  /*a970*/  PLOP3.LUT P0, PT, PT, PT, UP0, 0x80, 0x0 ;  /* 0x000000000000781c */ /* 0x000fc80003f0f008 */
[----:B------:R-:W-:-:S04]  /*a980*/  UIMAD UR4, UR4, UR6, URZ ;  /* 0x00000006040472a4 */ /* 0x000fc8000f8e023f */
[----:B------:R-:W-:-:S04]  /*a990*/  UIMAD UR4, UR41, UR7, UR4 ;  /* 0x00000007290472a4 */ /* 0x000fc8000f8e0204 */
[----:B------:R-:W-:Y:S01]  /*a9a0*/  UIADD3 UR45, UR39, UR4, URZ ;  /* 0x00000004272d7290 */ /* 0x000fe2000fffe03f */
[----:B------:R-:W-:Y:S11]  /*a9b0*/  @!P0 BRA `(.L_x_50) ;  /* 0x0000000000408947 */ /* 0x000ff60003800000 */
[----:B------:R-:W-:Y:S01]  /*a9c0*/  MOV R2, 0x0 ;  /* 0x0000000000027802 */ /* 0x000fe20000000f00 */
[----:B------:R-:W-:Y:S01]  /*a9d0*/  ULDC.64 UR6, c[0x4][0x88] ;  /* 0x0100220000067ab9 */ /* 0x000fe20000000a00 */
[----:B------:R-:W-:Y:S01]  /*a9e0*/  ULDC.64 UR8, c[0x4][0x90] ;  /* 0x0100240000087ab9 */ /* 0x000fe20000000a00 */
[----:B------:R-:W-:Y:S01]  /*a9f0*/  ULDC.64 UR4, c[0x4][0x20] ;  /* 0x0100080000047ab9 */ /* 0x000fe20000000a00 */
[----:B------:R-:W-:Y:S01]  /*aa00*/  IMAD.U32 R4, RZ, RZ, UR6 ;  /* 0x00000006ff047e24 */ /* 0x000fe2000f8e00ff */
[----:B------:R-:W-:Y:S01]  /*aa10*/  MOV R6, UR8 ;  /* 0x0000000800067c02 */ /* 0x000fe20008000f00 */
[----:B------:R-:W0:Y:S01]  /*aa20*/  LDC.64 R2, c[0x4][R2] ;  /* 0x0100000002027b82 */ /* 0x000e220000000a00 */
[----:B------:R-:W-:Y:S01]  /*aa30*/  IMAD.U32 R5, RZ, RZ, UR7 ;  /* 0x00000007ff057e24 */ /* 0x000fe2000f8e00ff */
[----:B------:R-:W-:Y:S01]  /*aa40*/  MOV R11, UR5 ;  /* 0x00000005000b7c02 */ /* 0x000fe20008000f00 */
[----:B------:R-:W-:Y:S01]  /*aa50*/  IMAD.U32 R7, RZ, RZ, UR9 ;  /* 0x00000009ff077e24 */ /* 0x000fe2000f8e00ff */
[----:B------:R-:W-:Y:S01]  /*aa60*/  MOV R13, RZ ;  /* 0x000000ff000d7202 */ /* 0x000fe20000000f00 */
[----:B------:R-:W-:-:S02]  /*aa70*/  IMAD.U32 R10, RZ, RZ, UR4 ;  /* 0x00000004ff0a7e24 */ /* 0x000fc4000f8e00ff */
[----:B------:R-:W-:Y:S02]  /*aa80*/  IMAD.MOV.U32 R8, RZ, RZ, 0x70 ;  /* 0x00000070ff087424 */ /* 0x000fe400078e00ff */
[----:B------:R-:W-:-:S07]  /*aa90*/  IMAD.MOV.U32 R12, RZ, RZ, 0x1 ;  /* 0x00000001ff0c7424 */ /* 0x000fce00078e00ff */
[----:B------:R-:W-:-:S07]  /*aaa0*/  LEPC R20, `(.L_x_50) ;  /* 0x000000001014794e */ /* 0x000fce0000000000 */
[----:B0-----:R-:W-:Y:S05]  /*aab0*/  CALL.ABS.NOINC R2 ;  /* 0x0000000002007343 */ /* 0x001fea0003c00000 */
.L_x_50:
[----:B------:R-:W0:Y:S01]  /*aac0*/  LDC R6, c[0x0][0x448] ;  /* 0x00011200ff067b82 */ /* 0x000e220000000800 */
[----:B------:R-:W-:Y:S01]  /*aad0*/  IMAD R7, R22, 0x80, R37 ;  /* 0x0000008016077824 */ /* 0x000fe200078e0225 */
[----:B------:R-:W-:Y:S01]  /*aae0*/  MOV R4, UR38 ;  /* 0x0000002600047c02 */ /* 0x000fe20008000f00 */
[----:B------:R-:W-:Y:S01]  /*aaf0*/  IMAD.U32 R5, RZ, RZ, UR39 ;  /* 0x00000027ff057e24 */ /* 0x000fe2000f8e00ff */
[----:B------:R-:W-:Y:S01]  /*ab00*/  ULDC.64 UR4, c[0x0][0x2e0] ;  /* 0x0000b80000047ab9 */ /* 0x000fe20000000a00 */
[----:B------:R-:W-:Y:S01]  /*ab10*/  IMAD.U32 R3, RZ, RZ, UR45 ;  /* 0x0000002dff037e24 */ /* 0x000fe2000f8e00ff */
[----:B------:R-:W-:Y:S01]  /*ab20*/  MOV R5, R7 ;  /* 0x0000000700057202 */ /* 0x000fe20000000f00 */
[----:B------:R-:W-:Y:S02]  /*ab30*/  IMAD R25, R25, UR4, RZ ;  /* 0x0000000419197c24 */ /* 0x000fe4000f8e02ff */
[----:B------:R-:W-:Y:S02]  /*ab40*/  IMAD.MOV.U32 R2, RZ, RZ, R4 ;  /* 0x000000ffff027224 */ /* 0x000fe400078e0004 */
[----:B------:R-:W-:-:S02]  /*ab50*/  IMAD R25, R26, UR5, R25 ;  /* 0x000000051a197c24 */ /* 0x000fc4000f8e0219 */
[----:B------:R-:W-:Y:S01]  /*ab60*/  IMAD.WIDE.U32 R2, R26, UR4, R2 ;  /* 0x000000041a027c25 */ /* 0x000fe2000f8e0002 */
[----:B------:R-:W-:-:S03]  /*ab70*/  ULDC.64 UR4, c[0x0][0x2d0] ;  /* 0x0000b40000047ab9 */ /* 0x000fc60000000a00 */
[----:B------:R-:W-:Y:S01]  /*ab80*/  IMAD.IADD R3, R3, 0x1, R25 ;  /* 0x0000000103037824 */ /* 0x000fe200078e0219 */
[----:B0-----:R-:W-:-:S13]  /*ab90*/  ISETP.NE.AND P0, PT, R6, 0x1, PT ;  /* 0x000000010600780c */ /* 0x001fda0003f05270 */
[----:B------:R-:W0:Y:S08]  /*aba0*/  @P0 LDC R0, c[0x0][0x44c] ;  /* 0x00011300ff000b82 */ /* 0x000e300000000800 */
[----:B------:R-:W1:Y:S01]  /*abb0*/  @P0 LDC R9, c[0x0][0x450] ;  /* 0x00011400ff090b82 */ /* 0x000e620000000800 */
[----:B0-----:R-:W-:-:S05]  /*abc0*/  @P0 IMAD.HI.U32 R0, R7, R0, RZ ;  /* 0x0000000007000227 */ /* 0x001fca00078e00ff */
[----:B-1----:R-:W-:-:S05]  /*abd0*/  @P0 SHF.R.U32.HI R5, RZ, R9, R0 ;  /* 0x00000009ff050219 */ /* 0x002fca0000011600 */
[----:B------:R-:W-:Y:S02]  /*abe0*/  IMAD.MOV R0, RZ, RZ, -R5 ;  /* 0x000000ffff007224 */ /* 0x000fe400078e0a05 */
[----:B------:R-:W-:-:S04]  /*abf0*/  IMAD.WIDE.U32 R2, R5, UR4, R2 ;  /* 0x0000000405027c25 */ /* 0x000fc8000f8e0002 */
[----:B------:R-:W-:Y:S01]  /*ac00*/  IMAD R7, R6, R0, R7 ;  /* 0x0000000006077224 */ /* 0x000fe200078e0207 */
[----:B------:R-:W-:-:S05]  /*ac10*/  SHF.R.S32.HI R0, RZ, 0x1f, R5 ;  /* 0x0000001fff007819 */ /* 0x000fca0000011405 */
[----:B------:R-:W-:-:S04]  /*ac20*/  IMAD R0, R0, UR4, RZ ;  /* 0x0000000400007c24 */ /* 0x000fc8000f8e02ff */
[----:B------:R-:W-:Y:S01]  /*ac30*/  IMAD R5, R5, UR5, R0 ;  /* 0x0000000505057c24 */ /* 0x000fe2000f8e0200 */
[----:B------:R-:W-:Y:S01]  /*ac40*/  SHF.R.S32.HI R0, RZ, 0x1f, R7 ;  /* 0x0000001fff007819 */ /* 0x000fe20000011407 */
[----:B------:R-:W-:-:S03]  /*ac50*/  ULDC.64 UR4, c[0x0][0x2c8] ;  /* 0x0000b20000047ab9 */ /* 0x000fc60000000a00 */
[----:B------:R-:W-:Y:S01]  /*ac60*/  IADD3 R3, R3, R5, RZ ;  /* 0x0000000503037210 */ /* 0x000fe20007ffe0ff */
[----:B------:R-:W-:-:S04]  /*ac70*/  IMAD R0, R0, UR4, RZ ;  /* 0x0000000400007c24 */ /* 0x000fc8000f8e02ff */
[C---:B------:R-:W-:Y:S02]  /*ac80*/  IMAD R5, R7.reuse, UR5, R0 ;  /* 0x0000000507057c24 */ /* 0x040fe4000f8e0200 */
[----:B------:R-:W-:Y:S01]  /*ac90*/  IMAD.WIDE.U32 R2, R7, UR4, R2 ;  /* 0x0000000407027c25 */ /* 0x000fe2000f8e0002 */
[----:B------:R-:W-:-:S03]  /*aca0*/  ULDC.64 UR4, c[0x0][0x280] ;  /* 0x0000a00000047ab9 */ /* 0x000fc60000000a00 */
[----:B------:R-:W-:Y:S01]  /*acb0*/  IMAD.IADD R3, R3, 0x1, R5 ;  /* 0x0000000103037824 */ /* 0x000fe200078e0205 */
[C---:B------:R-:W-:Y:S01]  /*acc0*/  LEA R0, P0, R2.reuse, UR4, 0x1 ;  /* 0x0000000402007c11 */ /* 0x040fe2000f8008ff */
[----:B------:R-:W-:Y:S02]  /*acd0*/  ULDC UR4, c[0x0][0x2b8] ;  /* 0x0000ae0000047ab9 */ /* 0x000fe40000000800 */
[----:B------:R-:W-:Y:S02]  /*ace0*/  ISETP.GE.AND P3, PT, R23, UR4, PT ;  /* 0x0000000417007c0c */ /* 0x000fe4000bf66270 */
[----:B------:R-:W-:Y:S01]  /*acf0*/  LEA.HI.X R8, R2, UR5, R3, 0x1, P0 ;  /* 0x0000000502087c11 */ /* 0x000fe200080f0c03 */
[----:B------:R-:W-:Y:S01]  /*ad00*/  UMOV UR5, 0xffffffff ;  /* 0xffffffff00057882 */ /* 0x000fe20000000000 */
[----:B------:R-:W-:Y:S02]  /*ad10*/  ISETP.GE.AND P2, PT, R34, UR4, PT ;  /* 0x0000000422007c0c */ /* 0x000fe4000bf46270 */
[----:B------:R-:W-:Y:S01]  /*ad20*/  ISETP.GE.AND P0, PT, R33, UR4, PT ;  /* 0x0000000421007c0c */ /* 0x000fe2000bf06270 */
[----:B------:R-:W-:-:S12]  /*ad30*/  BRA.DIV UR5, `(.L_x_51) ;  /* 0x0000002a05d07947 */ /* 0x000fd8000b800000 */
[----:B------:R-:W-:Y:S01]  /*ad40*/  SHFL.IDX PT, R3, R8, RZ, 0x181f ;  /* 0x00181fff08037589 */ /* 0x000fe200000e0000 */
[----:B------:R-:W-:Y:S01]  /*ad50*/  ULDC UR4, c[0x0][0x288] ;  /* 0x0000a20000047ab9 */ /* 0x000fe20000000800 */
[----:B------:R-:W-:Y:S02]  /*ad60*/  IMAD R7, R22, 0x80, R27 ;  /* 0x0000008016077824 */ /* 0x000fe400078e021b */
[----:B------:R-:W0:Y:S01]  /*ad70*/  SHFL.IDX PT, R2, R0, RZ, 0x181f ;  /* 0x00181fff00027589 */ /* 0x000e2200000e0000 */
[----:B------:R-:W-:Y:S02]  /*ad80*/  IMAD R6, R6, UR4, RZ ;  /* 0x0000000406067c24 */ /* 0x000fe4000f8e02ff */
[C---:B------:R-:W-:Y:S01]  /*ad90*/  IADD3 R11, R7.reuse, 0x10, RZ ;  /* 0x00000010070b7810 */ /* 0x040fe20007ffe0ff */
[----:B------:R-:W-:Y:S02]  /*ada0*/  SHFL.IDX PT, R5, R8, 0x1, 0x181f ;  /* 0x00381f0008057f89 */ /* 0x000fe400000e0000 */
[----:B------:R-:W-:-:S02]  /*adb0*/  ISETP.GE.AND P1, PT, R7, R6, PT ;  /* 0x000000060700720c */ /* 0x000fc40003f26270 */
[----:B------:R-:W1:Y:S04]  /*adc0*/  SHFL.IDX PT, R4, R0, 0x1, 0x181f ;  /* 0x00381f0000047f89 */ /* 0x000e6800000e0000 */
[----:B------:R-:W-:Y:S07]  /*add0*/  SHFL.IDX PT, R14, R0, 0x7, 0x181f ;  /* 0x00f81f00000e7f89 */ /* 0x000fee00000e0000 */
[----:B------:R-:W-:Y:S01]  /*ade0*/  @!P1 LEA R9, R30, UR44, 0x1 ;  /* 0x0000002c1e099c11 */ /* 0x000fe2000f8e08ff */
[----:B0-----:R-:W-:-:S05]  /*adf0*/  @!P1 IMAD.WIDE.U32 R2, R23, 0x2, R2 ;  /* 0x0000000217029825 */ /* 0x001fca00078e0002 */
[----:B------:R-:W-:Y:S04]  /*ae00*/  @!P1 LDGSTS.E.BYPASS.LTC128B.128 [R9+0x12400], desc[UR36][R2.64], !P3 ;  /* 0x1240000002099fae */ /* 0x000fe8000d901d64 */
[----:B------:R-:W-:Y:S04]  /*ae10*/  @!P1 LDGSTS.E.BYPASS.LTC128B.128 [R9+0x16400], desc[UR36][R2.64+0x80], !P2 ;  /* 0x1640008002099fae */ /* 0x000fe8000d101d64 */
[----:B------:R0:W-:Y:S01]  /*ae20*/  @!P1 LDGSTS.E.BYPASS.LTC128B.128 [R9+0x1a400], desc[UR36][R2.64+0x100], !P0 ;  /* 0x1a40010002099fae */ /* 0x0001e2000c101d64 */
[----:B------:R-:W-:Y:S01]  /*ae30*/  ISETP.GE.AND P1, PT, R11, R6, PT ;  /* 0x000000060b00720c */ /* 0x000fe20003f26270 */
[----:B------:R-:W-:-:S02]  /*ae40*/  VIADD R11, R7, 0x30 ;  /* 0x00000030070b7836 */ /* 0x000fc40000000000 */
[----:B0-----:R-:W-:Y:S01]  /*ae50*/  SHFL.IDX PT, R3, R8, 0x2, 0x181f ;  /* 0x00581f0008037f89 */ /* 0x001fe200000e0000 */
[----:B------:R-:W-:-:S09]  /*ae60*/  VIADD R9, R7, 0x20 ;  /* 0x0000002007097836 */ /* 0x000fd20000000000 */
[----:B------:R-:W-:Y:S01]  /*ae70*/  @!P1 LEA R21, R30, UR44, 0x1 ;  /* 0x0000002c1e159c11 */ /* 0x000fe2000f8e08ff */
[----:B-1----:R-:W-:Y:S01]  /*ae80*/  @!P1 IMAD.WIDE.U32 R4, R23, 0x2, R4 ;  /* 0x0000000217049825 */ /* 0x002fe200078e0004 */
[----:B------:R-:W0:Y:S04]  /*ae90*/  SHFL.IDX PT, R2, R0, 0x2, 0x181f ;  /* 0x00581f0000027f89 */ /* 0x000e2800000e0000 */
[----:B------:R-:W-:Y:S04]  /*aea0*/  @!P1 LDGSTS.E.BYPASS.LTC128B.128 [R21+0x12c00], desc[UR36][R4.64], !P3 ;  /* 0x12c0000004159fae */ /* 0x000fe8000d901d64 */
[----:B------:R-:W-:Y:S04]  /*aeb0*/  @!P1 LDGSTS.E.BYPASS.LTC128B.128 [R21+0x16c00], desc[UR36][R4.64+0x80], !P2 ;  /* 0x16c0008004159fae */ /* 0x000fe8000d101d64 */
[----:B------:R1:W-:Y:S01]  /*aec0*/  @!P1 LDGSTS.E.BYPASS.LTC128B.128 [R21+0x1ac00], desc[UR36][R4.64+0x100], !P0 ;  /* 0x1ac0010004159fae */ /* 0x0003e2000c101d64 */
[----:B------:R-:W-:-:S03]  /*aed0*/  ISETP.GE.AND P1, PT, R9, R6, PT ;  /* 0x000000060900720c */ /* 0x000fc60003f26270 */
[----:B-1----:R-:W-:Y:S10]  /*aee0*/  SHFL.IDX PT, R5, R8, 0x3, 0x181f ;  /* 0x00781f0008057f89 */ /* 0x002ff400000e0000 */
[----:B0-----:R-:W-:Y:S01]  /*aef0*/  @!P1 IMAD.WIDE.U32 R2, R23, 0x2, R2 ;  /* 0x0000000217029825 */ /* 0x001fe200078e0002 */
[----:B------:R-:W-:Y:S01]  /*af00*/  @!P1 LEA R9, R30, UR44, 0x1 ;  /* 0x0000002c1e099c11 */ /* 0x000fe2000f8e08ff */
[----:B------:R-:W0:Y:S04]  /*af10*/  SHFL.IDX PT, R4, R0, 0x3, 0x181f ;  /* 0x00781f0000047f89 */ /* 0x000e2800000e0000 */
[----:B------:R-:W-:Y:S04]  /*af20*/  @!P1 LDGSTS.E.BYPASS.LTC128B.128 [R9+0x13400], desc[UR36][R2.64], !P3 ;  /* 0x1340000002099fae */ /* 0x000fe8000d901d64 */
[----:B------:R-:W-:Y:S04]  /*af30*/  @!P1 LDGSTS.E.BYPASS.LTC128B.128 [R9+0x17400], desc[UR36][R2.64+0x80], !P2 ;  /* 0x1740008002099fae */ /* 0x000fe8000d101d64 */
[----:B------:R1:W-:Y:S01]  /*af40*/  @!P1 LDGSTS.E.BYPASS.LTC128B.128 [R9+0x1b400], desc[UR36][R2.64+0x100], !P0 ;  /* 0x1b40010002099fae */ /* 0x0003e2000c101d64 */
[----:B------:R-:W-:Y:S01]  /*af50*/  ISETP.GE.AND P1, PT, R11, R6, PT ;  /* 0x000000060b00720c */ /* 0x000fe20003f26270 */
[----:B------:R-:W-:-:S02]  /*af60*/  VIADD R11, R7, 0x50 ;  /* 0x00000050070b7836 */ /* 0x000fc40000000000 */
[----:B-1----:R-:W-:Y:S01]  /*af70*/  SHFL.IDX PT, R3, R8, 0x4, 0x181f ;  /* 0x00981f0008037f89 */ /* 0x002fe200000e0000 */
[----:B------:R-:W-:-:S09]  /*af80*/  IADD3 R9, R7, 0x40, RZ ;  /* 0x0000004007097810 */ /* 0x000fd20007ffe0ff */
[----:B0-----:R-:W-:Y:S01]  /*af90*/  @!P1 IMAD.WIDE.U32 R4, R23, 0x2, R4 ;  /* 0x0000000217049825 */ /* 0x001fe200078e0004 */
[----:B------:R-:W-:Y:S01]  /*afa0*/  @!P1 LEA R21, R30, UR44, 0x1 ;  /* 0x0000002c1e159c11 */ /* 0x000fe2000f8e08ff */
        /* <DEDUP_REMOVED lines=12> */
[----:B------:R-:W-:-:S03]  /*b070*/  ISETP.GE.AND P1, PT, R11, R6, PT ;  /* 0x000000060b00720c */ /* 0x000fc60003f26270 */
[----:B-1----:R-:W-:Y:S01]  /*b080*/  SHFL.IDX PT, R3, R8, 0x6, 0x181f ;  /* 0x00d81f0008037f89 */ /* 0x002fe200000e0000 */
[----:B------:R-:W-:-:S09]  /*b090*/  VIADD R9, R7, 0x60 ;  /* 0x0000006007097836 */ /* 0x000fd20000000000 */
[----:B------:R-:W-:Y:S01]  /*b0a0*/  @!P1 LEA R21, R30, UR44, 0x1 ;  /* 0x0000002c1e159c11 */ /* 0x000fe2000f8e08ff */
[----:B0-----:R-:W-:Y:S01]  /*b0b0*/  @!P1 IMAD.WIDE.U32 R4, R23, 0x2, R4 ;  /* 0x0000000217049825 */ /* 0x001fe200078e0004 */
[----:B------:R-:W0:Y:S04]  /*b0c0*/  SHFL.IDX PT, R2, R0, 0x6, 0x181f ;  /* 0x00d81f0000027f89 */ /* 0x000e2800000e0000 */
[----:B------:R-:W-:Y:S04]  /*b0d0*/  @!P1 LDGSTS.E.BYPASS.LTC128B.128 [R21+0x14c00], desc[UR36][R4.64], !P3 ;  /* 0x14c0000004159fae */ /* 0x000fe8000d901d64 */
[----:B------:R-:W-:Y:S04]  /*b0e0*/  @!P1 LDGSTS.E.BYPASS.LTC128B.128 [R21+0x18c00], desc[UR36][R4.64+0x80], !P2 ;  /* 0x18c0008004159fae */ /* 0x000fe8000d101d64 */
[----:B------:R1:W-:Y:S01]  /*b0f0*/  @!P1 LDGSTS.E.BYPASS.LTC128B.128 [R21+0x1cc00], desc[UR36][R4.64+0x100], !P0 ;  /* 0x1cc0010004159fae */ /* 0x0003e2000c101d64 */
[----:B------:R-:W-:-:S03]  /*b100*/  ISETP.GE.AND P1, PT, R9, R6, PT ;  /* 0x000000060900720c */ /* 0x000fc60003f26270 */
[----:B-1----:R1:W2:Y:S10]  /*b110*/  SHFL.IDX PT, R4, R8, 0x7, 0x181f ;  /* 0x00f81f0008047f89 */ /* 0x0022b400000e0000 */
[----:B0-----:R-:W-:Y:S01]  /*b120*/  @!P1 IMAD.WIDE.U32 R2, R23, 0x2, R2 ;  /* 0x0000000217029825 */ /* 0x001fe200078e0002 */
[----:B------:R-:W-:-:S05]  /*b130*/  @!P1 LEA R9, R30, UR44, 0x1 ;  /* 0x0000002c1e099c11 */ /* 0x000fca000f8e08ff */
[----:B------:R1:W-:Y:S04]  /*b140*/  @!P1 LDGSTS.E.BYPASS.LTC128B.128 [R9+0x15400], desc[UR36][R2.64], !P3 ;  /* 0x1540000002099fae */ /* 0x0003e8000d901d64 */
[----:B------:R1:W-:Y:S04]  /*b150*/  @!P1 LDGSTS.E.BYPASS.LTC128B.128 [R9+0x19400], desc[UR36][R2.64+0x80], !P2 ;  /* 0x1940008002099fae */ /* 0x0003e8000d101d64 */
[----:B------:R1:W-:Y:S02]  /*b160*/  @!P1 LDGSTS.E.BYPASS.LTC128B.128 [R9+0x1d400], desc[UR36][R2.64+0x100], !P0 ;  /* 0x1d40010002099fae */ /* 0x0003e4000c101d64 */
.L_x_119:
[----:B------:R-:W-:Y:S01]  /*b170*/  IADD3 R7, R7, 0x70, RZ ;  /* 0x0000007007077810 */ /* 0x000fe20007ffe0ff */
[----:B------:R-:W-:Y:S01]  /*b180*/  BSSY B0, `(.L_x_52) ;  /* 0x000000d000007945 */ /* 0x000fe20003800000 */
[----:B-1----:R-:W-:Y:S02]  /*b190*/  IMAD.MOV.U32 R2, RZ, RZ, R14 ;  /* 0x000000ffff027224 */ /* 0x002fe400078e000e */
[----:B------:R-:W-:Y:S01]  /*b1a0*/  ISETP.GE.AND P1, PT, R7, R6, PT ;  /* 0x000000060700720c */ /* 0x000fe20003f26270 */
[----:B--2---:R-:W-:-:S12]  /*b1b0*/  IMAD.MOV.U32 R3, RZ, RZ, R4 ;  /* 0x000000ffff037224 */ /* 0x004fd800078e0004 */
[----:B------:R-:W-:Y:S05]  /*b1c0*/  @P1 BRA `(.L_x_53) ;  /* 0x0000000000201947 */ /* 0x000fea0003800000 */
[----:B------:R-:W-:Y:S01]  /*b1d0*/  IMAD.WIDE.U32 R2, R23, 0x2, R2 ;  /* 0x0000000217027825 */ /* 0x000fe200078e0002 */
[----:B------:R-:W-:-:S05]  /*b1e0*/  LEA R5, R30, UR44, 0x1 ;  /* 0x0000002c1e057c11 */ /* 0x000fca000f8e08ff */
[----:B------:R-:W-:Y:S01]  /*b1f0*/  @!PT LDS RZ, [RZ] ;  /* 0x00000000fffff984 */ /* 0x000fe20000000800 */
[----:B------:R-:W-:Y:S01]  /*b200*/  @!PT LDS RZ, [RZ] ;  /* 0x00000000fffff984 */ /* 0x000fe20000000800 */
[----:B------:R-:W-:Y:S01]  /*b210*/  @!PT LDS RZ, [RZ] ;  /* 0x00000000fffff984 */ /* 0x000fe20000000800 */
[----:B------:R0:W-:Y:S04]  /*b220*/  LDGSTS.E.BYPASS.LTC128B.128 [R5+0x15c00], desc[UR36][R2.64], !P3 ;  /* 0x15c0000002057fae */ /* 0x0001e8000d901d64 */
[----:B------:R0:W-:Y:S04]  /*b230*/  LDGSTS.E.BYPASS.LTC128B.128 [R5+0x19c00], desc[UR36][R2.64+0x80], !P2 ;  /* 0x19c0008002057fae */ /* 0x0001e8000d101d64 */
[----:B------:R0:W-:Y:S02]  /*b240*/  LDGSTS.E.BYPASS.LTC128B.128 [R5+0x1dc00], desc[UR36][R2.64+0x100], !P0 ;  /* 0x1dc0010002057fae */ /* 0x0001e4000c101d64 */
.L_x_53:
[----:B------:R-:W-:Y:S05]  /*b250*/  BSYNC B0 ;  /* 0x0000000000007941 */ /* 0x000fea0003800000 */
.L_x_52:
[----:B------:R-:W-:Y:S01]  /*b260*/  NOP ;  /* 0x0000000000007918 */ /* 0x000fe20000000000 */
[----:B------:R-:W-:Y:S01]  /*b270*/  SYNCS.ARRIVE.TRANS64.RED.A0T1 RZ, [UR44+0x30800], RZ ;  /* 0x030800ffffff79a7 */ /* 0x000fe2000820042c */
[----:B------:R-:W-:Y:S01]  /*b280*/  MOV R0, 0x1 ;  /* 0x0000000100007802 */ /* 0x000fe20000000f00 */
[----:B------:R-:W-:Y:S03]  /*b290*/  ARRIVES.LDGSTSBAR.64.TRANSCNT [UR44+0x30800] ;  /* 0x03080000ff0079b0 */ /* 0x000fe60008000aac */
[----:B------:R-:W-:Y:S01]  /*b2a0*/  SHF.L.U32 R0, R0, 0x1f, RZ ;  /* 0x0000001f00007819 */ /* 0x000fe200000006ff */
[----:B------:R-:W-:Y:S01]  /*b2b0*/  NOP ;  /* 0x0000000000007918 */ /* 0x000fe20000000000 */
[----:B------:R-:W-:Y:S02]  /*b2c0*/  SYNCS.ARRIVE.TRANS64.A1T0 RZ, [UR44+0x30800], RZ ;  /* 0x030800ffffff79a7 */ /* 0x000fe4000810002c */
[----:B------:R-:W1:Y:S02]  /*b2d0*/  SYNCS.PHASECHK.TRANS64.TRYWAIT P0, [UR44+0x30820], R0 ;  /* 0x03082000ff0075a7 */ /* 0x000e64000800016c */
[----:B-1----:R-:W-:Y:S05]  /*b2e0*/  @!P0 BRA `(.L_x_54) ;  /* 0x0000002c00ec8947 */ /* 0x002fea0003800000 */
.L_x_120:
[----:B------:R-:W-:Y:S01]  /*b2f0*/  UIADD3 UR4, UR48, -0x2, URZ ;  /* 0xfffffffe30047890 */ /* 0x000fe2000fffe03f */
[----:B------:R-:W-:Y:S02]  /*b300*/  IMAD.MOV.U32 R28, RZ, RZ, 0x1 ;  /* 0x00000001ff1c7424 */ /* 0x000fe400078e00ff */
[----:B------:R-:W-:Y:S01]  /*b310*/  IMAD.MOV.U32 R26, RZ, RZ, RZ ;  /* 0x000000ffff1a7224 */ /* 0x000fe200078e00ff */
[----:B------:R-:W-:-:S06]  /*b320*/  UISETP.GE.AND UP0, UPT, UR4, UR47, UPT ;  /* 0x0000002f0400728c */ /* 0x000fcc000bf06270 */
[----:B------:R-:W-:-:S13]  /*b330*/  PLOP3.LUT P0, PT, PT, PT, UP0, 0x80, 0x0 ;  /* 0x000000000000781c */ /* 0x000fda0003f0f008 */
[----:B------:R-:W-:Y:S05]  /*b340*/  @!P0 BRA `(.L_x_55) ;  /* 0x0000001000348947 */ /* 0x000fea0003800000 */
[----:B0-----:R-:W0:Y:S01]  /*b350*/  S2R R2, SR_TID.X ;  /* 0x0000000000027919 */ /* 0x001e220000002100 */
[----:B------:R-:W-:Y:S01]  /*b360*/  UIADD3 UR4, UR46, 0x1, URZ ;  /* 0x000000012e047890 */ /* 0x000fe2000fffe03f */
[----:B------:R-:W-:Y:S01]  /*b370*/  LOP3.LUT R3, RZ, UR43, RZ, 0x33, !PT ;  /* 0x0000002bff037c12 */ /* 0x000fe2000f8e33ff */
[----:B------:R-:W-:Y:S01]  /*b380*/  BSSY B0, `(.L_x_55) ;  /* 0x0000109000007945 */ /* 0x000fe20003800000 */
[----:B------:R-:W-:Y:S01]  /*b390*/  IMAD.MOV.U32 R27, RZ, RZ, 0x1 ;  /* 0x00000001ff1b7424 */ /* 0x000fe200078e00ff */
[----:B------:R-:W-:Y:S01]  /*b3a0*/  UIMAD UR4, UR4, UR40, URZ ;  /* 0x00000028040472a4 */ /* 0x000fe2000f8e023f */
[----:B------:R-:W-:-:S05]  /*b3b0*/  MOV R25, RZ ;  /* 0x000000ff00197202 */ /* 0x000fca0000000f00 */
[----:B------:R-:W-:Y:S01]  /*b3c0*/  LOP3.LUT R0, RZ, UR4, RZ, 0x33, !PT ;  /* 0x00000004ff007c12 */ /* 0x000fe2000f8e33ff */
[----:B------:R-:W-:Y:S02]  /*b3d0*/  ULDC UR4, c[0x0][0x2f4] ;  /* 0x0000bd0000047ab9 */ /* 0x000fe40000000800 */
[----:B------:R-:W-:Y:S02]  /*b3e0*/  ISETP.GE.AND P3, PT, R23, UR4, PT ;  /* 0x0000000417007c0c */ /* 0x000fe4000bf66270 */
[----:B------:R-:W-:Y:S02]  /*b3f0*/  VIMNMX R0, R0, R3, !PT ;  /* 0x0000000300007248 */ /* 0x000fe40007fe0100 */
[----:B------:R-:W-:Y:S02]  /*b400*/  ISETP.GE.AND P2, PT, R34, UR4, PT ;  /* 0x0000000422007c0c */ /* 0x000fe4000bf46270 */
[----:B------:R-:W-:Y:S02]  /*b410*/  IADD3 R32, -R0, -0x2, RZ ;  /* 0xfffffffe00207810 */ /* 0x000fe40007ffe1ff */
[----:B------:R-:W-:-:S02]  /*b420*/  ISETP.GE.AND P1, PT, R33, UR4, PT ;  /* 0x0000000421007c0c */ /* 0x000fc4000bf26270 */
[----:B0-----:R-:W-:-:S04]  /*b430*/  LOP3.LUT R2, R2, 0x7f, RZ, 0xc0, !PT ;  /* 0x0000007f02027812 */ /* 0x001fc800078ec0ff */
[----:B------:R-:W-:-:S04]  /*b440*/  SHF.R.U32.HI R2, RZ, 0x3, R2 ;  /* 0x00000003ff027819 */ /* 0x000fc80000011602 */
[----:B------:R-:W-:Y:S02]  /*b450*/  IADD3 R19, R24, R19, R2 ;  /* 0x0000001318137210 */ /* 0x000fe40007ffe002 */
[----:B------:R-:W-:Y:S02]  /*b460*/  IADD3 R5, -R2, UR42, RZ ;  /* 0x0000002a02057c10 */ /* 0x000fe4000fffe1ff */
[----:B------:R-:W-:Y:S01]  /*b470*/  SHF.L.U32 R2, R23, 0x1, RZ ;  /* 0x0000000117027819 */ /* 0x000fe200000006ff */
[----:B------:R-:W-:Y:S02]  /*b480*/  VIADD R19, R19, 0xfffffee0 ;  /* 0xfffffee013137836 */ /* 0x000fe40000000000 */
[C---:B------:R-:W-:Y:S02]  /*b490*/  IMAD R5, R0.reuse, 0x60, R5 ;  /* 0x0000006000057824 */ /* 0x040fe400078e0205 */
[----:B------:R-:W-:Y:S02]  /*b4a0*/  IMAD R20, R0, -0x60, R19 ;  /* 0xffffffa000147824 */ /* 0x000fe400078e0213 */
[----:B------:R-:W-:-:S07]  /*b4b0*/  VIADD R0, R5, 0xc0 ;  /* 0x000000c005007836 */ /* 0x000fce0000000000 */
.L_x_68:
[----:B------:R-:W2:Y:S01]  /*b4c0*/  LDL R8, [R1] ;  /* 0x0000000001087983 */ /* 0x000ea20000100800 */
[----:B------:R-:W0:Y:S01]  /*b4d0*/  LDC R2, c[0x0][0x430] ;  /* 0x00010c00ff027b82 */ /* 0x000e220000000800 */
[----:B------:R-:W-:-:S13]  /*b4e0*/  ISETP.GT.U32.AND P5, PT, R37, 0x5f, PT ;  /* 0x0000005f2500780c */ /* 0x000fda0003fa4070 */
[----:B------:R-:W2:Y:S01]  /*b4f0*/  @!P5 LDC.64 R4, c[0x0][0x428] ;  /* 0x00010a00ff04db82 */ /* 0x000ea20000000a00 */
[----:B0-----:R-:W-:-:S13]  /*b500*/  ISETP.NE.AND P0, PT, R2, 0x1, PT ;  /* 0x000000010200780c */ /* 0x001fda0003f05270 */
[----:B------:R-:W0:Y:S08]  /*b510*/  @P0 LDC R3, c[0x0][0x434] ;  /* 0x00010d00ff030b82 */ /* 0x000e300000000800 */
[----:B------:R-:W1:Y:S01]  /*b520*/  @P0 LDC R7, c[0x0][0x438] ;  /* 0x00010e00ff070b82 */ /* 0x000e620000000800 */
[----:B------:R-:W-:Y:S02]  /*b530*/  IMAD.MOV.U32 R9, RZ, RZ, R20 ;  /* 0x000000ffff097224 */ /* 0x000fe400078e0014 */
[----:B0-----:R-:W-:-:S05]  /*b540*/  @P0 IMAD.HI.U32 R2, R20, R3, RZ ;  /* 0x0000000314020227 */ /* 0x001fca00078e00ff */
[----:B-1----:R-:W-:Y:S02]  /*b550*/  @P0 SHF.R.U32.HI R9, RZ, R7, R2 ;  /* 0x00000007ff090219 */ /* 0x002fe40000011602 */
[----:B------:R-:W0:Y:S02]  /*b560*/  @!P5 LDC.64 R6, c[0x0][0x418] ;  /* 0x00010600ff06db82 */ /* 0x000e240000000a00 */
[----:B------:R-:W-:Y:S01]  /*b570*/  @!P5 SHF.R.S32.HI R3, RZ, 0x1f, R9 ;  /* 0x0000001fff03d819 */ /* 0x000fe20000011409 */
[----:B--2---:R-:W-:-:S04]  /*b580*/  @!P5 IMAD R2, R8, R4, RZ ;  /* 0x000000040802d224 */ /* 0x004fc800078e02ff */
[----:B------:R-:W-:Y:S01]  /*b590*/  @!P5 IMAD R5, R36, R5, R2 ;  /* 0x000000052405d224 */ /* 0x000fe200078e0202 */
[----:B------:R-:W-:-:S05]  /*b5a0*/  @!P5 MOV R2, R9 ;  /* 0x000000090002d202 */ /* 0x000fca0000000f00 */
[----:B------:R-:W-:-:S04]  /*b5b0*/  @!P5 IMAD.WIDE.U32 R2, R36, R4, R2 ;  /* 0x000000042402d225 */ /* 0x000fc800078e0002 */
[----:B------:R-:W-:Y:S01]  /*b5c0*/  @!P5 IMAD.IADD R3, R5, 0x1, R3 ;  /* 0x000000010503d824 */ /* 0x000fe200078e0203 */
[C---:B0-----:R-:W-:Y:S02]  /*b5d0*/  @!P5 LEA R6, P0, R2.reuse, R6, 0x2 ;  /* 0x000000060206d211 */ /* 0x041fe400078010ff */
[----:B------:R-:W-:Y:S02]  /*b5e0*/  MOV R4, RZ ;  /* 0x000000ff00047202 */ /* 0x000fe40000000f00 */
[----:B------:R-:W-:-:S05]  /*b5f0*/  @!P5 LEA.HI.X R7, R2, R7, R3, 0x2, P0 ;  /* 0x000000070207d211 */ /* 0x000fca00000f1403 */
[----:B------:R0:W5:Y:S01]  /*b600*/  @!P5 LDG.E R4, desc[UR36][R6.64] ;  /* 0x000000240604d981 */ /* 0x000162000c1e1900 */
[----:B------:R-:W-:Y:S01]  /*b610*/  LOP3.LUT P4, RZ, R16, 0x10, RZ, 0xc0, !PT ;  /* 0x0000001010ff7812 */ /* 0x000fe2000788c0ff */
[----:B------:R-:W-:-:S05]  /*b620*/  VIADD R26, R25, 0x1 ;  /* 0x00000001191a7836 */ /* 0x000fca0000000000 */
[----:B------:R-:W-:-:S04]  /*b630*/  ISETP.NE.AND P0, PT, R26, 0x2, PT ;  /* 0x000000021a00780c */ /* 0x000fc80003f05270 */
[----:B------:R-:W-:Y:S02]  /*b640*/  SEL R28, RZ, 0x1, P0 ;  /* 0x00000001ff1c7807 */ /* 0x000fe40000000000 */
[----:B------:R-:W-:Y:S02]  /*b650*/  SEL R26, R26, RZ, P0 ;  /* 0x000000ff1a1a7207 */ /* 0x000fe40000000000 */
[----:B------:R-:W-:Y:S01]  /*b660*/  LOP3.LUT R28, R27, R28, RZ, 0x3c, !PT ;  /* 0x0000001c1b1c7212 */ /* 0x000fe200078e3cff */
[----:B0-----:R-:W-:Y:S06]  /*b670*/  @!P4 BRA `(.L_x_56) ;  /* 0x000000000004c947 */ /* 0x001fec0003800000 */
[----:B------:R-:W-:Y:S01]  /*b680*/  BPT.TRAP 0x1 ;  /* 0x000000040000795c */ /* 0x000fe20000300000 */
.L_x_56:
[----:B------:R-:W-:Y:S01]  /*b690*/  LEA R19, R26, UR44, 0x3 ;  /* 0x0000002c1a137c11 */ /* 0x000fe2000f8e18ff */
[----:B------:R-:W-:Y:S01]  /*b6a0*/  BSSY B1, `(.L_x_57) ;  /* 0x0000004000017945 */ /* 0x000fe20003800000 */
[----:B------:R-:W-:-:S04]  /*b6b0*/  SHF.L.U32 R2, R28, 0x1f, RZ ;  /* 0x0000001f1c027819 */ /* 0x000fc800000006ff */
[----:B------:R-:W0:Y:S02]  /*b6c0*/  SYNCS.PHASECHK.TRANS64.TRYWAIT P0, [R19+URZ+0x30840], R2 ;  /* 0x03084002130075a7 */ /* 0x000e24000800017f */
[----:B0-----:R-:W-:Y:S05]  /*b6d0*/  @!P0 BRA `(.L_x_58) ;  /* 0x0000002c00088947 */ /* 0x001fea0003800000 */
.L_x_121:
[----:B------:R-:W-:Y:S05]  /*b6e0*/  BSYNC B1 ;  /* 0x0000000000017941 */ /* 0x000fea0003800000 */
.L_x_57:
[----:B------:R-:W-:Y:S01]  /*b6f0*/  ULDC UR4, c[0x0][0x430] ;  /* 0x00010c0000047ab9 */ /* 0x000fe20000000800 */
[----:B-----5:R-:W-:Y:S01]  /*b700*/  SHF.R.S32.HI R31, RZ, 0x1f, R4 ;  /* 0x0000001fff1f7819 */ /* 0x020fe20000011404 */
[----:B------:R-:W-:Y:S01]  /*b710*/  UIADD3 UR4, -UR4, URZ, URZ ;  /* 0x0000003f04047290 */ /* 0x000fe2000fffe13f */
[----:B------:R-:W-:Y:S01]  /*b720*/  R2UR UR6, R35 ;  /* 0x00000000230672ca */ /* 0x000fe200000e0000 */
[----:B------:R-:W-:Y:S01]  /*b730*/  IMAD R22, R26, 0x4800, R30 ;  /* 0x000048001a167824 */ /* 0x000fe200078e021e */
[C---:B------:R-:W-:Y:S02]  /*b740*/  LOP3.LUT P5, RZ, R16.reuse, 0x2, RZ, 0xc0, !PT ;  /* 0x0000000210ff7812 */ /* 0x040fe400078ac0ff */
[----:B------:R-:W-:Y:S01]  /*b750*/  LOP3.LUT P4, RZ, R16, 0x1, RZ, 0xc0, !PT ;  /* 0x0000000110ff7812 */ /* 0x000fe2000788c0ff */
[----:B------:R-:W-:Y:S01]  /*b760*/  IMAD R5, R9, UR4, R20 ;  /* 0x0000000409057c24 */ /* 0x000fe2000f8e0214 */
[----:B------:R-:W-:-:S04]  /*b770*/  ULDC.64 UR4, c[0x0][0x300] ;  /* 0x0000c00000047ab9 */ /* 0x000fc80000000a00 */
[----:B------:R-:W-:-:S05]  /*b780*/  SHF.R.S32.HI R29, RZ, 0x1f, R5 ;  /* 0x0000001fff1d7819 */ /* 0x000fca0000011405 */
[----:B0-----:R-:W-:-:S04]  /*b790*/  IMAD R2, R29, UR4, RZ ;  /* 0x000000041d027c24 */ /* 0x001fc8000f8e02ff */
[C---:B------:R-:W-:Y:S02]  /*b7a0*/  IMAD R7, R5.reuse, UR5, R2 ;  /* 0x0000000505077c24 */ /* 0x040fe4000f8e0202 */
[----:B------:R-:W-:Y:S01]  /*b7b0*/  IMAD.WIDE.U32 R2, R5, UR4, RZ ;  /* 0x0000000405027c25 */ /* 0x000fe2000f8e00ff */
[----:B------:R-:W-:-:S03]  /*b7c0*/  ULDC.64 UR4, c[0x0][0x310] ;  /* 0x0000c40000047ab9 */ /* 0x000fc60000000a00 */
        /* <DEDUP_REMOVED lines=12> */
[----:B------:R-:W-:Y:S01]  /*b890*/  LEA R21, P0, R2, UR6, 0x1 ;  /* 0x0000000602157c11 */ /* 0x000fe2000f8008ff */
[----:B------:R-:W-:-:S03]  /*b8a0*/  UMOV UR4, 0xffffffff ;  /* 0xffffffff00047882 */ /* 0x000fc60000000000 */
[----:B------:R-:W-:Y:S01]  /*b8b0*/  LEA.HI.X R24, R2, UR7, R3, 0x1, P0 ;  /* 0x0000000702187c11 */ /* 0x000fe200080f0c03 */
[----:B------:R-:W-:Y:S08]  /*b8c0*/  BRA.DIV UR4, `(.L_x_59) ;  /* 0x0000002a04a07947 */ /* 0x000ff0000b800000 */
[----:B------:R-:W0:Y:S01]  /*b8d0*/  SHFL.IDX PT, R14, R21, RZ, 0x181f ;  /* 0x00181fff150e7589 */ /* 0x000e2200000e0000 */
[----:B------:R-:W-:Y:S01]  /*b8e0*/  IMAD.SHL.U32 R12, R23, 0x2, RZ ;  /* 0x00000002170c7824 */ /* 0x000fe200078e00ff */
[----:B------:R-:W-:Y:S02]  /*b8f0*/  LOP3.LUT P6, RZ, R16, 0x4, RZ, 0xc0, !PT ;  /* 0x0000000410ff7812 */ /* 0x000fe400078cc0ff */
[----:B------:R-:W1:Y:S01]  /*b900*/  SHFL.IDX PT, R3, R24, RZ, 0x181f ;  /* 0x00181fff18037589 */ /* 0x000e6200000e0000 */
[----:B------:R-:W-:-:S03]  /*b910*/  LEA R22, R22, UR44, 0x1 ;  /* 0x0000002c16167c11 */ /* 0x000fc6000f8e08ff */
[----:B------:R-:W-:Y:S04]  /*b920*/  SHFL.IDX PT, R7, R24, 0x1, 0x181f ;  /* 0x00381f0018077f89 */ /* 0x000fe800000e0000 */
[----:B------:R-:W-:Y:S01]  /*b930*/  SHFL.IDX PT, R10, R21, 0x2, 0x181f ;  /* 0x00581f00150a7f89 */ /* 0x000fe200000e0000 */
[----:B0-----:R-:W-:-:S03]  /*b940*/  IADD3 R2, P0, R14, R12, RZ ;  /* 0x0000000c0e027210 */ /* 0x001fc60007f1e0ff */
[----:B------:R-:W0:Y:S01]  /*b950*/  SHFL.IDX PT, R14, R21, 0x1, 0x181f ;  /* 0x00381f00150e7f89 */ /* 0x000e2200000e0000 */
[----:B-1----:R-:W-:-:S05]  /*b960*/  IADD3.X R3, RZ, R3, RZ, P0, !PT ;  /* 0x00000003ff037210 */ /* 0x002fca00007fe4ff */
[----:B------:R-:W-:Y:S04]  /*b970*/  LDGSTS.E.BYPASS.LTC128B.128 [R22+0x1e400], desc[UR36][R2.64], !P6 ;  /* 0x1e40000002167fae */ /* 0x000fe8000f101d64 */
[----:B------:R-:W-:Y:S04]  /*b980*/  LDGSTS.E.BYPASS.LTC128B.128 [R22+0x21400], desc[UR36][R2.64+0x80], !P5 ;  /* 0x2140008002167fae */ /* 0x000fe8000e901d64 */
[----:B------:R1:W-:Y:S01]  /*b990*/  LDGSTS.E.BYPASS.LTC128B.128 [R22+0x24400], desc[UR36][R2.64+0x100], !P4 ;  /* 0x2440010002167fae */ /* 0x0003e2000e101d64 */
[----:B0-----:R-:W-:-:S03]  /*b9a0*/  IADD3 R8, P0, R14, R12, RZ ;  /* 0x0000000c0e087210 */ /* 0x001fc60007f1e0ff */
[----:B------:R-:W-:Y:S02]  /*b9b0*/  SHFL.IDX PT, R14, R21, 0x5, 0x181f ;  /* 0x00b81f00150e7f89 */ /* 0x000fe400000e0000 */
[----:B------:R-:W-:Y:S02]  /*b9c0*/  IMAD.X R9, RZ, RZ, R7, P0 ;  /* 0x000000ffff097224 */ /* 0x000fe400000e0607 */
[----:B-1----:R-:W-:Y:S01]  /*b9d0*/  SHFL.IDX PT, R2, R21, 0x3, 0x181f ;  /* 0x00781f0015027f89 */ /* 0x002fe200000e0000 */
[----:B------:R-:W-:-:S03]  /*b9e0*/  IADD3 R10, P0, R10, R12, RZ ;  /* 0x0000000c0a0a7210 */ /* 0x000fc60007f1e0ff */
[----:B------:R-:W0:Y:S04]  /*b9f0*/  SHFL.IDX PT, R7, R24, 0x2, 0x181f ;  /* 0x00581f0018077f89 */ /* 0x000e2800000e0000 */
[----:B------:R-:W1:Y:S04]  /*ba00*/  SHFL.IDX PT, R3, R24, 0x3, 0x181f ;  /* 0x00781f0018037f89 */ /* 0x000e6800000e0000 */
[----:B------:R2:W-:Y:S04]  /*ba10*/  LDGSTS.E.BYPASS.LTC128B.128 [R22+0x1ec00], desc[UR36][R8.64], !P6 ;  /* 0x1ec0000008167fae */ /* 0x0005e8000f101d64 */
[----:B------:R2:W-:Y:S04]  /*ba20*/  LDGSTS.E.BYPASS.LTC128B.128 [R22+0x21c00], desc[UR36][R8.64+0x80], !P5 ;  /* 0x21c0008008167fae */ /* 0x0005e8000e901d64 */
[----:B------:R2:W-:Y:S01]  /*ba30*/  LDGSTS.E.BYPASS.LTC128B.128 [R22+0x24c00], desc[UR36][R8.64+0x100], !P4 ;  /* 0x24c0010008167fae */ /* 0x0005e2000e101d64 */
[----:B0-----:R-:W-:Y:S01]  /*ba40*/  IMAD.X R11, RZ, RZ, R7, P0 ;  /* 0x000000ffff0b7224 */ /* 0x001fe200000e0607 */
[----:B------:R-:W-:-:S02]  /*ba50*/  IADD3 R6, P0, R2, R12, RZ ;  /* 0x0000000c02067210 */ /* 0x000fc40007f1e0ff */
[----:B------:R-:W0:Y:S02]  /*ba60*/  SHFL.IDX PT, R2, R21, 0x4, 0x181f ;  /* 0x00981f0015027f89 */ /* 0x000e2400000e0000 */
[----:B-1----:R-:W-:Y:S02]  /*ba70*/  IADD3.X R7, RZ, R3, RZ, P0, !PT ;  /* 0x00000003ff077210 */ /* 0x002fe400007fe4ff */
[----:B------:R-:W1:Y:S04]  /*ba80*/  SHFL.IDX PT, R3, R24, 0x4, 0x181f ;  /* 0x00981f0018037f89 */ /* 0x000e6800000e0000 */
[----:B------:R2:W-:Y:S04]  /*ba90*/  LDGSTS.E.BYPASS.LTC128B.128 [R22+0x1f400], desc[UR36][R10.64], !P6 ;  /* 0x1f4000000a167fae */ /* 0x0005e8000f101d64 */
[----:B------:R2:W-:Y:S04]  /*baa0*/  LDGSTS.E.BYPASS.LTC128B.128 [R22+0x22400], desc[UR36][R10.64+0x80], !P5 ;  /* 0x224000800a167fae */ /* 0x0005e8000e901d64 */
[----:B------:R2:W-:Y:S04]  /*bab0*/  LDGSTS.E.BYPASS.LTC128B.128 [R22+0x25400], desc[UR36][R10.64+0x100], !P4 ;  /* 0x254001000a167fae */ /* 0x0005e8000e101d64 */
[----:B------:R2:W-:Y:S01]  /*bac0*/  LDGSTS.E.BYPASS.LTC128B.128 [R22+0x1fc00], desc[UR36][R6.64], !P6 ;  /* 0x1fc0000006167fae */ /* 0x0005e2000f101d64 */
[----:B0-----:R-:W-:-:S03]  /*bad0*/  IADD3 R2, P0, R2, R12, RZ ;  /* 0x0000000c02027210 */ /* 0x001fc60007f1e0ff */
[----:B------:R2:W-:Y:S02]  /*bae0*/  LDGSTS.E.BYPASS.LTC128B.128 [R22+0x22c00], desc[UR36][R6.64+0x80], !P5 ;  /* 0x22c0008006167fae */ /* 0x0005e4000e901d64 */
[----:B-1----:R-:W-:Y:S02]  /*baf0*/  IMAD.X R3, RZ, RZ, R3, P0 ;  /* 0x000000ffff037224 */ /* 0x002fe400000e0603 */
[----:B------:R2:W-:Y:S04]  /*bb00*/  LDGSTS.E.BYPASS.LTC128B.128 [R22+0x25c00], desc[UR36][R6.64+0x100], !P4 ;  /* 0x25c0010006167fae */ /* 0x0005e8000e101d64 */
[----:B------:R2:W-:Y:S04]  /*bb10*/  LDGSTS.E.BYPASS.LTC128B.128 [R22+0x20400], desc[UR36][R2.64], !P6 ;  /* 0x2040000002167fae */ /* 0x0005e8000f101d64 */
[----:B------:R2:W-:Y:S04]  /*bb20*/  LDGSTS.E.BYPASS.LTC128B.128 [R22+0x23400], desc[UR36][R2.64+0x80], !P5 ;  /* 0x2340008002167fae */ /* 0x0005e8000e901d64 */
[----:B------:R2:W-:Y:S04]  /*bb30*/  LDGSTS.E.BYPASS.LTC128B.128 [R22+0x26400], desc[UR36][R2.64+0x100], !P4 ;  /* 0x2640010002167fae */ /* 0x0005e8000e101d64 */
[----:B------:R-:W0:Y:S02]  /*bb40*/  SHFL.IDX PT, R24, R24, 0x5, 0x181f ;  /* 0x00b81f0018187f89 */ /* 0x000e2400000e0000 */
.L_x_135:
[----:B--2---:R-:W-:Y:S01]  /*bb50*/  IMAD.SHL.U32 R2, R23, 0x2, RZ ;  /* 0x0000000217027824 */ /* 0x004fe200078e00ff */
[----:B------:R-:W-:-:S04]  /*bb60*/  LOP3.LUT P6, RZ, R16, 0x4, RZ, 0xc0, !PT ;  /* 0x0000000410ff7812 */ /* 0x000fc800078cc0ff */
[----:B------:R-:W-:-:S04]  /*bb70*/  IADD3 R2, P0, R14, R2, RZ ;  /* 0x000000020e027210 */ /* 0x000fc80007f1e0ff */
[----:B0-----:R-:W-:Y:S02]  /*bb80*/  IADD3.X R3, RZ, R24, RZ, P0, !PT ;  /* 0x00000018ff037210 */ /* 0x001fe400007fe4ff */
[----:B------:R-:W-:-:S03]  /*bb90*/  PLOP3.LUT P0, PT, PT, PT, PT, 0x80, 0x0 ;  /* 0x000000000000781c */ /* 0x000fc60003f0f070 */
[----:B------:R-:W-:Y:S01]  /*bba0*/  @!PT LDS RZ, [RZ] ;  /* 0x00000000fffff984 */ /* 0x000fe20000000800 */
[----:B------:R-:W-:Y:S01]  /*bbb0*/  @!PT LDS RZ, [RZ] ;  /* 0x00000000fffff984 */ /* 0x000fe20000000800 */
[----:B------:R-:W-:Y:S01]  /*bbc0*/  @!PT LDS RZ, [RZ] ;  /* 0x00000000fffff984 */ /* 0x000fe20000000800 */
[----:B------:R0:W-:Y:S04]  /*bbd0*/  LDGSTS.E.BYPASS.LTC128B.128 [R22+0x20c00], desc[UR36][R2.64], !P6 ;  /* 0x20c0000002167fae */ /* 0x0001e8000f101d64 */
[----:B------:R0:W-:Y:S04]  /*bbe0*/  LDGSTS.E.BYPASS.LTC128B.128 [R22+0x23c00], desc[UR36][R2.64+0x80], !P5 ;  /* 0x23c0008002167fae */ /* 0x0001e8000e901d64 */
[----:B------:R0:W-:Y:S01]  /*bbf0*/  LDGSTS.E.BYPASS.LTC128B.128 [R22+0x26c00], desc[UR36][R2.64+0x100], !P4 ;  /* 0x26c0010002167fae */ /* 0x0001e2000e101d64 */
[----:B------:R-:W-:Y:S01]  /*bc00*/  NOP ;  /* 0x0000000000007918 */ /* 0x000fe20000000000 */
.L_x_60:
[----:B------:R-:W-:Y:S02]  /*bc10*/  PLOP3.LUT P4, PT, P4, P0, PT, 0xa2, 0x0 ;  /* 0x000000000000781c */ /* 0x000fe40002781472 */
[----:B------:R-:W-:-:S08]  /*bc20*/  @P0 R2UR P4, UR4, R19 ;  /* 0x00000000130402ca */ /* 0x000fd00000080000 */
[----:B------:R-:W-:-:S05]  /*bc30*/  @P0 PLOP3.LUT P0, PT, P4, PT, PT, 0x80, 0x0 ;  /* 0x000000000000081c */ /* 0x000fca000270f070 */
[----:B------:R-:W-:Y:S01]  /*bc40*/  @!P4 SYNCS.ARRIVE.TRANS64.RED.A0T1 RZ, [UR4+0x30830], RZ ;  /* 0x030830ffffffc9a7 */ /* 0x000fe20008200404 */
[----:B------:R-:W-:Y:S07]  /*bc50*/  @!P4 ARRIVES.LDGSTSBAR.64.TRANSCNT [UR4+0x30830] ;  /* 0x03083000ff00c9b0 */ /* 0x000fee0008000a84 */
[----:B------:R-:W-:Y:S05]  /*bc60*/  @P0 BRA.U.ANY `(.L_x_60) ;  /* 0xfffffffd00e80947 */ /* 0x000fea000393ffff */
[----:B------:R-:W-:Y:S01]  /*bc70*/  NOP ;  /* 0x0000000000007918 */ /* 0x000fe20000000000 */
[----:B------:R-:W-:-:S13]  /*bc80*/  LOP3.LUT P5, RZ, R16, 0x10, RZ, 0xc0, !PT ;  /* 0x0000001010ff7812 */ /* 0x000fda00078ac0ff */
[----:B------:R-:W-:Y:S05]  /*bc90*/  @!P5 BRA `(.L_x_61) ;  /* 0x000000000004d947 */ /* 0x000fea0003800000 */
[----:B------:R-:W-:Y:S01]  /*bca0*/  BPT.TRAP 0x1 ;  /* 0x000000040000795c */ /* 0x000fe20000300000 */
.L_x_61:
[----:B------:R1:W-:Y:S01]  /*bcb0*/  SYNCS.ARRIVE.TRANS64.A1T0 RZ, [R19+URZ+0x30830], RZ ;  /* 0x030830ff13ff79a7 */ /* 0x0003e2000810003f */
[----:B------:R-:W-:Y:S05]  /*bcc0*/  @!P5 BRA `(.L_x_62) ;  /* 0x000000000004d947 */ /* 0x000fea0003800000 */
[----:B------:R-:W-:Y:S01]  /*bcd0*/  BPT.TRAP 0x1 ;  /* 0x000000040000795c */ /* 0x000fe20000300000 */
.L_x_62:
[----:B0-----:R-:W-:Y:S01]  /*bce0*/  SHF.L.U32 R3, R27, 0x1f, RZ ;  /* 0x0000001f1b037819 */ /* 0x001fe200000006ff */
[----:B------:R-:W-:Y:S01]  /*bcf0*/  BSSY B1, `(.L_x_63) ;  /* 0x0000004000017945 */ /* 0x000fe20003800000 */
[----:B------:R-:W-:-:S04]  /*bd00*/  LEA R6, R25, UR44, 0x3 ;  /* 0x0000002c19067c11 */ /* 0x000fc8000f8e18ff */
[----:B------:R-:W0:Y:S02]  /*bd10*/  SYNCS.PHASECHK.TRANS64.TRYWAIT P0, [R6+URZ+0x30860], R3 ;  /* 0x03086003060075a7 */ /* 0x000e24000800017f */
[----:B0-----:R-:W-:Y:S05]  /*bd20*/  @!P0 BRA `(.L_x_64) ;  /* 0x0000002c00588947 */ /* 0x001fea0003800000 */
.L_x_136:
[----:B------:R-:W-:Y:S05]  /*bd30*/  BSYNC B1 ;  /* 0x0000000000017941 */ /* 0x000fea0003800000 */
.L_x_63:
[----:B------:R-:W-:Y:S01]  /*bd40*/  UMOV UR4, 0xffffffff ;  /* 0xffffffff00047882 */ /* 0x000fe20000000000 */
[----:B------:R-:W-:Y:S02]  /*bd50*/  IMAD R7, R25, 0x4800, R30 ;  /* 0x0000480019077824 */ /* 0x000fe400078e021e */
[----:B------:R-:W-:Y:S01]  /*bd60*/  IMAD.SHL.U32 R9, R23, 0x2, RZ ;  /* 0x0000000217097824 */ /* 0x000fe200078e00ff */
[----:B------:R-:W-:Y:S06]  /*bd70*/  BRA.DIV UR4, `(.L_x_65) ;  /* 0x0000002e04587947 */ /* 0x000fec000b800000 */
[----:B------:R-:W2:Y:S01]  /*bd80*/  SHFL.IDX PT, R14, R17, RZ, 0x181f ;  /* 0x00181fff110e7589 */ /* 0x000ea200000e0000 */
[----:B------:R-:W-:-:S03]  /*bd90*/  LEA R7, R7, UR44, 0x1 ;  /* 0x0000002c07077c11 */ /* 0x000fc6000f8e08ff */
[----:B0-----:R-:W0:Y:S04]  /*bda0*/  SHFL.IDX PT, R3, R18, RZ, 0x181f ;  /* 0x00181fff12037589 */ /* 0x001e2800000e0000 */
[----:B------:R-:W-:Y:S01]  /*bdb0*/  SHFL.IDX PT, R8, R18, 0x1, 0x181f ;  /* 0x00381f0012087f89 */ /* 0x000fe200000e0000 */
[----:B--2---:R-:W-:-:S03]  /*bdc0*/  IADD3 R2, P0, R14, R9, RZ ;  /* 0x000000090e027210 */ /* 0x004fc60007f1e0ff */
[----:B------:R-:W2:Y:S02]  /*bdd0*/  SHFL.IDX PT, R14, R17, 0x1, 0x181f ;  /* 0x00381f00110e7f89 */ /* 0x000ea400000e0000 */
[----:B0-----:R-:W-:Y:S01]  /*bde0*/  IMAD.X R3, RZ, RZ, R3, P0 ;  /* 0x000000ffff037224 */ /* 0x001fe200000e0603 */
[----:B------:R-:W-:-:S13]  /*bdf0*/  ISETP.LT.OR P0, PT, R0, 0x1, P3 ;  /* 0x000000010000780c */ /* 0x000fda0001f01670 */
[----:B------:R-:W-:Y:S01]  /*be00*/  LDGSTS.E.BYPASS.LTC128B.128 [R7+0x400], desc[UR36][R2.64], !P0 ;  /* 0x0040000002077fae */ /* 0x000fe2000c101d64 */
[----:B------:R-:W-:-:S13]  /*be10*/  ISETP.LT.OR P0, PT, R0, 0x1, P2 ;  /* 0x000000010000780c */ /* 0x000fda0001701670 */
[----:B------:R-:W-:Y:S01]  /*be20*/  LDGSTS.E.BYPASS.LTC128B.128 [R7+0x3400], desc[UR36][R2.64+0x80], !P0 ;  /* 0x0340008002077fae */ /* 0x000fe2000c101d64 */
[----:B------:R-:W-:-:S13]  /*be30*/  ISETP.LT.OR P0, PT, R0, 0x1, P1 ;  /* 0x000000010000780c */ /* 0x000fda0000f01670 */
[----:B------:R2:W-:Y:S02]  /*be40*/  LDGSTS.E.BYPASS.LTC128B.128 [R7+0x6400], desc[UR36][R2.64+0x100], !P0 ;  /* 0x0640010002077fae */ /* 0x0005e4000c101d64 */
[----:B--2---:R-:W-:Y:S02]  /*be50*/  IADD3 R2, P0, R14, R9, RZ ;  /* 0x000000090e027210 */ /* 0x004fe40007f1e0ff */
[----:B------:R-:W0:Y:S02]  /*be60*/  SHFL.IDX PT, R14, R17, 0x2, 0x181f ;  /* 0x00581f00110e7f89 */ /* 0x000e2400000e0000 */
[----:B------:R-:W-:Y:S02]  /*be70*/  IADD3.X R3, RZ, R8, RZ, P0, !PT ;  /* 0x00000008ff037210 */ /* 0x000fe400007fe4ff */
[----:B------:R-:W-:Y:S01]  /*be80*/  ISETP.LT.OR P0, PT, R0, 0x11, P3 ;  /* 0x000000110000780c */ /* 0x000fe20001f01670 */
[----:B------:R-:W2:-:S12]  /*be90*/  SHFL.IDX PT, R8, R18, 0x2, 0x181f ;  /* 0x00581f0012087f89 */ /* 0x000e9800000e0000 */
[----:B------:R-:W-:Y:S01]  /*bea0*/  LDGSTS.E.BYPASS.LTC128B.128 [R7+0xc00], desc[UR36][R2.64], !P0 ;  /* 0x00c0000002077fae */ /* 0x000fe2000c101d64 */
[----:B------:R-:W-:-:S13]  /*beb0*/  ISETP.LT.OR P0, PT, R0, 0x11, P2 ;  /* 0x000000110000780c */ /* 0x000fda0001701670 */
[----:B------:R-:W-:Y:S01]  /*bec0*/  LDGSTS.E.BYPASS.LTC128B.128 [R7+0x3c00], desc[UR36][R2.64+0x80], !P0 ;  /* 0x03c0008002077fae */ /* 0x000fe2000c101d64 */
[----:B------:R-:W-:-:S13]  /*bed0*/  ISETP.LT.OR P0, PT, R0, 0x11, P1 ;  /* 0x000000110000780c */ /* 0x000fda0000f01670 */
[----:B------:R0:W-:Y:S02]  /*bee0*/  LDGSTS.E.BYPASS.LTC128B.128 [R7+0x6c00], desc[UR36][R2.64+0x100], !P0 ;  /* 0x06c0010002077fae */ /* 0x0001e4000c101d64 */
[----:B0-----:R-:W-:Y:S02]  /*bef0*/  IADD3 R2, P0, R14, R9, RZ ;  /* 0x000000090e027210 */ /* 0x001fe40007f1e0ff */
[----:B------:R-:W0:Y:S03]  /*bf00*/  SHFL.IDX PT, R14, R17, 0x3, 0x181f ;  /* 0x00781f00110e7f89 */ /* 0x000e2600000e0000 */
[----:B--2---:R-:W-:Y:S01]  /*bf10*/  IMAD.X R3, RZ, RZ, R8, P0 ;  /* 0x000000ffff037224 */ /* 0x004fe200000e0608 */
        /* <DEDUP_REMOVED lines=18> */
[----:B------:R0:W3:Y:S02]  /*c040*/  SHFL.IDX PT, R14, R17, 0x5, 0x181f ;  /* 0x00b81f00110e7f89 */ /* 0x0000e400000e0000 */
[----:B--2---:R-:W-:Y:S02]  /*c050*/  IADD3.X R3, RZ, R8, RZ, P0, !PT ;  /* 0x00000008ff037210 */ /* 0x004fe400007fe4ff */
[----:B------:R-:W-:Y:S01]  /*c060*/  ISETP.LT.OR P0, PT, R0, 0x41, P3 ;  /* 0x000000410000780c */ /* 0x000fe20001f01670 */
[----:B------:R0:W2:-:S12]  /*c070*/  SHFL.IDX PT, R8, R18, 0x5, 0x181f ;  /* 0x00b81f0012087f89 */ /* 0x00009800000e0000 */
[----:B------:R0:W-:Y:S01]  /*c080*/  LDGSTS.E.BYPASS.LTC128B.128 [R7+0x2400], desc[UR36][R2.64], !P0 ;  /* 0x0240000002077fae */ /* 0x0001e2000c101d64 */
[----:B------:R-:W-:-:S13]  /*c090*/  ISETP.LT.OR P0, PT, R0, 0x41, P2 ;  /* 0x000000410000780c */ /* 0x000fda0001701670 */
[----:B------:R0:W-:Y:S01]  /*c0a0*/  LDGSTS.E.BYPASS.LTC128B.128 [R7+0x5400], desc[UR36][R2.64+0x80], !P0 ;  /* 0x0540008002077fae */ /* 0x0001e2000c101d64 */
[----:B------:R-:W-:-:S13]  /*c0b0*/  ISETP.LT.OR P0, PT, R0, 0x41, P1 ;  /* 0x000000410000780c */ /* 0x000fda0000f01670 */
[----:B--23--:R0:W-:Y:S02]  /*c0c0*/  LDGSTS.E.BYPASS.LTC128B.128 [R7+0x8400], desc[UR36][R2.64+0x100], !P0 ;  /* 0x0840010002077fae */ /* 0x00c1e4000c101d64 */
.L_x_150:
[----:B0-2---:R-:W-:Y:S01]  /*c0d0*/  IADD3 R2, P0, R14, R9, RZ ;  /* 0x000000090e027210 */ /* 0x005fe20007f1e0ff */
[----:B------:R-:W-:-:S04]  /*c0e0*/  ULDC.64 UR4, c[0x0][0x328] ;  /* 0x0000ca0000047ab9 */ /* 0x000fc80000000a00 */
[----:B------:R-:W-:Y:S01]  /*c0f0*/  IMAD.X R3, RZ, RZ, R8, P0 ;  /* 0x000000ffff037224 */ /* 0x000fe200000e0608 */
[----:B------:R-:W-:Y:S01]  /*c100*/  ISETP.LT.OR P0, PT, R0, 0x51, P3 ;  /* 0x000000510000780c */ /* 0x000fe20001f01670 */
[----:B------:R-:W-:-:S04]  /*c110*/  IMAD R8, R29, UR4, RZ ;  /* 0x000000041d087c24 */ /* 0x000fc8000f8e02ff */
[----:B------:R-:W-:-:S08]  /*c120*/  IMAD R9, R5, UR5, R8 ;  /* 0x0000000505097c24 */ /* 0x000fd0000f8e0208 */
[----:B------:R-:W-:Y:S01]  /*c130*/  @!PT LDS RZ, [RZ] ;  /* 0x00000000fffff984 */ /* 0x000fe20000000800 */
[----:B------:R-:W-:Y:S01]  /*c140*/  @!PT LDS RZ, [RZ] ;  /* 0x00000000fffff984 */ /* 0x000fe20000000800 */
[----:B------:R-:W-:Y:S01]  /*c150*/  @!PT LDS RZ, [RZ] ;  /* 0x00000000fffff984 */ /* 0x000fe20000000800 */
[----:B------:R-:W-:Y:S01]  /*c160*/  LDGSTS.E.BYPASS.LTC128B.128 [R7+0x2c00], desc[UR36][R2.64], !P0 ;  /* 0x02c0000002077fae */ /* 0x000fe2000c101d64 */
[----:B------:R-:W-:-:S13]  /*c170*/  ISETP.LT.OR P0, PT, R0, 0x51, P2 ;  /* 0x000000510000780c */ /* 0x000fda0001701670 */
[----:B------:R-:W-:Y:S01]  /*c180*/  LDGSTS.E.BYPASS.LTC128B.128 [R7+0x5c00], desc[UR36][R2.64+0x80], !P0 ;  /* 0x05c0008002077fae */ /* 0x000fe2000c101d64 */
[----:B------:R-:W-:-:S13]  /*c190*/  ISETP.LT.OR P0, PT, R0, 0x51, P1 ;  /* 0x000000510000780c */ /* 0x000fda0000f01670 */
[----:B------:R0:W-:Y:S01]  /*c1a0*/  LDGSTS.E.BYPASS.LTC128B.128 [R7+0x8c00], desc[UR36][R2.64+0x100], !P0 ;  /* 0x08c0010002077fae */ /* 0x0001e2000c101d64 */
[----:B------:R-:W-:Y:S01]  /*c1b0*/  PLOP3.LUT P0, PT, PT, PT, PT, 0x80, 0x0 ;  /* 0x000000000000781c */ /* 0x000fe20003f0f070 */
[----:B------:R-:W-:Y:S01]  /*c1c0*/  NOP ;  /* 0x0000000000007918 */ /* 0x000fe20000000000 */
[----:B0-----:R-:W-:Y:S01]  /*c1d0*/  IMAD.WIDE.U32 R2, R5, UR4, RZ ;  /* 0x0000000405027c25 */ /* 0x001fe2000f8e00ff */
[----:B------:R-:W-:-:S03]  /*c1e0*/  ULDC.64 UR4, c[0x0][0x338] ;  /* 0x0000ce0000047ab9 */ /* 0x000fc60000000a00 */
[----:B------:R-:W-:Y:S02]  /*c1f0*/  IMAD.IADD R3, R3, 0x1, R9 ;  /* 0x0000000103037824 */ /* 0x000fe400078e0209 */
[----:B------:R-:W-:Y:S02]  /*c200*/  IMAD R31, R31, UR4, RZ ;  /* 0x000000041f1f7c24 */ /* 0x000fe4000f8e02ff */
[----:B------:R-:W-:-:S04]  /*c210*/  IMAD.WIDE.U32 R2, R4, UR4, R2 ;  /* 0x0000000404027c25 */ /* 0x000fc8000f8e0002 */
[----:B------:R-:W-:-:S05]  /*c220*/  IMAD R31, R4, UR5, R31 ;  /* 0x00000005041f7c24 */ /* 0x000fca000f8e021f */
[----:B-1----:R-:W-:-:S07]  /*c230*/  IADD3 R19, R3, R31, RZ ;  /* 0x0000001f03137210 */ /* 0x002fce0007ffe0ff */
.L_x_66:
        /* <DEDUP_REMOVED lines=10> */
.L_x_67:
[----:B------:R-:W-:Y:S01]  /*c2e0*/  R2UR UR4, R35 ;  /* 0x00000000230472ca */ /* 0x000fe200000e0000 */
[----:B------:R-:W-:Y:S01]  /*c2f0*/  ULDC.64 UR6, c[0x0][0x330] ;  /* 0x0000cc0000067ab9 */ /* 0x000fe20000000a00 */
[----:B------:R-:W-:Y:S01]  /*c300*/  IMAD.MOV.U32 R18, RZ, RZ, R2 ;  /* 0x000000ffff127224 */ /* 0x000fe200078e0002 */
[----:B------:R-:W-:Y:S01]  /*c310*/  IADD3 R32, R32, -0x1, RZ ;  /* 0xffffffff20207810 */ /* 0x000fe20007ffe0ff */
[----:B------:R-:W-:Y:S01]  /*c320*/  IMAD.U32 R3, RZ, RZ, UR6 ;  /* 0x00000006ff037e24 */ /* 0x000fe2000f8e00ff */
[----:B------:R0:W-:Y:S01]  /*c330*/  SYNCS.ARRIVE.TRANS64.A1T0 RZ, [R6+URZ+0x30850], RZ ;  /* 0x030850ff06ff79a7 */ /* 0x0001e2000810003f */
[----:B------:R-:W-:Y:S01]  /*c340*/  VIADD R0, R0, 0x60 ;  /* 0x0000006000007836 */ /* 0x000fe20000000000 */
[----:B------:R-:W-:Y:S01]  /*c350*/  MOV R25, R26 ;  /* 0x0000001a00197202 */ /* 0x000fe20000000f00 */
[----:B------:R-:W-:-:S04]  /*c360*/  IMAD.WIDE.U32 R18, R3, UR41, R18 ;  /* 0x0000002903127c25 */ /* 0x000fc8000f8e0012 */
[----:B------:R-:W-:Y:S01]  /*c370*/  VIADD R20, R20, 0xffffffa0 ;  /* 0xffffffa014147836 */ /* 0x000fe20000000000 */
[----:B------:R-:W-:Y:S01]  /*c380*/  UIMAD UR4, UR4, UR6, URZ ;  /* 0x00000006040472a4 */ /* 0x000fe2000f8e023f */
[----:B------:R-:W-:-:S03]  /*c390*/  IMAD.MOV.U32 R27, RZ, RZ, R28 ;  /* 0x000000ffff1b7224 */ /* 0x000fc600078e001c */
[----:B------:R-:W-:-:S03]  /*c3a0*/  UIMAD UR4, UR41, UR7, UR4 ;  /* 0x00000007290472a4 */ /* 0x000fc6000f8e0204 */
[----:B------:R-:W-:Y:S02]  /*c3b0*/  ULDC.64 UR6, c[0x0][0x318] ;  /* 0x0000c60000067ab9 */ /* 0x000fe40000000a00 */
[----:B------:R-:W-:Y:S02]  /*c3c0*/  LEA R17, P0, R18, UR6, 0x1 ;  /* 0x0000000612117c11 */ /* 0x000fe4000f8008ff */
[----:B------:R-:W-:-:S04]  /*c3d0*/  IADD3 R3, R19, UR4, RZ ;  /* 0x0000000413037c10 */ /* 0x000fc8000fffe0ff */
[----:B------:R-:W-:Y:S02]  /*c3e0*/  LEA.HI.X R18, R18, UR7, R3, 0x1, P0 ;  /* 0x0000000712127c11 */ /* 0x000fe400080f0c03 */
[----:B------:R-:W-:-:S13]  /*c3f0*/  ISETP.GT.AND P0, PT, R32, UR47, PT ;  /* 0x0000002f20007c0c */ /* 0x000fda000bf04270 */
[----:B0-----:R-:W-:Y:S05]  /*c400*/  @P0 BRA `(.L_x_68) ;  /* 0xfffffff0002c0947 */ /* 0x001fea000383ffff */
[----:B------:R-:W-:Y:S05]  /*c410*/  BSYNC B0 ;  /* 0x0000000000007941 */ /* 0x000fea0003800000 */
.L_x_55:
[----:B------:R-:W-:-:S13]  /*c420*/  LOP3.LUT P0, RZ, R16, 0x10, RZ, 0xc0, !PT ;  /* 0x0000001010ff7812 */ /* 0x000fda000780c0ff */
[----:B------:R-:W-:Y:S05]  /*c430*/  @!P0 BRA `(.L_x_69) ;  /* 0x0000000000048947 */ /* 0x000fea0003800000 */
[----:B------:R-:W-:Y:S01]  /*c440*/  BPT.TRAP 0x1 ;  /* 0x000000040000795c */ /* 0x000fe20000300000 */
.L_x_69:
[----:B0-----:R-:W-:Y:S01]  /*c450*/  LEA R0, R26, UR44, 0x3 ;  /* 0x0000002c1a007c11 */ /* 0x001fe2000f8e18ff */
[----:B------:R-:W0:Y:S01]  /*c460*/  S2R R2, SR_TID.X ;  /* 0x0000000000027919 */ /* 0x000e220000002100 */
[----:B------:R-:W-:Y:S01]  /*c470*/  SHF.L.U32 R3, R28, 0x1f, RZ ;  /* 0x0000001f1c037819 */ /* 0x000fe200000006ff */
[----:B------:R-:W-:Y:S01]  /*c480*/  BSSY B0, `(.L_x_70) ;  /* 0x0000009000007945 */ /* 0x000fe20003800000 */
[----:B------:R-:W-:Y:S01]  /*c490*/  MOV R5, 0xffffffa0 ;  /* 0xffffffa000057802 */ /* 0x000fe20000000f00 */
[----:B------:R-:W-:Y:S01]  /*c4a0*/  IMAD R4, R26, 0x4800, R30 ;  /* 0x000048001a047824 */ /* 0x000fe200078e021e */
[----:B------:R-:W1:Y:S03]  /*c4b0*/  SYNCS.PHASECHK.TRANS64.TRYWAIT P0, [R0+URZ+0x30860], R3 ;  /* 0x03086003000075a7 */ /* 0x000e66000800017f */
[----:B------:R-:W-:Y:S01]  /*c4c0*/  IMAD R5, R32, R5, UR42 ;  /* 0x0000002a20057e24 */ /* 0x000fe2000f8e0205 */
[----:B0-----:R-:W-:-:S04]  /*c4d0*/  LOP3.LUT R2, R2, 0x7f, RZ, 0xc0, !PT ;  /* 0x0000007f02027812 */ /* 0x001fc800078ec0ff */
[----:B------:R-:W-:-:S05]  /*c4e0*/  SHF.R.U32.HI R2, RZ, 0x3, R2 ;  /* 0x00000003ff027819 */ /* 0x000fca0000011602 */
[----:B------:R-:W-:Y:S01]  /*c4f0*/  IMAD.IADD R5, R5, 0x1, -R2 ;  /* 0x0000000105057824 */ /* 0x000fe200078e0a02 */
[----:B-1----:R-:W-:Y:S06]  /*c500*/  @!P0 BRA `(.L_x_71) ;  /* 0x0000002c00a08947 */ /* 0x002fec0003800000 */
.L_x_151:
[----:B------:R-:W-:Y:S05]  /*c510*/  BSYNC B0 ;  /* 0x0000000000007941 */ /* 0x000fea0003800000 */
.L_x_70:
[----:B------:R-:W-:-:S03]  /*c520*/  UMOV UR4, 0xffffffff ;  /* 0xffffffff00047882 */ /* 0x000fc60000000000 */
[----:B------:R-:W-:Y:S05]  /*c530*/  BRA.DIV UR4, `(.L_x_72) ;  /* 0x0000002e04a87947 */ /* 0x000fea000b800000 */
[----:B0-----:R-:W-:Y:S01]  /*c540*/  SHFL.IDX PT, R3, R18, RZ, 0x181f ;  /* 0x00181fff12037589 */ /* 0x001fe200000e0000 */
[----:B------:R-:W-:Y:S01]  /*c550*/  ULDC UR4, c[0x0][0x2f4] ;  /* 0x0000bd0000047ab9 */ /* 0x000fe20000000800 */
[----:B------:R-:W-:Y:S02]  /*c560*/  LEA R4, R4, UR44, 0x1 ;  /* 0x0000002c04047c11 */ /* 0x000fe4000f8e08ff */
[----:B------:R-:W0:Y:S01]  /*c570*/  SHFL.IDX PT, R2, R17, RZ, 0x181f ;  /* 0x00181fff11027589 */ /* 0x000e2200000e0000 */
[----:B------:R-:W-:Y:S02]  /*c580*/  ISETP.GE.AND P2, PT, R23, UR4, PT ;  /* 0x0000000417007c0c */ /* 0x000fe4000bf46270 */
[----:B------:R-:W-:Y:S01]  /*c590*/  ISETP.GE.AND P1, PT, R34, UR4, PT ;  /* 0x0000000422007c0c */ /* 0x000fe2000bf26270 */
[----:B------:R-:W1:Y:S01]  /*c5a0*/  SHFL.IDX PT, R14, R17, 0x1, 0x181f ;  /* 0x00381f00110e7f89 */ /* 0x000e6200000e0000 */
[----:B------:R-:W-:Y:S02]  /*c5b0*/  ISETP.GE.AND P0, PT, R33, UR4, PT ;  /* 0x0000000421007c0c */ /* 0x000fe4000bf06270 */
[C---:B------:R-:W-:Y:S01]  /*c5c0*/  ISETP.LT.OR P3, PT, R5.reuse, 0x1, P2 ;  /* 0x000000010500780c */ /* 0x040fe20001761670 */
[----:B------:R-:W2:Y:S01]  /*c5d0*/  SHFL.IDX PT, R6, R18, 0x1, 0x181f ;  /* 0x00381f0012067f89 */ /* 0x000ea200000e0000 */
[----:B------:R-:W-:-:S02]  /*c5e0*/  ISETP.LT.OR P4, PT, R5, 0x1, P1 ;  /* 0x000000010500780c */ /* 0x000fc40000f81670 */
[----:B------:R-:W-:Y:S01]  /*c5f0*/  ISETP.LT.OR P5, PT, R5, 0x1, P0 ;  /* 0x000000010500780c */ /* 0x000fe200007a1670 */
[----:B------:R-:W3:Y:S04]  /*c600*/  SHFL.IDX PT, R8, R17, 0x2, 0x181f ;  /* 0x00581f0011087f89 */ /* 0x000ee800000e0000 */
[----:B------:R-:W4:Y:S01]  /*c610*/  SHFL.IDX PT, R7, R18, 0x2, 0x181f ;  /* 0x00581f0012077f89 */ /* 0x000f2200000e0000 */
[----:B0-----:R-:W-:-:S05]  /*c620*/  IMAD.WIDE.U32 R2, R23, 0x2, R2 ;  /* 0x0000000217027825 */ /* 0x001fca00078e0002 */
[----:B------:R-:W-:Y:S01]  /*c630*/  LDGSTS.E.BYPASS.LTC128B.128 [R4+0x400], desc[UR36][R2.64], !P3 ;  /* 0x0040000002047fae */ /* 0x000fe2000d901d64 */
[----:B------:R-:W-:-:S03]  /*c640*/  ISETP.LT.OR P3, PT, R5, 0x11, P2 ;  /* 0x000000110500780c */ /* 0x000fc60001761670 */
[----:B------:R-:W-:Y:S01]  /*c650*/  LDGSTS.E.BYPASS.LTC128B.128 [R4+0x3400], desc[UR36][R2.64+0x80], !P4 ;  /* 0x0340008002047fae */ /* 0x000fe2000e101d64 */
[----:B------:R-:W-:-:S03]  /*c660*/  ISETP.LT.OR P4, PT, R5, 0x11, P1 ;  /* 0x000000110500780c */ /* 0x000fc60000f81670 */
[----:B------:R1:W-:Y:S01]  /*c670*/  LDGSTS.E.BYPASS.LTC128B.128 [R4+0x6400], desc[UR36][R2.64+0x100], !P5 ;  /* 0x0640010002047fae */ /* 0x0003e2000e901d64 */
[----:B------:R-:W-:Y:S02]  /*c680*/  ISETP.LT.OR P5, PT, R5, 0x11, P0 ;  /* 0x000000110500780c */ /* 0x000fe400007a1670 */
[----:B-1----:R-:W-:Y:S01]  /*c690*/  MOV R2, R14 ;  /* 0x0000000e00027202 */ /* 0x002fe20000000f00 */
[----:B--2---:R-:W-:Y:S01]  /*c6a0*/  IMAD.MOV.U32 R3, RZ, RZ, R6 ;  /* 0x000000ffff037224 */ /* 0x004fe200078e0006 */
[----:B------:R-:W0:Y:S03]  /*c6b0*/  SHFL.IDX PT, R14, R17, 0x3, 0x181f ;  /* 0x00781f00110e7f89 */ /* 0x000e2600000e0000 */
[----:B------:R-:W-:Y:S01]  /*c6c0*/  IMAD.WIDE.U32 R2, R23, 0x2, R2 ;  /* 0x0000000217027825 */ /* 0x000fe200078e0002 */
[----:B------:R-:W1:Y:S04]  /*c6d0*/  SHFL.IDX PT, R6, R18, 0x3, 0x181f ;  /* 0x00781f0012067f89 */ /* 0x000e6800000e0000 */
[----:B------:R-:W-:Y:S01]  /*c6e0*/  LDGSTS.E.BYPASS.LTC128B.128 [R4+0xc00], desc[UR36][R2.64], !P3 ;  /* 0x00c0000002047fae */ /* 0x000fe2000d901d64 */
[----:B------:R-:W-:-:S03]  /*c6f0*/  ISETP.LT.OR P3, PT, R5, 0x21, P2 ;  /* 0x000000210500780c */ /* 0x000fc60001761670 */
[----:B------:R-:W-:Y:S01]  /*c700*/  LDGSTS.E.BYPASS.LTC128B.128 [R4+0x3c00], desc[UR36][R2.64+0x80], !P4 ;  /* 0x03c0008002047fae */ /* 0x000fe2000e101d64 */
[----:B------:R-:W-:-:S03]  /*c710*/  ISETP.LT.OR P4, PT, R5, 0x21, P1 ;  /* 0x000000210500780c */ /* 0x000fc60000f81670 */
[----:B------:R3:W-:Y:S01]  /*c720*/  LDGSTS.E.BYPASS.LTC128B.128 [R4+0x6c00], desc[UR36][R2.64+0x100], !P5 ;  /* 0x06c0010002047fae */ /* 0x0007e2000e901d64 */
[----:B------:R-:W-:Y:S02]  /*c730*/  ISETP.LT.OR P5, PT, R5, 0x21, P0 ;  /* 0x000000210500780c */ /* 0x000fe400007a1670 */
[----:B---3--:R-:W-:Y:S01]  /*c740*/  MOV R2, R8 ;  /* 0x0000000800027202 */ /* 0x008fe20000000f00 */
[----:B----4-:R-:W-:Y:S01]  /*c750*/  IMAD.MOV.U32 R3, RZ, RZ, R7 ;  /* 0x000000ffff037224 */ /* 0x010fe200078e0007 */
[----:B------:R-:W2:Y:S03]  /*c760*/  SHFL.IDX PT, R8, R17, 0x4, 0x181f ;  /* 0x00981f0011087f89 */ /* 0x000ea600000e0000 */
[----:B------:R-:W-:Y:S01]  /*c770*/  IMAD.WIDE.U32 R2, R23, 0x2, R2 ;  /* 0x0000000217027825 */ /* 0x000fe200078e0002 */
[----:B------:R-:W3:Y:S04]  /*c780*/  SHFL.IDX PT, R7, R18, 0x4, 0x181f ;  /* 0x00981f0012077f89 */ /* 0x000ee800000e0000 */
[----:B------:R-:W-:Y:S01]  /*c790*/  LDGSTS.E.BYPASS.LTC128B.128 [R4+0x1400], desc[UR36][R2.64], !P3 ;  /* 0x0140000002047fae */ /* 0x000fe2000d901d64 */
[----:B------:R-:W-:-:S03]  /*c7a0*/  ISETP.LT.OR P3, PT, R5, 0x31, P2 ;  /* 0x000000310500780c */ /* 0x000fc60001761670 */
[----:B------:R-:W-:Y:S01]  /*c7b0*/  LDGSTS.E.BYPASS.LTC128B.128 [R4+0x4400], desc[UR36][R2.64+0x80], !P4 ;  /* 0x0440008002047fae */ /* 0x000fe2000e101d64 */
[----:B------:R-:W-:-:S03]  /*c7c0*/  ISETP.LT.OR P4, PT, R5, 0x31, P1 ;  /* 0x000000310500780c */ /* 0x000fc60000f81670 */
[----:B------:R0:W-:Y:S01]  /*c7d0*/  LDGSTS.E.BYPASS.LTC128B.128 [R4+0x7400], desc[UR36][R2.64+0x100], !P5 ;  /* 0x0740010002047fae */ /* 0x0001e2000e901d64 */
[----:B------:R-:W-:-:S03]  /*c7e0*/  ISETP.LT.OR P5, PT, R5, 0x31, P0 ;  /* 0x000000310500780c */ /* 0x000fc600007a1670 */
[----:B------:R-:W4:Y:S01]  /*c7f0*/  SHFL.IDX PT, R18, R18, 0x5, 0x181f ;  /* 0x00b81f0012127f89 */ /* 0x000f2200000e0000 */
[----:B0-----:R-:W-:Y:S01]  /*c800*/  MOV R2, R14 ;  /* 0x0000000e00027202 */ /* 0x001fe20000000f00 */
[----:B-1----:R-:W-:Y:S02]  /*c810*/  IMAD.MOV.U32 R3, RZ, RZ, R6 ;  /* 0x000000ffff037224 */ /* 0x002fe400078e0006 */
[----:B------:R0:W1:Y:S01]  /*c820*/  SHFL.IDX PT, R14, R17, 0x5, 0x181f ;  /* 0x00b81f00110e7f89 */ /* 0x00006200000e0000 */
[----:B------:R-:W-:Y:S01]  /*c830*/  MOV R6, RZ ;  /* 0x000000ff00067202 */ /* 0x000fe20000000f00 */
[----:B------:R-:W-:-:S05]  /*c840*/  IMAD.WIDE.U32 R2, R23, 0x2, R2 ;  /* 0x0000000217027825 */ /* 0x000fca00078e0002 */
[----:B------:R-:W-:Y:S01]  /*c850*/  LDGSTS.E.BYPASS.LTC128B.128 [R4+0x1c00], desc[UR36][R2.64], !P3 ;  /* 0x01c0000002047fae */ /* 0x000fe2000d901d64 */
[----:B------:R-:W-:-:S03]  /*c860*/  ISETP.LT.OR P3, PT, R5, 0x41, P2 ;  /* 0x000000410500780c */ /* 0x000fc60001761670 */
[----:B------:R-:W-:Y:S01]  /*c870*/  LDGSTS.E.BYPASS.LTC128B.128 [R4+0x4c00], desc[UR36][R2.64+0x80], !P4 ;  /* 0x04c0008002047fae */ /* 0x000fe2000e101d64 */
[----:B------:R-:W-:-:S03]  /*c880*/  ISETP.LT.OR P4, PT, R5, 0x41, P1 ;  /* 0x000000410500780c */ /* 0x000fc60000f81670 */
[----:B------:R2:W-:Y:S01]  /*c890*/  LDGSTS.E.BYPASS.LTC128B.128 [R4+0x7c00], desc[UR36][R2.64+0x100], !P5 ;  /* 0x07c0010002047fae */ /* 0x0005e2000e901d64 */
[----:B------:R-:W-:Y:S02]  /*c8a0*/  ISETP.LT.OR P5, PT, R5, 0x41, P0 ;  /* 0x000000410500780c */ /* 0x000fe400007a1670 */
[----:B--2---:R-:W-:Y:S01]  /*c8b0*/  MOV R2, R8 ;  /* 0x0000000800027202 */ /* 0x004fe20000000f00 */
[----:B---3--:R-:W-:-:S04]  /*c8c0*/  IMAD.MOV.U32 R3, RZ, RZ, R7 ;  /* 0x000000ffff037224 */ /* 0x008fc800078e0007 */
[----:B------:R-:W-:-:S05]  /*c8d0*/  IMAD.WIDE.U32 R2, R23, 0x2, R2 ;  /* 0x0000000217027825 */ /* 0x000fca00078e0002 */
[----:B------:R0:W-:Y:S04]  /*c8e0*/  LDGSTS.E.BYPASS.LTC128B.128 [R4+0x2400], desc[UR36][R2.64], !P3 ;  /* 0x0240000002047fae */ /* 0x0001e8000d901d64 */
[----:B------:R0:W-:Y:S04]  /*c8f0*/  LDGSTS.E.BYPASS.LTC128B.128 [R4+0x5400], desc[UR36][R2.64+0x80], !P4 ;  /* 0x0540008002047fae */ /* 0x0001e8000e101d64 */
[----:B-1--4-:R0:W-:Y:S02]  /*c900*/  LDGSTS.E.BYPASS.LTC128B.128 [R4+0x8400], desc[UR36][R2.64+0x100], !P5 ;  /* 0x0840010002047fae */ /* 0x0121e4000e901d64 */
.L_x_165:
[C---:B------:R-:W-:Y:S01]  /*c910*/  ISETP.LT.OR P2, PT, R5.reuse, 0x51, P2 ;  /* 0x000000510500780c */ /* 0x040fe20001741670 */
[----:B0-----:R-:W-:Y:S01]  /*c920*/  IMAD.MOV.U32 R2, RZ, RZ, R14 ;  /* 0x000000ffff027224 */ /* 0x001fe200078e000e */
[C---:B------:R-:W-:Y:S02]  /*c930*/  ISETP.LT.OR P1, PT, R5.reuse, 0x51, P1 ;  /* 0x000000510500780c */ /* 0x040fe40000f21670 */
[----:B------:R-:W-:Y:S02]  /*c940*/  ISETP.LT.OR P0, PT, R5, 0x51, P0 ;  /* 0x000000510500780c */ /* 0x000fe40000701670 */
[----:B------:R-:W-:-:S03]  /*c950*/  MOV R3, R18 ;  /* 0x0000001200037202 */ /* 0x000fc60000000f00 */
[----:B------:R-:W-:-:S05]  /*c960*/  IMAD.WIDE.U32 R2, R23, 0x2, R2 ;  /* 0x0000000217027825 */ /* 0x000fca00078e0002 */
[----:B------:R-:W-:Y:S01]  /*c970*/  @!PT LDS RZ, [RZ] ;  /* 0x00000000fffff984 */ /* 0x000fe20000000800 */
[----:B------:R-:W-:Y:S01]  /*c980*/  @!PT LDS RZ, [RZ] ;  /* 0x00000000fffff984 */ /* 0x000fe20000000800 */
[----:B------:R-:W-:Y:S01]  /*c990*/  @!PT LDS RZ, [RZ] ;  /* 0x00000000fffff984 */ /* 0x000fe20000000800 */
[----:B------:R0:W-:Y:S04]  /*c9a0*/  LDGSTS.E.BYPASS.LTC128B.128 [R4+0x2c00], desc[UR36][R2.64], !P2 ;  /* 0x02c0000002047fae */ /* 0x0001e8000d101d64 */
[----:B------:R0:W-:Y:S04]  /*c9b0*/  LDGSTS.E.BYPASS.LTC128B.128 [R4+0x5c00], desc[UR36][R2.64+0x80], !P1 ;  /* 0x05c0008002047fae */ /* 0x0001e8000c901d64 */
[----:B------:R0:W-:Y:S01]  /*c9c0*/  LDGSTS.E.BYPASS.LTC128B.128 [R4+0x8c00], desc[UR36][R2.64+0x100], !P0 ;  /* 0x08c0010002047fae */ /* 0x0001e2000c101d64 */
[----:B------:R-:W-:Y:S01]  /*c9d0*/  PLOP3.LUT P0, PT, PT, PT, PT, 0x80, 0x0 ;  /* 0x000000000000781c */ /* 0x000fe20003f0f070 */
[----:B------:R-:W-:-:S12]  /*c9e0*/  NOP ;  /* 0x0000000000007918 */ /* 0x000fd80000000000 */
.L_x_73:
        /* <DEDUP_REMOVED lines=10> */
.L_x_74:
[----:B------:R1:W-:Y:S02]  /*ca90*/  SYNCS.ARRIVE.TRANS64.A1T0 RZ, [R0+URZ+0x30850], RZ ;  /* 0x030850ff00ff79a7 */ /* 0x0003e4000810003f */
[----:B-1----:R-:W-:-:S05]  /*caa0*/  VIADD R0, R26, 0x1 ;  /* 0x000000011a007836 */ /* 0x002fca0000000000 */
[----:B------:R-:W-:-:S04]  /*cab0*/  ISETP.NE.AND P0, PT, R0, 0x2, PT ;  /* 0x000000020000780c */ /* 0x000fc80003f05270 */
[----:B0-----:R-:W-:Y:S02]  /*cac0*/  SEL R3, RZ, 0x1, P0 ;  /* 0x00000001ff037807 */ /* 0x001fe40000000000 */
[----:B------:R-:W-:Y:S02]  /*cad0*/  SEL R0, R0, RZ, P0 ;  /* 0x000000ff00007207 */ /* 0x000fe40000000000 */
[----:B------:R-:W-:-:S07]  /*cae0*/  LOP3.LUT R28, R28, R3, RZ, 0x3c, !PT ;  /* 0x000000031c1c7212 */ /* 0x000fce00078e3cff */
.L_x_40:
[----:B------:R-:W0:Y:S01]  /*caf0*/  S2R R3, SR_CgaCtaId ;  /* 0x0000000000037919 */ /* 0x000e220000008800 */
[----:B------:R-:W-:Y:S02]  /*cb00*/  MOV R2, 0x400 ;  /* 0x0000040000027802 */ /* 0x000fe40000000f00 */
[----:B------:R-:W-:Y:S02]  /*cb10*/  SHF.L.U32 R6, R6, 0x1f, RZ ;  /* 0x0000001f06067819 */ /* 0x000fe400000006ff */
[----:B0-----:R-:W-:-:S04]  /*cb20*/  LEA R7, R3, R2, 0x18 ;  /* 0x0000000203077211 */ /* 0x001fc800078ec0ff */
[----:B------:R-:W0:Y:S02]  /*cb30*/  SYNCS.PHASECHK.TRANS64.TRYWAIT P0, [R7+URZ+0x30820], R6 ;  /* 0x03082006070075a7 */ /* 0x000e24000800017f */
[----:B0-----:R-:W-:Y:S05]  /*cb40*/  @!P0 BRA `(.L_x_75) ;  /* 0x0000003000408947 */ /* 0x001fea0003800000 */
.L_x_166:
[----:B------:R-:W-:-:S03]  /*cb50*/  UMOV UR4, 0xffffffff ;  /* 0xffffffff00047882 */ /* 0x000fc60000000000 */
[----:B------:R-:W-:Y:S05]  /*cb60*/  BRA.DIV UR4, `(.L_x_76) ;  /* 0x00000032044c7947 */ /* 0x000fea000b800000 */
[----:B------:R-:W1:Y:S02]  /*cb70*/  S2R R2, SR_TID.X ;  /* 0x0000000000027919 */ /* 0x000e640000002100 */
[----:B-1----:R-:W-:-:S04]  /*cb80*/  SHF.R.U32.HI R2, RZ, 0x5, R2 ;  /* 0x00000005ff027819 */ /* 0x002fc80000011602 */
[----:B------:R-:W-:-:S05]  /*cb90*/  LOP3.LUT R2, R2, 0x3, RZ, 0xc0, !PT ;  /* 0x0000000302027812 */ /* 0x000fca00078ec0ff */
[----:B------:R1:W2:Y:S02]  /*cba0*/  SHFL.IDX PT, R14, R2, RZ, 0x1f ;  /* 0x00001fff020e7589 */ /* 0x0002a400000e0000 */
.L_x_169:
[----:B--2---:R-:W-:-:S13]  /*cbb0*/  ISETP.NE.AND P0, PT, R14, RZ, PT ;  /* 0x000000ff0e00720c */ /* 0x004fda0003f05270 */
[----:B------:R-:W-:Y:S05]  /*cbc0*/  @P0 BRA `(.L_x_8) ;  /* 0x0000000000900947 */ /* 0x000fea0003800000 */
[----:B------:R-:W-:-:S03]  /*cbd0*/  UMOV UR4, 0xffffffff ;  /* 0xffffffff00047882 */ /* 0x000fc60000000000 */
[----:B------:R-:W-:Y:S05]  /*cbe0*/  BRA.DIV UR4, `(.L_x_77) ;  /* 0x0000003204607947 */ /* 0x000fea000b800000 */
[----:B------:R-:W-:-:S13]  /*cbf0*/  ELECT P6, URZ, PT ;  /* 0x00000000003f782f */ /* 0x000fda00038c0000 */
.L_x_172:
[----:B------:R-:W-:Y:S05]  /*cc00*/  @!P6 BRA `(.L_x_8) ;  /* 0x000000000080e947 */ /* 0x000fea0003800000 */
[----:B-1----:R-:W2:Y:S02]  /*cc10*/  LDL R2, [R1+0x4] ;  /* 0x0000040001027983 */ /* 0x002ea40000100800 */
[----:B--2---:R-:W-:-:S13]  /*cc20*/  R2UR UR4, R2 ;  /* 0x00000000020472ca */ /* 0x004fda00000e0000 */
[----:B------:R-:W-:-:S06]  /*cc30*/  ULOP3.LUT UR4, UR4, 0x2, URZ, 0xfc, !UPT ;  /* 0x0000000204047892 */ /* 0x000fcc000f8efc3f */
[----:B------:R-:W-:-:S04]  /*cc40*/  MOV R2, UR4 ;  /* 0x0000000400027c02 */ /* 0x000fc80008000f00 */
[----:B------:R-:W-:-:S13]  /*cc50*/  ISETP.NE.AND P0, PT, R2, 0x3, PT ;  /* 0x000000030200780c */ /* 0x000fda0003f05270 */
[----:B------:R-:W-:Y:S05]  /*cc60*/  @!P0 BRA `(.L_x_78) ;  /* 0x0000000000048947 */ /* 0x000fea0003800000 */
[----:B------:R-:W-:Y:S01]  /*cc70*/  BPT.TRAP 0x1 ;  /* 0x000000040000795c */ /* 0x000fe20000300000 */
.L_x_78:
[----:B------:R-:W-:Y:S01]  /*cc80*/  IMAD R5, R0, 0x8, R7 ;  /* 0x0000000800057824 */ /* 0x000fe200078e0207 */
[----:B------:R-:W-:Y:S02]  /*cc90*/  SHF.L.U32 R2, R28, 0x1f, RZ ;  /* 0x0000001f1c027819 */ /* 0x000fe400000006ff */
[----:B------:R-:W-:Y:S02]  /*cca0*/  IADD3 R0, R0, 0x1, RZ ;  /* 0x0000000100007810 */ /* 0x000fe40007ffe0ff */
[----:B------:R-:W1:Y:S02]  /*ccb0*/  SYNCS.PHASECHK.TRANS64.TRYWAIT P1, [R5+URZ+0x30840], R2 ;  /* 0x03084002050075a7 */ /* 0x000e64000802017f */
[----:B------:R-:W-:-:S04]  /*ccc0*/  ISETP.NE.AND P2, PT, R0, 0x2, PT ;  /* 0x000000020000780c */ /* 0x000fc80003f45270 */
[----:B------:R-:W-:Y:S01]  /*ccd0*/  SEL R3, RZ, 0x1, P2 ;  /* 0x00000001ff037807 */ /* 0x000fe20001000000 */
[----:B-1----:R-:W-:Y:S08]  /*cce0*/  @!P1 BRA `(.L_x_79) ;  /* 0x0000003000409947 */ /* 0x002ff00003800000 */
.L_x_173:
[----:B------:R-:W-:Y:S02]  /*ccf0*/  SEL R0, R0, RZ, P2 ;  /* 0x000000ff00007207 */ /* 0x000fe40001000000 */
[----:B------:R-:W-:Y:S01]  /*cd00*/  LOP3.LUT R3, R28, R3, RZ, 0x3c, !PT ;  /* 0x000000031c037212 */ /* 0x000fe200078e3cff */
[----:B------:R-:W-:Y:S06]  /*cd10*/  @!P0 BRA `(.L_x_80) ;  /* 0x0000000000048947 */ /* 0x000fec0003800000 */
[----:B------:R-:W-:Y:S01]  /*cd20*/  BPT.TRAP 0x1 ;  /* 0x000000040000795c */ /* 0x000fe20000300000 */
.L_x_80:
[----:B0-----:R-:W-:Y:S01]  /*cd30*/  IMAD R7, R0, 0x8, R7 ;  /* 0x0000000800077824 */ /* 0x001fe200078e0207 */
[----:B------:R-:W-:-:S04]  /*cd40*/  SHF.L.U32 R0, R3, 0x1f, RZ ;  /* 0x0000001f03007819 */ /* 0x000fc800000006ff */
[----:B------:R-:W0:Y:S02]  /*cd50*/  SYNCS.PHASECHK.TRANS64.TRYWAIT P1, [R7+URZ+0x30840], R0 ;  /* 0x03084000070075a7 */ /* 0x000e24000802017f */
[----:B0-----:R-:W-:Y:S05]  /*cd60*/  @!P1 BRA `(.L_x_81) ;  /* 0x0000003000349947 */ /* 0x001fea0003800000 */
.L_x_174:
[----:B------:R-:W-:Y:S05]  /*cd70*/  @!P0 BRA `(.L_x_82) ;  /* 0x0000000000048947 */ /* 0x000fea0003800000 */
[----:B------:R-:W-:Y:S01]  /*cd80*/  BPT.TRAP 0x1 ;  /* 0x000000040000795c */ /* 0x000fe20000300000 */
.L_x_82:
[----:B------:R-:W2:Y:S02]  /*cd90*/  SYNCS.PHASECHK.TRANS64.TRYWAIT P1, [R5+URZ+0x30860], R2 ;  /* 0x03086002050075a7 */ /* 0x000ea4000802017f */
[----:B--2---:R-:W-:Y:S05]  /*cda0*/  @!P1 BRA `(.L_x_83) ;  /* 0x0000003000389947 */ /* 0x004fea0003800000 */
.L_x_175:
[----:B------:R-:W-:Y:S05]  /*cdb0*/  @!P0 BRA `(.L_x_84) ;  /* 0x0000000000048947 */ /* 0x000fea0003800000 */
[----:B------:R-:W-:Y:S01]  /*cdc0*/  BPT.TRAP 0x1 ;  /* 0x000000040000795c */ /* 0x000fe20000300000 */
.L_x_84:
[----:B---3--:R3:W4:Y:S02]  /*cdd0*/  SYNCS.PHASECHK.TRANS64.TRYWAIT P0, [R7+URZ+0x30860], R0 ;  /* 0x03086000070075a7 */ /* 0x008724000800017f */
[----:B----4-:R-:W-:Y:S05]  /*cde0*/  @!P0 NANOSLEEP.SYNCS 0x989680 ;  /* 0x009896800000895d */ /* 0x010fea0003900000 */
[----:B------:R-:W4:Y:S02]  /*cdf0*/  @!P0 SYNCS.PHASECHK.TRANS64 P0, [R7+URZ+0x30860], R0 ;  /* 0x03086000070085a7 */ /* 0x000f24000800007f */
[----:B----4-:R-:W-:Y:S05]  /*ce00*/  @!P0 BRA `(.L_x_84) ;  /* 0xfffffffc00f08947 */ /* 0x010fea000383ffff */
.L_x_8:
[----:B------:R-:W-:Y:S05]  /*ce10*/  BSYNC B6 ;  /* 0x0000000000067941 */ /* 0x000fea0003800000 */
.L_x_5:
[----:B------:R-:W-:Y:S05]  /*ce20*/  EXIT ;  /* 0x000000000000794d */ /* 0x000fea0003800000 */
.L_x_12:
[----:B0-----:R-:W-:-:S04]  /*ce30*/  MOV R3, UR38 ;  /* 0x0000002600037c02 */ /* 0x001fc80008000f00 */
[----:B------:R0:W1:Y:S03]  /*ce40*/  SYNCS.PHASECHK.TRANS64.TRYWAIT P0, [R3+URZ+0x30800], R0 ;  /* 0x03080000030075a7 */ /* 0x000066000800017f */
[----:B-1----:R-:W-:Y:S05]  /*ce50*/  @!P0 NANOSLEEP.SYNCS 0x989680 ;  /* 0x009896800000895d */ /* 0x002fea0003900000 */
[----:B------:R-:W1:Y:S02]  /*ce60*/  @!P0 SYNCS.PHASECHK.TRANS64 P0, [R3+URZ+0x30800], R0 ;  /* 0x03080000030085a7 */ /* 0x000e64000800007f */
[----:B-1----:R-:W-:Y:S05]  /*ce70*/  @!P0 BRA `(.L_x_12) ;  /* 0xfffffffc00ec8947 */ /* 0x002fea000383ffff */
[----:B------:R-:W-:Y:S05]  /*ce80*/  BRA `(.L_x_85) ;  /* 0xffffff4400347947 */ /* 0x000fea000383ffff */
.L_x_16:
[----:B0-----:R-:W-:-:S04]  /*ce90*/  IMAD.U32 R3, RZ, RZ, UR38 ;  /* 0x00000026ff037e24 */ /* 0x001fc8000f8e00ff */
[----:B------:R0:W2:Y:S03]  /*cea0*/  SYNCS.PHASECHK.TRANS64.TRYWAIT P1, [R3+URZ+0x30830], R0 ;  /* 0x03083000030075a7 */ /* 0x0000a6000802017f */
[----:B--2---:R-:W-:Y:S05]  /*ceb0*/  @!P1 NANOSLEEP.SYNCS 0x989680 ;  /* 0x009896800000995d */ /* 0x004fea0003900000 */
[----:B------:R-:W2:Y:S02]  /*cec0*/  @!P1 SYNCS.PHASECHK.TRANS64 P1, [R3+URZ+0x30830], R0 ;  /* 0x03083000030095a7 */ /* 0x000ea4000802007f */
[----:B--2---:R-:W-:Y:S05]  /*ced0*/  @!P1 BRA `(.L_x_16) ;  /* 0xfffffffc00ec9947 */ /* 0x004fea000383ffff */
[----:B------:R-:W-:Y:S05]  /*cee0*/  BRA `(.L_x_15) ;  /* 0xffffff4400587947 */ /* 0x000fea000383ffff */
.L_x_22:
[----:B-1----:R-:W-:-:S04]  /*cef0*/  MOV R5, UR61 ;  /* 0x0000003d00057c02 */ /* 0x002fc80008000f00 */
[----:B------:R1:W2:Y:S03]  /*cf00*/  SYNCS.PHASECHK.TRANS64.TRYWAIT P1, [R5+URZ+0x30830], R4 ;  /* 0x03083004050075a7 */ /* 0x0002a6000802017f */
[----:B--2---:R-:W-:Y:S05]  /*cf10*/  @!P1 NANOSLEEP.SYNCS 0x989680 ;  /* 0x009896800000995d */ /* 0x004fea0003900000 */
[----:B------:R-:W2:Y:S02]  /*cf20*/  @!P1 SYNCS.PHASECHK.TRANS64 P1, [R5+URZ+0x30830], R4 ;  /* 0x03083004050095a7 */ /* 0x000ea4000802007f */
[----:B--2---:R-:W-:Y:S05]  /*cf30*/  @!P1 BRA `(.L_x_22) ;  /* 0xfffffffc00ec9947 */ /* 0x004fea000383ffff */
[----:B------:R-:W-:Y:S05]  /*cf40*/  BRA `(.L_x_21) ;  /* 0xffffff70001c7947 */ /* 0x000fea000383ffff */
.L_x_26:
[----:B-1----:R-:W-:-:S04]  /*cf50*/  IMAD.U32 R5, RZ, RZ, UR4 ;  /* 0x00000004ff057e24 */ /* 0x002fc8000f8e00ff */
[----:B------:R1:W3:Y:S03]  /*cf60*/  SYNCS.PHASECHK.TRANS64.TRYWAIT P1, [R5+URZ+0x30850], R0 ;  /* 0x03085000050075a7 */ /* 0x0002e6000802017f */
[----:B---3--:R-:W-:Y:S05]  /*cf70*/  @!P1 NANOSLEEP.SYNCS 0x989680 ;  /* 0x009896800000995d */ /* 0x008fea0003900000 */
[----:B------:R-:W3:Y:S02]  /*cf80*/  @!P1 SYNCS.PHASECHK.TRANS64 P1, [R5+URZ+0x30850], R0 ;  /* 0x03085000050095a7 */ /* 0x000ee4000802007f */
[----:B---3--:R-:W-:Y:S05]  /*cf90*/  @!P1 BRA `(.L_x_26) ;  /* 0xfffffffc00ec9947 */ /* 0x008fea000383ffff */
[----:B------:R-:W-:Y:S05]  /*cfa0*/  BRA `(.L_x_25) ;  /* 0xffffff7800ac7947 */ /* 0x000fea000383ffff */
.L_x_33:
[----:B-1----:R-:W-:-:S04]  /*cfb0*/  MOV R7, UR5 ;  /* 0x0000000500077c02 */ /* 0x002fc80008000f00 */
[----:B------:R1:W2:Y:S03]  /*cfc0*/  SYNCS.PHASECHK.TRANS64.TRYWAIT P1, [R7+URZ+0x30850], R0 ;  /* 0x03085000070075a7 */ /* 0x0002a6000802017f */
[----:B--2---:R-:W-:Y:S05]  /*cfd0*/  @!P1 NANOSLEEP.SYNCS 0x989680 ;  /* 0x009896800000995d */ /* 0x004fea0003900000 */
[----:B------:R-:W2:Y:S02]  /*cfe0*/  @!P1 SYNCS.PHASECHK.TRANS64 P1, [R7+URZ+0x30850], R0 ;  /* 0x03085000070095a7 */ /* 0x000ea4000802007f */
[----:B--2---:R-:W-:Y:S05]  /*cff0*/  @!P1 BRA `(.L_x_33) ;  /* 0xfffffffc00ec9947 */ /* 0x004fea000383ffff */
[----:B------:R-:W-:Y:S05]  /*d000*/  BRA `(.L_x_32) ;  /* 0xffffff9800487947 */ /* 0x000fea000383ffff */
.L_x_45:
[----:B------:R-:W-:Y:S01]  /*d010*/  IMAD.MOV.U32 R13, RZ, RZ, R18 ;  /* 0x000000ffff0d7224 */ /* 0x000fe200078e0012 */
[----:B------:R-:W-:Y:S01]  /*d020*/  MOV R12, RZ ;  /* 0x000000ff000c7202 */ /* 0x000fe20000000f00 */
[----:B------:R-:W-:Y:S01]  /*d030*/  IMAD.MOV.U32 R11, RZ, RZ, 0x1f ;  /* 0x0000001fff0b7424 */ /* 0x000fe200078e00ff */
[----:B------:R-:W-:-:S07]  /*d040*/  MOV R15, 0xffffffff ;  /* 0xffffffff000f7802 */ /* 0x000fce0000000f00 */
[----:B-----5:R-:W-:Y:S05]  /*d050*/  WARPSYNC.COLLECTIVE R15, `(.L_x_86) ;  /* 0x000000000f087348 */ /* 0x020fea0003c00000 */
[----:B------:R0:W1:Y:S02]  /*d060*/  SHFL.IDX P6, R14, R13, R12, R11 ;  /* 0x0000000c0d0e7389 */ /* 0x00006400000c000b */
[----:B01---5:R-:W-:Y:S01]  /*d070*/  ENDCOLLECTIVE ;  /* 0x000000000000791b */ /* 0x023fe20003800000 */
.L_x_86:
[----:B------:R-:W-:Y:S05]  /*d080*/  BRA `(.L_x_87) ;  /* 0xffffffcc00607947 */ /* 0x000fea000383ffff */
.L_x_47:
[----:B0-----:R-:W-:-:S04]  /*d090*/  IMAD.U32 R3, RZ, RZ, UR44 ;  /* 0x0000002cff037e24 */ /* 0x001fc8000f8e00ff */
[----:B------:R0:W1:Y:S03]  /*d0a0*/  SYNCS.PHASECHK.TRANS64.TRYWAIT P0, [R3+URZ+0x30840], R2 ;  /* 0x03084002030075a7 */ /* 0x000066000800017f */
[----:B-1----:R-:W-:Y:S05]  /*d0b0*/  @!P0 NANOSLEEP.SYNCS 0x989680 ;  /* 0x009896800000895d */ /* 0x002fea0003900000 */
[----:B------:R-:W1:Y:S02]  /*d0c0*/  @!P0 SYNCS.PHASECHK.TRANS64 P0, [R3+URZ+0x30840], R2 ;  /* 0x03084002030085a7 */ /* 0x000e64000800007f */
[----:B-1----:R-:W-:Y:S05]  /*d0d0*/  @!P0 BRA `(.L_x_47) ;  /* 0xfffffffc00ec8947 */ /* 0x002fea000383ffff */
[----:B------:R-:W-:Y:S05]  /*d0e0*/  BRA `(.L_x_88) ;  /* 0xffffffd0006c7947 */ /* 0x000fea000383ffff */
.L_x_48:
[----:B------:R-:W-:Y:S01]  /*d0f0*/  BSSY B0, `(.L_x_89) ;  /* 0x0000008000007945 */ /* 0x000fe20003800000 */
[----:B------:R-:W-:Y:S01]  /*d100*/  MOV R13, R7 ;  /* 0x00000007000d7202 */ /* 0x000fe20000000f00 */
[----:B------:R-:W-:Y:S01]  /*d110*/  IMAD.MOV.U32 R12, RZ, RZ, RZ ;  /* 0x000000ffff0c7224 */ /* 0x000fe200078e00ff */
[----:B------:R-:W-:Y:S01]  /*d120*/  MOV R11, 0x181f ;  /* 0x0000181f000b7802 */ /* 0x000fe20000000f00 */
[----:B------:R-:W-:-:S07]  /*d130*/  IMAD.MOV.U32 R15, RZ, RZ, -0x1 ;  /* 0xffffffffff0f7424 */ /* 0x000fce00078e00ff */
[----:B------:R-:W-:Y:S05]  /*d140*/  WARPSYNC.COLLECTIVE R15, `(.L_x_90) ;  /* 0x000000000f087348 */ /* 0x000fea0003c00000 */
[----:B------:R0:W1:Y:S02]  /*d150*/  SHFL.IDX P6, R14, R13, R12, R11 ;  /* 0x0000000c0d0e7389 */ /* 0x00006400000c000b */
[----:B01----:R-:W-:Y:S01]  /*d160*/  ENDCOLLECTIVE ;  /* 0x000000000000791b */ /* 0x003fe20003800000 */
.L_x_90:
[----:B------:R-:W-:Y:S05]  /*d170*/  BSYNC B0 ;  /* 0x0000000000007941 */ /* 0x000fea0003800000 */
.L_x_89:
[----:B------:R-:W-:Y:S01]  /*d180*/  IMAD.MOV.U32 R13, RZ, RZ, R0 ;  /* 0x000000ffff0d7224 */ /* 0x000fe200078e0000 */
[----:B------:R-:W-:Y:S01]  /*d190*/  MOV R12, RZ ;  /* 0x000000ff000c7202 */ /* 0x000fe20000000f00 */
[----:B------:R-:W-:Y:S01]  /*d1a0*/  IMAD.MOV.U32 R11, RZ, RZ, 0x181f ;  /* 0x0000181fff0b7424 */ /* 0x000fe200078e00ff */
[----:B------:R-:W-:Y:S02]  /*d1b0*/  MOV R15, 0xffffffff ;  /* 0xffffffff000f7802 */ /* 0x000fe40000000f00 */
[----:B------:R-:W-:Y:S02]  /*d1c0*/  MOV R3, R14 ;  /* 0x0000000e00037202 */ /* 0x000fe40000000f00 */
[----:B------:R-:W-:-:S07]  /*d1d0*/  @P0 LEA R9, R30, UR44, 0x1 ;  /* 0x0000002c1e090c11 */ /* 0x000fce000f8e08ff */
[----:B------:R-:W-:Y:S05]  /*d1e0*/  WARPSYNC.COLLECTIVE R15, `(.L_x_91) ;  /* 0x000000000f087348 */ /* 0x000fea0003c00000 */
[----:B------:R0:W1:Y:S02]  /*d1f0*/  SHFL.IDX P6, R14, R13, R12, R11 ;  /* 0x0000000c0d0e7389 */ /* 0x00006400000c000b */
[----:B01----:R-:W-:Y:S01]  /*d200*/  ENDCOLLECTIVE ;  /* 0x000000000000791b */ /* 0x003fe20003800000 */
.L_x_91:
[----:B------:R-:W-:Y:S01]  /*d210*/  MOV R13, R7 ;  /* 0x00000007000d7202 */ /* 0x000fe20000000f00 */
[----:B------:R-:W-:Y:S02]  /*d220*/  IMAD.MOV.U32 R12, RZ, RZ, 0x1 ;  /* 0x00000001ff0c7424 */ /* 0x000fe400078e00ff */
[----:B------:R-:W-:-:S07]  /*d230*/  IMAD.MOV.U32 R2, RZ, RZ, R14 ;  /* 0x000000ffff027224 */ /* 0x000fce00078e000e */
[----:B------:R-:W-:Y:S05]  /*d240*/  WARPSYNC.COLLECTIVE R15, `(.L_x_92) ;  /* 0x000000000f087348 */ /* 0x000fea0003c00000 */
[----:B------:R0:W1:Y:S02]  /*d250*/  SHFL.IDX P6, R14, R13, R12, R11 ;  /* 0x0000000c0d0e7389 */ /* 0x00006400000c000b */
[----:B01----:R-:W-:Y:S01]  /*d260*/  ENDCOLLECTIVE ;  /* 0x000000000000791b */ /* 0x003fe20003800000 */
.L_x_92:
[----:B------:R-:W-:-:S05]  /*d270*/  @P0 IMAD.WIDE.U32 R2, R23, 0x2, R2 ;  /* 0x0000000217020825 */ /* 0x000fca00078e0002 */
[----:B------:R-:W-:Y:S01]  /*d280*/  @!PT LDS RZ, [RZ] ;  /* 0x00000000fffff984 */ /* 0x000fe20000000800 */
[----:B------:R-:W-:Y:S01]  /*d290*/  @!PT LDS RZ, [RZ] ;  /* 0x00000000fffff984 */ /* 0x000fe20000000800 */
[----:B------:R-:W-:Y:S01]  /*d2a0*/  @!PT LDS RZ, [RZ] ;  /* 0x00000000fffff984 */ /* 0x000fe20000000800 */
[----:B------:R0:W-:Y:S04]  /*d2b0*/  @P0 LDGSTS.E.BYPASS.LTC128B.128 [R9+0x1e400], desc[UR36][R2.64], !P3 ;  /* 0x1e40000002090fae */ /* 0x0001e8000d901d64 */
[----:B------:R0:W-:Y:S01]  /*d2c0*/  @P0 LDGSTS.E.BYPASS.LTC128B.128 [R9+0x21400], desc[UR36][R2.64+0x80], !P2 ;  /* 0x2140008002090fae */ /* 0x0001e2000d101d64 */
[----:B------:R-:W-:-:S03]  /*d2d0*/  IMAD.MOV.U32 R13, RZ, RZ, R0 ;  /* 0x000000ffff0d7224 */ /* 0x000fc600078e0000 */
[----:B------:R0:W-:Y:S01]  /*d2e0*/  @P0 LDGSTS.E.BYPASS.LTC128B.128 [R9+0x24400], desc[UR36][R2.64+0x100], !P1 ;  /* 0x2440010002090fae */ /* 0x0001e2000c901d64 */
[----:B------:R-:W-:Y:S02]  /*d2f0*/  ISETP.GE.AND P0, PT, R6, 0x11, PT ;  /* 0x000000110600780c */ /* 0x000fe40003f06270 */
[----:B------:R-:W-:-:S11]  /*d300*/  MOV R5, R14 ;  /* 0x0000000e00057202 */ /* 0x000fd60000000f00 */
[----:B0-----:R-:W-:Y:S05]  /*d310*/  WARPSYNC.COLLECTIVE R15, `(.L_x_93) ;  /* 0x000000000f087348 */ /* 0x001fea0003c00000 */
[----:B------:R1:W2:Y:S02]  /*d320*/  SHFL.IDX P6, R14, R13, R12, R11 ;  /* 0x0000000c0d0e7389 */ /* 0x0002a400000c000b */
[----:B012---:R-:W-:Y:S01]  /*d330*/  ENDCOLLECTIVE ;  /* 0x000000000000791b */ /* 0x007fe20003800000 */
.L_x_93:
[----:B------:R-:W-:Y:S01]  /*d340*/  @P0 LEA R21, R30, UR44, 0x1 ;  /* 0x0000002c1e150c11 */ /* 0x000fe2000f8e08ff */
[----:B------:R-:W-:Y:S01]  /*d350*/  IMAD.MOV.U32 R13, RZ, RZ, R7 ;  /* 0x000000ffff0d7224 */ /* 0x000fe200078e0007 */
[----:B------:R-:W-:Y:S02]  /*d360*/  MOV R12, 0x2 ;  /* 0x00000002000c7802 */ /* 0x000fe40000000f00 */
[----:B------:R-:W-:-:S07]  /*d370*/  MOV R4, R14 ;  /* 0x0000000e00047202 */ /* 0x000fce0000000f00 */
[----:B------:R-:W-:Y:S05]  /*d380*/  WARPSYNC.COLLECTIVE R15, `(.L_x_94) ;  /* 0x000000000f087348 */ /* 0x000fea0003c00000 */
[----:B------:R0:W1:Y:S02]  /*d390*/  SHFL.IDX P6, R14, R13, R12, R11 ;  /* 0x0000000c0d0e7389 */ /* 0x00006400000c000b */
[----:B01----:R-:W-:Y:S01]  /*d3a0*/  ENDCOLLECTIVE ;  /* 0x000000000000791b */ /* 0x003fe20003800000 */
.L_x_94:
[----:B------:R-:W-:-:S05]  /*d3b0*/  @P0 IMAD.WIDE.U32 R4, R23, 0x2, R4 ;  /* 0x0000000217040825 */ /* 0x000fca00078e0004 */
[----:B------:R-:W-:Y:S01]  /*d3c0*/  @!PT LDS RZ, [RZ] ;  /* 0x00000000fffff984 */ /* 0x000fe20000000800 */
[----:B------:R-:W-:Y:S01]  /*d3d0*/  @!PT LDS RZ, [RZ] ;  /* 0x00000000fffff984 */ /* 0x000fe20000000800 */
[----:B------:R-:W-:Y:S01]  /*d3e0*/  @!PT LDS RZ, [RZ] ;  /* 0x00000000fffff984 */ /* 0x000fe20000000800 */
[----:B------:R0:W-:Y:S04]  /*d3f0*/  @P0 LDGSTS.E.BYPASS.LTC128B.128 [R21+0x1ec00], desc[UR36][R4.64], !P3 ;  /* 0x1ec0000004150fae */ /* 0x0001e8000d901d64 */
[----:B------:R0:W-:Y:S01]  /*d400*/  @P0 LDGSTS.E.BYPASS.LTC128B.128 [R21+0x21c00], desc[UR36][R4.64+0x80], !P2 ;  /* 0x21c0008004150fae */ /* 0x0001e2000d101d64 */
[----:B------:R-:W-:-:S03]  /*d410*/  MOV R13, R0 ;  /* 0x00000000000d7202 */ /* 0x000fc60000000f00 */
[----:B------:R0:W-:Y:S01]  /*d420*/  @P0 LDGSTS.E.BYPASS.LTC128B.128 [R21+0x24c00], desc[UR36][R4.64+0x100], !P1 ;  /* 0x24c0010004150fae */ /* 0x0001e2000c901d64 */
[----:B------:R-:W-:Y:S01]  /*d430*/  ISETP.GE.AND P0, PT, R6, 0x21, PT ;  /* 0x000000210600780c */ /* 0x000fe20003f06270 */
[----:B------:R-:W-:-:S12]  /*d440*/  IMAD.MOV.U32 R8, RZ, RZ, R14 ;  /* 0x000000ffff087224 */ /* 0x000fd800078e000e */
[----:B0-----:R-:W-:Y:S05]  /*d450*/  WARPSYNC.COLLECTIVE R15, `(.L_x_95) ;  /* 0x000000000f087348 */ /* 0x001fea0003c00000 */
[----:B------:R1:W2:Y:S02]  /*d460*/  SHFL.IDX P6, R14, R13, R12, R11 ;  /* 0x0000000c0d0e7389 */ /* 0x0002a400000c000b */
[----:B012---:R-:W-:Y:S01]  /*d470*/  ENDCOLLECTIVE ;  /* 0x000000000000791b */ /* 0x007fe20003800000 */
.L_x_95:
[----:B------:R-:W-:Y:S02]  /*d480*/  MOV R3, R8 ;  /* 0x0000000800037202 */ /* 0x000fe40000000f00 */
[----:B------:R-:W-:Y:S01]  /*d490*/  @P0 LEA R25, R30, UR44, 0x1 ;  /* 0x0000002c1e190c11 */ /* 0x000fe2000f8e08ff */
[----:B------:R-:W-:Y:S01]  /*d4a0*/  IMAD.MOV.U32 R13, RZ, RZ, R7 ;  /* 0x000000ffff0d7224 */ /* 0x000fe200078e0007 */
[----:B------:R-:W-:Y:S01]  /*d4b0*/  MOV R12, 0x3 ;  /* 0x00000003000c7802 */ /* 0x000fe20000000f00 */
[----:B------:R-:W-:-:S07]  /*d4c0*/  IMAD.MOV.U32 R2, RZ, RZ, R14 ;  /* 0x000000ffff027224 */ /* 0x000fce00078e000e */
[----:B------:R-:W-:Y:S05]  /*d4d0*/  WARPSYNC.COLLECTIVE R15, `(.L_x_96) ;  /* 0x000000000f087348 */ /* 0x000fea0003c00000 */
[----:B------:R0:W1:Y:S02]  /*d4e0*/  SHFL.IDX P6, R14, R13, R12, R11 ;  /* 0x0000000c0d0e7389 */ /* 0x00006400000c000b */
[----:B01----:R-:W-:Y:S01]  /*d4f0*/  ENDCOLLECTIVE ;  /* 0x000000000000791b */ /* 0x003fe20003800000 */
.L_x_96:
        /* <DEDUP_REMOVED lines=13> */
.L_x_97:
[----:B------:R-:W-:Y:S01]  /*d5d0*/  IMAD.MOV.U32 R5, RZ, RZ, R9 ;  /* 0x000000ffff057224 */ /* 0x000fe200078e0009 */
[----:B------:R-:W-:Y:S02]  /*d5e0*/  @P0 LEA R9, R30, UR44, 0x1 ;  /* 0x0000002c1e090c11 */ /* 0x000fe4000f8e08ff */
[----:B------:R-:W-:Y:S01]  /*d5f0*/  MOV R13, R7 ;  /* 0x00000007000d7202 */ /* 0x000fe20000000f00 */
[----:B------:R-:W-:Y:S02]  /*d600*/  IMAD.MOV.U32 R12, RZ, RZ, 0x4 ;  /* 0x00000004ff0c7424 */ /* 0x000fe400078e00ff */
[----:B------:R-:W-:-:S07]  /*d610*/  IMAD.MOV.U32 R10, RZ, RZ, R14 ;  /* 0x000000ffff0a7224 */ /* 0x000fce00078e000e */
[----:B------:R-:W-:Y:S05]  /*d620*/  WARPSYNC.COLLECTIVE R15, `(.L_x_98) ;  /* 0x000000000f087348 */ /* 0x000fea0003c00000 */
[----:B------:R0:W1:Y:S02]  /*d630*/  SHFL.IDX P6, R14, R13, R12, R11 ;  /* 0x0000000c0d0e7389 */ /* 0x00006400000c000b */
[----:B01----:R-:W-:Y:S01]  /*d640*/  ENDCOLLECTIVE ;  /* 0x000000000000791b */ /* 0x003fe20003800000 */
.L_x_98:
[----:B------:R-:W-:-:S05]  /*d650*/  MOV R4, R10 ;  /* 0x0000000a00047202 */ /* 0x000fca0000000f00 */
[----:B------:R-:W-:-:S05]  /*d660*/  @P0 IMAD.WIDE.U32 R4, R23, 0x2, R4 ;  /* 0x0000000217040825 */ /* 0x000fca00078e0004 */
[----:B------:R-:W-:Y:S01]  /*d670*/  @!PT LDS RZ, [RZ] ;  /* 0x00000000fffff984 */ /* 0x000fe20000000800 */
[----:B------:R-:W-:Y:S01]  /*d680*/  @!PT LDS RZ, [RZ] ;  /* 0x00000000fffff984 */ /* 0x000fe20000000800 */
[----:B------:R-:W-:Y:S01]  /*d690*/  @!PT LDS RZ, [RZ] ;  /* 0x00000000fffff984 */ /* 0x000fe20000000800 */
[----:B------:R0:W-:Y:S01]  /*d6a0*/  @P0 LDGSTS.E.BYPASS.LTC128B.128 [R9+0x1fc00], desc[UR36][R4.64], !P3 ;  /* 0x1fc0000004090fae */ /* 0x0001e2000d901d64 */
[----:B------:R-:W-:-:S03]  /*d6b0*/  IMAD.MOV.U32 R13, RZ, RZ, R0 ;  /* 0x000000ffff0d7224 */ /* 0x000fc600078e0000 */
[----:B------:R0:W-:Y:S04]  /*d6c0*/  @P0 LDGSTS.E.BYPASS.LTC128B.128 [R9+0x22c00], desc[UR36][R4.64+0x80], !P2 ;  /* 0x22c0008004090fae */ /* 0x0001e8000d101d64 */
[----:B------:R0:W-:Y:S01]  /*d6d0*/  @P0 LDGSTS.E.BYPASS.LTC128B.128 [R9+0x25c00], desc[UR36][R4.64+0x100], !P1 ;  /* 0x25c0010004090fae */ /* 0x0001e2000c901d64 */
[----:B------:R-:W-:Y:S02]  /*d6e0*/  ISETP.GE.AND P0, PT, R6, 0x41, PT ;  /* 0x000000410600780c */ /* 0x000fe40003f06270 */
[----:B------:R-:W-:-:S11]  /*d6f0*/  MOV R8, R14 ;  /* 0x0000000e00087202 */ /* 0x000fd60000000f00 */
[----:B0-----:R-:W-:Y:S05]  /*d700*/  WARPSYNC.COLLECTIVE R15, `(.L_x_99) ;  /* 0x000000000f087348 */ /* 0x001fea0003c00000 */
[----:B------:R1:W2:Y:S02]  /*d710*/  SHFL.IDX P6, R14, R13, R12, R11 ;  /* 0x0000000c0d0e7389 */ /* 0x0002a400000c000b */
[----:B012---:R-:W-:Y:S01]  /*d720*/  ENDCOLLECTIVE ;  /* 0x000000000000791b */ /* 0x007fe20003800000 */
.L_x_99:
[----:B------:R-:W-:Y:S01]  /*d730*/  IMAD.MOV.U32 R3, RZ, RZ, R8 ;  /* 0x000000ffff037224 */ /* 0x000fe200078e0008 */
[----:B------:R-:W-:Y:S02]  /*d740*/  @P0 LEA R21, R30, UR44, 0x1 ;  /* 0x0000002c1e150c11 */ /* 0x000fe4000f8e08ff */
[----:B------:R-:W-:Y:S01]  /*d750*/  MOV R13, R7 ;  /* 0x00000007000d7202 */ /* 0x000fe20000000f00 */
[----:B------:R-:W-:Y:S01]  /*d760*/  IMAD.MOV.U32 R12, RZ, RZ, 0x5 ;  /* 0x00000005ff0c7424 */ /* 0x000fe200078e00ff */
[----:B------:R-:W-:-:S07]  /*d770*/  MOV R2, R14 ;  /* 0x0000000e00027202 */ /* 0x000fce0000000f00 */
[----:B------:R-:W-:Y:S05]  /*d780*/  WARPSYNC.COLLECTIVE R15, `(.L_x_100) ;  /* 0x000000000f087348 */ /* 0x000fea0003c00000 */
[----:B------:R0:W1:Y:S02]  /*d790*/  SHFL.IDX P6, R14, R13, R12, R11 ;  /* 0x0000000c0d0e7389 */ /* 0x00006400000c000b */
[----:B01----:R-:W-:Y:S01]  /*d7a0*/  ENDCOLLECTIVE ;  /* 0x000000000000791b */ /* 0x003fe20003800000 */
.L_x_100:
        /* <DEDUP_REMOVED lines=8> */
[----:B------:R-:W-:-:S07]  /*d830*/  MOV R7, R14 ;  /* 0x0000000e00077202 */ /* 0x000fce0000000f00 */
[----:B0-----:R-:W-:Y:S05]  /*d840*/  WARPSYNC.COLLECTIVE R15, `(.L_x_101) ;  /* 0x000000000f087348 */ /* 0x001fea0003c00000 */
[----:B------:R1:W2:Y:S02]  /*d850*/  SHFL.IDX P6, R14, R13, R12, R11 ;  /* 0x0000000c0d0e7389 */ /* 0x0002a400000c000b */
[----:B012---:R-:W-:Y:S01]  /*d860*/  ENDCOLLECTIVE ;  /* 0x000000000000791b */ /* 0x007fe20003800000 */
.L_x_101:
[----:B------:R-:W-:Y:S05]  /*d870*/  BRA `(.L_x_102) ;  /* 0xffffffcc00d07947 */ /* 0x000fea000383ffff */
.L_x_51:
[----:B------:R-:W-:Y:S01]  /*d880*/  MOV R13, R8 ;  /* 0x00000008000d7202 */ /* 0x000fe20000000f00 */
[----:B------:R-:W-:Y:S01]  /*d890*/  IMAD.MOV.U32 R12, RZ, RZ, RZ ;  /* 0x000000ffff0c7224 */ /* 0x000fe200078e00ff */
[----:B------:R-:W-:Y:S01]  /*d8a0*/  MOV R11, 0x181f ;  /* 0x0000181f000b7802 */ /* 0x000fe20000000f00 */
[----:B------:R-:W-:Y:S02]  /*d8b0*/  IMAD.MOV.U32 R15, RZ, RZ, -0x1 ;  /* 0xffffffffff0f7424 */ /* 0x000fe400078e00ff */
[----:B------:R-:W-:-:S07]  /*d8c0*/  IMAD R7, R22, 0x80, R27 ;  /* 0x0000008016077824 */ /* 0x000fce00078e021b */
[----:B------:R-:W-:Y:S05]  /*d8d0*/  WARPSYNC.COLLECTIVE R15, `(.L_x_103) ;  /* 0x000000000f087348 */ /* 0x000fea0003c00000 */
[----:B------:R0:W1:Y:S02]  /*d8e0*/  SHFL.IDX P6, R14, R13, R12, R11 ;  /* 0x0000000c0d0e7389 */ /* 0x00006400000c000b */
[----:B01----:R-:W-:Y:S01]  /*d8f0*/  ENDCOLLECTIVE ;  /* 0x000000000000791b */ /* 0x003fe20003800000 */
.L_x_103:
[----:B------:R-:W-:Y:S01]  /*d900*/  IADD3 R5, R7, 0x10, RZ ;  /* 0x0000001007057810 */ /* 0x000fe20007ffe0ff */
[----:B------:R-:W-:Y:S01]  /*d910*/  IMAD.MOV.U32 R13, RZ, RZ, R0 ;  /* 0x000000ffff0d7224 */ /* 0x000fe200078e0000 */
[----:B------:R-:W-:-:S07]  /*d920*/  MOV R3, R14 ;  /* 0x0000000e00037202 */ /* 0x000fce0000000f00 */
[----:B------:R-:W-:Y:S05]  /*d930*/  WARPSYNC.COLLECTIVE R15, `(.L_x_104) ;  /* 0x000000000f087348 */ /* 0x000fea0003c00000 */
[----:B------:R0:W1:Y:S02]  /*d940*/  SHFL.IDX P6, R14, R13, R12, R11 ;  /* 0x0000000c0d0e7389 */ /* 0x00006400000c000b */
[----:B01----:R-:W-:Y:S01]  /*d950*/  ENDCOLLECTIVE ;  /* 0x000000000000791b */ /* 0x003fe20003800000 */
.L_x_104:
[----:B------:R-:W-:Y:S02]  /*d960*/  ULDC UR4, c[0x0][0x288] ;  /* 0x0000a20000047ab9 */ /* 0x000fe40000000800 */
[----:B------:R-:W-:-:S05]  /*d970*/  IMAD R6, R6, UR4, RZ ;  /* 0x0000000406067c24 */ /* 0x000fca000f8e02ff */
[----:B------:R-:W-:Y:S01]  /*d980*/  ISETP.GE.AND P1, PT, R7, R6, PT ;  /* 0x000000060700720c */ /* 0x000fe20003f26270 */
[----:B------:R-:W-:Y:S01]  /*d990*/  IMAD.MOV.U32 R13, RZ, RZ, R8 ;  /* 0x000000ffff0d7224 */ /* 0x000fe200078e0008 */
[----:B------:R-:W-:-:S11]  /*d9a0*/  MOV R12, 0x1 ;  /* 0x00000001000c7802 */ /* 0x000fd60000000f00 */
[----:B------:R-:W-:Y:S02]  /*d9b0*/  @!P1 LEA R9, R30, UR44, 0x1 ;  /* 0x0000002c1e099c11 */ /* 0x000fe4000f8e08ff */
[----:B------:R-:W-:-:S07]  /*d9c0*/  MOV R2, R14 ;  /* 0x0000000e00027202 */ /* 0x000fce0000000f00 */
[----:B------:R-:W-:Y:S05]  /*d9d0*/  WARPSYNC.COLLECTIVE R15, `(.L_x_105) ;  /* 0x000000000f087348 */ /* 0x000fea0003c00000 */
[----:B------:R0:W1:Y:S02]  /*d9e0*/  SHFL.IDX P6, R14, R13, R12, R11 ;  /* 0x0000000c0d0e7389 */ /* 0x00006400000c000b */
[----:B01----:R-:W-:Y:S01]  /*d9f0*/  ENDCOLLECTIVE ;  /* 0x000000000000791b */ /* 0x003fe20003800000 */
.L_x_105:
[----:B------:R-:W-:-:S05]  /*da00*/  @!P1 IMAD.WIDE.U32 R2, R23, 0x2, R2 ;  /* 0x0000000217029825 */ /* 0x000fca00078e0002 */
[----:B------:R-:W-:Y:S01]  /*da10*/  @!PT LDS RZ, [RZ] ;  /* 0x00000000fffff984 */ /* 0x000fe20000000800 */
[----:B------:R-:W-:Y:S01]  /*da20*/  @!PT LDS RZ, [RZ] ;  /* 0x00000000fffff984 */ /* 0x000fe20000000800 */
[----:B------:R-:W-:Y:S01]  /*da30*/  @!PT LDS RZ, [RZ] ;  /* 0x00000000fffff984 */ /* 0x000fe20000000800 */
[----:B------:R0:W-:Y:S04]  /*da40*/  @!P1 LDGSTS.E.BYPASS.LTC128B.128 [R9+0x12400], desc[UR36][R2.64], !P3 ;  /* 0x1240000002099fae */ /* 0x0001e8000d901d64 */
[----:B------:R0:W-:Y:S01]  /*da50*/  @!P1 LDGSTS.E.BYPASS.LTC128B.128 [R9+0x16400], desc[UR36][R2.64+0x80], !P2 ;  /* 0x1640008002099fae */ /* 0x0001e2000d101d64 */
[----:B------:R-:W-:-:S03]  /*da60*/  MOV R13, R0 ;  /* 0x00000000000d7202 */ /* 0x000fc60000000f00 */
[----:B------:R0:W-:Y:S01]  /*da70*/  @!P1 LDGSTS.E.BYPASS.LTC128B.128 [R9+0x1a400], desc[UR36][R2.64+0x100], !P0 ;  /* 0x1a40010002099fae */ /* 0x0001e2000c101d64 */
[----:B------:R-:W-:Y:S01]  /*da80*/  ISETP.GE.AND P1, PT, R5, R6, PT ;  /* 0x000000060500720c */ /* 0x000fe20003f26270 */
[----:B------:R-:W-:-:S12]  /*da90*/  IMAD.MOV.U32 R5, RZ, RZ, R14 ;  /* 0x000000ffff057224 */ /* 0x000fd800078e000e */
[----:B0-----:R-:W-:Y:S05]  /*daa0*/  WARPSYNC.COLLECTIVE R15, `(.L_x_106) ;  /* 0x000000000f087348 */ /* 0x001fea0003c00000 */
[----:B------:R1:W2:Y:S02]  /*dab0*/  SHFL.IDX P6, R14, R13, R12, R11 ;  /* 0x0000000c0d0e7389 */ /* 0x0002a400000c000b */
[----:B012---:R-:W-:Y:S01]  /*dac0*/  ENDCOLLECTIVE ;  /* 0x000000000000791b */ /* 0x007fe20003800000 */
.L_x_106:
[----:B------:R-:W-:Y:S02]  /*dad0*/  IADD3 R3, R7, 0x20, RZ ;  /* 0x0000002007037810 */ /* 0x000fe40007ffe0ff */
[----:B------:R-:W-:Y:S01]  /*dae0*/  @!P1 LEA R21, R30, UR44, 0x1 ;  /* 0x0000002c1e159c11 */ /* 0x000fe2000f8e08ff */
[----:B------:R-:W-:Y:S01]  /*daf0*/  IMAD.MOV.U32 R13, RZ, RZ, R8 ;  /* 0x000000ffff0d7224 */ /* 0x000fe200078e0008 */
[----:B------:R-:W-:Y:S01]  /*db00*/  MOV R12, 0x2 ;  /* 0x00000002000c7802 */ /* 0x000fe20000000f00 */
[----:B------:R-:W-:-:S07]  /*db10*/  IMAD.MOV.U32 R4, RZ, RZ, R14 ;  /* 0x000000ffff047224 */ /* 0x000fce00078e000e */
[----:B------:R-:W-:Y:S05]  /*db20*/  WARPSYNC.COLLECTIVE R15, `(.L_x_107) ;  /* 0x000000000f087348 */ /* 0x000fea0003c00000 */
[----:B------:R0:W1:Y:S02]  /*db30*/  SHFL.IDX P6, R14, R13, R12, R11 ;  /* 0x0000000c0d0e7389 */ /* 0x00006400000c000b */
[----:B01----:R-:W-:Y:S01]  /*db40*/  ENDCOLLECTIVE ;  /* 0x000000000000791b */ /* 0x003fe20003800000 */
.L_x_107:
        /* <DEDUP_REMOVED lines=13> */
.L_x_108:
        /* <DEDUP_REMOVED lines=8> */
.L_x_109:
        /* <DEDUP_REMOVED lines=13> */
.L_x_110:
        /* <DEDUP_REMOVED lines=8> */
.L_x_111:
        /* <DEDUP_REMOVED lines=13> */
.L_x_112:
        /* <DEDUP_REMOVED lines=8> */
.L_x_113:
        /* <DEDUP_REMOVED lines=13> */
.L_x_114:
        /* <DEDUP_REMOVED lines=8> */
.L_x_115:
        /* <DEDUP_REMOVED lines=13> */
.L_x_116:
[----:B------:R-:W-:Y:S02]  /*e160*/  @!P1 LEA R9, R30, UR44, 0x1 ;  /* 0x0000002c1e099c11 */ /* 0x000fe4000f8e08ff */
[----:B------:R-:W-:Y:S01]  /*e170*/  MOV R13, R8 ;  /* 0x00000008000d7202 */ /* 0x000fe20000000f00 */
[----:B------:R-:W-:Y:S02]  /*e180*/  IMAD.MOV.U32 R12, RZ, RZ, 0x7 ;  /* 0x00000007ff0c7424 */ /* 0x000fe400078e00ff */
[----:B------:R-:W-:-:S07]  /*e190*/  IMAD.MOV.U32 R2, RZ, RZ, R14 ;  /* 0x000000ffff027224 */ /* 0x000fce00078e000e */
[----:B------:R-:W-:Y:S05]  /*e1a0*/  WARPSYNC.COLLECTIVE R15, `(.L_x_117) ;  /* 0x000000000f087348 */ /* 0x000fea0003c00000 */
[----:B------:R0:W1:Y:S02]  /*e1b0*/  SHFL.IDX P6, R14, R13, R12, R11 ;  /* 0x0000000c0d0e7389 */ /* 0x00006400000c000b */
[----:B01----:R-:W-:Y:S01]  /*e1c0*/  ENDCOLLECTIVE ;  /* 0x000000000000791b */ /* 0x003fe20003800000 */
.L_x_117:
[----:B------:R-:W-:-:S05]  /*e1d0*/  @!P1 IMAD.WIDE.U32 R2, R23, 0x2, R2 ;  /* 0x0000000217029825 */ /* 0x000fca00078e0002 */
[----:B------:R-:W-:Y:S01]  /*e1e0*/  @!PT LDS RZ, [RZ] ;  /* 0x00000000fffff984 */ /* 0x000fe20000000800 */
[----:B------:R-:W-:Y:S01]  /*e1f0*/  @!PT LDS RZ, [RZ] ;  /* 0x00000000fffff984 */ /* 0x000fe20000000800 */
[----:B------:R-:W-:Y:S01]  /*e200*/  @!PT LDS RZ, [RZ] ;  /* 0x00000000fffff984 */ /* 0x000fe20000000800 */
[----:B------:R0:W-:Y:S04]  /*e210*/  @!P1 LDGSTS.E.BYPASS.LTC128B.128 [R9+0x15400], desc[UR36][R2.64], !P3 ;  /* 0x1540000002099fae */ /* 0x0001e8000d901d64 */
[----:B------:R0:W-:Y:S01]  /*e220*/  @!P1 LDGSTS.E.BYPASS.LTC128B.128 [R9+0x19400], desc[UR36][R2.64+0x80], !P2 ;  /* 0x1940008002099fae */ /* 0x0001e2000d101d64 */
[----:B------:R-:W-:-:S03]  /*e230*/  IMAD.MOV.U32 R13, RZ, RZ, R0 ;  /* 0x000000ffff0d7224 */ /* 0x000fc600078e0000 */
[----:B------:R0:W-:Y:S01]  /*e240*/  @!P1 LDGSTS.E.BYPASS.LTC128B.128 [R9+0x1d400], desc[UR36][R2.64+0x100], !P0 ;  /* 0x1d40010002099fae */ /* 0x0001e2000c101d64 */
[----:B------:R-:W-:-:S07]  /*e250*/  MOV R4, R14 ;  /* 0x0000000e00047202 */ /* 0x000fce0000000f00 */
[----:B0-----:R-:W-:Y:S05]  /*e260*/  WARPSYNC.COLLECTIVE R15, `(.L_x_118) ;  /* 0x000000000f087348 */ /* 0x001fea0003c00000 */
[----:B------:R1:W2:Y:S02]  /*e270*/  SHFL.IDX P6, R14, R13, R12, R11 ;  /* 0x0000000c0d0e7389 */ /* 0x0002a400000c000b */
[----:B012---:R-:W-:Y:S01]  /*e280*/  ENDCOLLECTIVE ;  /* 0x000000000000791b */ /* 0x007fe20003800000 */
.L_x_118:
[----:B------:R-:W-:Y:S05]  /*e290*/  BRA `(.L_x_119) ;  /* 0xffffffcc00b47947 */ /* 0x000fea000383ffff */
.L_x_54:
[----:B0-----:R-:W-:-:S04]  /*e2a0*/  MOV R3, UR44 ;  /* 0x0000002c00037c02 */ /* 0x001fc80008000f00 */
[----:B------:R0:W1:Y:S03]  /*e2b0*/  SYNCS.PHASECHK.TRANS64.TRYWAIT P0, [R3+URZ+0x30820], R0 ;  /* 0x03082000030075a7 */ /* 0x000066000800017f */
[----:B-1----:R-:W-:Y:S05]  /*e2c0*/  @!P0 NANOSLEEP.SYNCS 0x989680 ;  /* 0x009896800000895d */ /* 0x002fea0003900000 */
[----:B------:R-:W1:Y:S02]  /*e2d0*/  @!P0 SYNCS.PHASECHK.TRANS64 P0, [R3+URZ+0x30820], R0 ;  /* 0x03082000030085a7 */ /* 0x000e64000800007f */
[----:B-1----:R-:W-:Y:S05]  /*e2e0*/  @!P0 BRA `(.L_x_54) ;  /* 0xfffffffc00ec8947 */ /* 0x002fea000383ffff */
[----:B------:R-:W-:Y:S05]  /*e2f0*/  BRA `(.L_x_120) ;  /* 0xffffffcc00fc7947 */ /* 0x000fea000383ffff */
.L_x_58:
[----:B0-----:R0:W1:Y:S02]  /*e300*/  SYNCS.PHASECHK.TRANS64.TRYWAIT P0, [R19+URZ+0x30840], R2 ;  /* 0x03084002130075a7 */ /* 0x001064000800017f */
[----:B-1----:R-:W-:Y:S05]  /*e310*/  @!P0 NANOSLEEP.SYNCS 0x989680 ;  /* 0x009896800000895d */ /* 0x002fea0003900000 */
[----:B------:R-:W1:Y:S02]  /*e320*/  @!P0 SYNCS.PHASECHK.TRANS64 P0, [R19+URZ+0x30840], R2 ;  /* 0x03084002130085a7 */ /* 0x000e64000800007f */
[----:B-1----:R-:W-:Y:S05]  /*e330*/  @!P0 BRA `(.L_x_58) ;  /* 0xfffffffc00f08947 */ /* 0x002fea000383ffff */
[----:B------:R-:W-:Y:S05]  /*e340*/  BRA `(.L_x_121) ;  /* 0xffffffd000e47947 */ /* 0x000fea000383ffff */
.L_x_59:
[----:B------:R-:W-:Y:S01]  /*e350*/  BSSY B1, `(.L_x_122) ;  /* 0x0000008000017945 */ /* 0x000fe20003800000 */
[----:B------:R-:W-:Y:S01]  /*e360*/  IMAD.MOV.U32 R13, RZ, RZ, R24 ;  /* 0x000000ffff0d7224 */ /* 0x000fe200078e0018 */
[----:B------:R-:W-:Y:S01]  /*e370*/  MOV R12, RZ ;  /* 0x000000ff000c7202 */ /* 0x000fe20000000f00 */
[----:B------:R-:W-:Y:S01]  /*e380*/  IMAD.MOV.U32 R11, RZ, RZ, 0x181f ;  /* 0x0000181fff0b7424 */ /* 0x000fe200078e00ff */
[----:B------:R-:W-:-:S07]  /*e390*/  MOV R15, 0xffffffff ;  /* 0xffffffff000f7802 */ /* 0x000fce0000000f00 */
[----:B------:R-:W-:Y:S05]  /*e3a0*/  WARPSYNC.COLLECTIVE R15, `(.L_x_123) ;  /* 0x000000000f087348 */ /* 0x000fea0003c00000 */
[----:B------:R0:W1:Y:S02]  /*e3b0*/  SHFL.IDX P6, R14, R13, R12, R11 ;  /* 0x0000000c0d0e7389 */ /* 0x00006400000c000b */
[----:B01----:R-:W-:Y:S01]  /*e3c0*/  ENDCOLLECTIVE ;  /* 0x000000000000791b */ /* 0x003fe20003800000 */
.L_x_123:
[----:B------:R-:W-:Y:S05]  /*e3d0*/  BSYNC B1 ;  /* 0x0000000000017941 */ /* 0x000fea0003800000 */
.L_x_122:
[----:B------:R-:W-:Y:S01]  /*e3e0*/  MOV R13, R21 ;  /* 0x00000015000d7202 */ /* 0x000fe20000000f00 */
[----:B------:R-:W-:Y:S01]  /*e3f0*/  IMAD.MOV.U32 R12, RZ, RZ, RZ ;  /* 0x000000ffff0c7224 */ /* 0x000fe200078e00ff */
[----:B------:R-:W-:Y:S01]  /*e400*/  MOV R11, 0x181f ;  /* 0x0000181f000b7802 */ /* 0x000fe20000000f00 */
[----:B------:R-:W-:Y:S01]  /*e410*/  IMAD.MOV.U32 R3, RZ, RZ, R14 ;  /* 0x000000ffff037224 */ /* 0x000fe200078e000e */
[----:B------:R-:W-:Y:S01]  /*e420*/  MOV R15, 0xffffffff ;  /* 0xffffffff000f7802 */ /* 0x000fe20000000f00 */
[----:B------:R-:W-:Y:S01]  /*e430*/  IMAD.SHL.U32 R8, R23, 0x2, RZ ;  /* 0x0000000217087824 */ /* 0x000fe200078e00ff */
[----:B------:R-:W-:Y:S02]  /*e440*/  P2R R6, PR, RZ, 0x2 ;  /* 0x00000002ff067803 */ /* 0x000fe40000000000 */
[----:B------:R-:W-:-:S13]  /*e450*/  LOP3.LUT P1, RZ, R16, 0x4, RZ, 0xc0, !PT ;  /* 0x0000000410ff7812 */ /* 0x000fda000782c0ff */
[----:B------:R-:W-:Y:S05]  /*e460*/  WARPSYNC.COLLECTIVE R15, `(.L_x_124) ;  /* 0x000000000f087348 */ /* 0x000fea0003c00000 */
[----:B------:R0:W1:Y:S02]  /*e470*/  SHFL.IDX P6, R14, R13, R12, R11 ;  /* 0x0000000c0d0e7389 */ /* 0x00006400000c000b */
[----:B01----:R-:W-:Y:S01]  /*e480*/  ENDCOLLECTIVE ;  /* 0x000000000000791b */ /* 0x003fe20003800000 */
.L_x_124:
[----:B------:R-:W-:Y:S02]  /*e490*/  LEA R22, R22, UR44, 0x1 ;  /* 0x0000002c16167c11 */ /* 0x000fe4000f8e08ff */
[----:B------:R-:W-:Y:S01]  /*e4a0*/  MOV R13, R24 ;  /* 0x00000018000d7202 */ /* 0x000fe20000000f00 */
[----:B------:R-:W-:Y:S01]  /*e4b0*/  IMAD.MOV.U32 R12, RZ, RZ, 0x1 ;  /* 0x00000001ff0c7424 */ /* 0x000fe200078e00ff */
[----:B------:R-:W-:-:S13]  /*e4c0*/  IADD3 R2, P0, R14, R8, RZ ;  /* 0x000000080e027210 */ /* 0x000fda0007f1e0ff */
[----:B------:R-:W-:Y:S05]  /*e4d0*/  WARPSYNC.COLLECTIVE R15, `(.L_x_125) ;  /* 0x000000000f087348 */ /* 0x000fea0003c00000 */
[----:B------:R0:W1:Y:S02]  /*e4e0*/  SHFL.IDX P6, R14, R13, R12, R11 ;  /* 0x0000000c0d0e7389 */ /* 0x00006400000c000b */
[----:B01----:R-:W-:Y:S01]  /*e4f0*/  ENDCOLLECTIVE ;  /* 0x000000000000791b */ /* 0x003fe20003800000 */
.L_x_125:
[----:B------:R-:W-:-:S05]  /*e500*/  IMAD.X R3, RZ, RZ, R3, P0 ;  /* 0x000000ffff037224 */ /* 0x000fca00000e0603 */
[----:B------:R-:W-:Y:S01]  /*e510*/  @!PT LDS RZ, [RZ] ;  /* 0x00000000fffff984 */ /* 0x000fe20000000800 */
[----:B------:R-:W-:Y:S01]  /*e520*/  @!PT LDS RZ, [RZ] ;  /* 0x00000000fffff984 */ /* 0x000fe20000000800 */
[----:B------:R-:W-:Y:S01]  /*e530*/  @!PT LDS RZ, [RZ] ;  /* 0x00000000fffff984 */ /* 0x000fe20000000800 */
[----:B------:R0:W-:Y:S04]  /*e540*/  LDGSTS.E.BYPASS.LTC128B.128 [R22+0x1e400], desc[UR36][R2.64], !P1 ;  /* 0x1e40000002167fae */ /* 0x0001e8000c901d64 */
[----:B------:R0:W-:Y:S01]  /*e550*/  LDGSTS.E.BYPASS.LTC128B.128 [R22+0x21400], desc[UR36][R2.64+0x80], !P5 ;  /* 0x2140008002167fae */ /* 0x0001e2000e901d64 */
[----:B------:R-:W-:-:S03]  /*e560*/  IMAD.MOV.U32 R13, RZ, RZ, R21 ;  /* 0x000000ffff0d7224 */ /* 0x000fc600078e0015 */
[----:B------:R0:W-:Y:S01]  /*e570*/  LDGSTS.E.BYPASS.LTC128B.128 [R22+0x24400], desc[UR36][R2.64+0x100], !P4 ;  /* 0x2440010002167fae */ /* 0x0001e2000e101d64 */
[----:B------:R-:W-:-:S07]  /*e580*/  MOV R7, R14 ;  /* 0x0000000e00077202 */ /* 0x000fce0000000f00 */
[----:B0-----:R-:W-:Y:S05]  /*e590*/  WARPSYNC.COLLECTIVE R15, `(.L_x_126) ;  /* 0x000000000f087348 */ /* 0x001fea0003c00000 */
[----:B------:R1:W2:Y:S02]  /*e5a0*/  SHFL.IDX P6, R14, R13, R12, R11 ;  /* 0x0000000c0d0e7389 */ /* 0x0002a400000c000b */
[----:B012---:R-:W-:Y:S01]  /*e5b0*/  ENDCOLLECTIVE ;  /* 0x000000000000791b */ /* 0x007fe20003800000 */
.L_x_126:
[----:B------:R-:W-:Y:S01]  /*e5c0*/  IMAD.MOV.U32 R13, RZ, RZ, R24 ;  /* 0x000000ffff0d7224 */ /* 0x000fe200078e0018 */
[----:B------:R-:W-:Y:S02]  /*e5d0*/  MOV R12, 0x2 ;  /* 0x00000002000c7802 */ /* 0x000fe40000000f00 */
[----:B------:R-:W-:-:S13]  /*e5e0*/  IADD3 R2, P0, R14, R8, RZ ;  /* 0x000000080e027210 */ /* 0x000fda0007f1e0ff */
[----:B------:R-:W-:Y:S05]  /*e5f0*/  WARPSYNC.COLLECTIVE R15, `(.L_x_127) ;  /* 0x000000000f087348 */ /* 0x000fea0003c00000 */
[----:B------:R0:W1:Y:S02]  /*e600*/  SHFL.IDX P6, R14, R13, R12, R11 ;  /* 0x0000000c0d0e7389 */ /* 0x00006400000c000b */
[----:B01----:R-:W-:Y:S01]  /*e610*/  ENDCOLLECTIVE ;  /* 0x000000000000791b */ /* 0x003fe20003800000 */
.L_x_127:
[----:B------:R-:W-:-:S05]  /*e620*/  IADD3.X R3, RZ, R7, RZ, P0, !PT ;  /* 0x00000007ff037210 */ /* 0x000fca00007fe4ff */
[----:B------:R-:W-:Y:S01]  /*e630*/  @!PT LDS RZ, [RZ] ;  /* 0x00000000fffff984 */ /* 0x000fe20000000800 */
[----:B------:R-:W-:Y:S01]  /*e640*/  @!PT LDS RZ, [RZ] ;  /* 0x00000000fffff984 */ /* 0x000fe20000000800 */
[----:B------:R-:W-:Y:S01]  /*e650*/  @!PT LDS RZ, [RZ] ;  /* 0x00000000fffff984 */ /* 0x000fe20000000800 */
[----:B------:R0:W-:Y:S04]  /*e660*/  LDGSTS.E.BYPASS.LTC128B.128 [R22+0x1ec00], desc[UR36][R2.64], !P1 ;  /* 0x1ec0000002167fae */ /* 0x0001e8000c901d64 */
[----:B------:R0:W-:Y:S01]  /*e670*/  LDGSTS.E.BYPASS.LTC128B.128 [R22+0x21c00], desc[UR36][R2.64+0x80], !P5 ;  /* 0x21c0008002167fae */ /* 0x0001e2000e901d64 */
[----:B------:R-:W-:-:S03]  /*e680*/  MOV R13, R21 ;  /* 0x00000015000d7202 */ /* 0x000fc60000000f00 */
[----:B------:R0:W-:Y:S01]  /*e690*/  LDGSTS.E.BYPASS.LTC128B.128 [R22+0x24c00], desc[UR36][R2.64+0x100], !P4 ;  /* 0x24c0010002167fae */ /* 0x0001e2000e101d64 */
[----:B------:R-:W-:-:S07]  /*e6a0*/  IMAD.MOV.U32 R7, RZ, RZ, R14 ;  /* 0x000000ffff077224 */ /* 0x000fce00078e000e */
[----:B0-----:R-:W-:Y:S05]  /*e6b0*/  WARPSYNC.COLLECTIVE R15, `(.L_x_128) ;  /* 0x000000000f087348 */ /* 0x001fea0003c00000 */
[----:B------:R1:W2:Y:S02]  /*e6c0*/  SHFL.IDX P6, R14, R13, R12, R11 ;  /* 0x0000000c0d0e7389 */ /* 0x0002a400000c000b */
[----:B012---:R-:W-:Y:S01]  /*e6d0*/  ENDCOLLECTIVE ;  /* 0x000000000000791b */ /* 0x007fe20003800000 */
.L_x_128:
[----:B------:R-:W-:Y:S01]  /*e6e0*/  IMAD.MOV.U32 R13, RZ, RZ, R24 ;  /* 0x000000ffff0d7224 */ /* 0x000fe200078e0018 */
[----:B------:R-:W-:Y:S01]  /*e6f0*/  MOV R12, 0x3 ;  /* 0x00000003000c7802 */ /* 0x000fe20000000f00 */
[----:B------:R-:W-:-:S07]  /*e700*/  IMAD.MOV.U32 R10, RZ, RZ, R14 ;  /* 0x000000ffff0a7224 */ /* 0x000fce00078e000e */
[----:B------:R-:W-:Y:S05]  /*e710*/  WARPSYNC.COLLECTIVE R15, `(.L_x_129) ;  /* 0x000000000f087348 */ /* 0x000fea0003c00000 */
[----:B------:R0:W1:Y:S02]  /*e720*/  SHFL.IDX P6, R14, R13, R12, R11 ;  /* 0x0000000c0d0e7389 */ /* 0x00006400000c000b */
[----:B01----:R-:W-:Y:S01]  /*e730*/  ENDCOLLECTIVE ;  /* 0x000000000000791b */ /* 0x003fe20003800000 */
.L_x_129:
[----:B------:R-:W-:-:S04]  /*e740*/  IADD3 R2, P0, R10, R8, RZ ;  /* 0x000000080a027210 */ /* 0x000fc80007f1e0ff */
[----:B------:R-:W-:-:S05]  /*e750*/  IADD3.X R3, RZ, R7, RZ, P0, !PT ;  /* 0x00000007ff037210 */ /* 0x000fca00007fe4ff */
[----:B------:R-:W-:Y:S01]  /*e760*/  @!PT LDS RZ, [RZ] ;  /* 0x00000000fffff984 */ /* 0x000fe20000000800 */
[----:B------:R-:W-:Y:S01]  /*e770*/  @!PT LDS RZ, [RZ] ;  /* 0x00000000fffff984 */ /* 0x000fe20000000800 */
[----:B------:R-:W-:Y:S01]  /*e780*/  @!PT LDS RZ, [RZ] ;  /* 0x00000000fffff984 */ /* 0x000fe20000000800 */
[----:B------:R-:W-:Y:S01]  /*e790*/  LDGSTS.E.BYPASS.LTC128B.128 [R22+0x1f400], desc[UR36][R2.64], !P1 ;  /* 0x1f40000002167fae */ /* 0x000fe2000c901d64 */
[----:B------:R-:W-:-:S03]  /*e7a0*/  MOV R13, R21 ;  /* 0x00000015000d7202 */ /* 0x000fc60000000f00 */
[----:B------:R-:W-:Y:S04]  /*e7b0*/  LDGSTS.E.BYPASS.LTC128B.128 [R22+0x22400], desc[UR36][R2.64+0x80], !P5 ;  /* 0x2240008002167fae */ /* 0x000fe8000e901d64 */
[----:B------:R0:W-:Y:S02]  /*e7c0*/  LDGSTS.E.BYPASS.LTC128B.128 [R22+0x25400], desc[UR36][R2.64+0x100], !P4 ;  /* 0x2540010002167fae */ /* 0x0001e4000e101d64 */
[----:B0-----:R-:W-:-:S07]  /*e7d0*/  IMAD.MOV.U32 R3, RZ, RZ, R14 ;  /* 0x000000ffff037224 */ /* 0x001fce00078e000e */
[----:B------:R-:W-:Y:S05]  /*e7e0*/  WARPSYNC.COLLECTIVE R15, `(.L_x_130) ;  /* 0x000000000f087348 */ /* 0x000fea0003c00000 */
[----:B------:R0:W1:Y:S02]  /*e7f0*/  SHFL.IDX P6, R14, R13, R12, R11 ;  /* 0x0000000c0d0e7389 */ /* 0x00006400000c000b */
[----:B01----:R-:W-:Y:S01]  /*e800*/  ENDCOLLECTIVE ;  /* 0x000000000000791b */ /* 0x003fe20003800000 */
.L_x_130:
[----:B------:R-:W-:Y:S01]  /*e810*/  IMAD.MOV.U32 R13, RZ, RZ, R24 ;  /* 0x000000ffff0d7224 */ /* 0x000fe200078e0018 */
[----:B------:R-:W-:Y:S01]  /*e820*/  MOV R12, 0x4 ;  /* 0x00000004000c7802 */ /* 0x000fe20000000f00 */
[----:B------:R-:W-:-:S07]  /*e830*/  IMAD.MOV.U32 R2, RZ, RZ, R14 ;  /* 0x000000ffff027224 */ /* 0x000fce00078e000e */
[----:B------:R-:W-:Y:S05]  /*e840*/  WARPSYNC.COLLECTIVE R15, `(.L_x_131) ;  /* 0x000000000f087348 */ /* 0x000fea0003c00000 */
[----:B------:R0:W1:Y:S02]  /*e850*/  SHFL.IDX P6, R14, R13, R12, R11 ;  /* 0x0000000c0d0e7389 */ /* 0x00006400000c000b */
[----:B01----:R-:W-:Y:S01]  /*e860*/  ENDCOLLECTIVE ;  /* 0x000000000000791b */ /* 0x003fe20003800000 */
.L_x_131:
        /* <DEDUP_REMOVED lines=13> */
.L_x_132:
[----:B------:R-:W-:Y:S01]  /*e940*/  IMAD.MOV.U32 R13, RZ, RZ, R24 ;  /* 0x000000ffff0d7224 */ /* 0x000fe200078e0018 */
[----:B------:R-:W-:Y:S01]  /*e950*/  MOV R12, 0x5 ;  /* 0x00000005000c7802 */ /* 0x000fe20000000f00 */
[----:B------:R-:W-:-:S07]  /*e960*/  IMAD.MOV.U32 R2, RZ, RZ, R14 ;  /* 0x000000ffff027224 */ /* 0x000fce00078e000e */
[----:B------:R-:W-:Y:S05]  /*e970*/  WARPSYNC.COLLECTIVE R15, `(.L_x_133) ;  /* 0x000000000f087348 */ /* 0x000fea0003c00000 */
[----:B------:R0:W1:Y:S02]  /*e980*/  SHFL.IDX P6, R14, R13, R12, R11 ;  /* 0x0000000c0d0e7389 */ /* 0x00006400000c000b */
[----:B01----:R-:W-:Y:S01]  /*e990*/  ENDCOLLECTIVE ;  /* 0x000000000000791b */ /* 0x003fe20003800000 */
.L_x_133:
[----:B------:R-:W-:-:S04]  /*e9a0*/  IADD3 R2, P0, R2, R8, RZ ;  /* 0x0000000802027210 */ /* 0x000fc80007f1e0ff */
[----:B------:R-:W-:-:S05]  /*e9b0*/  IADD3.X R3, RZ, R3, RZ, P0, !PT ;  /* 0x00000003ff037210 */ /* 0x000fca00007fe4ff */
[----:B------:R-:W-:Y:S01]  /*e9c0*/  @!PT LDS RZ, [RZ] ;  /* 0x00000000fffff984 */ /* 0x000fe20000000800 */
[----:B------:R-:W-:Y:S01]  /*e9d0*/  @!PT LDS RZ, [RZ] ;  /* 0x00000000fffff984 */ /* 0x000fe20000000800 */
[----:B------:R-:W-:Y:S01]  /*e9e0*/  @!PT LDS RZ, [RZ] ;  /* 0x00000000fffff984 */ /* 0x000fe20000000800 */
[----:B------:R0:W-:Y:S01]  /*e9f0*/  LDGSTS.E.BYPASS.LTC128B.128 [R22+0x20400], desc[UR36][R2.64], !P1 ;  /* 0x2040000002167fae */ /* 0x0001e2000c901d64 */
[----:B------:R-:W-:Y:S02]  /*ea00*/  ISETP.NE.AND P1, PT, R6, RZ, PT ;  /* 0x000000ff0600720c */ /* 0x000fe40003f25270 */
[----:B------:R-:W-:Y:S01]  /*ea10*/  MOV R13, R21 ;  /* 0x00000015000d7202 */ /* 0x000fe20000000f00 */
[----:B------:R0:W-:Y:S04]  /*ea20*/  LDGSTS.E.BYPASS.LTC128B.128 [R22+0x23400], desc[UR36][R2.64+0x80], !P5 ;  /* 0x2340008002167fae */ /* 0x0001e8000e901d64 */
[----:B------:R0:W-:Y:S01]  /*ea30*/  LDGSTS.E.BYPASS.LTC128B.128 [R22+0x26400], desc[UR36][R2.64+0x100], !P4 ;  /* 0x2640010002167fae */ /* 0x0001e2000e101d64 */
[----:B------:R-:W-:-:S07]  /*ea40*/  IMAD.MOV.U32 R24, RZ, RZ, R14 ;  /* 0x000000ffff187224 */ /* 0x000fce00078e000e */
[----:B0-----:R-:W-:Y:S05]  /*ea50*/  WARPSYNC.COLLECTIVE R15, `(.L_x_134) ;  /* 0x000000000f087348 */ /* 0x001fea0003c00000 */
[----:B------:R1:W2:Y:S02]  /*ea60*/  SHFL.IDX P6, R14, R13, R12, R11 ;  /* 0x0000000c0d0e7389 */ /* 0x0002a400000c000b */
[----:B012---:R-:W-:Y:S01]  /*ea70*/  ENDCOLLECTIVE ;  /* 0x000000000000791b */ /* 0x007fe20003800000 */
.L_x_134:
[----:B------:R-:W-:Y:S05]  /*ea80*/  BRA `(.L_x_135) ;  /* 0xffffffd000307947 */ /* 0x000fea000383ffff */
.L_x_64:
[----:B0-----:R0:W2:Y:S02]  /*ea90*/  SYNCS.PHASECHK.TRANS64.TRYWAIT P0, [R6+URZ+0x30860], R3 ;  /* 0x03086003060075a7 */ /* 0x0010a4000800017f */
[----:B--2---:R-:W-:Y:S05]  /*eaa0*/  @!P0 NANOSLEEP.SYNCS 0x989680 ;  /* 0x009896800000895d */ /* 0x004fea0003900000 */
[----:B------:R-:W2:Y:S02]  /*eab0*/  @!P0 SYNCS.PHASECHK.TRANS64 P0, [R6+URZ+0x30860], R3 ;  /* 0x03086003060085a7 */ /* 0x000ea4000800007f */
[----:B--2---:R-:W-:Y:S05]  /*eac0*/  @!P0 BRA `(.L_x_64) ;  /* 0xfffffffc00f08947 */ /* 0x004fea000383ffff */
[----:B------:R-:W-:Y:S05]  /*ead0*/  BRA `(.L_x_136) ;  /* 0xffffffd000947947 */ /* 0x000fea000383ffff */
.L_x_65:
[----:B------:R-:W-:Y:S01]  /*eae0*/  BSSY B1, `(.L_x_137) ;  /* 0x0000008000017945 */ /* 0x000fe20003800000 */
[----:B------:R-:W-:Y:S01]  /*eaf0*/  IMAD.MOV.U32 R13, RZ, RZ, R18 ;  /* 0x000000ffff0d7224 */ /* 0x000fe200078e0012 */
[----:B------:R-:W-:Y:S01]  /*eb00*/  MOV R12, RZ ;  /* 0x000000ff000c7202 */ /* 0x000fe20000000f00 */
[----:B------:R-:W-:Y:S01]  /*eb10*/  IMAD.MOV.U32 R11, RZ, RZ, 0x181f ;  /* 0x0000181fff0b7424 */ /* 0x000fe200078e00ff */
[----:B------:R-:W-:-:S07]  /*eb20*/  MOV R15, 0xffffffff ;  /* 0xffffffff000f7802 */ /* 0x000fce0000000f00 */
[----:B01----:R-:W-:Y:S05]  /*eb30*/  WARPSYNC.COLLECTIVE R15, `(.L_x_138) ;  /* 0x000000000f087348 */ /* 0x003fea0003c00000 */
[----:B------:R2:W3:Y:S02]  /*eb40*/  SHFL.IDX P6, R14, R13, R12, R11 ;  /* 0x0000000c0d0e7389 */ /* 0x0004e400000c000b */
[----:B0123--:R-:W-:Y:S01]  /*eb50*/  ENDCOLLECTIVE ;  /* 0x000000000000791b */ /* 0x00ffe20003800000 */
.L_x_138:
[----:B------:R-:W-:Y:S05]  /*eb60*/  BSYNC B1 ;  /* 0x0000000000017941 */ /* 0x000fea0003800000 */
.L_x_137:
[----:B------:R-:W-:Y:S01]  /*eb70*/  MOV R13, R17 ;  /* 0x00000011000d7202 */ /* 0x000fe20000000f00 */
[----:B------:R-:W-:Y:S01]  /*eb80*/  IMAD.MOV.U32 R12, RZ, RZ, RZ ;  /* 0x000000ffff0c7224 */ /* 0x000fe200078e00ff */
[----:B------:R-:W-:Y:S01]  /*eb90*/  MOV R11, 0x181f ;  /* 0x0000181f000b7802 */ /* 0x000fe20000000f00 */
[----:B------:R-:W-:Y:S01]  /*eba0*/  IMAD.MOV.U32 R15, RZ, RZ, -0x1 ;  /* 0xffffffffff0f7424 */ /* 0x000fe200078e00ff */
[----:B------:R-:W-:Y:S01]  /*ebb0*/  LEA R7, R7, UR44, 0x1 ;  /* 0x0000002c07077c11 */ /* 0x000fe2000f8e08ff */
[----:B------:R-:W-:-:S07]  /*ebc0*/  IMAD.MOV.U32 R3, RZ, RZ, R14 ;  /* 0x000000ffff037224 */ /* 0x000fce00078e000e */
[----:B------:R-:W-:Y:S05]  /*ebd0*/  WARPSYNC.COLLECTIVE R15, `(.L_x_139) ;  /* 0x000000000f087348 */ /* 0x000fea0003c00000 */
[----:B------:R0:W1:Y:S02]  /*ebe0*/  SHFL.IDX P6, R14, R13, R12, R11 ;  /* 0x0000000c0d0e7389 */ /* 0x00006400000c000b */
[----:B01----:R-:W-:Y:S01]  /*ebf0*/  ENDCOLLECTIVE ;  /* 0x000000000000791b */ /* 0x003fe20003800000 */
.L_x_139:
[----:B------:R-:W-:Y:S01]  /*ec00*/  IMAD.MOV.U32 R13, RZ, RZ, R18 ;  /* 0x000000ffff0d7224 */ /* 0x000fe200078e0012 */
[----:B------:R-:W-:Y:S02]  /*ec10*/  MOV R12, 0x1 ;  /* 0x00000001000c7802 */ /* 0x000fe40000000f00 */
[----:B------:R-:W-:-:S13]  /*ec20*/  IADD3 R2, P0, R14, R9, RZ ;  /* 0x000000090e027210 */ /* 0x000fda0007f1e0ff */
[----:B------:R-:W-:Y:S05]  /*ec30*/  WARPSYNC.COLLECTIVE R15, `(.L_x_140) ;  /* 0x000000000f087348 */ /* 0x000fea0003c00000 */
[----:B------:R0:W1:Y:S02]  /*ec40*/  SHFL.IDX P6, R14, R13, R12, R11 ;  /* 0x0000000c0d0e7389 */ /* 0x00006400000c000b */
[----:B01----:R-:W-:Y:S01]  /*ec50*/  ENDCOLLECTIVE ;  /* 0x000000000000791b */ /* 0x003fe20003800000 */
.L_x_140:
[----:B------:R-:W-:Y:S02]  /*ec60*/  IADD3.X R3, RZ, R3, RZ, P0, !PT ;  /* 0x00000003ff037210 */ /* 0x000fe400007fe4ff */
[----:B------:R-:W-:Y:S02]  /*ec70*/  ISETP.LT.OR P0, PT, R0, 0x1, P3 ;  /* 0x000000010000780c */ /* 0x000fe40001f01670 */
[----:B------:R-:W-:-:S11]  /*ec80*/  MOV R13, R17 ;  /* 0x00000011000d7202 */ /* 0x000fd60000000f00 */
[----:B------:R-:W-:Y:S01]  /*ec90*/  @!PT LDS RZ, [RZ] ;  /* 0x00000000fffff984 */ /* 0x000fe20000000800 */
[----:B------:R-:W-:Y:S01]  /*eca0*/  @!PT LDS RZ, [RZ] ;  /* 0x00000000fffff984 */ /* 0x000fe20000000800 */
[----:B------:R-:W-:Y:S01]  /*ecb0*/  @!PT LDS RZ, [RZ] ;  /* 0x00000000fffff984 */ /* 0x000fe20000000800 */
[----:B------:R0:W-:Y:S01]  /*ecc0*/  LDGSTS.E.BYPASS.LTC128B.128 [R7+0x400], desc[UR36][R2.64], !P0 ;  /* 0x0040000002077fae */ /* 0x0001e2000c101d64 */
[----:B------:R-:W-:Y:S01]  /*ecd0*/  ISETP.LT.OR P0, PT, R0, 0x1, P2 ;  /* 0x000000010000780c */ /* 0x000fe20001701670 */
[----:B------:R-:W-:-:S12]  /*ece0*/  IMAD.MOV.U32 R8, RZ, RZ, R14 ;  /* 0x000000ffff087224 */ /* 0x000fd800078e000e */
[----:B0-----:R-:W-:Y:S05]  /*ecf0*/  WARPSYNC.COLLECTIVE R15, `(.L_x_141) ;  /* 0x000000000f087348 */ /* 0x001fea0003c00000 */
[----:B------:R1:W2:Y:S02]  /*ed00*/  SHFL.IDX P6, R14, R13, R12, R11 ;  /* 0x0000000c0d0e7389 */ /* 0x0002a400000c000b */
[----:B012---:R-:W-:Y:S01]  /*ed10*/  ENDCOLLECTIVE ;  /* 0x000000000000791b */ /* 0x007fe20003800000 */
.L_x_141:
[----:B------:R-:W-:Y:S01]  /*ed20*/  @!PT LDS RZ, [RZ] ;  /* 0x00000000fffff984 */ /* 0x000fe20000000800 */
[----:B------:R-:W-:Y:S01]  /*ed30*/  @!PT LDS RZ, [RZ] ;  /* 0x00000000fffff984 */ /* 0x000fe20000000800 */
[----:B------:R-:W-:Y:S01]  /*ed40*/  @!PT LDS RZ, [RZ] ;  /* 0x00000000fffff984 */ /* 0x000fe20000000800 */
[----:B------:R-:W-:Y:S01]  /*ed50*/  LDGSTS.E.BYPASS.LTC128B.128 [R7+0x3400], desc[UR36][R2.64+0x80], !P0 ;  /* 0x0340008002077fae */ /* 0x000fe2000c101d64 */
[----:B------:R-:W-:Y:S02]  /*ed60*/  ISETP.LT.OR P0, PT, R0, 0x1, P1 ;  /* 0x000000010000780c */ /* 0x000fe40000f01670 */
[----:B------:R-:W-:Y:S01]  /*ed70*/  MOV R13, R18 ;  /* 0x00000012000d7202 */ /* 0x000fe20000000f00 */
[----:B------:R-:W-:-:S10]  /*ed80*/  IMAD.MOV.U32 R12, RZ, RZ, 0x2 ;  /* 0x00000002ff0c7424 */ /* 0x000fd400078e00ff */
[----:B------:R0:W-:Y:S02]  /*ed90*/  LDGSTS.E.BYPASS.LTC128B.128 [R7+0x6400], desc[UR36][R2.64+0x100], !P0 ;  /* 0x0640010002077fae */ /* 0x0001e4000c101d64 */
[----:B0-----:R-:W-:-:S13]  /*eda0*/  IADD3 R2, P0, R14, R9, RZ ;  /* 0x000000090e027210 */ /* 0x001fda0007f1e0ff */
[----:B------:R-:W-:Y:S05]  /*edb0*/  WARPSYNC.COLLECTIVE R15, `(.L_x_142) ;  /* 0x000000000f087348 */ /* 0x000fea0003c00000 */
[----:B------:R0:W1:Y:S02]  /*edc0*/  SHFL.IDX P6, R14, R13, R12, R11 ;  /* 0x0000000c0d0e7389 */ /* 0x00006400000c000b */
[----:B01----:R-:W-:Y:S01]  /*edd0*/  ENDCOLLECTIVE ;  /* 0x000000000000791b */ /* 0x003fe20003800000 */
.L_x_142:
[----:B------:R-:W-:Y:S01]  /*ede0*/  IMAD.X R3, RZ, RZ, R8, P0 ;  /* 0x000000ffff037224 */ /* 0x000fe200000e0608 */
[----:B------:R-:W-:Y:S01]  /*edf0*/  ISETP.LT.OR P0, PT, R0, 0x11, P3 ;  /* 0x000000110000780c */ /* 0x000fe20001f01670 */
[----:B------:R-:W-:-:S12]  /*ee00*/  IMAD.MOV.U32 R13, RZ, RZ, R17 ;  /* 0x000000ffff0d7224 */ /* 0x000fd800078e0011 */
[----:B------:R-:W-:Y:S01]  /*ee10*/  @!PT LDS RZ, [RZ] ;  /* 0x00000000fffff984 */ /* 0x000fe20000000800 */
[----:B------:R-:W-:Y:S01]  /*ee20*/  @!PT LDS RZ, [RZ] ;  /* 0x00000000fffff984 */ /* 0x000fe20000000800 */
[----:B------:R-:W-:Y:S01]  /*ee30*/  @!PT LDS RZ, [RZ] ;  /* 0x00000000fffff984 */ /* 0x000fe20000000800 */
[----:B------:R0:W-:Y:S01]  /*ee40*/  LDGSTS.E.BYPASS.LTC128B.128 [R7+0xc00], desc[UR36][R2.64], !P0 ;  /* 0x00c0000002077fae */ /* 0x0001e2000c101d64 */
[----:B------:R-:W-:Y:S02]  /*ee50*/  ISETP.LT.OR P0, PT, R0, 0x11, P2 ;  /* 0x000000110000780c */ /* 0x000fe40001701670 */
[----:B------:R-:W-:-:S11]  /*ee60*/  MOV R8, R14 ;  /* 0x0000000e00087202 */ /* 0x000fd60000000f00 */
[----:B0-----:R-:W-:Y:S05]  /*ee70*/  WARPSYNC.COLLECTIVE R15, `(.L_x_143) ;  /* 0x000000000f087348 */ /* 0x001fea0003c00000 */
[----:B------:R1:W2:Y:S02]  /*ee80*/  SHFL.IDX P6, R14, R13, R12, R11 ;  /* 0x0000000c0d0e7389 */ /* 0x0002a400000c000b */
[----:B012---:R-:W-:Y:S01]  /*ee90*/  ENDCOLLECTIVE ;  /* 0x000000000000791b */ /* 0x007fe20003800000 */
.L_x_143:
[----:B------:R-:W-:Y:S01]  /*eea0*/  @!PT LDS RZ, [RZ] ;  /* 0x00000000fffff984 */ /* 0x000fe20000000800 */
[----:B------:R-:W-:Y:S01]  /*eeb0*/  @!PT LDS RZ, [RZ] ;  /* 0x00000000fffff984 */ /* 0x000fe20000000800 */
[----:B------:R-:W-:Y:S01]  /*eec0*/  @!PT LDS RZ, [RZ] ;  /* 0x00000000fffff984 */ /* 0x000fe20000000800 */
[----:B------:R-:W-:Y:S01]  /*eed0*/  LDGSTS.E.BYPASS.LTC128B.128 [R7+0x3c00], desc[UR36][R2.64+0x80], !P0 ;  /* 0x03c0008002077fae */ /* 0x000fe2000c101d64 */
[----:B------:R-:W-:Y:S01]  /*eee0*/  ISETP.LT.OR P0, PT, R0, 0x11, P1 ;  /* 0x000000110000780c */ /* 0x000fe20000f01670 */
[----:B------:R-:W-:Y:S01]  /*eef0*/  IMAD.MOV.U32 R13, RZ, RZ, R18 ;  /* 0x000000ffff0d7224 */ /* 0x000fe200078e0012 */
[----:B------:R-:W-:-:S11]  /*ef00*/  MOV R12, 0x3 ;  /* 0x00000003000c7802 */ /* 0x000fd60000000f00 */
[----:B------:R0:W-:Y:S02]  /*ef10*/  LDGSTS.E.BYPASS.LTC128B.128 [R7+0x6c00], desc[UR36][R2.64+0x100], !P0 ;  /* 0x06c0010002077fae */ /* 0x0001e4000c101d64 */
[----:B0-----:R-:W-:-:S13]  /*ef20*/  IADD3 R2, P0, R14, R9, RZ ;  /* 0x000000090e027210 */ /* 0x001fda0007f1e0ff */
[----:B------:R-:W-:Y:S05]  /*ef30*/  WARPSYNC.COLLECTIVE R15, `(.L_x_144) ;  /* 0x000000000f087348 */ /* 0x000fea0003c00000 */
[----:B------:R0:W1:Y:S02]  /*ef40*/  SHFL.IDX P6, R14, R13, R12, R11 ;  /* 0x0000000c0d0e7389 */ /* 0x00006400000c000b */
[----:B01----:R-:W-:Y:S01]  /*ef50*/  ENDCOLLECTIVE ;  /* 0x000000000000791b */ /* 0x003fe20003800000 */
.L_x_144:
        /* <DEDUP_REMOVED lines=12> */
.L_x_145:
        /* <DEDUP_REMOVED lines=12> */
.L_x_146:
        /* <DEDUP_REMOVED lines=12> */
.L_x_147:
        /* <DEDUP_REMOVED lines=12> */
.L_x_148:
        /* <DEDUP_REMOVED lines=12> */
.L_x_149:
[----:B------:R-:W-:Y:S01]  /*f320*/  @!PT LDS RZ, [RZ] ;  /* 0x00000000fffff984 */ /* 0x000fe20000000800 */
[----:B------:R-:W-:Y:S01]  /*f330*/  @!PT LDS RZ, [RZ] ;  /* 0x00000000fffff984 */ /* 0x000fe20000000800 */
[----:B------:R-:W-:Y:S01]  /*f340*/  @!PT LDS RZ, [RZ] ;  /* 0x00000000fffff984 */ /* 0x000fe20000000800 */
[----:B------:R2:W-:Y:S01]  /*f350*/  LDGSTS.E.BYPASS.LTC128B.128 [R7+0x5400], desc[UR36][R2.64+0x80], !P0 ;  /* 0x0540008002077fae */ /* 0x0005e2000c101d64 */
[----:B------:R-:W-:-:S13]  /*f360*/  ISETP.LT.OR P0, PT, R0, 0x41, P1 ;  /* 0x000000410000780c */ /* 0x000fda0000f01670 */
[----:B------:R2:W-:Y:S01]  /*f370*/  LDGSTS.E.BYPASS.LTC128B.128 [R7+0x8400], desc[UR36][R2.64+0x100], !P0 ;  /* 0x0840010002077fae */ /* 0x0005e2000c101d64 */
[----:B------:R-:W-:Y:S05]  /*f380*/  BRA `(.L_x_150) ;  /* 0xffffffcc00507947 */ /* 0x000fea000383ffff */
.L_x_71:
[----:B0-----:R0:W1:Y:S02]  /*f390*/  SYNCS.PHASECHK.TRANS64.TRYWAIT P0, [R0+URZ+0x30860], R3 ;  /* 0x03086003000075a7 */ /* 0x001064000800017f */
[----:B-1----:R-:W-:Y:S05]  /*f3a0*/  @!P0 NANOSLEEP.SYNCS 0x989680 ;  /* 0x009896800000895d */ /* 0x002fea0003900000 */
[----:B------:R-:W1:Y:S02]  /*f3b0*/  @!P0 SYNCS.PHASECHK.TRANS64 P0, [R0+URZ+0x30860], R3 ;  /* 0x03086003000085a7 */ /* 0x000e64000800007f */
[----:B-1----:R-:W-:Y:S05]  /*f3c0*/  @!P0 BRA `(.L_x_71) ;  /* 0xfffffffc00f08947 */ /* 0x002fea000383ffff */
[----:B------:R-:W-:Y:S05]  /*f3d0*/  BRA `(.L_x_151) ;  /* 0xffffffd0004c7947 */ /* 0x000fea000383ffff */
.L_x_72:
[----:B------:R-:W-:Y:S01]  /*f3e0*/  BSSY B0, `(.L_x_152) ;  /* 0x0000008000007945 */ /* 0x000fe20003800000 */
[----:B------:R-:W-:Y:S01]  /*f3f0*/  IMAD.MOV.U32 R13, RZ, RZ, R18 ;  /* 0x000000ffff0d7224 */ /* 0x000fe200078e0012 */
[----:B------:R-:W-:Y:S01]  /*f400*/  MOV R12, RZ ;  /* 0x000000ff000c7202 */ /* 0x000fe20000000f00 */
[----:B------:R-:W-:Y:S01]  /*f410*/  IMAD.MOV.U32 R11, RZ, RZ, 0x181f ;  /* 0x0000181fff0b7424 */ /* 0x000fe200078e00ff */
[----:B------:R-:W-:-:S07]  /*f420*/  MOV R15, 0xffffffff ;  /* 0xffffffff000f7802 */ /* 0x000fce0000000f00 */
[----:B0-----:R-:W-:Y:S05]  /*f430*/  WARPSYNC.COLLECTIVE R15, `(.L_x_153) ;  /* 0x000000000f087348 */ /* 0x001fea0003c00000 */
[----:B------:R1:W2:Y:S02]  /*f440*/  SHFL.IDX P6, R14, R13, R12, R11 ;  /* 0x0000000c0d0e7389 */ /* 0x0002a400000c000b */
[----:B012---:R-:W-:Y:S01]  /*f450*/  ENDCOLLECTIVE ;  /* 0x000000000000791b */ /* 0x007fe20003800000 */
.L_x_153:
[----:B------:R-:W-:Y:S05]  /*f460*/  BSYNC B0 ;  /* 0x0000000000007941 */ /* 0x000fea0003800000 */
.L_x_152:
        /* <DEDUP_REMOVED lines=9> */
.L_x_154:
[----:B------:R-:W-:Y:S02]  /*f500*/  ULDC UR4, c[0x0][0x2f4] ;  /* 0x0000bd0000047ab9 */ /* 0x000fe40000000800 */
[----:B------:R-:W-:Y:S02]  /*f510*/  ISETP.GE.AND P1, PT, R34, UR4, PT ;  /* 0x0000000422007c0c */ /* 0x000fe4000bf26270 */
[----:B------:R-:W-:Y:S02]  /*f520*/  ISETP.GE.AND P0, PT, R33, UR4, PT ;  /* 0x0000000421007c0c */ /* 0x000fe4000bf06270 */
[----:B------:R-:W-:Y:S02]  /*f530*/  ISETP.GE.AND P2, PT, R23, UR4, PT ;  /* 0x0000000417007c0c */ /* 0x000fe4000bf46270 */
[C---:B------:R-:W-:Y:S02]  /*f540*/  ISETP.LT.OR P4, PT, R5.reuse, 0x1, P1 ;  /* 0x000000010500780c */ /* 0x040fe40000f81670 */
[----:B------:R-:W-:-:S02]  /*f550*/  ISETP.LT.OR P3, PT, R5, 0x1, P2 ;  /* 0x000000010500780c */ /* 0x000fc40001761670 */
[----:B------:R-:W-:Y:S01]  /*f560*/  ISETP.LT.OR P5, PT, R5, 0x1, P0 ;  /* 0x000000010500780c */ /* 0x000fe200007a1670 */
[----:B------:R-:W-:Y:S01]  /*f570*/  IMAD.MOV.U32 R13, RZ, RZ, R18 ;  /* 0x000000ffff0d7224 */ /* 0x000fe200078e0012 */
[----:B------:R-:W-:Y:S02]  /*f580*/  MOV R12, 0x1 ;  /* 0x00000001000c7802 */ /* 0x000fe40000000f00 */
[----:B------:R-:W-:-:S09]  /*f590*/  MOV R2, R14 ;  /* 0x0000000e00027202 */ /* 0x000fd20000000f00 */
[----:B------:R-:W-:Y:S05]  /*f5a0*/  WARPSYNC.COLLECTIVE R15, `(.L_x_155) ;  /* 0x000000000f087348 */ /* 0x000fea0003c00000 */
[----:B------:R0:W1:Y:S02]  /*f5b0*/  SHFL.IDX P6, R14, R13, R12, R11 ;  /* 0x0000000c0d0e7389 */ /* 0x00006400000c000b */
[----:B01----:R-:W-:Y:S01]  /*f5c0*/  ENDCOLLECTIVE ;  /* 0x000000000000791b */ /* 0x003fe20003800000 */
.L_x_155:
[----:B------:R-:W-:-:S05]  /*f5d0*/  IMAD.WIDE.U32 R2, R23, 0x2, R2 ;  /* 0x0000000217027825 */ /* 0x000fca00078e0002 */
[----:B------:R-:W-:Y:S01]  /*f5e0*/  @!PT LDS RZ, [RZ] ;  /* 0x00000000fffff984 */ /* 0x000fe20000000800 */
[----:B------:R-:W-:Y:S01]  /*f5f0*/  @!PT LDS RZ, [RZ] ;  /* 0x00000000fffff984 */ /* 0x000fe20000000800 */
[----:B------:R-:W-:Y:S01]  /*f600*/  @!PT LDS RZ, [RZ] ;  /* 0x00000000fffff984 */ /* 0x000fe20000000800 */
[----:B------:R0:W-:Y:S01]  /*f610*/  LDGSTS.E.BYPASS.LTC128B.128 [R4+0x400], desc[UR36][R2.64], !P3 ;  /* 0x0040000002047fae */ /* 0x0001e2000d901d64 */
[----:B------:R-:W-:-:S03]  /*f620*/  ISETP.LT.OR P3, PT, R5, 0x11, P2 ;  /* 0x000000110500780c */ /* 0x000fc60001761670 */
[----:B------:R0:W-:Y:S01]  /*f630*/  LDGSTS.E.BYPASS.LTC128B.128 [R4+0x3400], desc[UR36][R2.64+0x80], !P4 ;  /* 0x0340008002047fae */ /* 0x0001e2000e101d64 */
[C---:B------:R-:W-:Y:S02]  /*f640*/  ISETP.LT.OR P4, PT, R5.reuse, 0x11, P1 ;  /* 0x000000110500780c */ /* 0x040fe40000f81670 */
[----:B------:R-:W-:Y:S01]  /*f650*/  MOV R13, R17 ;  /* 0x00000011000d7202 */ /* 0x000fe20000000f00 */
[----:B------:R0:W-:Y:S01]  /*f660*/  LDGSTS.E.BYPASS.LTC128B.128 [R4+0x6400], desc[UR36][R2.64+0x100], !P5 ;  /* 0x0640010002047fae */ /* 0x0001e2000e901d64 */
[----:B------:R-:W-:Y:S01]  /*f670*/  ISETP.LT.OR P5, PT, R5, 0x11, P0 ;  /* 0x000000110500780c */ /* 0x000fe200007a1670 */
[----:B------:R-:W-:-:S12]  /*f680*/  IMAD.MOV.U32 R6, RZ, RZ, R14 ;  /* 0x000000ffff067224 */ /* 0x000fd800078e000e */
[----:B0-----:R-:W-:Y:S05]  /*f690*/  WARPSYNC.COLLECTIVE R15, `(.L_x_156) ;  /* 0x000000000f087348 */ /* 0x001fea0003c00000 */
[----:B------:R1:W2:Y:S02]  /*f6a0*/  SHFL.IDX P6, R14, R13, R12, R11 ;  /* 0x0000000c0d0e7389 */ /* 0x0002a400000c000b */
[----:B012---:R-:W-:Y:S01]  /*f6b0*/  ENDCOLLECTIVE ;  /* 0x000000000000791b */ /* 0x007fe20003800000 */
.L_x_156:
[----:B------:R-:W-:Y:S01]  /*f6c0*/  MOV R3, R6 ;  /* 0x0000000600037202 */ /* 0x000fe20000000f00 */
[----:B------:R-:W-:Y:S01]  /*f6d0*/  IMAD.MOV.U32 R13, RZ, RZ, R18 ;  /* 0x000000ffff0d7224 */ /* 0x000fe200078e0012 */
[----:B------:R-:W-:Y:S01]  /*f6e0*/  MOV R12, 0x2 ;  /* 0x00000002000c7802 */ /* 0x000fe20000000f00 */
[----:B------:R-:W-:-:S07]  /*f6f0*/  IMAD.MOV.U32 R2, RZ, RZ, R14 ;  /* 0x000000ffff027224 */ /* 0x000fce00078e000e */
[----:B------:R-:W-:Y:S05]  /*f700*/  WARPSYNC.COLLECTIVE R15, `(.L_x_157) ;  /* 0x000000000f087348 */ /* 0x000fea0003c00000 */
[----:B------:R0:W1:Y:S02]  /*f710*/  SHFL.IDX P6, R14, R13, R12, R11 ;  /* 0x0000000c0d0e7389 */ /* 0x00006400000c000b */
[----:B01----:R-:W-:Y:S01]  /*f720*/  ENDCOLLECTIVE ;  /* 0x000000000000791b */ /* 0x003fe20003800000 */
.L_x_157:
        /* <DEDUP_REMOVED lines=15> */
.L_x_158:
[----:B------:R-:W-:Y:S01]  /*f820*/  IMAD.MOV.U32 R3, RZ, RZ, R7 ;  /* 0x000000ffff037224 */ /* 0x000fe200078e0007 */
[----:B------:R-:W-:Y:S01]  /*f830*/  MOV R13, R18 ;  /* 0x00000012000d7202 */ /* 0x000fe20000000f00 */
[----:B------:R-:W-:Y:S02]  /*f840*/  IMAD.MOV.U32 R12, RZ, RZ, 0x3 ;  /* 0x00000003ff0c7424 */ /* 0x000fe400078e00ff */
[----:B------:R-:W-:-:S07]  /*f850*/  IMAD.MOV.U32 R8, RZ, RZ, R14 ;  /* 0x000000ffff087224 */ /* 0x000fce00078e000e */
[----:B------:R-:W-:Y:S05]  /*f860*/  WARPSYNC.COLLECTIVE R15, `(.L_x_159) ;  /* 0x000000000f087348 */ /* 0x000fea0003c00000 */
[----:B------:R0:W1:Y:S02]  /*f870*/  SHFL.IDX P6, R14, R13, R12, R11 ;  /* 0x0000000c0d0e7389 */ /* 0x00006400000c000b */
[----:B01----:R-:W-:Y:S01]  /*f880*/  ENDCOLLECTIVE ;  /* 0x000000000000791b */ /* 0x003fe20003800000 */
.L_x_159:
[----:B------:R-:W-:-:S05]  /*f890*/  MOV R2, R8 ;  /* 0x0000000800027202 */ /* 0x000fca0000000f00 */
[----:B------:R-:W-:-:S05]  /*f8a0*/  IMAD.WIDE.U32 R2, R23, 0x2, R2 ;  /* 0x0000000217027825 */ /* 0x000fca00078e0002 */
[----:B------:R-:W-:Y:S01]  /*f8b0*/  @!PT LDS RZ, [RZ] ;  /* 0x00000000fffff984 */ /* 0x000fe20000000800 */
[----:B------:R-:W-:Y:S01]  /*f8c0*/  @!PT LDS RZ, [RZ] ;  /* 0x00000000fffff984 */ /* 0x000fe20000000800 */
[----:B------:R-:W-:Y:S01]  /*f8d0*/  @!PT LDS RZ, [RZ] ;  /* 0x00000000fffff984 */ /* 0x000fe20000000800 */
[----:B------:R0:W-:Y:S01]  /*f8e0*/  LDGSTS.E.BYPASS.LTC128B.128 [R4+0x1400], desc[UR36][R2.64], !P3 ;  /* 0x0140000002047fae */ /* 0x0001e2000d901d64 */
[----:B------:R-:W-:Y:S01]  /*f8f0*/  IMAD.MOV.U32 R13, RZ, RZ, R17 ;  /* 0x000000ffff0d7224 */ /* 0x000fe200078e0011 */
[C---:B------:R-:W-:Y:S02]  /*f900*/  ISETP.LT.OR P3, PT, R5.reuse, 0x31, P2 ;  /* 0x000000310500780c */ /* 0x040fe40001761670 */
[----:B------:R0:W-:Y:S01]  /*f910*/  LDGSTS.E.BYPASS.LTC128B.128 [R4+0x4400], desc[UR36][R2.64+0x80], !P4 ;  /* 0x0440008002047fae */ /* 0x0001e2000e101d64 */
[----:B------:R-:W-:-:S03]  /*f920*/  ISETP.LT.OR P4, PT, R5, 0x31, P1 ;  /* 0x000000310500780c */ /* 0x000fc60000f81670 */
[----:B------:R0:W-:Y:S01]  /*f930*/  LDGSTS.E.BYPASS.LTC128B.128 [R4+0x7400], desc[UR36][R2.64+0x100], !P5 ;  /* 0x0740010002047fae */ /* 0x0001e2000e901d64 */
[----:B------:R-:W-:Y:S02]  /*f940*/  ISETP.LT.OR P5, PT, R5, 0x31, P0 ;  /* 0x000000310500780c */ /* 0x000fe400007a1670 */
[----:B------:R-:W-:-:S11]  /*f950*/  MOV R6, R14 ;  /* 0x0000000e00067202 */ /* 0x000fd60000000f00 */
[----:B0-----:R-:W-:Y:S05]  /*f960*/  WARPSYNC.COLLECTIVE R15, `(.L_x_160) ;  /* 0x000000000f087348 */ /* 0x001fea0003c00000 */
[----:B------:R1:W2:Y:S02]  /*f970*/  SHFL.IDX P6, R14, R13, R12, R11 ;  /* 0x0000000c0d0e7389 */ /* 0x0002a400000c000b */
[----:B012---:R-:W-:Y:S01]  /*f980*/  ENDCOLLECTIVE ;  /* 0x000000000000791b */ /* 0x007fe20003800000 */
.L_x_160:
[----:B------:R-:W-:Y:S02]  /*f990*/  IMAD.MOV.U32 R3, RZ, RZ, R6 ;  /* 0x000000ffff037224 */ /* 0x000fe400078e0006 */
[----:B------:R-:W-:Y:S01]  /*f9a0*/  IMAD.MOV.U32 R6, RZ, RZ, RZ ;  /* 0x000000ffff067224 */ /* 0x000fe200078e00ff */
[----:B------:R-:W-:Y:S01]  /*f9b0*/  MOV R13, R18 ;  /* 0x00000012000d7202 */ /* 0x000fe20000000f00 */
[----:B------:R-:W-:Y:S01]  /*f9c0*/  IMAD.MOV.U32 R12, RZ, RZ, 0x4 ;  /* 0x00000004ff0c7424 */ /* 0x000fe200078e00ff */
[----:B------:R-:W-:-:S07]  /*f9d0*/  MOV R2, R14 ;  /* 0x0000000e00027202 */ /* 0x000fce0000000f00 */
[----:B------:R-:W-:Y:S05]  /*f9e0*/  WARPSYNC.COLLECTIVE R15, `(.L_x_161) ;  /* 0x000000000f087348 */ /* 0x000fea0003c00000 */
[----:B------:R0:W1:Y:S02]  /*f9f0*/  SHFL.IDX P6, R14, R13, R12, R11 ;  /* 0x0000000c0d0e7389 */ /* 0x00006400000c000b */
[----:B01----:R-:W-:Y:S01]  /*fa00*/  ENDCOLLECTIVE ;  /* 0x000000000000791b */ /* 0x003fe20003800000 */
.L_x_161:
[----:B------:R-:W-:-:S05]  /*fa10*/  IMAD.WIDE.U32 R2, R23, 0x2, R2 ;  /* 0x0000000217027825 */ /* 0x000fca00078e0002 */
[----:B------:R-:W-:Y:S01]  /*fa20*/  @!PT LDS RZ, [RZ] ;  /* 0x00000000fffff984 */ /* 0x000fe20000000800 */
[----:B------:R-:W-:Y:S01]  /*fa30*/  @!PT LDS RZ, [RZ] ;  /* 0x00000000fffff984 */ /* 0x000fe20000000800 */
[----:B------:R-:W-:Y:S01]  /*fa40*/  @!PT LDS RZ, [RZ] ;  /* 0x00000000fffff984 */ /* 0x000fe20000000800 */
[----:B------:R0:W-:Y:S01]  /*fa50*/  LDGSTS.E.BYPASS.LTC128B.128 [R4+0x1c00], desc[UR36][R2.64], !P3 ;  /* 0x01c0000002047fae */ /* 0x0001e2000d901d64 */
[----:B------:R-:W-:-:S03]  /*fa60*/  ISETP.LT.OR P3, PT, R5, 0x41, P2 ;  /* 0x000000410500780c */ /* 0x000fc60001761670 */
[----:B------:R0:W-:Y:S01]  /*fa70*/  LDGSTS.E.BYPASS.LTC128B.128 [R4+0x4c00], desc[UR36][R2.64+0x80], !P4 ;  /* 0x04c0008002047fae */ /* 0x0001e2000e101d64 */
[C---:B------:R-:W-:Y:S01]  /*fa80*/  ISETP.LT.OR P4, PT, R5.reuse, 0x41, P1 ;  /* 0x000000410500780c */ /* 0x040fe20000f81670 */
[----:B------:R-:W-:Y:S02]  /*fa90*/  IMAD.MOV.U32 R13, RZ, RZ, R17 ;  /* 0x000000ffff0d7224 */ /* 0x000fe400078e0011 */
[----:B------:R0:W-:Y:S01]  /*faa0*/  LDGSTS.E.BYPASS.LTC128B.128 [R4+0x7c00], desc[UR36][R2.64+0x100], !P5 ;  /* 0x07c0010002047fae */ /* 0x0001e2000e901d64 */
[----:B------:R-:W-:Y:S02]  /*fab0*/  ISETP.LT.OR P5, PT, R5, 0x41, P0 ;  /* 0x000000410500780c */ /* 0x000fe400007a1670 */
[----:B------:R-:W-:-:S11]  /*fac0*/  MOV R7, R14 ;  /* 0x0000000e00077202 */ /* 0x000fd60000000f00 */
[----:B0-----:R-:W-:Y:S05]  /*fad0*/  WARPSYNC.COLLECTIVE R15, `(.L_x_162) ;  /* 0x000000000f087348 */ /* 0x001fea0003c00000 */
[----:B------:R1:W2:Y:S02]  /*fae0*/  SHFL.IDX P6, R14, R13, R12, R11 ;  /* 0x0000000c0d0e7389 */ /* 0x0002a400000c000b */
[----:B012---:R-:W-:Y:S01]  /*faf0*/  ENDCOLLECTIVE ;  /* 0x000000000000791b */ /* 0x007fe20003800000 */
.L_x_162:
[----:B------:R-:W-:Y:S01]  /*fb00*/  MOV R3, R7 ;  /* 0x0000000700037202 */ /* 0x000fe20000000f00 */
[----:B------:R-:W-:Y:S01]  /*fb10*/  IMAD.MOV.U32 R13, RZ, RZ, R18 ;  /* 0x000000ffff0d7224 */ /* 0x000fe200078e0012 */
[----:B------:R-:W-:Y:S02]  /*fb20*/  MOV R12, 0x5 ;  /* 0x00000005000c7802 */ /* 0x000fe40000000f00 */
[----:B------:R-:W-:-:S07]  /*fb30*/  MOV R8, R14 ;  /* 0x0000000e00087202 */ /* 0x000fce0000000f00 */
[----:B------:R-:W-:Y:S05]  /*fb40*/  WARPSYNC.COLLECTIVE R15, `(.L_x_163) ;  /* 0x000000000f087348 */ /* 0x000fea0003c00000 */
[----:B------:R0:W1:Y:S02]  /*fb50*/  SHFL.IDX P6, R14, R13, R12, R11 ;  /* 0x0000000c0d0e7389 */ /* 0x00006400000c000b */
[----:B01----:R-:W-:Y:S01]  /*fb60*/  ENDCOLLECTIVE ;  /* 0x000000000000791b */ /* 0x003fe20003800000 */
.L_x_163:
[----:B------:R-:W-:-:S04]  /*fb70*/  IMAD.MOV.U32 R2, RZ, RZ, R8 ;  /* 0x000000ffff027224 */ /* 0x000fc800078e0008 */
[----:B------:R-:W-:-:S05]  /*fb80*/  IMAD.WIDE.U32 R2, R23, 0x2, R2 ;  /* 0x0000000217027825 */ /* 0x000fca00078e0002 */
[----:B------:R-:W-:Y:S01]  /*fb90*/  @!PT LDS RZ, [RZ] ;  /* 0x00000000fffff984 */ /* 0x000fe20000000800 */
[----:B------:R-:W-:Y:S01]  /*fba0*/  @!PT LDS RZ, [RZ] ;  /* 0x00000000fffff984 */ /* 0x000fe20000000800 */
[----:B------:R-:W-:Y:S01]  /*fbb0*/  @!PT LDS RZ, [RZ] ;  /* 0x00000000fffff984 */ /* 0x000fe20000000800 */
[----:B------:R0:W-:Y:S01]  /*fbc0*/  LDGSTS.E.BYPASS.LTC128B.128 [R4+0x2400], desc[UR36][R2.64], !P3 ;  /* 0x0240000002047fae */ /* 0x0001e2000d901d64 */
[----:B------:R-:W-:-:S03]  /*fbd0*/  MOV R13, R17 ;  /* 0x00000011000d7202 */ /* 0x000fc60000000f00 */
[----:B------:R0:W-:Y:S04]  /*fbe0*/  LDGSTS.E.BYPASS.LTC128B.128 [R4+0x5400], desc[UR36][R2.64+0x80], !P4 ;  /* 0x0540008002047fae */ /* 0x0001e8000e101d64 */
[----:B------:R0:W-:Y:S01]  /*fbf0*/  LDGSTS.E.BYPASS.LTC128B.128 [R4+0x8400], desc[UR36][R2.64+0x100], !P5 ;  /* 0x0840010002047fae */ /* 0x0001e2000e901d64 */
[----:B------:R-:W-:-:S07]  /*fc00*/  IMAD.MOV.U32 R18, RZ, RZ, R14 ;  /* 0x000000ffff127224 */ /* 0x000fce00078e000e */
[----:B0-----:R-:W-:Y:S05]  /*fc10*/  WARPSYNC.COLLECTIVE R15, `(.L_x_164) ;  /* 0x000000000f087348 */ /* 0x001fea0003c00000 */
[----:B------:R1:W2:Y:S02]  /*fc20*/  SHFL.IDX P6, R14, R13, R12, R11 ;  /* 0x0000000c0d0e7389 */ /* 0x0002a400000c000b */
[----:B012---:R-:W-:Y:S01]  /*fc30*/  ENDCOLLECTIVE ;  /* 0x000000000000791b */ /* 0x007fe20003800000 */
.L_x_164:
[----:B------:R-:W-:Y:S05]  /*fc40*/  BRA `(.L_x_165) ;  /* 0xffffffcc00307947 */ /* 0x000fea000383ffff */
.L_x_75:
[----:B0-----:R0:W1:Y:S02]  /*fc50*/  SYNCS.PHASECHK.TRANS64.TRYWAIT P0, [R7+URZ+0x30820], R6 ;  /* 0x03082006070075a7 */ /* 0x001064000800017f */
[----:B-1----:R-:W-:Y:S05]  /*fc60*/  @!P0 NANOSLEEP.SYNCS 0x989680 ;  /* 0x009896800000895d */ /* 0x002fea0003900000 */
[----:B------:R-:W1:Y:S02]  /*fc70*/  @!P0 SYNCS.PHASECHK.TRANS64 P0, [R7+URZ+0x30820], R6 ;  /* 0x03082006070085a7 */ /* 0x000e64000800007f */
[----:B-1----:R-:W-:Y:S05]  /*fc80*/  @!P0 BRA `(.L_x_75) ;  /* 0xfffffffc00f08947 */ /* 0x002fea000383ffff */
[----:B------:R-:W-:Y:S05]  /*fc90*/  BRA `(.L_x_166) ;  /* 0xffffffcc00ac7947 */ /* 0x000fea000383ffff */
.L_x_76:
[----:B------:R-:W1:Y:S01]  /*fca0*/  S2R R2, SR_TID.X ;  /* 0x0000000000027919 */ /* 0x000e620000002100 */
[----:B------:R-:W-:Y:S01]  /*fcb0*/  BSSY B0, `(.L_x_167) ;  /* 0x000000a000007945 */ /* 0x000fe20003800000 */
[----:B------:R-:W-:Y:S01]  /*fcc0*/  IMAD.MOV.U32 R12, RZ, RZ, RZ ;  /* 0x000000ffff0c7224 */ /* 0x000fe200078e00ff */
[----:B------:R-:W-:Y:S01]  /*fcd0*/  MOV R11, 0x1f ;  /* 0x0000001f000b7802 */ /* 0x000fe20000000f00 */
[----:B------:R-:W-:Y:S01]  /*fce0*/  IMAD.MOV.U32 R15, RZ, RZ, -0x1 ;  /* 0xffffffffff0f7424 */ /* 0x000fe200078e00ff */
[----:B-1----:R-:W-:-:S04]  /*fcf0*/  SHF.R.U32.HI R2, RZ, 0x5, R2 ;  /* 0x00000005ff027819 */ /* 0x002fc80000011602 */
[----:B------:R-:W-:-:S04]  /*fd00*/  LOP3.LUT R2, R2, 0x3, RZ, 0xc0, !PT ;  /* 0x0000000302027812 */ /* 0x000fc800078ec0ff */
[----:B------:R-:W-:-:S07]  /*fd10*/  MOV R13, R2 ;  /* 0x00000002000d7202 */ /* 0x000fce0000000f00 */
[----:B0----5:R-:W-:Y:S05]  /*fd20*/  WARPSYNC.COLLECTIVE R15, `(.L_x_168) ;  /* 0x000000000f087348 */ /* 0x021fea0003c00000 */
[----:B------:R1:W2:Y:S02]  /*fd30*/  SHFL.IDX P6, R14, R13, R12, R11 ;  /* 0x0000000c0d0e7389 */ /* 0x0002a400000c000b */
[----:B012--5:R-:W-:Y:S01]  /*fd40*/  ENDCOLLECTIVE ;  /* 0x000000000000791b */ /* 0x027fe20003800000 */
.L_x_168:
[----:B------:R-:W-:Y:S05]  /*fd50*/  BSYNC B0 ;  /* 0x0000000000007941 */ /* 0x000fea0003800000 */
.L_x_167:
[----:B------:R-:W-:Y:S05]  /*fd60*/  BRA `(.L_x_169) ;  /* 0xffffffcc00907947 */ /* 0x000fea000383ffff */
.L_x_77:
[----:B------:R-:W-:Y:S01]  /*fd70*/  BSSY B0, `(.L_x_170) ;  /* 0x0000006000007945 */ /* 0x000fe20003800000 */
[----:B------:R-:W-:-:S07]  /*fd80*/  MOV R15, 0xffffffff ;  /* 0xffffffff000f7802 */ /* 0x000fce0000000f00 */
[----:B01---5:R-:W-:Y:S05]  /*fd90*/  WARPSYNC.COLLECTIVE R15, `(.L_x_171) ;  /* 0x000000000f0c7348 */ /* 0x023fea0003c00000 */
[----:B------:R-:W-:Y:S02]  /*fda0*/  ELECT P6, UR62, PT ;  /* 0x00000000003e782f */ /* 0x000fe400038c0000 */
[----:B------:R-:W-:Y:S01]  /*fdb0*/  MOV R14, UR62 ;  /* 0x0000003e000e7c02 */ /* 0x000fe20008000f00 */
[----:B01---5:R-:W-:Y:S10]  /*fdc0*/  ENDCOLLECTIVE ;  /* 0x000000000000791b */ /* 0x023ff40003800000 */
.L_x_171:
[----:B------:R-:W-:Y:S05]  /*fdd0*/  BSYNC B0 ;  /* 0x0000000000007941 */ /* 0x000fea0003800000 */
.L_x_170:
[----:B------:R-:W-:Y:S05]  /*fde0*/  BRA `(.L_x_172) ;  /* 0xffffffcc00847947 */ /* 0x000fea000383ffff */
.L_x_79:
[----:B-1----:R1:W2:Y:S02]  /*fdf0*/  SYNCS.PHASECHK.TRANS64.TRYWAIT P1, [R5+URZ+0x30840], R2 ;  /* 0x03084002050075a7 */ /* 0x0022a4000802017f */
[----:B--2---:R-:W-:Y:S05]  /*fe00*/  @!P1 NANOSLEEP.SYNCS 0x989680 ;  /* 0x009896800000995d */ /* 0x004fea0003900000 */
[----:B------:R-:W2:Y:S02]  /*fe10*/  @!P1 SYNCS.PHASECHK.TRANS64 P1, [R5+URZ+0x30840], R2 ;  /* 0x03084002050095a7 */ /* 0x000ea4000802007f */
[----:B--2---:R-:W-:Y:S05]  /*fe20*/  @!P1 BRA `(.L_x_79) ;  /* 0xfffffffc00f09947 */ /* 0x004fea000383ffff */
[----:B------:R-:W-:Y:S05]  /*fe30*/  BRA `(.L_x_173) ;  /* 0xffffffcc00ac7947 */ /* 0x000fea000383ffff */
.L_x_81:
[----:B0-----:R0:W2:Y:S02]  /*fe40*/  SYNCS.PHASECHK.TRANS64.TRYWAIT P1, [R7+URZ+0x30840], R0 ;  /* 0x03084000070075a7 */ /* 0x0010a4000802017f */
[----:B--2---:R-:W-:Y:S05]  /*fe50*/  @!P1 NANOSLEEP.SYNCS 0x989680 ;  /* 0x009896800000995d */ /* 0x004fea0003900000 */
[----:B------:R-:W2:Y:S02]  /*fe60*/  @!P1 SYNCS.PHASECHK.TRANS64 P1, [R7+URZ+0x30840], R0 ;  /* 0x03084000070095a7 */ /* 0x000ea4000802007f */
[----:B--2---:R-:W-:Y:S05]  /*fe70*/  @!P1 BRA `(.L_x_81) ;  /* 0xfffffffc00f09947 */ /* 0x004fea000383ffff */
[----:B------:R-:W-:Y:S05]  /*fe80*/  BRA `(.L_x_174) ;  /* 0xffffffcc00b87947 */ /* 0x000fea000383ffff */
.L_x_83:
[----:B--2---:R2:W3:Y:S02]  /*fe90*/  SYNCS.PHASECHK.TRANS64.TRYWAIT P1, [R5+URZ+0x30860], R2 ;  /* 0x03086002050075a7 */ /* 0x0044e4000802017f */
[----:B---3--:R-:W-:Y:S05]  /*fea0*/  @!P1 NANOSLEEP.SYNCS 0x989680 ;  /* 0x009896800000995d */ /* 0x008fea0003900000 */
[----:B------:R-:W3:Y:S02]  /*feb0*/  @!P1 SYNCS.PHASECHK.TRANS64 P1, [R5+URZ+0x30860], R2 ;  /* 0x03086002050095a7 */ /* 0x000ee4000802007f */
[----:B---3--:R-:W-:Y:S05]  /*fec0*/  @!P1 BRA `(.L_x_83) ;  /* 0xfffffffc00f09947 */ /* 0x008fea000383ffff */
[----:B------:R-:W-:Y:S05]  /*fed0*/  BRA `(.L_x_175) ;  /* 0xffffffcc00b47947 */ /* 0x000fea000383ffff */
.L_x_176:
[----:B------:R-:W-:-:S00]  /*fee0*/  BRA `(.L_x_176) ;  /* 0xfffffffc00fc7947 */ /* 0x000fc0000383ffff */
[----:B------:R-:W-:-:S00]  /*fef0*/  NOP ;  /* 0x0000000000007918 */ /* 0x000fc00000000000 */
        /* <DEDUP_REMOVED lines=8> */
.L_x_3196:


//--------------------- .text._ZN7cutlass13device_kernelIN5flash11enable_sm90INS1_16FlashAttnFwdSm90INS1_25CollectiveMainloopFwdSm90ILi2EN4cute5tupleIJNS5_1CILi1EEES8_S8_EEENS6_IJNS7_ILi128EEENS7_ILi96EEENS7_ILi192EEEEEELi192ENS_10bfloat16_tEfNS_4arch4Sm90ELb0ELb0ELb1ELb1ELb1ELb0ELb0ELb1ELb1ELb1ELb1ELb0EEENS1_21CollectiveEpilogueFwdINS6_IJSA_SC_SB_EEES9_SE_SG_Li256ELb1ELb1ELb1ELb0EEENS1_36VarlenDynamicPersistentTileSchedulerILi128ELi96ELi256ELi128ELb1ELb1ELb1ELb0ELb1ELb1EEEEEEEEEvNT_6ParamsE --------------------------
	.section	.text._ZN7cutlass13device_kernelIN5flash11enable_sm90INS1_16FlashAttnFwdSm90INS1_25CollectiveMainloopFwdSm90ILi2EN4cute5tupleIJNS5_1CILi1EEES8_S8_EEENS6_IJNS7_ILi128EEENS7_ILi96EEENS7_ILi192EEEEEELi192ENS_10bfloat16_tEfNS_4arch4Sm90ELb0ELb0ELb1ELb1ELb1ELb0ELb0ELb1ELb1ELb1ELb1ELb0EEENS1_21CollectiveEpilogueFwdINS6_IJSA_SC_SB_EEES9_SE_SG_Li256ELb1ELb1ELb1ELb0EEENS1_36VarlenDynamicPersistentTileSchedulerILi128ELi96ELi256ELi128ELb1ELb1ELb1ELb0ELb1ELb1EEEEEEEEEvNT_6ParamsE,"ax",@progbits
	.align	128
.text._ZN7cutlass13device_kernelIN5flash11enable_sm90INS1_16FlashAttnFwdSm90INS1_25CollectiveMainloopFwdSm90ILi2EN4cute5tupleIJNS5_1CILi1EEES8_S8_EEENS6_IJNS7_ILi128EEENS7_ILi96EEENS7_ILi192EEEEEELi192ENS_10bfloat16_tEfNS_4arch4Sm90ELb0ELb0ELb1ELb1ELb1ELb0ELb0ELb1ELb1ELb1ELb1ELb0EEENS1_21CollectiveEpilogueFwdINS6_IJSA_SC_SB_EEES9_SE_SG_Li256ELb1ELb1ELb1ELb0EEENS1_36VarlenDynamicPersistentTileSchedulerILi128ELi96ELi256ELi128ELb1ELb1ELb1ELb0ELb1ELb1EEEEEEEEEvNT_6ParamsE:
        .type           _ZN7cutlass13device_kernelIN5flash11enable_sm90INS1_16FlashAttnFwdSm90INS1_25CollectiveMainloopFwdSm90ILi2EN4cute5tupleIJNS5_1CILi1EEES8_S8_EEENS6_IJNS7_ILi128EEENS7_ILi96EEENS7_ILi192EEEEEELi192ENS_10bfloat16_tEfNS_4arch4Sm90ELb0ELb0ELb1ELb1ELb1ELb0ELb0ELb1ELb1ELb1ELb1ELb0EEENS1_21CollectiveEpilogueFwdINS6_IJSA_SC_SB_EEES9_SE_SG_Li256ELb1ELb1ELb1ELb0EEENS1_36VarlenDynamicPersistentTileSchedulerILi128ELi96ELi256ELi128ELb1ELb1ELb1ELb0ELb1ELb1EEEEEEEEEvNT_6ParamsE,@function
        .size           _ZN7cutlass13device_kernelIN5flash11enable_sm90INS1_16FlashAttnFwdSm90INS1_25CollectiveMainloopFwdSm90ILi2EN4cute5tupleIJNS5_1CILi1EEES8_S8_EEENS6_IJNS7_ILi128EEENS7_ILi96EEENS7_ILi192EEEEEELi192ENS_10bfloat16_tEfNS_4arch4Sm90ELb0ELb0ELb1ELb1ELb1ELb0ELb0ELb1ELb1ELb1ELb1ELb0EEENS1_21CollectiveEpilogueFwdINS6_IJSA_SC_SB_EEES9_SE_SG_Li256ELb1ELb1ELb1ELb0EEENS1_36VarlenDynamicPersistentTileSchedulerILi128ELi96ELi256ELi128ELb1ELb1ELb1ELb0ELb1ELb1EEEEEEEEEvNT_6ParamsE,(.L_x_3197 - _ZN7cutlass13device_kernelIN5flash11enable_sm90INS1_16FlashAttnFwdSm90INS1_25CollectiveMainloopFwdSm90ILi2EN4cute5tupleIJNS5_1CILi1EEES8_S8_EEENS6_IJNS7_ILi128EEENS7_ILi96EEENS7_ILi192EEEEEELi192ENS_10bfloat16_tEfNS_4arch4Sm90ELb0ELb0ELb1ELb1ELb1ELb0ELb0ELb1ELb1ELb1ELb1ELb0EEENS1_21CollectiveEpilogueFwdINS6_IJSA_SC_SB_EEES9_SE_SG_Li256ELb1ELb1ELb1ELb0EEENS1_36VarlenDynamicPersistentTileSchedulerILi128ELi96ELi256ELi128ELb1ELb1ELb1ELb0ELb1ELb1EEEEEEEEEvNT_6ParamsE)
        .other          _ZN7cutlass13device_kernelIN5flash11enable_sm90INS1_16FlashAttnFwdSm90INS1_25CollectiveMainloopFwdSm90ILi2EN4cute5tupleIJNS5_1CILi1EEES8_S8_EEENS6_IJNS7_ILi128EEENS7_ILi96EEENS7_ILi192EEEEEELi192ENS_10bfloat16_tEfNS_4arch4Sm90ELb0ELb0ELb1ELb1ELb1ELb0ELb0ELb1ELb1ELb1ELb1ELb0EEENS1_21CollectiveEpilogueFwdINS6_IJSA_SC_SB_EEES9_SE_SG_Li256ELb1ELb1ELb1ELb0EEENS1_36VarlenDynamicPersistentTileSchedulerILi128ELi96ELi256ELi128ELb1ELb1ELb1ELb0ELb1ELb1EEEEEEEEEvNT_6ParamsE,@"STO_CUDA_ENTRY STV_DEFAULT"
_ZN7cutlass13device_kernelIN5flash11enable_sm90INS1_16FlashAttnFwdSm90INS1_25CollectiveMainloopFwdSm90ILi2EN4cute5tupleIJNS5_1CILi1EEES8_S8_EEENS6_IJNS7_ILi128EEENS7_ILi96EEENS7_ILi192EEEEEELi192ENS_10bfloat16_tEfNS_4arch4Sm90ELb0ELb0ELb1ELb1ELb1ELb0ELb0ELb1ELb1ELb1ELb1ELb0EEENS1_21CollectiveEpilogueFwdINS6_IJSA_SC_SB_EEES9_SE_SG_Li256ELb1ELb1ELb1ELb0EEENS1_36VarlenDynamicPersistentTileSchedulerILi128ELi96ELi256ELi128ELb1ELb1ELb1ELb0ELb1ELb1EEEEEEEEEvNT_6ParamsE:
        /* <DEDUP_REMOVED lines=45> */
.L_x_177:
        /* <DEDUP_REMOVED lines=22> */
.L_x_178:
        /* <DEDUP_REMOVED lines=18> */
.L_x_179:
        /* <DEDUP_REMOVED lines=22> */
.L_x_180:
        /* <DEDUP_REMOVED lines=23> */
.L_x_181:
[----:B------:R-:W-:Y:S01]  /*0820*/  UISETP.NE.AND UP0, UPT, UR9, URZ, UPT ;  /* 0x0000003f0900728c */ /* 0x000fe2000bf05270 */
[----:B------:R-:W-:Y:S01]  /*0830*/  NOP ;  /* 0x0000000000007918 */ /* 0x000fe20000000000 */
[----:B0-----:R-:W-:Y:S01]  /*0840*/  UMOV UR4, 0x1 ;  /* 0x0000000100047882 */ /* 0x001fe20000000000 */
[----:B------:R-:W-:Y:S01]  /*0850*/  ULDC.64 UR36, c[0x0][0x208] ;  /* 0x0000820000247ab9 */ /* 0x000fe20000000a00 */
[----:B------:R-:W-:Y:S01]  /*0860*/  USEL UR4, UR4, 0x2, !UP0 ;  /* 0x0000000204047887 */ /* 0x000fe2000c000000 */
[----:B-1234-:R-:W-:Y:S01]  /*0870*/  BAR.SYNC.DEFER_BLOCKING 0x0 ;  /* 0x0000000000007b1d */ /* 0x01efe20000010000 */
[----:B------:R-:W-:-:S04]  /*0880*/  PLOP3.LUT P0, PT, PT, PT, UP0, 0x80, 0x0 ;  /* 0x000000000000781c */ /* 0x000fc80003f0f008 */
[----:B------:R-:W-:-:S05]  /*0890*/  IMAD.U32 R3, RZ, RZ, UR4 ;  /* 0x00000004ff037e24 */ /* 0x000fca000f8e00ff */
[----:B------:R0:W-:Y:S04]  /*08a0*/  STL [R1+0x2c], R3 ;  /* 0x00002c0301007387 */ /* 0x0001e80000100800 */
[----:B------:R-:W-:Y:S05]  /*08b0*/  @!P0 BRA `(.L_x_182) ;  /* 0x000000b000dc8947 */ /* 0x000fea0003800000 */
.L_x_183:
[----:B------:R-:W-:-:S08]  /*08c0*/  NOP ;  /* 0x0000000000007918 */ /* 0x000fd00000000000 */
[----:B------:R-:W1:Y:S02]  /*08d0*/  USETMAXREG.TRY_ALLOC.CTAPOOL UP0, 0xe8 ;  /* 0x000000e8000079c8 */ /* 0x000e640008000600 */
[----:B-1----:R-:W-:-:S13]  /*08e0*/  PLOP3.LUT P0, PT, PT, PT, UP0, 0x80, 0x0 ;  /* 0x000000000000781c */ /* 0x002fda0003f0f008 */
[----:B------:R-:W-:Y:S05]  /*08f0*/  @!P0 BRA `(.L_x_183) ;  /* 0xfffffffc00f08947 */ /* 0x000fea000383ffff */
[----:B------:R-:W1:Y:S08]  /*0900*/  S2UR UR5, SR_CgaCtaId ;  /* 0x00000000000579c3 */ /* 0x000e700000008800 */
[----:B------:R-:W-:Y:S06]  /*0910*/  BAR.ARV 0x8, 0x180 ;  /* 0x0206000000007b1d */ /* 0x000fec0000002000 */
[----:B------:R-:W-:-:S02]  /*0920*/  UMOV UR4, 0x400 ;  /* 0x0000040000047882 */ /* 0x000fc40000000000 */
[----:B------:R-:W-:Y:S01]  /*0930*/  BAR.SYNC.DEFER_BLOCKING 0x5, 0x180 ;  /* 0x0146000000007b1d */ /* 0x000fe20000010000 */
[----:B-1----:R-:W-:-:S09]  /*0940*/  ULEA UR4, UR5, UR4, 0x18 ;  /* 0x0000000405047291 */ /* 0x002fd2000f8ec03f */
[----:B------:R-:W1:Y:S01]  /*0950*/  LDS.128 R8, [UR4+0x308d0] ;  /* 0x0308d004ff087984 */ /* 0x000e620008000c00 */
[----:B------:R-:W-:Y:S01]  /*0960*/  ULDC UR4, c[0x0][0xc3c] ;  /* 0x00030f0000047ab9 */ /* 0x000fe20000000800 */
[----:B------:R-:W-:Y:S06]  /*0970*/  BAR.ARV 0x4, 0x180 ;  /* 0x0106000000007b1d */ /* 0x000fec0000002000 */
[----:B-1----:R-:W-:-:S13]  /*0980*/  ISETP.GE.AND P0, PT, R11, UR4, PT ;  /* 0x000000040b007c0c */ /* 0x002fda000bf06270 */
[----:B------:R-:W-:Y:S05]  /*0990*/  @P0 EXIT ;  /* 0x000000000000094d */ /* 0x000fea0003800000 */
[----:B------:R-:W2:Y:S01]  /*09a0*/  LDL R2, [R1+0x2c] ;  /* 0x00002c0001027983 */ /* 0x000ea20000100800 */
[----:B------:R-:W-:Y:S01]  /*09b0*/  VIADD R12, R0, 0xffffff80 ;  /* 0xffffff80000c7836 */ /* 0x000fe20000000000 */
[----:B------:R-:W-:Y:S01]  /*09c0*/  R2UR UR6, R9 ;  /* 0x00000000090672ca */ /* 0x000fe200000e0000 */
[----:B------:R-:W-:Y:S01]  /*09d0*/  UMOV UR39, URZ ;  /* 0x0000003f00277c82 */ /* 0x000fe20008000000 */
[----:B------:R-:W-:Y:S01]  /*09e0*/  R2UR UR5, R10 ;  /* 0x000000000a0572ca */ /* 0x000fe200000e0000 */
[----:B------:R-:W-:Y:S01]  /*09f0*/  UMOV UR38, URZ ;  /* 0x0000003f00267c82 */ /* 0x000fe20008000000 */
[----:B------:R-:W-:Y:S02]  /*0a00*/  SHF.R.S32.HI R0, RZ, 0x1f, R12 ;  /* 0x0000001fff007819 */ /* 0x000fe4000001140c */
[----:B------:R-:W-:Y:S02]  /*0a10*/  R2UR UR7, R11 ;  /* 0x000000000b0772ca */ /* 0x000fe400000e0000 */
[----:B0-----:R-:W-:-:S02]  /*0a20*/  LEA.HI R3, R0, R12, RZ, 0x4 ;  /* 0x0000000c00037211 */ /* 0x001fc400078f20ff */
[CC--:B------:R-:W-:Y:S02]  /*0a30*/  LEA.HI R4, R0.reuse, R12.reuse, RZ, 0x5 ;  /* 0x0000000c00047211 */ /* 0x0c0fe400078f28ff */
[----:B------:R-:W-:Y:S02]  /*0a40*/  SHF.R.S32.HI R6, RZ, 0x4, R3 ;  /* 0x00000004ff067819 */ /* 0x000fe40000011403 */
[----:B------:R-:W-:Y:S01]  /*0a50*/  LEA.HI R11, R0, R12, RZ, 0x2 ;  /* 0x0000000c000b7211 */ /* 0x000fe200078f10ff */
[----:B------:R-:W-:Y:S01]  /*0a60*/  IMAD.SHL.U32 R5, R4, 0x20, RZ ;  /* 0x0000002004057824 */ /* 0x000fe200078e00ff */
[C---:B------:R-:W-:Y:S02]  /*0a70*/  LOP3.LUT R4, R3.reuse, 0x3fffff0, RZ, 0xc0, !PT ;  /* 0x03fffff003047812 */ /* 0x040fe400078ec0ff */
[----:B------:R-:W-:Y:S02]  /*0a80*/  LEA.HI R3, R3, R6, RZ, 0x1 ;  /* 0x0000000603037211 */ /* 0x000fe400078f08ff */
[----:B------:R-:W-:Y:S01]  /*0a90*/  LOP3.LUT R5, R5, 0xfffffc00, RZ, 0xc0, !PT ;  /* 0xfffffc0005057812 */ /* 0x000fe200078ec0ff */
[----:B------:R-:W-:Y:S01]  /*0aa0*/  IMAD.IADD R4, R12, 0x1, -R4 ;  /* 0x000000010c047824 */ /* 0x000fe200078e0a04 */
[----:B------:R-:W-:-:S02]  /*0ab0*/  LOP3.LUT R3, R3, 0x1ffffffe, RZ, 0xc0, !PT ;  /* 0x1ffffffe03037812 */ /* 0x000fc400078ec0ff */
[----:B------:R-:W-:Y:S01]  /*0ac0*/  LOP3.LUT R11, R11, 0xfffffffc, RZ, 0xc0, !PT ;  /* 0xfffffffc0b0b7812 */ /* 0x000fe200078ec0ff */
[----:B------:R-:W-:Y:S02]  /*0ad0*/  IMAD R4, R4, 0x40, R5 ;  /* 0x0000004004047824 */ /* 0x000fe400078e0205 */
[----:B------:R-:W-:Y:S01]  /*0ae0*/  IMAD.IADD R3, R6, 0x1, -R3 ;  /* 0x0000000106037824 */ /* 0x000fe200078e0a03 */
[----:B------:R-:W-:-:S03]  /*0af0*/  IADD3 R11, R12, -R11, RZ ;  /* 0x8000000b0c0b7210 */ /* 0x000fc60007ffe0ff */
[----:B------:R-:W-:Y:S01]  /*0b00*/  IMAD R3, R3, 0x8, R4 ;  /* 0x0000000803037824 */ /* 0x000fe200078e0204 */
[----:B------:R-:W-:-:S04]  /*0b10*/  LEA.HI R5, R11, R11, RZ, 0x1 ;  /* 0x0000000b0b057211 */ /* 0x000fc800078f08ff */
[----:B------:R0:W-:Y:S01]  /*0b20*/  STL [R1+0x24], R3 ;  /* 0x0000240301007387 */ /* 0x0001e20000100800 */
[----:B------:R-:W-:-:S05]  /*0b30*/  LOP3.LUT R4, R5, 0x1ffffffe, RZ, 0xc0, !PT ;  /* 0x1ffffffe05047812 */ /* 0x000fca00078ec0ff */
[----:B------:R-:W-:Y:S01]  /*0b40*/  IMAD.IADD R4, R11, 0x1, -R4 ;  /* 0x000000010b047824 */ /* 0x000fe200078e0a04 */
[----:B--2---:R-:W-:Y:S02]  /*0b50*/  R2UR UR4, R2 ;  /* 0x00000000020472ca */ /* 0x004fe400000e0000 */
[CC--:B------:R-:W-:Y:S02]  /*0b60*/  LEA.HI R2, R0.reuse, R12.reuse, RZ, 0x7 ;  /* 0x0000000c00027211 */ /* 0x0c0fe400078f38ff */
[----:B------:R-:W-:Y:S02]  /*0b70*/  LEA.HI R0, R0, R12, RZ, 0x3 ;  /* 0x0000000c00007211 */ /* 0x000fe400078f18ff */
[----:B------:R-:W-:Y:S02]  /*0b80*/  LOP3.LUT R216, R2, 0xffffff80, RZ, 0xc0, !PT ;  /* 0xffffff8002d87812 */ /* 0x000fe400078ec0ff */
[----:B------:R-:W-:Y:S02]  /*0b90*/  SHF.R.S32.HI R13, RZ, 0x7, R2 ;  /* 0x00000007ff0d7819 */ /* 0x000fe40000011402 */
[----:B------:R-:W-:Y:S01]  /*0ba0*/  LOP3.LUT R16, R0, 0xfffffff8, RZ, 0xc0, !PT ;  /* 0xfffffff800107812 */ /* 0x000fe200078ec0ff */
[----:B------:R-:W-:Y:S01]  /*0bb0*/  IMAD.IADD R216, R12, 0x1, -R216 ;  /* 0x000000010cd87824 */ /* 0x000fe200078e0ad8 */
[----:B------:R-:W-:Y:S01]  /*0bc0*/  LEA.HI R2, R2, R13, RZ, 0x1 ;  /* 0x0000000d02027211 */ /* 0x000fe200078f08ff */
[----:B------:R-:W-:Y:S01]  /*0bd0*/  ULOP3.LUT UR4, UR4, 0x1, URZ, 0xfc, !UPT ;  /* 0x0000000104047892 */ /* 0x000fe2000f8efc3f */
[----:B------:R-:W-:Y:S01]  /*0be0*/  SHF.R.S32.HI R213, RZ, 0x3, R0 ;  /* 0x00000003ffd57819 */ /* 0x000fe20000011400 */
[----:B------:R-:W-:Y:S01]  /*0bf0*/  IMAD.IADD R16, R12, 0x1, -R16 ;  /* 0x000000010c107824 */ /* 0x000fe200078e0a10 */
[----:B------:R-:W-:-:S02]  /*0c00*/  SHF.R.S32.HI R7, RZ, 0x1f, R216 ;  /* 0x0000001fff077819 */ /* 0x000fc400000114d8 */
[----:B------:R-:W-:Y:S02]  /*0c10*/  LOP3.LUT R2, R2, 0x3fffffe, RZ, 0xc0, !PT ;  /* 0x03fffffe02027812 */ /* 0x000fe400078ec0ff */
[CC--:B------:R-:W-:Y:S02]  /*0c20*/  LEA.HI R8, R7.reuse, R216.reuse, RZ, 0x2 ;  /* 0x000000d807087211 */ /* 0x0c0fe400078f10ff */
[----:B------:R-:W-:Y:S01]  /*0c30*/  LEA.HI R7, R7, R216, RZ, 0x5 ;  /* 0x000000d807077211 */ /* 0x000fe200078f28ff */
[----:B------:R-:W-:Y:S01]  /*0c40*/  IMAD.IADD R2, R13, 0x1, -R2 ;  /* 0x000000010d027824 */ /* 0x000fe200078e0a02 */
[--C-:B------:R-:W-:Y:S02]  /*0c50*/  SHF.R.S32.HI R9, RZ, 0x2, R8.reuse ;  /* 0x00000002ff097819 */ /* 0x100fe40000011408 */
[----:B------:R-:W-:Y:S02]  /*0c60*/  SHF.R.S32.HI R10, RZ, 0x1f, R8 ;  /* 0x0000001fff0a7819 */ /* 0x000fe40000011408 */
[----:B0-----:R-:W-:-:S02]  /*0c70*/  LOP3.LUT R3, R8, 0x7ffffffc, RZ, 0xc0, !PT ;  /* 0x7ffffffc08037812 */ /* 0x001fc400078ec0ff */
[----:B------:R-:W-:Y:S02]  /*0c80*/  LEA.HI R10, R10, R9, RZ, 0x3 ;  /* 0x000000090a0a7211 */ /* 0x000fe400078f18ff */
[----:B------:R-:W-:Y:S01]  /*0c90*/  SHF.R.S32.HI R7, RZ, 0x5, R7 ;  /* 0x00000005ff077819 */ /* 0x000fe20000011407 */
[----:B------:R-:W-:Y:S01]  /*0ca0*/  IMAD.IADD R3, R216, 0x1, -R3 ;  /* 0x00000001d8037824 */ /* 0x000fe200078e0a03 */
[----:B------:R-:W-:-:S03]  /*0cb0*/  LOP3.LUT R10, R10, 0xfffffff8, RZ, 0xc0, !PT ;  /* 0xfffffff80a0a7812 */ /* 0x000fc600078ec0ff */
[----:B------:R-:W-:Y:S02]  /*0cc0*/  IMAD.SHL.U32 R17, R3, 0x2, RZ ;  /* 0x0000000203117824 */ /* 0x000fe400078e00ff */
[----:B------:R-:W-:Y:S02]  /*0cd0*/  IMAD.IADD R10, R9, 0x1, -R10 ;  /* 0x00000001090a7824 */ /* 0x000fe400078e0a0a */
[C---:B------:R-:W-:Y:S01]  /*0ce0*/  VIADD R208, R17.reuse, 0x38 ;  /* 0x0000003811d07836 */ /* 0x040fe20000000000 */
[----:B------:R-:W-:Y:S01]  /*0cf0*/  IADD3 R206, R17, 0x48, RZ ;  /* 0x0000004811ce7810 */ /* 0x000fe20007ffe0ff */
[----:B------:R-:W-:Y:S01]  /*0d00*/  IMAD R7, R7, 0x10, R10 ;  /* 0x0000001007077824 */ /* 0x000fe200078e020a */
[C---:B------:R-:W-:Y:S01]  /*0d10*/  IADD3 R197, R17.reuse, 0x90, RZ ;  /* 0x0000009011c57810 */ /* 0x040fe20007ffe0ff */
[C---:B------:R-:W-:Y:S01]  /*0d20*/  VIADD R205, R17.reuse, 0x50 ;  /* 0x0000005011cd7836 */ /* 0x040fe20000000000 */
[----:B------:R-:W-:Y:S01]  /*0d30*/  SHF.R.S32.HI R0, RZ, 0x1f, R208 ;  /* 0x0000001fff007819 */ /* 0x000fe200000114d0 */
[----:B------:R-:W-:Y:S01]  /*0d40*/  IMAD R5, R2, 0x40, R7 ;  /* 0x0000004002057824 */ /* 0x000fe200078e0207 */
[----:B------:R-:W-:Y:S01]  /*0d50*/  MOV R2, UR4 ;  /* 0x0000000400027c02 */ /* 0x000fe20008000f00 */
[C---:B------:R-:W-:Y:S01]  /*0d60*/  VIADD R210, R17.reuse, 0x8 ;  /* 0x0000000811d27836 */ /* 0x040fe20000000000 */
[----:B------:R-:W-:Y:S01]  /*0d70*/  SHF.R.S32.HI R0, RZ, 0x1f, R205 ;  /* 0x0000001fff007819 */ /* 0x000fe200000114cd */
[----:B------:R-:W-:Y:S01]  /*0d80*/  IMAD R0, R4, 0x8, R5 ;  /* 0x0000000804007824 */ /* 0x000fe200078e0205 */
[----:B------:R-:W-:Y:S01]  /*0d90*/  STL [R1+0x1c], R5 ;  /* 0x00001c0501007387 */ /* 0x000fe20000100800 */
[C---:B------:R-:W-:Y:S01]  /*0da0*/  VIADD R209, R17.reuse, 0x30 ;  /* 0x0000003011d17836 */ /* 0x040fe20000000000 */
[----:B------:R-:W-:Y:S01]  /*0db0*/  UMOV UR4, URZ ;  /* 0x0000003f00047c82 */ /* 0x000fe20008000000 */
[C---:B------:R-:W-:Y:S01]  /*0dc0*/  VIADD R207, R17.reuse, 0x40 ;  /* 0x0000004011cf7836 */ /* 0x040fe20000000000 */
[----:B------:R0:W-:Y:S01]  /*0dd0*/  STL [R1+0x28], R2 ;  /* 0x0000280201007387 */ /* 0x0001e20000100800 */
[C---:B------:R-:W-:Y:S01]  /*0de0*/  VIADD R204, R17.reuse, 0x58 ;  /* 0x0000005811cc7836 */ /* 0x040fe20000000000 */
[----:B------:R-:W-:Y:S01]  /*0df0*/  SHF.R.S32.HI R3, RZ, 0x1f, R210 ;  /* 0x0000001fff037819 */ /* 0x000fe200000114d2 */
[C---:B------:R-:W-:Y:S01]  /*0e00*/  VIADD R203, R17.reuse, 0x60 ;  /* 0x0000006011cb7836 */ /* 0x040fe20000000000 */
[----:B------:R1:W-:Y:S01]  /*0e10*/  STL [R1+0x20], R0 ;  /* 0x0000200001007387 */ /* 0x0003e20000100800 */
[C---:B------:R-:W-:Y:S01]  /*0e20*/  VIADD R202, R17.reuse, 0x68 ;  /* 0x0000006811ca7836 */ /* 0x040fe20000000000 */
[----:B------:R-:W-:Y:S01]  /*0e30*/  SHF.R.S32.HI R3, RZ, 0x1f, R207 ;  /* 0x0000001fff037819 */ /* 0x000fe200000114cf */
[C---:B------:R-:W-:Y:S01]  /*0e40*/  VIADD R201, R17.reuse, 0x70 ;  /* 0x0000007011c97836 */ /* 0x040fe20000000000 */
[----:B------:R-:W-:Y:S01]  /*0e50*/  SHF.R.S32.HI R229, RZ, 0x1f, R204 ;  /* 0x0000001fffe57819 */ /* 0x000fe200000114cc */
[C---:B------:R-:W-:Y:S01]  /*0e60*/  VIADD R200, R17.reuse, 0x78 ;  /* 0x0000007811c87836 */ /* 0x040fe20000000000 */
[----:B0-----:R-:W-:Y:S01]  /*0e70*/  SHF.R.S32.HI R2, RZ, 0x1f, R209 ;  /* 0x0000001fff027819 */ /* 0x001fe200000114d1 */
[C---:B------:R-:W-:Y:S01]  /*0e80*/  VIADD R199, R17.reuse, 0x80 ;  /* 0x0000008011c77836 */ /* 0x040fe20000000000 */
[----:B------:R-:W-:Y:S01]  /*0e90*/  SHF.R.S32.HI R2, RZ, 0x1f, R206 ;  /* 0x0000001fff027819 */ /* 0x000fe200000114ce */
        /* <DEDUP_REMOVED lines=12> */
[----:B------:R-:W-:Y:S01]  /*0f60*/  IMAD.U32 R214, RZ, RZ, UR4 ;  /* 0x00000004ffd67e24 */ /* 0x000fe2000f8e00ff */
[----:B------:R-:W-:Y:S01]  /*0f70*/  SHF.R.S32.HI R222, RZ, 0x1f, R197 ;  /* 0x0000001fffde7819 */ /* 0x000fe200000114c5 */
[C---:B------:R-:W-:Y:S01]  /*0f80*/  VIADD R22, R17.reuse, 0x10 ;  /* 0x0000001011167836 */ /* 0x040fe20000000000 */
[----:B------:R-:W-:Y:S01]  /*0f90*/  SHF.R.S32.HI R221, RZ, 0x1f, R196 ;  /* 0x0000001fffdd7819 */ /* 0x000fe200000114c4 */
[----:B------:R-:W-:Y:S01]  /*0fa0*/  VIADD R19, R17, 0x28 ;  /* 0x0000002811137836 */ /* 0x000fe20000000000 */
[----:B------:R-:W-:-:S02]  /*0fb0*/  SHF.R.S32.HI R220, RZ, 0x1f, R195 ;  /* 0x0000001fffdc7819 */ /* 0x000fc400000114c3 */
[----:B------:R-:W-:Y:S02]  /*0fc0*/  SHF.R.S32.HI R219, RZ, 0x1f, R194 ;  /* 0x0000001fffdb7819 */ /* 0x000fe400000114c2 */
[----:B------:R-:W-:Y:S02]  /*0fd0*/  SHF.R.S32.HI R218, RZ, 0x1f, R193 ;  /* 0x0000001fffda7819 */ /* 0x000fe400000114c1 */
[----:B-1----:R-:W-:-:S07]  /*0fe0*/  SHF.R.S32.HI R217, RZ, 0x1f, R192 ;  /* 0x0000001fffd97819 */ /* 0x002fce00000114c0 */
.L_x_233:
[----:B------:R-:W-:Y:S01]  /*0ff0*/  ULDC.64 UR8, c[0x0][0xc88] ;  /* 0x0003220000087ab9 */ /* 0x000fe20000000a00 */
[----:B------:R-:W-:Y:S01]  /*1000*/  ULDC.64 UR10, c[0x0][0xa20] ;  /* 0x00028800000a7ab9 */ /* 0x000fe20000000a00 */
[----:B------:R-:W-:Y:S02]  /*1010*/  UIMAD.WIDE UR8, UR7, 0x4, UR8 ;  /* 0x00000004070878a5 */ /* 0x000fe4000f8e0208 */
[----:B------:R-:W-:Y:S01]  /*1020*/  UISETP.NE.U32.AND UP1, UPT, UR10, URZ, UPT ;  /* 0x0000003f0a00728c */ /* 0x000fe2000bf25070 */
[----:B------:R-:W-:-:S03]  /*1030*/  ULDC UR7, c[0x0][0x424] ;  /* 0x0001090000077ab9 */ /* 0x000fc60000000800 */
[----:B0123--:R-:W-:Y:S02]  /*1040*/  IMAD.U32 R2, RZ, RZ, UR8 ;  /* 0x00000008ff027e24 */ /* 0x00ffe4000f8e00ff */
[----:B------:R-:W-:Y:S01]  /*1050*/  IMAD.U32 R3, RZ, RZ, UR9 ;  /* 0x00000009ff037e24 */ /* 0x000fe2000f8e00ff */
[----:B------:R-:W-:-:S04]  /*1060*/  ULDC.64 UR8, c[0x0][0xa28] ;  /* 0x00028a0000087ab9 */ /* 0x000fc80000000a00 */
[----:B------:R-:W2:Y:S01]  /*1070*/  LDG.E R2, desc[UR36][R2.64] ;  /* 0x0000002402027981 */ /* 0x000ea2000c1e1900 */
[----:B------:R-:W-:Y:S02]  /*1080*/  UISETP.NE.U32.AND UP0, UPT, UR8, URZ, UPT ;  /* 0x0000003f0800728c */ /* 0x000fe4000bf05070 */
[----:B------:R-:W-:Y:S02]  /*1090*/  UISETP.NE.AND.EX UP1, UPT, UR11, URZ, UPT, UP1 ;  /* 0x0000003f0b00728c */ /* 0x000fe4000bf25310 */
[----:B------:R-:W-:-:S04]  /*10a0*/  UISETP.NE.AND.EX UP0, UPT, UR9, URZ, UPT, UP0 ;  /* 0x0000003f0900728c */ /* 0x000fc8000bf05300 */
[----:B------:R-:W-:Y:S02]  /*10b0*/  PLOP3.LUT P1, PT, PT, PT, UP1, 0x80, 0x0 ;  /* 0x000000000000781c */ /* 0x000fe40003f2f018 */
[----:B------:R-:W-:Y:S02]  /*10c0*/  PLOP3.LUT P0, PT, PT, PT, UP0, 0x80, 0x0 ;  /* 0x000000000000781c */ /* 0x000fe40003f0f008 */
[----:B--2---:R-:W-:-:S13]  /*10d0*/  R2UR UR61, R2 ;  /* 0x00000000023d72ca */ /* 0x004fda00000e0000 */
[----:B------:R-:W-:Y:S02]  /*10e0*/  USHF.R.S32.HI UR4, URZ, 0x1f, UR61 ;  /* 0x0000001f3f047899 */ /* 0x000fe4000801143d */
[----:B------:R-:W-:-:S04]  /*10f0*/  @UP0 ULEA UR8, UP2, UR61, UR8, 0x2 ;  /* 0x000000083d080291 */ /* 0x000fc8000f84103f */
[----:B------:R-:W-:Y:S02]  /*1100*/  @UP0 ULEA.HI.X UR9, UR61, UR9, UR4, 0x2, UP2 ;  /* 0x000000093d090291 */ /* 0x000fe400090f1404 */
[----:B------:R-:W-:Y:S01]  /*1110*/  MOV R215, UR4 ;  /* 0x0000000400d77c02 */ /* 0x000fe20008000f00 */
[----:B------:R-:W-:Y:S01]  /*1120*/  @UP1 ULEA UR10, UP0, UR61, UR10, 0x2 ;  /* 0x0000000a3d0a1291 */ /* 0x000fe2000f80103f */
[----:B------:R-:W-:-:S03]  /*1130*/  IMAD.U32 R2, RZ, RZ, UR8 ;  /* 0x00000008ff027e24 */ /* 0x000fc6000f8e00ff */
[----:B------:R-:W-:Y:S01]  /*1140*/  @UP1 ULEA.HI.X UR11, UR61, UR11, UR4, 0x2, UP0 ;  /* 0x0000000b3d0b1291 */ /* 0x000fe200080f1404 */
[----:B------:R-:W-:Y:S01]  /*1150*/  IMAD.U32 R3, RZ, RZ, UR9 ;  /* 0x00000009ff037e24 */ /* 0x000fe2000f8e00ff */
[----:B------:R-:W-:Y:S01]  /*1160*/  ULDC.64 UR8, c[0x0][0x418] ;  /* 0x0001060000087ab9 */ /* 0x000fe20000000a00 */
[----:B------:R-:W-:-:S03]  /*1170*/  IMAD.U32 R4, RZ, RZ, UR10 ;  /* 0x0000000aff047e24 */ /* 0x000fc6000f8e00ff */
[----:B----4-:R-:W-:Y:S01]  /*1180*/  IMAD.U32 R5, RZ, RZ, UR11 ;  /* 0x0000000bff057e24 */ /* 0x010fe2000f8e00ff */
[----:B------:R-:W2:Y:S04]  /*1190*/  @P0 LDG.E R2, desc[UR36][R2.64] ;  /* 0x0000002402020981 */ /* 0x000ea8000c1e1900 */
[----:B------:R-:W3:Y:S01]  /*11a0*/  @P1 LDG.E R4, desc[UR36][R4.64] ;  /* 0x0000002404041981 */ /* 0x000ee2000c1e1900 */
[----:B------:R-:W-:Y:S01]  /*11b0*/  UISETP.NE.U32.AND UP0, UPT, UR8, URZ, UPT ;  /* 0x0000003f0800728c */ /* 0x000fe2000bf05070 */
[----:B------:R-:W-:Y:S01]  /*11c0*/  IMAD.U32 R212, RZ, RZ, UR6 ;  /* 0x00000006ffd47e24 */ /* 0x000fe2000f8e00ff */
[----:B------:R-:W-:Y:S01]  /*11d0*/  UMOV UR4, URZ ;  /* 0x0000003f00047c82 */ /* 0x000fe20008000000 */
[----:B------:R-:W-:Y:S02]  /*11e0*/  ULOP3.LUT UR8, UR5, 0xff000000, URZ, 0xc0, !UPT ;  /* 0xff00000005087892 */ /* 0x000fe4000f8ec03f */
[----:B------:R-:W-:-:S03]  /*11f0*/  UISETP.NE.AND.EX UP0, UPT, UR9, URZ, UPT, UP0 ;  /* 0x0000003f0900728c */ /* 0x000fc6000bf05300 */
[----:B------:R-:W-:Y:S01]  /*1200*/  ULDC UR9, c[0x0][0x2f0] ;  /* 0x0000bc0000097ab9 */ /* 0x000fe20000000800 */
[----:B------:R-:W-:-:S04]  /*1210*/  USEL UR7, UR7, 0x1, UP0 ;  /* 0x0000000107077887 */ /* 0x000fc80008000000 */
[----:B------:R-:W-:Y:S01]  /*1220*/  UIMAD UR7, UR7, UR9, URZ ;  /* 0x00000009070772a4 */ /* 0x000fe2000f8e023f */
[----:B--2---:R-:W-:-:S06]  /*1230*/  @P0 R2UR UR4, R2 ;  /* 0x00000000020402ca */ /* 0x004fcc00000e0000 */
[----:B---3--:R-:W-:Y:S01]  /*1240*/  @P1 R2UR UR7, R4 ;  /* 0x00000000040712ca */ /* 0x008fe200000e0000 */
[----:B-----5:R-:W-:-:S14]  /*1250*/  @P1 BRA `(.L_x_184) ;  /* 0x0000000000341947 */ /* 0x020fdc0003800000 */
[----:B------:R-:W-:Y:S02]  /*1260*/  ULDC.64 UR10, c[0x0][0xa08] ;  /* 0x00028200000a7ab9 */ /* 0x000fe40000000a00 */
[----:B------:R-:W-:-:S04]  /*1270*/  ISETP.NE.U32.AND P0, PT, RZ, UR10, PT ;  /* 0x0000000aff007c0c */ /* 0x000fc8000bf05070 */
[----:B------:R-:W-:-:S13]  /*1280*/  ISETP.NE.AND.EX P0, PT, RZ, UR11, PT, P0 ;  /* 0x0000000bff007c0c */ /* 0x000fda000bf05300 */
[----:B------:R-:W-:Y:S05]  /*1290*/  @!P0 BRA `(.L_x_184) ;  /* 0x0000000000248947 */ /* 0x000fea0003800000 */
[----:B------:R-:W-:Y:S02]  /*12a0*/  ULDC.64 UR6, c[0x0][0xa08] ;  /* 0x0002820000067ab9 */ /* 0x000fe40000000a00 */
[----:B------:R-:W-:-:S06]  /*12b0*/  UIMAD.WIDE UR6, UR61, 0x4, UR6 ;  /* 0x000000043d0678a5 */ /* 0x000fcc000f8e0206 */
[----:B------:R-:W-:Y:S02]  /*12c0*/  IMAD.U32 R2, RZ, RZ, UR6 ;  /* 0x00000006ff027e24 */ /* 0x000fe4000f8e00ff */
[----:B------:R-:W-:-:S05]  /*12d0*/  IMAD.U32 R3, RZ, RZ, UR7 ;  /* 0x00000007ff037e24 */ /* 0x000fca000f8e00ff */
[----:B------:R-:W2:Y:S04]  /*12e0*/  LDG.E R4, desc[UR36][R2.64] ;  /* 0x0000002402047981 */ /* 0x000ea8000c1e1900 */
[----:B------:R-:W3:Y:S01]  /*12f0*/  LDG.E R0, desc[UR36][R2.64+0x4] ;  /* 0x0000042402007981 */ /* 0x000ee2000c1e1900 */
[----:B--2---:R-:W-:Y:S02]  /*1300*/  R2UR UR7, R4 ;  /* 0x00000000040772ca */ /* 0x004fe400000e0000 */
[----:B---3--:R-:W-:-:S13]  /*1310*/  R2UR UR6, R0 ;  /* 0x00000000000672ca */ /* 0x008fda00000e0000 */
[----:B------:R-:W-:-:S12]  /*1320*/  UIADD3 UR7, -UR7, UR6, URZ ;  /* 0x0000000607077290 */ /* 0x000fd8000fffe13f */
.L_x_184:
[----:B------:R-:W-:Y:S02]  /*1330*/  UIADD3 UR7, -UR4, UR7, URZ ;  /* 0x0000000704077290 */ /* 0x000fe4000fffe13f */
[----:B------:R-:W-:Y:S02]  /*1340*/  ULOP3.LUT UR4, UR5, 0xff0000, URZ, 0xc0, !UPT ;  /* 0x00ff000005047892 */ /* 0x000fe4000f8ec03f */
[----:B------:R-:W-:Y:S02]  /*1350*/  UISETP.GE.AND UP0, UPT, UR7, 0x1, UPT ;  /* 0x000000010700788c */ /* 0x000fe4000bf06270 */
[----:B------:R-:W-:Y:S01]  /*1360*/  USHF.R.U32.HI UR8, URZ, 0x8, UR8 ;  /* 0x000000083f087899 */ /* 0x000fe20008011608 */
[----:B------:R-:W-:Y:S01]  /*1370*/  IMAD.U32 R84, RZ, RZ, UR7 ;  /* 0x00000007ff547e24 */ /* 0x000fe2000f8e00ff */
[----:B------:R-:W-:Y:S02]  /*1380*/  UIADD3 UR6, UR7, 0x5f, URZ ;  /* 0x0000005f07067890 */ /* 0x000fe4000fffe03f */
[----:B------:R-:W-:Y:S01]  /*1390*/  PLOP3.LUT P0, PT, PT, PT, UP0, 0x80, 0x0 ;  /* 0x000000000000781c */ /* 0x000fe20003f0f008 */
[----:B------:R-:W-:-:S02]  /*13a0*/  ULEA.HI UR8, UR4, UR8, URZ, 0x10 ;  /* 0x0000000804087291 */ /* 0x000fc4000f8f803f */
[----:B------:R-:W-:Y:S02]  /*13b0*/  UIMAD.WIDE UR6, UR6, 0x2aaaaaab, URZ ;  /* 0x2aaaaaab060678a5 */ /* 0x000fe4000f8e023f */
[----:B------:R-:W-:Y:S02]  /*13c0*/  ULOP3.LUT UR4, UR8, 0xff, URZ, 0xc0, !UPT ;  /* 0x000000ff08047892 */ /* 0x000fe4000f8ec03f */
[----:B------:R-:W-:Y:S02]  /*13d0*/  ULOP3.LUT UR9, UR5, 0xffff, URZ, 0xc0, !UPT ;  /* 0x0000ffff05097892 */ /* 0x000fe4000f8ec03f */
[----:B------:R-:W-:Y:S02]  /*13e0*/  USHF.R.U32.HI UR5, URZ, 0x10, UR8 ;  /* 0x000000103f057899 */ /* 0x000fe40008011608 */
[----:B------:R-:W-:Y:S01]  /*13f0*/  USHF.R.U32.HI UR6, URZ, 0x1f, UR7 ;  /* 0x0000001f3f067899 */ /* 0x000fe20008011607 */
[----:B------:R-:W-:Y:S01]  /*1400*/  MOV R23, UR4 ;  /* 0x0000000400177c02 */ /* 0x000fe20008000f00 */
[----:B------:R-:W-:Y:S01]  /*1410*/  IMAD.U32 R211, RZ, RZ, UR9 ;  /* 0x00000009ffd37e24 */ /* 0x000fe2000f8e00ff */
[----:B------:R-:W-:Y:S01]  /*1420*/  UMOV UR4, URZ ;  /* 0x0000003f00047c82 */ /* 0x000fe20008000000 */
[----:B------:R-:W-:Y:S01]  /*1430*/  ULEA.HI.SX32 UR9, UR7, UR6, 0x1c ;  /* 0x0000000607097291 */ /* 0x000fe2000f8fe23f */
[----:B------:R-:W-:Y:S01]  /*1440*/  IMAD.U32 R18, RZ, RZ, UR5 ;  /* 0x00000005ff127e24 */ /* 0x000fe2000f8e00ff */
[----:B------:R-:W-:Y:S10]  /*1450*/  @!P0 BRA `(.L_x_185) ;  /* 0x0000000000948947 */ /* 0x000ff40003800000 */
[----:B------:R-:W-:Y:S01]  /*1460*/  R2UR UR5, R18 ;  /* 0x00000000120572ca */ /* 0x000fe200000e0000 */
[----:B------:R-:W-:-:S12]  /*1470*/  ULDC UR4, c[0x0][0x9f0] ;  /* 0x00027c0000047ab9 */ /* 0x000fd80000000800 */
[----:B------:R-:W-:-:S04]  /*1480*/  UISETP.NE.AND UP0, UPT, UR5, URZ, UPT ;  /* 0x0000003f0500728c */ /* 0x000fc8000bf05270 */
[----:B------:R-:W-:-:S03]  /*1490*/  USEL UR10, UR5, UR4, UP0 ;  /* 0x00000004050a7287 */ /* 0x000fc60008000000 */
[----:B------:R-:W-:Y:S01]  /*14a0*/  UMOV UR4, URZ ;  /* 0x0000003f00047c82 */ /* 0x000fe20008000000 */
[----:B------:R-:W-:Y:S02]  /*14b0*/  UIADD3 UR6, UR9, -0x1, UR10 ;  /* 0xffffffff09067890 */ /* 0x000fe4000fffe00a */
[----:B------:R-:W-:-:S04]  /*14c0*/  IMAD.U32 R3, RZ, RZ, UR10 ;  /* 0x0000000aff037e24 */ /* 0x000fc8000f8e00ff */
[----:B------:R-:W-:Y:S01]  /*14d0*/  IMAD.U32 R4, RZ, RZ, UR6 ;  /* 0x00000006ff047e24 */ /* 0x000fe2000f8e00ff */
[-C--:B------:R-:W-:Y:S01]  /*14e0*/  IABS R0, R3.reuse ;  /* 0x0000000300007213 */ /* 0x080fe20000000000 */
[----:B------:R-:W-:Y:S01]  /*14f0*/  ULOP3.LUT UR6, UR6, UR10, URZ, 0x3c, !UPT ;  /* 0x0000000a06067292 */ /* 0x000fe2000f8e3c3f */
[----:B------:R-:W-:Y:S02]  /*1500*/  IABS R5, R3 ;  /* 0x0000000300057213 */ /* 0x000fe40000000000 */
[----:B------:R-:W-:Y:S02]  /*1510*/  R2UR UR11, R0 ;  /* 0x00000000000b72ca */ /* 0x000fe400000e0000 */
[----:B------:R-:W-:-:S05]  /*1520*/  IABS R4, R4 ;  /* 0x0000000400047213 */ /* 0x000fca0000000000 */
[----:B------:R-:W-:-:S05]  /*1530*/  IMAD.MOV.U32 R3, RZ, RZ, R4 ;  /* 0x000000ffff037224 */ /* 0x000fca00078e0004 */
[----:B------:R-:W-:Y:S01]  /*1540*/  R2UR UR8, R3 ;  /* 0x00000000030872ca */ /* 0x000fe200000e0000 */
        /* <DEDUP_REMOVED lines=22> */
.L_x_185:
[----:B------:R-:W-:Y:S01]  /*16b0*/  R2UR UR5, R23 ;  /* 0x00000000170572ca */ /* 0x000fe200000e0000 */
[----:B------:R-:W-:Y:S01]  /*16c0*/  IMAD.U32 R0, RZ, RZ, UR9 ;  /* 0x00000009ff007e24 */ /* 0x000fe2000f8e00ff */
[----:B------:R-:W-:Y:S01]  /*16d0*/  MOV R3, UR4 ;  /* 0x0000000400037c02 */ /* 0x000fe20008000f00 */
[----:B------:R-:W-:Y:S01]  /*16e0*/  IMAD.MOV.U32 R2, RZ, RZ, RZ ;  /* 0x000000ffff027224 */ /* 0x000fe200078e00ff */
[----:B------:R-:W-:Y:S02]  /*16f0*/  PLOP3.LUT P0, PT, PT, PT, PT, 0x80, 0x0 ;  /* 0x000000000000781c */ /* 0x000fe40003f0f070 */
[----:B------:R-:W-:Y:S02]  /*1700*/  CS2R R118, SRZ ;  /* 0x0000000000767805 */ /* 0x000fe4000001ff00 */
[----:B------:R-:W-:Y:S02]  /*1710*/  CS2R R116, SRZ ;  /* 0x0000000000747805 */ /* 0x000fe4000001ff00 */
[----:B------:R-:W-:-:S02]  /*1720*/  CS2R R114, SRZ ;  /* 0x0000000000727805 */ /* 0x000fc4000001ff00 */
[----:B------:R-:W-:Y:S02]  /*1730*/  CS2R R112, SRZ ;  /* 0x0000000000707805 */ /* 0x000fe4000001ff00 */
[----:B------:R-:W-:Y:S02]  /*1740*/  CS2R R110, SRZ ;  /* 0x00000000006e7805 */ /* 0x000fe4000001ff00 */
[----:B------:R-:W-:Y:S02]  /*1750*/  CS2R R108, SRZ ;  /* 0x00000000006c7805 */ /* 0x000fe4000001ff00 */
[----:B------:R-:W-:Y:S02]  /*1760*/  CS2R R106, SRZ ;  /* 0x00000000006a7805 */ /* 0x000fe4000001ff00 */
[----:B------:R-:W-:Y:S01]  /*1770*/  CS2R R104, SRZ ;  /* 0x0000000000687805 */ /* 0x000fe2000001ff00 */
[----:B------:R-:W-:Y:S01]  /*1780*/  UIMAD UR60, UR5, UR4, URZ ;  /* 0x00000004053c72a4 */ /* 0x000fe2000f8e023f */
[----:B------:R-:W-:-:S02]  /*1790*/  CS2R R102, SRZ ;  /* 0x0000000000667805 */ /* 0x000fc4000001ff00 */
[----:B------:R-:W-:Y:S02]  /*17a0*/  CS2R R100, SRZ ;  /* 0x0000000000647805 */ /* 0x000fe4000001ff00 */
[----:B------:R-:W-:Y:S02]  /*17b0*/  CS2R R98, SRZ ;  /* 0x0000000000627805 */ /* 0x000fe4000001ff00 */
[----:B------:R-:W-:Y:S02]  /*17c0*/  CS2R R96, SRZ ;  /* 0x0000000000607805 */ /* 0x000fe4000001ff00 */
[----:B------:R-:W-:Y:S02]  /*17d0*/  CS2R R94, SRZ ;  /* 0x00000000005e7805 */ /* 0x000fe4000001ff00 */
[----:B------:R-:W-:Y:S02]  /*17e0*/  VIADDMNMX R0, R3, UR60, R0, PT ;  /* 0x0000003c03007c46 */ /* 0x000fe4000b800100 */
[----:B------:R-:W-:-:S02]  /*17f0*/  CS2R R92, SRZ ;  /* 0x00000000005c7805 */ /* 0x000fc4000001ff00 */
[----:B------:R-:W-:Y:S02]  /*1800*/  CS2R R124, SRZ ;  /* 0x00000000007c7805 */ /* 0x000fe4000001ff00 */
[----:B------:R-:W-:Y:S02]  /*1810*/  CS2R R120, SRZ ;  /* 0x0000000000787805 */ /* 0x000fe4000001ff00 */
[----:B------:R-:W-:Y:S01]  /*1820*/  R2UR UR5, R0 ;  /* 0x00000000000572ca */ /* 0x000fe200000e0000 */
[----:B------:R-:W-:Y:S01]  /*1830*/  IMAD.MOV.U32 R0, RZ, RZ, RZ ;  /* 0x000000ffff007224 */ /* 0x000fe200078e00ff */
        /* <DEDUP_REMOVED lines=10> */
[----:B------:R-:W-:Y:S01]  /*18e0*/  CS2R R66, SRZ ;  /* 0x0000000000427805 */ /* 0x000fe2000001ff00 */
[----:B------:R-:W-:Y:S02]  /*18f0*/  UISETP.GT.AND UP0, UPT, UR5, UR60, UPT ;  /* 0x0000003c0500728c */ /* 0x000fe4000bf04270 */
[----:B------:R-:W-:Y:S01]  /*1900*/  IMAD.U32 R85, RZ, RZ, UR5 ;  /* 0x00000005ff557e24 */ /* 0x000fe2000f8e00ff */
[----:B------:R-:W-:Y:S02]  /*1910*/  CS2R R64, SRZ ;  /* 0x0000000000407805 */ /* 0x000fe4000001ff00 */
[----:B------:R-:W-:Y:S02]  /*1920*/  CS2R R62, SRZ ;  /* 0x00000000003e7805 */ /* 0x000fe4000001ff00 */
[----:B------:R-:W-:-:S02]  /*1930*/  CS2R R60, SRZ ;  /* 0x00000000003c7805 */ /* 0x000fc4000001ff00 */
[----:B------:R-:W-:Y:S02]  /*1940*/  CS2R R58, SRZ ;  /* 0x00000000003a7805 */ /* 0x000fe4000001ff00 */
[----:B------:R-:W-:Y:S02]  /*1950*/  PLOP3.LUT P1, PT, PT, PT, UP0, 0x80, 0x0 ;  /* 0x000000000000781c */ /* 0x000fe40003f2f008 */
        /* <DEDUP_REMOVED lines=18> */
[----:B------:R-:W0:Y:S01]  /*1a80*/  S2R R5, SR_TID.X ;  /* 0x0000000000057919 */ /* 0x000e220000002100 */
[----:B------:R-:W1:Y:S01]  /*1a90*/  S2UR UR7, SR_CgaCtaId ;  /* 0x00000000000779c3 */ /* 0x000e620000008800 */
[----:B------:R-:W-:Y:S02]  /*1aa0*/  UMOV UR6, 0x400 ;  /* 0x0000040000067882 */ /* 0x000fe40000000000 */
[----:B-1----:R-:W-:-:S04]  /*1ab0*/  ULEA UR6, UR7, UR6, 0x18 ;  /* 0x0000000607067291 */ /* 0x002fc8000f8ec03f */
[----:B------:R-:W-:Y:S01]  /*1ac0*/  UIADD3 UR6, UR6, 0x12400, URZ ;  /* 0x0001240006067890 */ /* 0x000fe2000fffe03f */
[----:B0-----:R-:W-:-:S03]  /*1ad0*/  VIADD R5, R5, 0xffffff80 ;  /* 0xffffff8005057836 */ /* 0x001fc60000000000 */
[----:B------:R-:W-:Y:S02]  /*1ae0*/  ULOP3.LUT UP0, URZ, UR6, 0x1bf, URZ, 0xc0, !UPT ;  /* 0x000001bf063f7892 */ /* 0x000fe4000f80c03f */
[----:B------:R-:W-:-:S04]  /*1af0*/  SHF.R.S32.HI R4, RZ, 0x1f, R5 ;  /* 0x0000001fff047819 */ /* 0x000fc80000011405 */
[----:B------:R-:W-:Y:S02]  /*1b00*/  PLOP3.LUT P0, PT, PT, PT, UP0, 0x80, 0x0 ;  /* 0x000000000000781c */ /* 0x000fe40003f0f008 */
[----:B------:R-:W-:-:S04]  /*1b10*/  LEA.HI R4, R4, R5, RZ, 0x7 ;  /* 0x0000000504047211 */ /* 0x000fc800078f38ff */
[----:B------:R-:W-:-:S05]  /*1b20*/  SHF.R.S32.HI R4, RZ, 0x7, R4 ;  /* 0x00000007ff047819 */ /* 0x000fca0000011404 */
[----:B------:R-:W0:Y:S02]  /*1b30*/  SHFL.IDX PT, R0, R4, RZ, 0x1f ;  /* 0x00001fff04007589 */ /* 0x000e2400000e0000 */
[----:B0-----:R-:W-:-:S13]  /*1b40*/  R2UR UR4, R0 ;  /* 0x00000000000472ca */ /* 0x001fda00000e0000 */
        /* <DEDUP_REMOVED lines=15> */
[----:B------:R-:W-:Y:S02]  /*1c40*/  IMAD.U32 R6, RZ, RZ, UR4 ;  /* 0x00000004ff067e24 */ /* 0x000fe4000f8e00ff */
[----:B------:R-:W-:-:S02]  /*1c50*/  IMAD.U32 R7, RZ, RZ, UR5 ;  /* 0x00000005ff077e24 */ /* 0x000fc4000f8e00ff */
[----:B------:R-:W-:Y:S02]  /*1c60*/  IMAD.U32 R11, RZ, RZ, UR7 ;  /* 0x00000007ff0b7e24 */ /* 0x000fe4000f8e00ff */
[----:B------:R-:W-:Y:S02]  /*1c70*/  IMAD.MOV.U32 R8, RZ, RZ, 0x70 ;  /* 0x00000070ff087424 */ /* 0x000fe400078e00ff */
[----:B------:R-:W-:Y:S02]  /*1c80*/  IMAD.MOV.U32 R12, RZ, RZ, 0x1 ;  /* 0x00000001ff0c7424 */ /* 0x000fe400078e00ff */
[----:B0-----:R-:W-:-:S07]  /*1c90*/  IMAD.MOV.U32 R13, RZ, RZ, RZ ;  /* 0x000000ffff0d7224 */ /* 0x001fce00078e00ff */
[----:B------:R-:W-:-:S07]  /*1ca0*/  LEPC R20, `(.L_x_187) ;  /* 0x000000001014794e */ /* 0x000fce0000000000 */
[----:B-1----:R-:W-:Y:S05]  /*1cb0*/  CALL.ABS.NOINC R2 ;  /* 0x0000000002007343 */ /* 0x002fea0003c00000 */
.L_x_187:
[----:B------:R-:W2:Y:S01]  /*1cc0*/  LDL R2, [R1+0x28] ;  /* 0x0000280001027983 */ /* 0x000ea20000100800 */
[----:B------:R-:W-:Y:S01]  /*1cd0*/  R2UR UR7, R214 ;  /* 0x00000000d60772ca */ /* 0x000fe200000e0000 */
[----:B------:R-:W0:-:S12]  /*1ce0*/  S2UR UR5, SR_CgaCtaId ;  /* 0x00000000000579c3 */ /* 0x000e180000008800 */
[----:B------:R-:W-:-:S04]  /*1cf0*/  ULEA.HI UR4, UR7, UR7, URZ, 0x1 ;  /* 0x0000000707047291 */ /* 0x000fc8000f8f083f */
[----:B------:R-:W-:-:S04]  /*1d00*/  ULOP3.LUT UR4, UR4, 0xfffffffe, URZ, 0xc0, !UPT ;  /* 0xfffffffe04047892 */ /* 0x000fc8000f8ec03f */
[----:B------:R-:W-:Y:S01]  /*1d10*/  UIADD3 UR4, UR7, -UR4, URZ ;  /* 0x8000000407047290 */ /* 0x000fe2000fffe03f */
[----:B0-----:R-:W-:-:S05]  /*1d20*/  IMAD.U32 R3, RZ, RZ, UR5 ;  /* 0x00000005ff037e24 */ /* 0x001fca000f8e00ff */
[----:B------:R-:W-:-:S05]  /*1d30*/  IMAD.U32 R5, RZ, RZ, UR4 ;  /* 0x00000004ff057e24 */ /* 0x000fca000f8e00ff */
[----:B------:R-:W-:Y:S02]  /*1d40*/  SHF.L.U32 R5, R5, 0x1f, RZ ;  /* 0x0000001f05057819 */ /* 0x000fe400000006ff */
[----:B--2---:R-:W-:Y:S02]  /*1d50*/  R2UR UR6, R2 ;  /* 0x00000000020672ca */ /* 0x004fe400000e0000 */
[----:B------:R-:W-:-:S04]  /*1d60*/  MOV R2, 0x400 ;  /* 0x0000040000027802 */ /* 0x000fc80000000f00 */
[----:B------:R-:W-:-:S04]  /*1d70*/  LEA R2, R3, R2, 0x18 ;  /* 0x0000000203027211 */ /* 0x000fc800078ec0ff */
[----:B------:R-:W0:Y:S03]  /*1d80*/  SYNCS.PHASECHK.TRANS64.TRYWAIT P1, [R2+URZ+0x30800], R5 ;  /* 0x03080005020075a7 */ /* 0x000e26000802017f */
[----:B------:R-:W-:-:S05]  /*1d90*/  IMAD.U32 R0, RZ, RZ, UR6 ;  /* 0x00000006ff007e24 */ /* 0x000fca000f8e00ff */
[----:B------:R-:W-:Y:S01]  /*1da0*/  ISETP.NE.AND P0, PT, R0, 0x3, PT ;  /* 0x000000030000780c */ /* 0x000fe20003f05270 */
[----:B0-----:R-:W-:-:S12]  /*1db0*/  @!P1 BRA `(.L_x_188) ;  /* 0x000000f8003c9947 */ /* 0x001fd80003800000 */
.L_x_318:
[----:B------:R-:W-:Y:S05]  /*1dc0*/  @!P0 BRA `(.L_x_189) ;  /* 0x0000000000048947 */ /* 0x000fea0003800000 */
[----:B------:R-:W-:Y:S01]  /*1dd0*/  BPT.TRAP 0x1 ;  /* 0x000000040000795c */ /* 0x000fe20000300000 */
.L_x_189:
[----:B0-----:R-:W-:Y:S01]  /*1de0*/  IMAD.U32 R5, RZ, RZ, UR38 ;  /* 0x00000026ff057e24 */ /* 0x001fe2000f8e00ff */
[----:B------:R-:W-:-:S03]  /*1df0*/  MOV R4, UR39 ;  /* 0x0000002700047c02 */ /* 0x000fc60008000f00 */
[----:B------:R-:W-:Y:S01]  /*1e00*/  IMAD R0, R5, 0x8, R2 ;  /* 0x0000000805007824 */ /* 0x000fe200078e0202 */
[----:B------:R-:W-:-:S04]  /*1e10*/  SHF.L.U32 R5, R4, 0x1f, RZ ;  /* 0x0000001f04057819 */ /* 0x000fc800000006ff */
[----:B------:R0:W1:Y:S01]  /*1e20*/  SYNCS.PHASECHK.TRANS64.TRYWAIT P1, [R0+URZ+0x30830], R5 ;  /* 0x03083005000075a7 */ /* 0x000062000802017f */
[----:B------:R-:W-:Y:S05]  /*1e30*/  @!P0 BRA `(.L_x_190) ;  /* 0x0000000000048947 */ /* 0x000fea0003800000 */
[----:B------:R-:W-:Y:S01]  /*1e40*/  BPT.TRAP 0x1 ;  /* 0x000000040000795c */ /* 0x000fe20000300000 */
.L_x_190:
[----:B------:R-:W-:Y:S01]  /*1e50*/  IMAD.MOV.U32 R119, RZ, RZ, RZ ;  /* 0x000000ffff777224 */ /* 0x000fe200078e00ff */
[----:B-1----:R-:W-:Y:S06]  /*1e60*/  @P1 BRA `(.L_x_191) ;  /* 0x0000000000081947 */ /* 0x002fec0003800000 */
[----:B------:R-:W1:Y:S02]  /*1e70*/  SYNCS.PHASECHK.TRANS64.TRYWAIT P1, [R0+URZ+0x30830], R5 ;  /* 0x03083005000075a7 */ /* 0x000e64000802017f */
[----:B-1----:R-:W-:Y:S05]  /*1e80*/  @!P1 BRA `(.L_x_192) ;  /* 0x000000f8001c9947 */ /* 0x002fea0003800000 */
.L_x_191:
[----:B------:R-:W-:Y:S05]  /*1e90*/  WARPSYNC.ALL ;  /* 0x0000000000007948 */ /* 0x000fea0003800000 */
[----:B------:R-:W-:Y:S01]  /*1ea0*/  R2UR UR4, R2 ;  /* 0x00000000020472ca */ /* 0x000fe200000e0000 */
[----:B------:R-:W-:Y:S01]  /*1eb0*/  ULOP3.LUT UR5, UR40, 0x10000, URZ, 0xfc, !UPT ;  /* 0x0001000028057892 */ /* 0x000fe2000f8efc3f */
[----:B------:R-:W-:Y:S01]  /*1ec0*/  WARPGROUP.ARRIVE ;  /* 0x00000000000079c5 */ /* 0x000fe20000000000 */
[----:B------:R-:W-:Y:S01]  /*1ed0*/  UMOV UR9, 0x40000040 ;  /* 0x4000004000097882 */ /* 0x000fe20000000000 */
[----:B------:R-:W-:Y:S01]  /*1ee0*/  UMOV UR11, 0x40000040 ;  /* 0x40000040000b7882 */ /* 0x000fe20000000000 */
[----:B------:R-:W-:Y:S01]  /*1ef0*/  UIADD3 UR7, UR5, 0x2, URZ ;  /* 0x0000000205077890 */ /* 0x000fe2000fffe03f */
[----:B------:R-:W-:Y:S01]  /*1f00*/  IMAD.U32 R9, RZ, RZ, UR9 ;  /* 0x00000009ff097e24 */ /* 0x000fe2000f8e00ff */
[----:B------:R-:W-:Y:S01]  /*1f10*/  UMOV UR13, 0x40000040 ;  /* 0x40000040000d7882 */ /* 0x000fe20000000000 */
[----:B------:R-:W-:Y:S01]  /*1f20*/  UMOV UR8, UR5 ;  /* 0x0000000500087c82 */ /* 0x000fe20008000000 */
[----:B------:R-:W-:Y:S01]  /*1f30*/  UMOV UR15, 0x40000040 ;  /* 0x40000040000f7882 */ /* 0x000fe20000000000 */
[----:B------:R-:W-:Y:S01]  /*1f40*/  IMAD.U32 R8, RZ, RZ, UR8 ;  /* 0x00000008ff087e24 */ /* 0x000fe2000f8e00ff */
[----:B------:R-:W-:Y:S01]  /*1f50*/  UIADD3 UR56, UR5, 0x4, URZ ;  /* 0x0000000405387890 */ /* 0x000fe2000fffe03f */
[----:B------:R-:W-:Y:S01]  /*1f60*/  IMAD.U32 R7, RZ, RZ, UR13 ;  /* 0x0000000dff077e24 */ /* 0x000fe2000f8e00ff */
[----:B------:R-:W-:Y:S01]  /*1f70*/  UIADD3 UR4, UR4, 0x1e400, URZ ;  /* 0x0001e40004047890 */ /* 0x000fe2000fffe03f */
[----:B------:R-:W-:Y:S01]  /*1f80*/  UMOV UR12, UR7 ;  /* 0x00000007000c7c82 */ /* 0x000fe20008000000 */
[----:B------:R-:W-:-:S02]  /*1f90*/  UMOV UR57, 0x40000040 ;  /* 0x4000004000397882 */ /* 0x000fc40000000000 */
[----:B------:R-:W-:Y:S01]  /*1fa0*/  USHF.R.U32.HI UR4, URZ, 0x4, UR4 ;  /* 0x000000043f047899 */ /* 0x000fe20008011604 */
[----:B------:R-:W-:Y:S01]  /*1fb0*/  IMAD.U32 R6, RZ, RZ, UR12 ;  /* 0x0000000cff067e24 */ /* 0x000fe2000f8e00ff */
[----:B------:R-:W-:Y:S01]  /*1fc0*/  UMOV UR59, 0x40000040 ;  /* 0x40000040003b7882 */ /* 0x000fe20000000000 */
[----:B------:R-:W-:Y:S02]  /*1fd0*/  UIADD3 UR52, UR5, 0x6, URZ ;  /* 0x0000000605347890 */ /* 0x000fe4000fffe03f */
[----:B------:R-:W-:Y:S01]  /*1fe0*/  ULOP3.LUT UR4, UR4, 0x3fff, URZ, 0xc0, !UPT ;  /* 0x00003fff04047892 */ /* 0x000fe2000f8ec03f */
[----:B------:R-:W-:Y:S01]  /*1ff0*/  UMOV UR53, 0x40000040 ;  /* 0x4000004000357882 */ /* 0x000fe20000000000 */
[----:B------:R-:W-:Y:S02]  /*2000*/  UMOV UR55, 0x40000040 ;  /* 0x4000004000377882 */ /* 0x000fe40000000000 */
[----:B------:R-:W-:Y:S02]  /*2010*/  ULOP3.LUT UR4, UR4, 0x10000, URZ, 0xfc, !UPT ;  /* 0x0001000004047892 */ /* 0x000fe4000f8efc3f */
[----:B------:R-:W-:-:S02]  /*2020*/  UIADD3 UR48, UR5, 0x400, URZ ;  /* 0x0000040005307890 */ /* 0x000fc4000fffe03f */
[----:B------:R-:W-:Y:S01]  /*2030*/  UIMAD UR6, UR38, 0x900, UR4 ;  /* 0x00000900260678a4 */ /* 0x000fe2000f8e0204 */
[----:B------:R-:W-:Y:S01]  /*2040*/  UMOV UR49, 0x40000040 ;  /* 0x4000004000317882 */ /* 0x000fe20000000000 */
[----:B------:R-:W-:Y:S02]  /*2050*/  UMOV UR51, 0x40000040 ;  /* 0x4000004000337882 */ /* 0x000fe40000000000 */
[----:B------:R-:W-:Y:S02]  /*2060*/  UIADD3 UR58, UR6, 0x4, URZ ;  /* 0x00000004063a7890 */ /* 0x000fe4000fffe03f */
[----:B------:R-:W-:Y:S02]  /*2070*/  UIADD3 UR54, UR6, 0x6, URZ ;  /* 0x0000000606367890 */ /* 0x000fe4000fffe03f */
[----:B------:R-:W-:Y:S01]  /*2080*/  UMOV UR10, UR6 ;  /* 0x00000006000a7c82 */ /* 0x000fe20008000000 */
[----:B------:R-:W-:Y:S01]  /*2090*/  UIADD3 UR50, UR6, 0x300, URZ ;  /* 0x0000030006327890 */ /* 0x000fe2000fffe03f */
[----:B------:R-:W-:Y:S01]  /*20a0*/  HGMMA.64x96x16.F32.BF16 R24, gdesc[UR8], RZ, !UPT, gsb0 ;  /* 0x01600000081879f0 */ /* 0x000fe2000c0018ff */
[----:B------:R-:W-:-:S02]  /*20b0*/  UIADD3 UR8, UR6, 0x2, URZ ;  /* 0x0000000206087890 */ /* 0x000fc4000fffe03f */
[----:B------:R-:W-:Y:S02]  /*20c0*/  UIADD3 UR44, UR5, 0x402, URZ ;  /* 0x00000402052c7890 */ /* 0x000fe4000fffe03f */
[----:B------:R-:W-:Y:S01]  /*20d0*/  UIADD3 UR46, UR6, 0x302, URZ ;  /* 0x00000302062e7890 */ /* 0x000fe2000fffe03f */
[----:B------:R-:W-:Y:S02]  /*20e0*/  UMOV UR45, 0x40000040 ;  /* 0x40000040002d7882 */ /* 0x000fe40000000000 */
[----:B------:R-:W-:Y:S01]  /*20f0*/  UMOV UR14, UR8 ;  /* 0x00000008000e7c82 */ /* 0x000fe20008000000 */
[----:B------:R-:W-:Y:S01]  /*2100*/  UMOV UR47, 0x40000040 ;  /* 0x40000040002f7882 */ /* 0x000fe20000000000 */
[----:B------:R-:W-:Y:S02]  /*2110*/  UIADD3 UR16, UR5, 0x406, URZ ;  /* 0x0000040605107890 */ /* 0x000fe4000fffe03f */
        /* <DEDUP_REMOVED lines=19> */
[----:B------:R-:W-:Y:S02]  /*2250*/  WARPGROUP.DEPBAR.LE gsb0, 0x0 ;  /* 0x00008000000079c5 */ /* 0x000fe40000010000 */
[----:B------:R-:W-:-:S06]  /*2260*/  WARPGROUP.ARRIVE ;  /* 0x00000000000079c5 */ /* 0x000fcc0000000000 */
[----:B------:R-:W-:Y:S01]  /*2270*/  HGMMA.64x96x16.F32.BF16 R24, gdesc[UR12], R24, gsb0 ;  /* 0x016000000c1879f0 */ /* 0x000fe20008001818 */
[----:B------:R-:W-:Y:S02]  /*2280*/  UIADD3 UR12, UR5, 0x404, URZ ;  /* 0x00000404050c7890 */ /* 0x000fe4000fffe03f */
[----:B------:R-:W-:Y:S01]  /*2290*/  UIADD3 UR14, UR6, 0x304, URZ ;  /* 0x00000304060e7890 */ /* 0x000fe2000fffe03f */
[----:B------:R-:W-:Y:S01]  /*22a0*/  UMOV UR13, 0x40000040 ;  /* 0x40000040000d7882 */ /* 0x000fe20000000000 */
        /* <DEDUP_REMOVED lines=34> */
.L_x_193:
[----:B------:R-:W-:Y:S01]  /*24d0*/  R2UR UR7, R84 ;  /* 0x00000000540772ca */ /* 0x000fe200000e0000 */
[----:B------:R-:W-:Y:S01]  /*24e0*/  ULDC UR5, c[0x0][0x9d8] ;  /* 0x0002760000057ab9 */ /* 0x000fe20000000800 */
[----:B------:R-:W-:Y:S01]  /*24f0*/  R2UR UR6, R85 ;  /* 0x00000000550672ca */ /* 0x000fe200000e0000 */
[----:B------:R-:W-:Y:S01]  /*2500*/  FMUL.FTZ R24, R24, UR5 ;  /* 0x0000000518187c20 */ /* 0x000fe20008410000 */
[----:B------:R-:W-:Y:S01]  /*2510*/  FMUL.FTZ R25, R25, UR5 ;  /* 0x0000000519197c20 */ /* 0x000fe20008410000 */
[----:B------:R-:W-:Y:S01]  /*2520*/  FMUL.FTZ R28, R28, UR5 ;  /* 0x000000051c1c7c20 */ /* 0x000fe20008410000 */
[----:B------:R-:W-:Y:S01]  /*2530*/  FMUL.FTZ R29, R29, UR5 ;  /* 0x000000051d1d7c20 */ /* 0x000fe20008410000 */
[----:B------:R-:W-:Y:S01]  /*2540*/  FMUL.FTZ R32, R32, UR5 ;  /* 0x0000000520207c20 */ /* 0x000fe20008410000 */
[----:B------:R-:W-:Y:S01]  /*2550*/  FMUL.FTZ R33, R33, UR5 ;  /* 0x0000000521217c20 */ /* 0x000fe20008410000 */
[----:B------:R-:W2:Y:S01]  /*2560*/  MUFU.TANH R24, R24 ;  /* 0x0000001800187308 */ /* 0x000ea20000002400 */
[----:B------:R-:W-:Y:S01]  /*2570*/  FMUL.FTZ R26, R26, UR5 ;  /* 0x000000051a1a7c20 */ /* 0x000fe20008410000 */
[----:B------:R-:W-:Y:S01]  /*2580*/  FMUL.FTZ R34, R34, UR5 ;  /* 0x0000000522227c20 */ /* 0x000fe20008410000 */
[----:B------:R-:W-:Y:S01]  /*2590*/  FMUL.FTZ R36, R36, UR5 ;  /* 0x0000000524247c20 */ /* 0x000fe20008410000 */
[----:B------:R-:W-:-:S02]  /*25a0*/  IMAD.U32 R4, RZ, RZ, UR7 ;  /* 0x00000007ff047e24 */ /* 0x000fc4000f8e00ff */
[----:B------:R-:W-:Y:S01]  /*25b0*/  FMUL.FTZ R27, R27, UR5 ;  /* 0x000000051b1b7c20 */ /* 0x000fe20008410000 */
[----:B------:R-:W-:Y:S02]  /*25c0*/  IMAD.U32 R11, RZ, RZ, UR6 ;  /* 0x00000006ff0b7e24 */ /* 0x000fe4000f8e00ff */
[----:B------:R-:W-:Y:S01]  /*25d0*/  FMUL.FTZ R38, R38, UR5 ;  /* 0x0000000526267c20 */ /* 0x000fe20008410000 */
[----:B------:R-:W-:Y:S01]  /*25e0*/  MUFU.TANH R25, R25 ;  /* 0x0000001900197308 */ /* 0x000fe20000002400 */
[----:B------:R-:W-:Y:S01]  /*25f0*/  IADD3 R4, R4, 0x60, -R17 ;  /* 0x0000006004047810 */ /* 0x000fe20007ffe811 */
[----:B------:R-:W-:Y:S01]  /*2600*/  FMUL.FTZ R37, R37, UR5 ;  /* 0x0000000525257c20 */ /* 0x000fe20008410000 */
[----:B------:R-:W-:Y:S01]  /*2610*/  FMUL.FTZ R30, R30, UR5 ;  /* 0x000000051e1e7c20 */ /* 0x000fe20008410000 */
[----:B------:R-:W-:Y:S01]  /*2620*/  FMUL.FTZ R39, R39, UR5 ;  /* 0x0000000527277c20 */ /* 0x000fe20008410000 */
[----:B------:R-:W-:Y:S01]  /*2630*/  FMUL.FTZ R40, R40, UR5 ;  /* 0x0000000528287c20 */ /* 0x000fe20008410000 */
[----:B------:R-:W-:-:S02]  /*2640*/  IMAD R4, R11, -0x60, R4 ;  /* 0xffffffa00b047824 */ /* 0x000fc400078e0204 */
[----:B------:R-:W-:Y:S01]  /*2650*/  FMUL.FTZ R31, R31, UR5 ;  /* 0x000000051f1f7c20 */ /* 0x000fe20008410000 */
[----:B------:R-:W-:Y:S01]  /*2660*/  MUFU.TANH R28, R28 ;  /* 0x0000001c001c7308 */ /* 0x000fe20000002400 */
[----:B------:R-:W-:Y:S01]  /*2670*/  FMUL.FTZ R46, R46, UR5 ;  /* 0x000000052e2e7c20 */ /* 0x000fe20008410000 */
[----:B------:R-:W-:Y:S01]  /*2680*/  FMUL.FTZ R41, R41, UR5 ;  /* 0x0000000529297c20 */ /* 0x000fe20008410000 */
[C---:B------:R-:W-:Y:S01]  /*2690*/  ISETP.GT.AND P6, PT, R4.reuse, RZ, PT ;  /* 0x000000ff0400720c */ /* 0x040fe20003fc4270 */
[----:B------:R-:W-:Y:S01]  /*26a0*/  FMUL.FTZ R47, R47, UR5 ;  /* 0x000000052f2f7c20 */ /* 0x000fe20008410000 */
[----:B------:R-:W-:Y:S01]  /*26b0*/  ISETP.GT.AND P5, PT, R4, 0x1, PT ;  /* 0x000000010400780c */ /* 0x000fe20003fa4270 */
[----:B------:R-:W-:Y:S01]  /*26c0*/  FMUL.FTZ R44, R44, UR5 ;  /* 0x000000052c2c7c20 */ /* 0x000fe20008410000 */
[----:B------:R-:W-:Y:S01]  /*26d0*/  ISETP.GT.AND P4, PT, R4, 0x8, PT ;  /* 0x000000080400780c */ /* 0x000fe20003f84270 */
[----:B------:R-:W-:Y:S01]  /*26e0*/  MUFU.TANH R29, R29 ;  /* 0x0000001d001d7308 */ /* 0x000fe20000002400 */
[----:B--2---:R-:W-:Y:S01]  /*26f0*/  FSEL R11, R24, -INF , P6 ;  /* 0xff800000180b7808 */ /* 0x004fe20003000000 */
[----:B------:R-:W-:Y:S01]  /*2700*/  FMUL.FTZ R35, R35, UR5 ;  /* 0x0000000523237c20 */ /* 0x000fe20008410000 */
[C---:B------:R-:W-:Y:S01]  /*2710*/  ISETP.GT.AND P3, PT, R4.reuse, 0x9, PT ;  /* 0x000000090400780c */ /* 0x040fe20003f64270 */
[----:B------:R-:W-:Y:S01]  /*2720*/  FMUL.FTZ R45, R45, UR5 ;  /* 0x000000052d2d7c20 */ /* 0x000fe20008410000 */
[----:B------:R-:W-:Y:S01]  /*2730*/  ISETP.GT.AND P2, PT, R4, 0x10, PT ;  /* 0x000000100400780c */ /* 0x000fe20003f44270 */
[----:B------:R-:W-:Y:S01]  /*2740*/  FMUL.FTZ R54, R54, UR5 ;  /* 0x0000000536367c20 */ /* 0x000fe20008410000 */
[----:B------:R-:W-:Y:S01]  /*2750*/  ISETP.GT.AND P1, PT, R4, 0x11, PT ;  /* 0x000000110400780c */ /* 0x000fe20003f24270 */
[----:B------:R-:W-:Y:S01]  /*2760*/  MUFU.TANH R32, R32 ;  /* 0x0000002000207308 */ /* 0x000fe20000002400 */
[----:B------:R-:W-:Y:S01]  /*2770*/  FMUL.FTZ R48, R48, UR5 ;  /* 0x0000000530307c20 */ /* 0x000fe20008410000 */
[----:B------:R-:W-:Y:S01]  /*2780*/  FMUL.FTZ R42, R42, UR5 ;  /* 0x000000052a2a7c20 */ /* 0x000fe20008410000 */
[----:B------:R-:W-:Y:S01]  /*2790*/  FMUL.FTZ R49, R49, UR5 ;  /* 0x0000000531317c20 */ /* 0x000fe20008410000 */
[----:B------:R-:W-:Y:S01]  /*27a0*/  FMUL.FTZ R55, R55, UR5 ;  /* 0x0000000537377c20 */ /* 0x000fe20008410000 */
[----:B------:R-:W-:Y:S01]  /*27b0*/  FMUL.FTZ R43, R43, UR5 ;  /* 0x000000052b2b7c20 */ /* 0x000fe20008410000 */
[----:B------:R-:W-:Y:S01]  /*27c0*/  FMUL.FTZ R52, R52, UR5 ;  /* 0x0000000534347c20 */ /* 0x000fe20008410000 */
[----:B------:R-:W-:Y:S01]  /*27d0*/  FMUL.FTZ R53, R53, UR5 ;  /* 0x0000000535357c20 */ /* 0x000fe20008410000 */
[----:B01----:R-:W0:Y:S01]  /*27e0*/  MUFU.TANH R5, R26 ;  /* 0x0000001a00057308 */ /* 0x003e220000002400 */
[----:B------:R-:W-:Y:S01]  /*27f0*/  FMUL.FTZ R56, R56, UR5 ;  /* 0x0000000538387c20 */ /* 0x000fe20008410000 */
[----:B------:R-:W-:Y:S01]  /*2800*/  FMUL.FTZ R50, R50, UR5 ;  /* 0x0000000532327c20 */ /* 0x000fe20008410000 */
[----:B------:R-:W-:Y:S01]  /*2810*/  FMUL.FTZ R57, R57, UR5 ;  /* 0x0000000539397c20 */ /* 0x000fe20008410000 */
[----:B------:R-:W-:Y:S01]  /*2820*/  FMUL.FTZ R51, R51, UR5 ;  /* 0x0000000533337c20 */ /* 0x000fe20008410000 */
[----:B------:R-:W-:Y:S01]  /*2830*/  FMUL.FTZ R60, R60, UR5 ;  /* 0x000000053c3c7c20 */ /* 0x000fe20008410000 */
[----:B------:R-:W-:Y:S01]  /*2840*/  FMUL.FTZ R61, R61, UR5 ;  /* 0x000000053d3d7c20 */ /* 0x000fe20008410000 */
[----:B------:R-:W-:Y:S01]  /*2850*/  FMUL.FTZ R64, R64, UR5 ;  /* 0x0000000540407c20 */ /* 0x000fe20008410000 */
[----:B------:R-:W-:Y:S01]  /*2860*/  MUFU.TANH R33, R33 ;  /* 0x0000002100217308 */ /* 0x000fe20000002400 */
[----:B------:R-:W-:Y:S01]  /*2870*/  FMUL.FTZ R58, R58, UR5 ;  /* 0x000000053a3a7c20 */ /* 0x000fe20008410000 */
[----:B------:R-:W-:Y:S01]  /*2880*/  FMUL.FTZ R65, R65, UR5 ;  /* 0x0000000541417c20 */ /* 0x000fe20008410000 */
[----:B------:R-:W-:Y:S01]  /*2890*/  FMUL.FTZ R59, R59, UR5 ;  /* 0x000000053b3b7c20 */ /* 0x000fe20008410000 */
[----:B------:R-:W-:Y:S01]  /*28a0*/  FMUL.FTZ R68, R68, UR5 ;  /* 0x0000000544447c20 */ /* 0x000fe20008410000 */
[----:B------:R-:W-:Y:S01]  /*28b0*/  FMUL.FTZ R69, R69, UR5 ;  /* 0x0000000545457c20 */ /* 0x000fe20008410000 */
[----:B------:R-:W-:Y:S01]  /*28c0*/  ULDC UR11, c[0x0][0x988] ;  /* 0x00026200000b7ab9 */ /* 0x000fe20000000800 */
[----:B------:R-:W-:Y:S01]  /*28d0*/  P2R R72, PR, RZ, 0x1 ;  /* 0x00000001ff487803 */ /* 0x000fe20000000000 */
[----:B------:R1:W2:Y:S01]  /*28e0*/  MUFU.TANH R14, R34 ;  /* 0x00000022000e7308 */ /* 0x0002a20000002400 */
[----:B0-----:R-:W-:Y:S01]  /*28f0*/  FSEL R5, R5, -INF , P6 ;  /* 0xff80000005057808 */ /* 0x001fe20003000000 */
[----:B------:R-:W-:Y:S01]  /*2900*/  FMUL.FTZ R62, R62, UR5 ;  /* 0x000000053e3e7c20 */ /* 0x000fe20008410000 */
[----:B------:R-:W-:Y:S01]  /*2910*/  ISETP.GT.AND P6, PT, R4, 0x18, PT ;  /* 0x000000180400780c */ /* 0x000fe20003fc4270 */
[----:B------:R-:W-:Y:S01]  /*2920*/  FMUL.FTZ R63, R63, UR5 ;  /* 0x000000053f3f7c20 */ /* 0x000fe20008410000 */
[----:B------:R-:W-:Y:S01]  /*2930*/  FMUL.FTZ R66, R66, UR5 ;  /* 0x0000000542427c20 */ /* 0x000fe20008410000 */
[----:B------:R-:W-:Y:S01]  /*2940*/  FMUL.FTZ R67, R67, UR5 ;  /* 0x0000000543437c20 */ /* 0x000fe20008410000 */
[----:B------:R-:W-:Y:S01]  /*2950*/  FMUL.FTZ R70, R70, UR5 ;  /* 0x0000000546467c20 */ /* 0x000fe20008410000 */
[----:B------:R-:W0:Y:S01]  /*2960*/  MUFU.TANH R10, R27 ;  /* 0x0000001b000a7308 */ /* 0x000e220000002400 */
[----:B-1----:R-:W-:Y:S01]  /*2970*/  FSEL R34, R25, -INF , P5 ;  /* 0xff80000019227808 */ /* 0x002fe20002800000 */
[----:B------:R-:W-:Y:S01]  /*2980*/  FMUL.FTZ R71, R71, UR5 ;  /* 0x0000000547477c20 */ /* 0x000fe20008410000 */
[----:B------:R-:W-:Y:S01]  /*2990*/  IADD3 R0, R0, 0x30840, RZ ;  /* 0x0003084000007810 */ /* 0x000fe20007ffe0ff */
[----:B------:R-:W-:Y:S01]  /*29a0*/  UIADD3 UR5, UR6, -0x2, URZ ;  /* 0xfffffffe06057890 */ /* 0x000fe2000fffe03f */
[----:B------:R-:W-:Y:S01]  /*29b0*/  FMNMX.FTZ R25, R11, R34, !PT ;  /* 0x000000220b197209 */ /* 0x000fe20007810000 */
[--C-:B------:R-:W-:Y:S01]  /*29c0*/  IMAD.MOV.U32 R118, RZ, RZ, R119.reuse ;  /* 0x000000ffff767224 */ /* 0x100fe200078e0077 */
[----:B------:R-:W-:Y:S01]  /*29d0*/  PRMT R0, R3, 0x654, R0 ;  /* 0x0000065403007816 */ /* 0x000fe20000000000 */
[----:B------:R-:W1:Y:S01]  /*29e0*/  MUFU.TANH R36, R36 ;  /* 0x0000002400247308 */ /* 0x000e620000002400 */
[----:B--2---:R-:W-:Y:S01]  /*29f0*/  FSEL R14, R14, -INF , P2 ;  /* 0xff8000000e0e7808 */ /* 0x004fe20001000000 */
[----:B------:R-:W-:Y:S01]  /*2a00*/  UISETP.GE.AND UP0, UPT, UR5, UR60, UPT ;  /* 0x0000003c0500728c */ /* 0x000fe2000bf06270 */
[----:B------:R2:W-:Y:S01]  /*2a10*/  SYNCS.ARRIVE.TRANS64.RED.A1T0 RZ, [R0+URZ], RZ ;  /* 0x000000ff00ff79a7 */ /* 0x0005e2000810043f */
[--C-:B------:R-:W-:Y:S01]  /*2a20*/  IMAD.MOV.U32 R117, RZ, RZ, R119.reuse ;  /* 0x000000ffff757224 */ /* 0x100fe200078e0077 */
[-C--:B------:R-:W-:Y:S01]  /*2a30*/  MOV R112, R119.reuse ;  /* 0x0000007700707202 */ /* 0x080fe20000000f00 */
[--C-:B------:R-:W-:Y:S01]  /*2a40*/  IMAD.MOV.U32 R116, RZ, RZ, R119.reuse ;  /* 0x000000ffff747224 */ /* 0x100fe200078e0077 */
[-C--:B------:R-:W-:Y:S01]  /*2a50*/  MOV R103, R119.reuse ;  /* 0x0000007700677202 */ /* 0x080fe20000000f00 */
[----:B------:R3:W4:Y:S01]  /*2a60*/  MUFU.TANH R20, R38 ;  /* 0x0000002600147308 */ /* 0x0007220000002400 */
[----:B0-----:R-:W-:Y:S01]  /*2a70*/  FSEL R10, R10, -INF , P5 ;  /* 0xff8000000a0a7808 */ /* 0x001fe20002800000 */
[--C-:B------:R-:W-:Y:S01]  /*2a80*/  IMAD.MOV.U32 R115, RZ, RZ, R119.reuse ;  /* 0x000000ffff737224 */ /* 0x100fe200078e0077 */
[----:B------:R-:W-:Y:S01]  /*2a90*/  ISETP.GT.AND P5, PT, R4, 0x19, PT ;  /* 0x000000190400780c */ /* 0x000fe20003fa4270 */
[--C-:B------:R-:W-:Y:S01]  /*2aa0*/  IMAD.MOV.U32 R114, RZ, RZ, R119.reuse ;  /* 0x000000ffff727224 */ /* 0x100fe200078e0077 */
[-C--:B------:R-:W-:Y:S01]  /*2ab0*/  MOV R94, R119.reuse ;  /* 0x00000077005e7202 */ /* 0x080fe20000000f00 */
[--C-:B------:R-:W-:Y:S01]  /*2ac0*/  IMAD.MOV.U32 R113, RZ, RZ, R119.reuse ;  /* 0x000000ffff717224 */ /* 0x100fe200078e0077 */
[----:B------:R-:W-:Y:S01]  /*2ad0*/  MOV R85, R119 ;  /* 0x0000007700557202 */ /* 0x000fe20000000f00 */
[----:B------:R-:W0:Y:S01]  /*2ae0*/  MUFU.TANH R12, R30 ;  /* 0x0000001e000c7308 */ /* 0x000e220000002400 */
[----:B---3--:R-:W-:Y:S01]  /*2af0*/  FSEL R38, R28, -INF , P4 ;  /* 0xff8000001c267808 */ /* 0x008fe20002000000 */
[--C-:B------:R-:W-:Y:S01]  /*2b00*/  IMAD.MOV.U32 R111, RZ, RZ, R119.reuse ;  /* 0x000000ffff6f7224 */ /* 0x100fe200078e0077 */
[----:B-1----:R-:W-:Y:S01]  /*2b10*/  FSEL R36, R36, -INF , P6 ;  /* 0xff80000024247808 */ /* 0x002fe20003000000 */
[--C-:B------:R-:W-:Y:S01]  /*2b20*/  IMAD.MOV.U32 R110, RZ, RZ, R119.reuse ;  /* 0x000000ffff6e7224 */ /* 0x100fe200078e0077 */
[----:B------:R-:W-:Y:S01]  /*2b30*/  FMNMX.FTZ R24, R38, R25, !PT ;  /* 0x0000001926187209 */ /* 0x000fe20007810000 */
[--C-:B------:R-:W-:Y:S01]  /*2b40*/  IMAD.MOV.U32 R109, RZ, RZ, R119.reuse ;  /* 0x000000ffff6d7224 */ /* 0x100fe200078e0077 */
[----:B------:R-:W-:Y:S01]  /*2b50*/  MOV R76, R119 ;  /* 0x00000077004c7202 */ /* 0x000fe20000000f00 */
[----:B------:R-:W-:Y:S01]  /*2b60*/  MUFU.TANH R37, R37 ;  /* 0x0000002500257308 */ /* 0x000fe20000002400 */
[----:B----4-:R-:W-:Y:S01]  /*2b70*/  FSEL R20, R20, -INF , P6 ;  /* 0xff80000014147808 */ /* 0x010fe20003000000 */
[--C-:B------:R-:W-:Y:S01]  /*2b80*/  IMAD.MOV.U32 R108, RZ, RZ, R119.reuse ;  /* 0x000000ffff6c7224 */ /* 0x100fe200078e0077 */
[----:B------:R-:W-:Y:S01]  /*2b90*/  ISETP.GT.AND P6, PT, R4, 0x30, PT ;  /* 0x000000300400780c */ /* 0x000fe20003fc4270 */
[----:B------:R-:W-:-:S02]  /*2ba0*/  IMAD.MOV.U32 R107, RZ, RZ, R119 ;  /* 0x000000ffff6b7224 */ /* 0x000fc400078e0077 */
[--C-:B------:R-:W-:Y:S02]  /*2bb0*/  IMAD.MOV.U32 R106, RZ, RZ, R119.reuse ;  /* 0x000000ffff6a7224 */ /* 0x100fe400078e0077 */
[----:B------:R1:W3:Y:S01]  /*2bc0*/  MUFU.TANH R21, R39 ;  /* 0x0000002700157308 */ /* 0x0002e20000002400 */
        /* <DEDUP_REMOVED lines=8> */
[--C-:B------:R-:W-:Y:S01]  /*2c50*/  IMAD.MOV.U32 R100, RZ, RZ, R119.reuse ;  /* 0x000000ffff647224 */ /* 0x100fe200078e0077 */
[----:B------:R-:W-:Y:S01]  /*2c60*/  FMNMX.FTZ R25, R39, R24, !PT ;  /* 0x0000001827197209 */ /* 0x000fe20007810000 */
[--C-:B------:R-:W-:Y:S02]  /*2c70*/  IMAD.MOV.U32 R99, RZ, RZ, R119.reuse ;  /* 0x000000ffff637224 */ /* 0x100fe400078e0077 */
[----:B------:R-:W1:Y:S01]  /*2c80*/  MUFU.TANH R40, R40 ;  /* 0x0000002800287308 */ /* 0x000e620000002400 */
[----:B---3--:R-:W-:Y:S01]  /*2c90*/  FSEL R21, R21, -INF , P5 ;  /* 0xff80000015157808 */ /* 0x008fe20002800000 */
[--C-:B------:R-:W-:Y:S02]  /*2ca0*/  IMAD.MOV.U32 R98, RZ, RZ, R119.reuse ;  /* 0x000000ffff627224 */ /* 0x100fe400078e0077 */
[--C-:B------:R-:W-:Y:S02]  /*2cb0*/  IMAD.MOV.U32 R97, RZ, RZ, R119.reuse ;  /* 0x000000ffff617224 */ /* 0x100fe400078e0077 */
[----:B------:R-:W-:-:S02]  /*2cc0*/  IMAD.MOV.U32 R96, RZ, RZ, R119 ;  /* 0x000000ffff607224 */ /* 0x000fc400078e0077 */
[----:B------:R3:W4:Y:S01]  /*2cd0*/  MUFU.TANH R26, R46 ;  /* 0x0000002e001a7308 */ /* 0x0007220000002400 */
[----:B0-----:R-:W-:Y:S01]  /*2ce0*/  FSEL R13, R13, -INF , P3 ;  /* 0xff8000000d0d7808 */ /* 0x001fe20001800000 */
[--C-:B------:R-:W-:Y:S01]  /*2cf0*/  IMAD.MOV.U32 R95, RZ, RZ, R119.reuse ;  /* 0x000000ffff5f7224 */ /* 0x100fe200078e0077 */
[----:B------:R-:W-:Y:S01]  /*2d00*/  ISETP.GT.AND P3, PT, R4, 0x21, PT ;  /* 0x000000210400780c */ /* 0x000fe20003f64270 */
[--C-:B------:R-:W-:Y:S02]  /*2d10*/  IMAD.MOV.U32 R93, RZ, RZ, R119.reuse ;  /* 0x000000ffff5d7224 */ /* 0x100fe400078e0077 */
[--C-:B------:R-:W-:Y:S02]  /*2d20*/  IMAD.MOV.U32 R92, RZ, RZ, R119.reuse ;  /* 0x000000ffff5c7224 */ /* 0x100fe400078e0077 */
[----:B------:R-:W-:Y:S01]  /*2d30*/  MUFU.TANH R41, R41 ;  /* 0x0000002900297308 */ /* 0x000fe20000002400 */
[----:B---3--:R-:W-:Y:S01]  /*2d40*/  FSEL R46, R32, -INF , P2 ;  /* 0xff800000202e7808 */ /* 0x008fe20001000000 */
[--C-:B------:R-:W-:Y:S01]  /*2d50*/  IMAD.MOV.U32 R91, RZ, RZ, R119.reuse ;  /* 0x000000ffff5b7224 */ /* 0x100fe200078e0077 */
[----:B-1----:R-:W-:Y:S01]  /*2d60*/  FSEL R40, R40, -INF , P4 ;  /* 0xff80000028287808 */ /* 0x002fe20002000000 */
[--C-:B------:R-:W-:Y:S01]  /*2d70*/  IMAD.MOV.U32 R90, RZ, RZ, R119.reuse ;  /* 0x000000ffff5a7224 */ /* 0x100fe200078e0077 */
[----:B------:R-:W-:Y:S01]  /*2d80*/  FMNMX.FTZ R24, R46, R25, !PT ;  /* 0x000000192e187209 */ /* 0x000fe20007810000 */
[--C-:B------:R-:W-:Y:S01]  /*2d90*/  IMAD.MOV.U32 R89, RZ, RZ, R119.reuse ;  /* 0x000000ffff597224 */ /* 0x100fe200078e0077 */
[----:B------:R-:W-:Y:S01]  /*2da0*/  ISETP.GT.AND P2, PT, R4, 0x28, PT ;  /* 0x000000280400780c */ /* 0x000fe20003f44270 */
[----:B------:R0:W-:Y:S01]  /*2db0*/  MUFU.TANH R27, R47 ;  /* 0x0000002f001b7308 */ /* 0x0001e20000002400 */
[----:B------:R-:W-:-:S02]  /*2dc0*/  IMAD.MOV.U32 R88, RZ, RZ, R119 ;  /* 0x000000ffff587224 */ /* 0x000fc400078e0077 */
[----:B----4-:R-:W-:Y:S01]  /*2dd0*/  FSEL R26, R26, -INF , P2 ;  /* 0xff8000001a1a7808 */ /* 0x010fe20001000000 */
[--C-:B------:R-:W-:Y:S02]  /*2de0*/  IMAD.MOV.U32 R87, RZ, RZ, R119.reuse ;  /* 0x000000ffff577224 */ /* 0x100fe400078e0077 */
[--C-:B------:R-:W-:Y:S02]  /*2df0*/  IMAD.MOV.U32 R86, RZ, RZ, R119.reuse ;  /* 0x000000ffff567224 */ /* 0x100fe400078e0077 */
[----:B------:R-:W1:Y:S01]  /*2e00*/  MUFU.TANH R15, R35 ;  /* 0x00000023000f7308 */ /* 0x000e620000002400 */
[----:B0-----:R-:W-:Y:S01]  /*2e10*/  FSEL R47, R33, -INF , P1 ;  /* 0xff800000212f7808 */ /* 0x001fe20000800000 */
[--C-:B------:R-:W-:Y:S02]  /*2e20*/  IMAD.MOV.U32 R84, RZ, RZ, R119.reuse ;  /* 0x000000ffff547224 */ /* 0x100fe400078e0077 */
[--C-:B------:R-:W-:Y:S01]  /*2e30*/  IMAD.MOV.U32 R83, RZ, RZ, R119.reuse ;  /* 0x000000ffff537224 */ /* 0x100fe200078e0077 */
[----:B------:R-:W-:Y:S01]  /*2e40*/  FMNMX.FTZ R25, R47, R24, !PT ;  /* 0x000000182f197209 */ /* 0x000fe20007810000 */
[----:B------:R-:W-:-:S02]  /*2e50*/  IMAD.MOV.U32 R82, RZ, RZ, R119 ;  /* 0x000000ffff527224 */ /* 0x000fc400078e0077 */
[----:B------:R-:W0:Y:S01]  /*2e60*/  MUFU.TANH R44, R44 ;  /* 0x0000002c002c7308 */ /* 0x000e220000002400 */
[----:B------:R-:W-:Y:S01]  /*2e70*/  FMNMX.FTZ R25, R36, R25, !PT ;  /* 0x0000001924197209 */ /* 0x000fe20007810000 */
[--C-:B------:R-:W-:Y:S02]  /*2e80*/  IMAD.MOV.U32 R81, RZ, RZ, R119.reuse ;  /* 0x000000ffff517224 */ /* 0x100fe400078e0077 */
[--C-:B------:R-:W-:Y:S02]  /*2e90*/  IMAD.MOV.U32 R80, RZ, RZ, R119.reuse ;  /* 0x000000ffff507224 */ /* 0x100fe400078e0077 */
[--C-:B------:R-:W-:Y:S02]  /*2ea0*/  IMAD.MOV.U32 R79, RZ, RZ, R119.reuse ;  /* 0x000000ffff4f7224 */ /* 0x100fe400078e0077 */
[----:B------:R-:W3:Y:S01]  /*2eb0*/  MUFU.TANH R45, R45 ;  /* 0x0000002d002d7308 */ /* 0x000ee20000002400 */
[----:B-1----:R-:W-:Y:S01]  /*2ec0*/  FSEL R15, R15, -INF , P1 ;  /* 0xff8000000f0f7808 */ /* 0x002fe20000800000 */
[--C-:B------:R-:W-:Y:S01]  /*2ed0*/  IMAD.MOV.U32 R78, RZ, RZ, R119.reuse ;  /* 0x000000ffff4e7224 */ /* 0x100fe200078e0077 */
[----:B------:R-:W-:Y:S01]  /*2ee0*/  ISETP.GT.AND P1, PT, R4, 0x29, PT ;  /* 0x000000290400780c */ /* 0x000fe20003f24270 */
[----:B------:R-:W-:-:S02]  /*2ef0*/  IMAD.MOV.U32 R77, RZ, RZ, R119 ;  /* 0x000000ffff4d7224 */ /* 0x000fc400078e0077 */
[--C-:B------:R-:W-:Y:S01]  /*2f00*/  IMAD.MOV.U32 R75, RZ, RZ, R119.reuse ;  /* 0x000000ffff4b7224 */ /* 0x100fe200078e0077 */
[----:B------:R-:W-:Y:S01]  /*2f10*/  FSEL R27, R27, -INF , P1 ;  /* 0xff8000001b1b7808 */ /* 0x000fe20000800000 */
[----:B------:R1:W-:Y:S01]  /*2f20*/  MUFU.TANH R30, R54 ;  /* 0x00000036001e7308 */ /* 0x0003e20000002400 */
[----:B0-----:R-:W-:Y:S01]  /*2f30*/  FSEL R44, R44, -INF , P2 ;  /* 0xff8000002c2c7808 */ /* 0x001fe20001000000 */
[--C-:B------:R-:W-:Y:S01]  /*2f40*/  IMAD.MOV.U32 R74, RZ, RZ, R119.reuse ;  /* 0x000000ffff4a7224 */ /* 0x100fe200078e0077 */
[----:B------:R-:W-:Y:S01]  /*2f50*/  ISETP.GT.AND P2, PT, R4, 0x40, PT ;  /* 0x000000400400780c */ /* 0x000fe20003f44270 */
[----:B------:R-:W-:-:S04]  /*2f60*/  IMAD.MOV.U32 R73, RZ, RZ, R119 ;  /* 0x000000ffff497224 */ /* 0x000fc800078e0077 */
[----:B------:R-:W0:Y:S01]  /*2f70*/  MUFU.TANH R48, R48 ;  /* 0x0000003000307308 */ /* 0x000e220000002400 */
[----:B-1----:R-:W-:Y:S02]  /*2f80*/  FSEL R54, R37, -INF , P5 ;  /* 0xff80000025367808 */ /* 0x002fe40002800000 */
[----:B---3--:R-:W-:Y:S02]  /*2f90*/  FSEL R45, R45, -INF , P1 ;  /* 0xff8000002d2d7808 */ /* 0x008fe40000800000 */
[----:B------:R-:W-:Y:S02]  /*2fa0*/  FMNMX.FTZ R25, R54, R25, !PT ;  /* 0x0000001936197209 */ /* 0x000fe40007810000 */
[----:B------:R-:W-:Y:S01]  /*2fb0*/  ISETP.GT.AND P5, PT, R4, 0x31, PT ;  /* 0x000000310400780c */ /* 0x000fe20003fa4270 */
[----:B------:R-:W-:Y:S01]  /*2fc0*/  MUFU.TANH R42, R42 ;  /* 0x0000002a002a7308 */ /* 0x000fe20000002400 */
[----:B------:R-:W-:Y:S02]  /*2fd0*/  FMNMX.FTZ R24, R40, R25, !PT ;  /* 0x0000001928187209 */ /* 0x000fe40007810000 */
[----:B------:R-:W-:-:S05]  /*2fe0*/  ISETP.GT.AND P1, PT, R4, 0x41, PT ;  /* 0x000000410400780c */ /* 0x000fca0003f24270 */
[----:B------:R-:W1:Y:S01]  /*2ff0*/  MUFU.TANH R49, R49 ;  /* 0x0000003100317308 */ /* 0x000e620000002400 */
[----:B0-----:R-:W-:-:S07]  /*3000*/  FSEL R48, R48, -INF , P6 ;  /* 0xff80000030307808 */ /* 0x001fce0003000000 */
[----:B------:R0:W-:Y:S08]  /*3010*/  MUFU.TANH R31, R55 ;  /* 0x00000037001f7308 */ /* 0x0001f00000002400 */
[----:B------:R-:W3:Y:S01]  /*3020*/  MUFU.TANH R43, R43 ;  /* 0x0000002b002b7308 */ /* 0x000ee20000002400 */
[----:B0-----:R-:W-:Y:S02]  /*3030*/  FSEL R55, R41, -INF , P3 ;  /* 0xff80000029377808 */ /* 0x001fe40001800000 */
[----:B-1----:R-:W-:-:S02]  /*3040*/  FSEL R49, R49, -INF , P5 ;  /* 0xff80000031317808 */ /* 0x002fc40002800000 */
[----:B------:R-:W-:-:S03]  /*3050*/  FMNMX.FTZ R25, R55, R24, !PT ;  /* 0x0000001837197209 */ /* 0x000fc60007810000 */
[----:B------:R-:W0:Y:S01]  /*3060*/  MUFU.TANH R52, R52 ;  /* 0x0000003400347308 */ /* 0x000e220000002400 */
[----:B------:R-:W-:-:S04]  /*3070*/  FMNMX.FTZ R24, R44, R25, !PT ;  /* 0x000000192c187209 */ /* 0x000fc80007810000 */
[----:B------:R-:W-:Y:S02]  /*3080*/  FMNMX.FTZ R25, R45, R24, !PT ;  /* 0x000000182d197209 */ /* 0x000fe40007810000 */
[----:B------:R-:W-:Y:S01]  /*3090*/  FSEL R24, R42, -INF , P4 ;  /* 0xff8000002a187808 */ /* 0x000fe20002000000 */
[----:B------:R-:W1:Y:S01]  /*30a0*/  MUFU.TANH R53, R53 ;  /* 0x0000003500357308 */ /* 0x000e620000002400 */
[----:B------:R-:W-:Y:S02]  /*30b0*/  ISETP.GT.AND P4, PT, R4, 0x38, PT ;  /* 0x000000380400780c */ /* 0x000fe40003f84270 */
[----:B------:R-:W-:Y:S02]  /*30c0*/  FMNMX.FTZ R28, R48, R25, !PT ;  /* 0x00000019301c7209 */ /* 0x000fe40007810000 */
[----:B---3--:R-:W-:Y:S02]  /*30d0*/  FSEL R25, R43, -INF , P3 ;  /* 0xff8000002b197808 */ /* 0x008fe40001800000 */
[----:B------:R-:W-:Y:S01]  /*30e0*/  ISETP.GT.AND P3, PT, R4, 0x39, PT ;  /* 0x000000390400780c */ /* 0x000fe20003f64270 */
[----:B------:R-:W3:Y:S01]  /*30f0*/  MUFU.TANH R56, R56 ;  /* 0x0000003800387308 */ /* 0x000ee20000002400 */
[----:B0-----:R-:W-:-:S02]  /*3100*/  FSEL R52, R52, -INF , P4 ;  /* 0xff80000034347808 */ /* 0x001fc40002000000 */
[----:B------:R-:W-:Y:S02]  /*3110*/  FMNMX.FTZ R29, R49, R28, !PT ;  /* 0x0000001c311d7209 */ /* 0x000fe40007810000 */
[----:B------:R-:W-:Y:S02]  /*3120*/  FSEL R30, R30, -INF , P4 ;  /* 0xff8000001e1e7808 */ /* 0x000fe40002000000 */
[----:B------:R-:W-:Y:S01]  /*3130*/  FMNMX.FTZ R28, R52, R29, !PT ;  /* 0x0000001d341c7209 */ /* 0x000fe20007810000 */
[----:B------:R-:W0:Y:S01]  /*3140*/  MUFU.TANH R50, R50 ;  /* 0x0000003200327308 */ /* 0x000e220000002400 */
[----:B-1----:R-:W-:Y:S02]  /*3150*/  FSEL R53, R53, -INF , P3 ;  /* 0xff80000035357808 */ /* 0x002fe40001800000 */
[----:B------:R-:W-:Y:S02]  /*3160*/  ISETP.GT.AND P4, PT, R4, 0x50, PT ;  /* 0x000000500400780c */ /* 0x000fe40003f84270 */
[----:B------:R-:W-:-:S02]  /*3170*/  FMNMX.FTZ R29, R53, R28, !PT ;  /* 0x0000001c351d7209 */ /* 0x000fc40007810000 */
[----:B------:R-:W-:Y:S01]  /*3180*/  FSEL R31, R31, -INF , P3 ;  /* 0xff8000001f1f7808 */ /* 0x000fe20001800000 */
[----:B------:R-:W1:Y:S01]  /*3190*/  MUFU.TANH R57, R57 ;  /* 0x0000003900397308 */ /* 0x000e620000002400 */
[----:B---3--:R-:W-:Y:S02]  /*31a0*/  FSEL R56, R56, -INF , P2 ;  /* 0xff80000038387808 */ /* 0x008fe40001000000 */
[----:B------:R-:W-:Y:S02]  /*31b0*/  ISETP.GT.AND P3, PT, R4, 0x51, PT ;  /* 0x000000510400780c */ /* 0x000fe40003f64270 */
[----:B------:R-:W-:-:S03]  /*31c0*/  FMNMX.FTZ R32, R56, R29, !PT ;  /* 0x0000001d38207209 */ /* 0x000fc60007810000 */
[----:B------:R-:W3:Y:S01]  /*31d0*/  MUFU.TANH R51, R51 ;  /* 0x0000003300337308 */ /* 0x000ee20000002400 */
[----:B0-----:R-:W-:Y:S01]  /*31e0*/  FSEL R28, R50, -INF , P6 ;  /* 0xff800000321c7808 */ /* 0x001fe20003000000 */
[----:B------:R-:W-:Y:S01]  /*31f0*/  IMAD.MOV.U32 R50, RZ, RZ, R119 ;  /* 0x000000ffff327224 */ /* 0x000fe200078e0077 */
[----:B------:R-:W-:-:S05]  /*3200*/  ISETP.GT.AND P6, PT, R4, 0x48, PT ;  /* 0x000000480400780c */ /* 0x000fca0003fc4270 */
[----:B------:R-:W0:Y:S01]  /*3210*/  MUFU.TANH R60, R60 ;  /* 0x0000003c003c7308 */ /* 0x000e220000002400 */
[----:B-1----:R-:W-:-:S04]  /*3220*/  FSEL R57, R57, -INF , P1 ;  /* 0xff80000039397808 */ /* 0x002fc80000800000 */
[----:B------:R-:W-:-:S03]  /*3230*/  FMNMX.FTZ R33, R57, R32, !PT ;  /* 0x0000002039217209 */ /* 0x000fc60007810000 */
[----:B------:R-:W1:Y:S01]  /*3240*/  MUFU.TANH R61, R61 ;  /* 0x0000003d003d7308 */ /* 0x000e620000002400 */
[----:B---3--:R-:W-:Y:S02]  /*3250*/  FSEL R29, R51, -INF , P5 ;  /* 0xff800000331d7808 */ /* 0x008fe40002800000 */
[----:B------:R-:W-:-:S05]  /*3260*/  ISETP.GT.AND P5, PT, R4, 0x49, PT ;  /* 0x000000490400780c */ /* 0x000fca0003fa4270 */
[----:B------:R-:W3:Y:S01]  /*3270*/  MUFU.TANH R64, R64 ;  /* 0x0000004000407308 */ /* 0x000ee20000002400 */
[----:B0-----:R-:W-:-:S04]  /*3280*/  FSEL R60, R60, -INF , P6 ;  /* 0xff8000003c3c7808 */ /* 0x001fc80003000000 */
[----:B------:R-:W-:-:S03]  /*3290*/  FMNMX.FTZ R32, R60, R33, !PT ;  /* 0x000000213c207209 */ /* 0x000fc60007810000 */
[----:B------:R-:W0:Y:S01]  /*32a0*/  MUFU.TANH R58, R58 ;  /* 0x0000003a003a7308 */ /* 0x000e220000002400 */
[----:B-1----:R-:W-:-:S04]  /*32b0*/  FSEL R61, R61, -INF , P5 ;  /* 0xff8000003d3d7808 */ /* 0x002fc80002800000 */
[----:B------:R-:W-:-:S03]  /*32c0*/  FMNMX.FTZ R33, R61, R32, !PT ;  /* 0x000000203d217209 */ /* 0x000fc60007810000 */
[----:B------:R-:W1:Y:S01]  /*32d0*/  MUFU.TANH R65, R65 ;  /* 0x0000004100417308 */ /* 0x000e620000002400 */
[----:B---3--:R-:W-:-:S04]  /*32e0*/  FSEL R64, R64, -INF , P4 ;  /* 0xff80000040407808 */ /* 0x008fc80002000000 */
[----:B------:R-:W-:-:S03]  /*32f0*/  FMNMX.FTZ R42, R64, R33, !PT ;  /* 0x00000021402a7209 */ /* 0x000fc60007810000 */
[----:B------:R-:W3:Y:S01]  /*3300*/  MUFU.TANH R59, R59 ;  /* 0x0000003b003b7308 */ /* 0x000ee20000002400 */
[----:B0-----:R-:W-:Y:S02]  /*3310*/  FSEL R32, R58, -INF , P2 ;  /* 0xff8000003a207808 */ /* 0x001fe40001000000 */
[----:B------:R-:W-:Y:S02]  /*3320*/  ISETP.GT.AND P2, PT, R4, 0x58, PT ;  /* 0x000000580400780c */ /* 0x000fe40003f44270 */
[----:B------:R-:W-:-:S03]  /*3330*/  MOV R58, R119 ;  /* 0x00000077003a7202 */ /* 0x000fc60000000f00 */
[----:B------:R-:W0:Y:S01]  /*3340*/  MUFU.TANH R68, R68 ;  /* 0x0000004400447308 */ /* 0x000e220000002400 */
[----:B-1----:R-:W-:-:S04]  /*3350*/  FSEL R65, R65, -INF , P3 ;  /* 0xff80000041417808 */ /* 0x002fc80001800000 */
[----:B------:R-:W-:-:S03]  /*3360*/  FMNMX.FTZ R35, R65, R42, !PT ;  /* 0x0000002a41237209 */ /* 0x000fc60007810000 */
[----:B------:R-:W1:Y:S01]  /*3370*/  MUFU.TANH R69, R69 ;  /* 0x0000004500457308 */ /* 0x000e620000002400 */
[----:B---3--:R-:W-:Y:S01]  /*3380*/  FSEL R33, R59, -INF , P1 ;  /* 0xff8000003b217808 */ /* 0x008fe20000800000 */
[----:B------:R-:W-:Y:S01]  /*3390*/  IMAD.MOV.U32 R59, RZ, RZ, R119 ;  /* 0x000000ffff3b7224 */ /* 0x000fe200078e0077 */
        /* <DEDUP_REMOVED lines=8> */
[----:B---3--:R-:W-:Y:S01]  /*3420*/  FSEL R62, R62, -INF , P6 ;  /* 0xff8000003e3e7808 */ /* 0x008fe20003000000 */
[----:B------:R-:W3:Y:S06]  /*3430*/  SHFL.BFLY PT, R4, R35, 0x2, 0x1f ;  /* 0x0c401f0023047f89 */ /* 0x000eec00000e0000 */
[----:B------:R-:W4:Y:S01]  /*3440*/  MUFU.TANH R67, R67 ;  /* 0x0000004300437308 */ /* 0x000f220000002400 */
[----:B0-----:R-:W-:-:S07]  /*3450*/  FSEL R63, R63, -INF , P5 ;  /* 0xff8000003f3f7808 */ /* 0x001fce0002800000 */
[----:B------:R-:W0:Y:S01]  /*3460*/  MUFU.TANH R70, R70 ;  /* 0x0000004600467308 */ /* 0x000e220000002400 */
[----:B-1----:R-:W-:-:S07]  /*3470*/  FSEL R66, R66, -INF , P4 ;  /* 0xff80000042427808 */ /* 0x002fce0002000000 */
[----:B------:R-:W1:Y:S01]  /*3480*/  MUFU.TANH R71, R71 ;  /* 0x0000004700477308 */ /* 0x000e620000002400 */
[----:B----4-:R-:W-:Y:S02]  /*3490*/  FSEL R67, R67, -INF , P3 ;  /* 0xff80000043437808 */ /* 0x010fe40001800000 */
[----:B---3--:R-:W-:Y:S02]  /*34a0*/  FMNMX.FTZ R37, R35, R4, !PT ;  /* 0x0000000423257209 */ /* 0x008fe40007810000 */
[----:B------:R-:W-:-:S03]  /*34b0*/  FMNMX.FTZ R35, R5, R10, !PT ;  /* 0x0000000a05237209 */ /* 0x000fc60007810000 */
[----:B------:R-:W3:Y:S01]  /*34c0*/  SHFL.BFLY PT, R4, R37, 0x1, 0x1f ;  /* 0x0c201f0025047f89 */ /* 0x000ee200000e0000 */
[----:B------:R-:W-:Y:S02]  /*34d0*/  FMNMX.FTZ R42, R12, R35, !PT ;  /* 0x000000230c2a7209 */ /* 0x000fe40007810000 */
[----:B0-----:R-:W-:Y:S02]  /*34e0*/  FSEL R70, R70, -INF , P2 ;  /* 0xff80000046467808 */ /* 0x001fe40001000000 */
[----:B-1----:R-:W-:Y:S02]  /*34f0*/  FSEL R71, R71, -INF , P1 ;  /* 0xff80000047477808 */ /* 0x002fe40000800000 */
[----:B---3--:R-:W-:-:S04]  /*3500*/  FMNMX.FTZ R4, R37, R4, !PT ;  /* 0x0000000425047209 */ /* 0x008fc80007810000 */
[C---:B------:R-:W-:Y:S01]  /*3510*/  FSETP.NEU.FTZ.AND P0, PT, R4.reuse, -INF , PT ;  /* 0xff8000000400780b */ /* 0x040fe20003f1d000 */
[----:B------:R-:W-:-:S05]  /*3520*/  FMUL.FTZ R41, R4, UR11 ;  /* 0x0000000b04297c20 */ /* 0x000fca0008410000 */
[----:B------:R-:W-:Y:S02]  /*3530*/  FSEL R51, R41, RZ, P0 ;  /* 0x000000ff29337208 */ /* 0x000fe40000000000 */
[----:B------:R-:W-:Y:S01]  /*3540*/  ISETP.NE.AND P0, PT, R72, RZ, PT ;  /* 0x000000ff4800720c */ /* 0x000fe20003f05270 */
[----:B------:R-:W-:Y:S02]  /*3550*/  IMAD.MOV.U32 R72, RZ, RZ, R119 ;  /* 0x000000ffff487224 */ /* 0x000fe400078e0077 */
[--C-:B------:R-:W-:Y:S01]  /*3560*/  FFMA.FTZ R188, R11, UR11, -R51.reuse ;  /* 0x0000000b0bbc7c23 */ /* 0x100fe20008010833 */
[----:B------:R-:W-:Y:S01]  /*3570*/  FMNMX.FTZ R11, R13, R42, !PT ;  /* 0x0000002a0d0b7209 */ /* 0x000fe20007810000 */
[--C-:B------:R-:W-:Y:S01]  /*3580*/  FFMA.FTZ R35, R34, UR11, -R51.reuse ;  /* 0x0000000b22237c23 */ /* 0x100fe20008010833 */
[--C-:B------:R-:W-:Y:S01]  /*3590*/  FFMA.FTZ R186, R36, UR11, -R51.reuse ;  /* 0x0000000b24ba7c23 */ /* 0x100fe20008010833 */
[--C-:B------:R-:W-:Y:S01]  /*35a0*/  FFMA.FTZ R190, R38, UR11, -R51.reuse ;  /* 0x0000000b26be7c23 */ /* 0x100fe20008010833 */
[----:B------:R-:W-:Y:S01]  /*35b0*/  FMNMX.FTZ R42, R14, R11, !PT ;  /* 0x0000000b0e2a7209 */ /* 0x000fe20007810000 */
[----:B------:R-:W-:Y:S01]  /*35c0*/  MUFU.EX2 R188, R188 ;  /* 0x000000bc00bc7308 */ /* 0x000fe20000000800 */
[--C-:B------:R-:W-:Y:S01]  /*35d0*/  FFMA.FTZ R37, R39, UR11, -R51.reuse ;  /* 0x0000000b27257c23 */ /* 0x100fe20008010833 */
[--C-:B------:R-:W-:Y:S01]  /*35e0*/  FFMA.FTZ R184, R46, UR11, -R51.reuse ;  /* 0x0000000b2eb87c23 */ /* 0x100fe20008010833 */
[----:B------:R-:W-:Y:S01]  /*35f0*/  FMNMX.FTZ R11, R15, R42, !PT ;  /* 0x0000002a0f0b7209 */ /* 0x000fe20007810000 */
[--C-:B------:R-:W-:Y:S01]  /*3600*/  FFMA.FTZ R39, R47, UR11, -R51.reuse ;  /* 0x0000000b2f277c23 */ /* 0x100fe20008010833 */
[--C-:B------:R-:W-:Y:S01]  /*3610*/  FFMA.FTZ R47, R49, UR11, -R51.reuse ;  /* 0x0000000b312f7c23 */ /* 0x100fe20008010833 */
[--C-:B------:R-:W-:Y:S01]  /*3620*/  FFMA.FTZ R41, R54, UR11, -R51.reuse ;  /* 0x0000000b36297c23 */ /* 0x100fe20008010833 */
[----:B------:R-:W-:Y:S01]  /*3630*/  FMNMX.FTZ R34, R20, R11, !PT ;  /* 0x0000000b14227209 */ /* 0x000fe20007810000 */
[----:B------:R-:W0:Y:S01]  /*3640*/  MUFU.EX2 R35, R35 ;  /* 0x0000002300237308 */ /* 0x000e220000000800 */
[--C-:B------:R-:W-:Y:S01]  /*3650*/  FFMA.FTZ R43, R55, UR11, -R51.reuse ;  /* 0x0000000b372b7c23 */ /* 0x100fe20008010833 */
[--C-:B------:R-:W-:Y:S01]  /*3660*/  FFMA.FTZ R180, R40, UR11, -R51.reuse ;  /* 0x0000000b28b47c23 */ /* 0x100fe20008010833 */
[----:B------:R-:W-:Y:S01]  /*3670*/  FMNMX.FTZ R11, R21, R34, !PT ;  /* 0x00000022150b7209 */ /* 0x000fe20007810000 */
[--C-:B------:R-:W-:Y:S01]  /*3680*/  FFMA.FTZ R182, R44, UR11, -R51.reuse ;  /* 0x0000000b2cb67c23 */ /* 0x100fe20008010833 */
[--C-:B------:R-:W-:Y:S01]  /*3690*/  FFMA.FTZ R45, R45, UR11, -R51.reuse ;  /* 0x0000000b2d2d7c23 */ /* 0x100fe20008010833 */
[--C-:B------:R-:W-:Y:S01]  /*36a0*/  FFMA.FTZ R176, R48, UR11, -R51.reuse ;  /* 0x0000000b30b07c23 */ /* 0x100fe20008010833 */
[----:B------:R-:W-:Y:S01]  /*36b0*/  FMNMX.FTZ R34, R24, R11, !PT ;  /* 0x0000000b18227209 */ /* 0x000fe20007810000 */
[----:B------:R-:W1:Y:S01]  /*36c0*/  MUFU.EX2 R190, R190 ;  /* 0x000000be00be7308 */ /* 0x000e620000000800 */
[--C-:B------:R-:W-:Y:S01]  /*36d0*/  FFMA.FTZ R178, R52, UR11, -R51.reuse ;  /* 0x0000000b34b27c23 */ /* 0x100fe20008010833 */
[--C-:B------:R-:W-:Y:S01]  /*36e0*/  FFMA.FTZ R53, R53, UR11, -R51.reuse ;  /* 0x0000000b35357c23 */ /* 0x100fe20008010833 */
[----:B------:R-:W-:Y:S01]  /*36f0*/  FMNMX.FTZ R11, R25, R34, !PT ;  /* 0x00000022190b7209 */ /* 0x000fe20007810000 */
[--C-:B------:R-:W-:Y:S01]  /*3700*/  FFMA.FTZ R56, R56, UR11, -R51.reuse ;  /* 0x0000000b38387c23 */ /* 0x100fe20008010833 */
[--C-:B------:R-:W-:Y:S01]  /*3710*/  FFMA.FTZ R57, R57, UR11, -R51.reuse ;  /* 0x0000000b39397c23 */ /* 0x100fe20008010833 */
[----:B------:R-:W-:Y:S01]  /*3720*/  FFMA.FTZ R60, R60, UR11, -R51 ;  /* 0x0000000b3c3c7c23 */ /* 0x000fe20008010833 */
[----:B------:R-:W-:Y:S01]  /*3730*/  FMNMX.FTZ R34, R26, R11, !PT ;  /* 0x0000000b1a227209 */ /* 0x000fe20007810000 */
[----:B------:R-:W3:Y:S01]  /*3740*/  MUFU.EX2 R37, R37 ;  /* 0x0000002500257308 */ /* 0x000ee20000000800 */
[----:B0-----:R-:W-:Y:S01]  /*3750*/  FADD.FTZ R49, R188, R35 ;  /* 0x00000023bc317221 */ /* 0x001fe20000010000 */
[----:B------:R-:W-:Y:S01]  /*3760*/  F2FP.BF16.F32.PACK_AB R188, R35, R188 ;  /* 0x000000bc23bc723e */ /* 0x000fe200000010ff */
[--C-:B------:R-:W-:Y:S01]  /*3770*/  FFMA.FTZ R61, R61, UR11, -R51.reuse ;  /* 0x0000000b3d3d7c23 */ /* 0x100fe20008010833 */
[----:B------:R-:W-:Y:S01]  /*3780*/  FMNMX.FTZ R11, R27, R34, !PT ;  /* 0x000000221b0b7209 */ /* 0x000fe20007810000 */
[--C-:B------:R-:W-:Y:S01]  /*3790*/  FFMA.FTZ R64, R64, UR11, -R51.reuse ;  /* 0x0000000b40407c23 */ /* 0x100fe20008010833 */
[--C-:B------:R-:W-:Y:S01]  /*37a0*/  FFMA.FTZ R65, R65, UR11, -R51.reuse ;  /* 0x0000000b41417c23 */ /* 0x100fe20008010833 */
[--C-:B------:R-:W-:Y:S01]  /*37b0*/  FFMA.FTZ R68, R68, UR11, -R51.reuse ;  /* 0x0000000b44447c23 */ /* 0x100fe20008010833 */
[----:B------:R-:W-:Y:S01]  /*37c0*/  FMNMX.FTZ R34, R28, R11, !PT ;  /* 0x0000000b1c227209 */ /* 0x000fe20007810000 */
[----:B------:R-:W-:Y:S01]  /*37d0*/  MUFU.EX2 R184, R184 ;  /* 0x000000b800b87308 */ /* 0x000fe20000000800 */
[----:B------:R-:W-:Y:S01]  /*37e0*/  FFMA.FTZ R51, R69, UR11, -R51 ;  /* 0x0000000b45337c23 */ /* 0x000fe20008010833 */
[--C-:B------:R-:W-:Y:S01]  /*37f0*/  IMAD.MOV.U32 R69, RZ, RZ, R119.reuse ;  /* 0x000000ffff457224 */ /* 0x100fe200078e0077 */
[----:B------:R-:W-:Y:S01]  /*3800*/  FMNMX.FTZ R11, R29, R34, !PT ;  /* 0x000000221d0b7209 */ /* 0x000fe20007810000 */
[--C-:B------:R-:W-:Y:S01]  /*3810*/  IMAD.MOV.U32 R54, RZ, RZ, R119.reuse ;  /* 0x000000ffff367224 */ /* 0x100fe200078e0077 */
[----:B------:R-:W-:Y:S01]  /*3820*/  MOV R40, R119 ;  /* 0x0000007700287202 */ /* 0x000fe20000000f00 */
[--C-:B------:R-:W-:Y:S01]  /*3830*/  IMAD.MOV.U32 R52, RZ, RZ, R119.reuse ;  /* 0x000000ffff347224 */ /* 0x100fe200078e0077 */
[----:B------:R-:W-:Y:S01]  /*3840*/  FMNMX.FTZ R34, R30, R11, !PT ;  /* 0x0000000b1e227209 */ /* 0x000fe20007810000 */
[----:B------:R-:W-:Y:S01]  /*3850*/  MUFU.EX2 R39, R39 ;  /* 0x0000002700277308 */ /* 0x000fe20000000800 */
[----:B------:R-:W-:-:S02]  /*3860*/  IMAD.MOV.U32 R48, RZ, RZ, R119 ;  /* 0x000000ffff307224 */ /* 0x000fc400078e0077 */
[----:B------:R-:W-:Y:S01]  /*3870*/  FMNMX.FTZ R11, R31, R34, !PT ;  /* 0x000000221f0b7209 */ /* 0x000fe20007810000 */
[--C-:B------:R-:W-:Y:S02]  /*3880*/  IMAD.MOV.U32 R46, RZ, RZ, R119.reuse ;  /* 0x000000ffff2e7224 */ /* 0x100fe400078e0077 */
[--C-:B------:R-:W-:Y:S01]  /*3890*/  IMAD.MOV.U32 R44, RZ, RZ, R119.reuse ;  /* 0x000000ffff2c7224 */ /* 0x100fe200078e0077 */
[----:B------:R-:W-:Y:S01]  /*38a0*/  FMNMX.FTZ R34, R32, R11, !PT ;  /* 0x0000000b20227209 */ /* 0x000fe20007810000 */
[----:B------:R-:W-:Y:S01]  /*38b0*/  MUFU.EX2 R186, R186 ;  /* 0x000000ba00ba7308 */ /* 0x000fe20000000800 */
[----:B------:R-:W-:Y:S02]  /*38c0*/  IMAD.MOV.U32 R42, RZ, RZ, R119 ;  /* 0x000000ffff2a7224 */ /* 0x000fe400078e0077 */
[----:B------:R-:W-:-:S04]  /*38d0*/  FMNMX.FTZ R11, R33, R34, !PT ;  /* 0x00000022210b7209 */ /* 0x000fc80007810000 */
[----:B------:R-:W-:Y:S01]  /*38e0*/  FMNMX.FTZ R34, R62, R11, !PT ;  /* 0x0000000b3e227209 */ /* 0x000fe20007810000 */
[----:B------:R-:W-:Y:S03]  /*38f0*/  MUFU.EX2 R41, R41 ;  /* 0x0000002900297308 */ /* 0x000fe60000000800 */
[----:B------:R-:W-:-:S04]  /*3900*/  FMNMX.FTZ R11, R63, R34, !PT ;  /* 0x000000223f0b7209 */ /* 0x000fc80007810000 */
[----:B------:R-:W-:Y:S01]  /*3910*/  FMNMX.FTZ R34, R66, R11, !PT ;  /* 0x0000000b42227209 */ /* 0x000fe20007810000 */
[----:B------:R-:W-:Y:S03]  /*3920*/  MUFU.EX2 R180, R180 ;  /* 0x000000b400b47308 */ /* 0x000fe60000000800 */
[----:B------:R-:W-:-:S04]  /*3930*/  FMNMX.FTZ R11, R67, R34, !PT ;  /* 0x00000022430b7209 */ /* 0x000fc80007810000 */
[----:B------:R-:W-:Y:S01]  /*3940*/  FMNMX.FTZ R34, R70, R11, !PT ;  /* 0x0000000b46227209 */ /* 0x000fe20007810000 */
[----:B------:R-:W-:Y:S03]  /*3950*/  MUFU.EX2 R43, R43 ;  /* 0x0000002b002b7308 */ /* 0x000fe60000000800 */
[----:B------:R-:W-:-:S05]  /*3960*/  FMNMX.FTZ R34, R71, R34, !PT ;  /* 0x0000002247227209 */ /* 0x000fca0007810000 */
[----:B------:R-:W0:Y:S01]  /*3970*/  SHFL.BFLY PT, R11, R34, 0x2, 0x1f ;  /* 0x0c401f00220b7f89 */ /* 0x000e2200000e0000 */
[----:B------:R-:W-:Y:S08]  /*3980*/  MUFU.EX2 R182, R182 ;  /* 0x000000b600b67308 */ /* 0x000ff00000000800 */
[----:B------:R-:W-:Y:S08]  /*3990*/  MUFU.EX2 R45, R45 ;  /* 0x0000002d002d7308 */ /* 0x000ff00000000800 */
[----:B------:R-:W-:Y:S01]  /*39a0*/  MUFU.EX2 R176, R176 ;  /* 0x000000b000b07308 */ /* 0x000fe20000000800 */
[----:B0-----:R-:W-:-:S07]  /*39b0*/  FMNMX.FTZ R36, R34, R11, !PT ;  /* 0x0000000b22247209 */ /* 0x001fce0007810000 */
[----:B------:R-:W-:Y:S01]  /*39c0*/  MUFU.EX2 R47, R47 ;  /* 0x0000002f002f7308 */ /* 0x000fe20000000800 */
[----:B------:R-:W0:Y:S07]  /*39d0*/  SHFL.BFLY PT, R11, R36, 0x1, 0x1f ;  /* 0x0c201f00240b7f89 */ /* 0x000e2e00000e0000 */
[----:B------:R-:W-:Y:S08]  /*39e0*/  MUFU.EX2 R178, R178 ;  /* 0x000000b200b27308 */ /* 0x000ff00000000800 */
[----:B------:R-:W-:Y:S08]  /*39f0*/  MUFU.EX2 R53, R53 ;  /* 0x0000003500357308 */ /* 0x000ff00000000800 */
[----:B------:R-:W-:Y:S01]  /*3a00*/  MUFU.EX2 R56, R56 ;  /* 0x0000003800387308 */ /* 0x000fe20000000800 */
[----:B0-----:R-:W-:-:S04]  /*3a10*/  FMNMX.FTZ R11, R36, R11, !PT ;  /* 0x0000000b240b7209 */ /* 0x001fc80007810000 */
[C---:B------:R-:W-:Y:S01]  /*3a20*/  FSETP.NEU.FTZ.AND P1, PT, R11.reuse, -INF , PT ;  /* 0xff8000000b00780b */ /* 0x040fe20003f3d000 */
[----:B------:R-:W-:Y:S02]  /*3a30*/  FMUL.FTZ R34, R11, UR11 ;  /* 0x0000000b0b227c20 */ /* 0x000fe40008410000 */
[----:B------:R-:W0:Y:S03]  /*3a40*/  MUFU.EX2 R57, R57 ;  /* 0x0000003900397308 */ /* 0x000e260000000800 */
[----:B------:R-:W-:Y:S02]  /*3a50*/  FSEL R34, R34, RZ, P1 ;  /* 0x000000ff22227208 */ /* 0x000fe40000800000 */
[----:B------:R-:W-:-:S03]  /*3a60*/  PLOP3.LUT P1, PT, PT, PT, UP0, 0x80, 0x0 ;  /* 0x000000000000781c */ /* 0x000fc60003f2f008 */
[----:B------:R-:W-:Y:S01]  /*3a70*/  MUFU.EX2 R60, R60 ;  /* 0x0000003c003c7308 */ /* 0x000fe20000000800 */
[--C-:B------:R-:W-:Y:S01]  /*3a80*/  FFMA.FTZ R5, R5, UR11, -R34.reuse ;  /* 0x0000000b05057c23 */ /* 0x100fe20008010822 */
[--C-:B------:R-:W-:Y:S01]  /*3a90*/  FFMA.FTZ R10, R10, UR11, -R34.reuse ;  /* 0x0000000b0a0a7c23 */ /* 0x100fe20008010822 */
[--C-:B------:R-:W-:Y:S01]  /*3aa0*/  FFMA.FTZ R12, R12, UR11, -R34.reuse ;  /* 0x0000000b0c0c7c23 */ /* 0x100fe20008010822 */
[--C-:B------:R-:W-:Y:S01]  /*3ab0*/  FFMA.FTZ R13, R13, UR11, -R34.reuse ;  /* 0x0000000b0d0d7c23 */ /* 0x100fe20008010822 */
[--C-:B------:R-:W-:Y:S01]  /*3ac0*/  FFMA.FTZ R14, R14, UR11, -R34.reuse ;  /* 0x0000000b0e0e7c23 */ /* 0x100fe20008010822 */
[--C-:B------:R-:W-:Y:S01]  /*3ad0*/  FFMA.FTZ R15, R15, UR11, -R34.reuse ;  /* 0x0000000b0f0f7c23 */ /* 0x100fe20008010822 */
[--C-:B------:R-:W-:Y:S01]  /*3ae0*/  FFMA.FTZ R20, R20, UR11, -R34.reuse ;  /* 0x0000000b14147c23 */ /* 0x100fe20008010822 */
        /* <DEDUP_REMOVED lines=8> */
[----:B------:R1:W4:Y:S01]  /*3b70*/  MUFU.EX2 R36, R10 ;  /* 0x0000000a00247308 */ /* 0x0003220000000800 */
[--C-:B------:R-:W-:Y:S01]  /*3b80*/  FFMA.FTZ R30, R30, UR11, -R34.reuse ;  /* 0x0000000b1e1e7c23 */ /* 0x100fe20008010822 */
[--C-:B------:R-:W-:Y:S01]  /*3b90*/  FFMA.FTZ R31, R31, UR11, -R34.reuse ;  /* 0x0000000b1f1f7c23 */ /* 0x100fe20008010822 */
[--C-:B------:R-:W-:Y:S01]  /*3ba0*/  FFMA.FTZ R32, R32, UR11, -R34.reuse ;  /* 0x0000000b20207c23 */ /* 0x100fe20008010822 */
[--C-:B------:R-:W-:Y:S01]  /*3bb0*/  FFMA.FTZ R33, R33, UR11, -R34.reuse ;  /* 0x0000000b21217c23 */ /* 0x100fe20008010822 */
[--C-:B------:R-:W-:Y:S01]  /*3bc0*/  FFMA.FTZ R62, R62, UR11, -R34.reuse ;  /* 0x0000000b3e3e7c23 */ /* 0x100fe20008010822 */
[--C-:B------:R-:W-:Y:S01]  /*3bd0*/  FFMA.FTZ R63, R63, UR11, -R34.reuse ;  /* 0x0000000b3f3f7c23 */ /* 0x100fe20008010822 */
[--C-:B------:R-:W-:Y:S01]  /*3be0*/  FFMA.FTZ R66, R66, UR11, -R34.reuse ;  /* 0x0000000b42427c23 */ /* 0x100fe20008010822 */
[----:B------:R-:W5:Y:S01]  /*3bf0*/  MUFU.EX2 R12, R12 ;  /* 0x0000000c000c7308 */ /* 0x000f620000000800 */
[----:B-1----:R-:W-:Y:S01]  /*3c00*/  FADD.FTZ R10, R190, R49 ;  /* 0x00000031be0a7221 */ /* 0x002fe20000010000 */
[--C-:B------:R-:W-:Y:S01]  /*3c10*/  FFMA.FTZ R67, R67, UR11, -R34.reuse ;  /* 0x0000000b43437c23 */ /* 0x100fe20008010822 */
[----:B------:R-:W-:Y:S01]  /*3c20*/  FFMA.FTZ R70, R70, UR11, -R34 ;  /* 0x0000000b46467c23 */ /* 0x000fe20008010822 */
[C---:B---3--:R-:W-:Y:S01]  /*3c30*/  F2FP.BF16.F32.PACK_AB R190, R37.reuse, R190 ;  /* 0x000000be25be723e */ /* 0x048fe200000010ff */
[----:B------:R-:W-:Y:S01]  /*3c40*/  FADD.FTZ R49, R37, R10 ;  /* 0x0000000a25317221 */ /* 0x000fe20000010000 */
[----:B------:R-:W-:Y:S01]  /*3c50*/  FFMA.FTZ R34, R71, UR11, -R34 ;  /* 0x0000000b47227c23 */ /* 0x000fe20008010822 */
[----:B0-----:R-:W-:Y:S01]  /*3c60*/  F2FP.BF16.F32.PACK_AB R172, R57, R56 ;  /* 0x0000003839ac723e */ /* 0x001fe200000010ff */
[----:B------:R-:W0:Y:S01]  /*3c70*/  MUFU.EX2 R13, R13 ;  /* 0x0000000d000d7308 */ /* 0x000e220000000800 */
[----:B------:R-:W-:Y:S01]  /*3c80*/  FADD.FTZ R10, R184, R49 ;  /* 0x00000031b80a7221 */ /* 0x000fe20000010000 */
[----:B----4-:R-:W-:Y:S01]  /*3c90*/  FADD.FTZ R49, R5, R36 ;  /* 0x0000002405317221 */ /* 0x010fe20000010000 */
[----:B------:R-:W-:Y:S01]  /*3ca0*/  F2FP.BF16.F32.PACK_AB R189, R36, R5 ;  /* 0x0000000524bd723e */ /* 0x000fe200000010ff */
[----:B------:R-:W-:-:S02]  /*3cb0*/  IMAD.MOV.U32 R71, RZ, RZ, R119 ;  /* 0x000000ffff477224 */ /* 0x000fc400078e0077 */
[C---:B------:R-:W-:Y:S01]  /*3cc0*/  FADD.FTZ R55, R39.reuse, R10 ;  /* 0x0000000a27377221 */ /* 0x040fe20000010000 */
[----:B------:R-:W-:Y:S01]  /*3cd0*/  F2FP.BF16.F32.PACK_AB R184, R39, R184 ;  /* 0x000000b827b8723e */ /* 0x000fe200000010ff */
[----:B------:R-:W-:Y:S01]  /*3ce0*/  IMAD.MOV.U32 R39, RZ, RZ, R119 ;  /* 0x000000ffff277224 */ /* 0x000fe200078e0077 */
[----:B------:R-:W1:Y:S01]  /*3cf0*/  MUFU.EX2 R14, R14 ;  /* 0x0000000e000e7308 */ /* 0x000e620000000800 */
[----:B-----5:R-:W-:Y:S01]  /*3d00*/  FADD.FTZ R10, R12, R49 ;  /* 0x000000310c0a7221 */ /* 0x020fe20000010000 */
[----:B------:R-:W-:Y:S01]  /*3d10*/  FADD.FTZ R38, R186, R55 ;  /* 0x00000037ba267221 */ /* 0x000fe20000010000 */
[C---:B------:R-:W-:Y:S01]  /*3d20*/  F2FP.BF16.F32.PACK_AB R186, R41.reuse, R186 ;  /* 0x000000ba29ba723e */ /* 0x040fe200000010ff */
[--C-:B------:R-:W-:Y:S02]  /*3d30*/  IMAD.MOV.U32 R36, RZ, RZ, R119.reuse ;  /* 0x000000ffff247224 */ /* 0x100fe400078e0077 */
[----:B------:R-:W-:Y:S01]  /*3d40*/  FADD.FTZ R55, R41, R38 ;  /* 0x0000002629377221 */ /* 0x000fe20000010000 */
[----:B------:R-:W-:Y:S01]  /*3d50*/  IMAD.MOV.U32 R41, RZ, RZ, R119 ;  /* 0x000000ffff297224 */ /* 0x000fe200078e0077 */
[----:B------:R-:W3:Y:S01]  /*3d60*/  MUFU.EX2 R15, R15 ;  /* 0x0000000f000f7308 */ /* 0x000ee20000000800 */
[----:B0-----:R-:W-:Y:S01]  /*3d70*/  FADD.FTZ R49, R13, R10 ;  /* 0x0000000a0d317221 */ /* 0x001fe20000010000 */
[----:B------:R-:W-:Y:S01]  /*3d80*/  FADD.FTZ R38, R180, R55 ;  /* 0x00000037b4267221 */ /* 0x000fe20000010000 */
[----:B------:R-:W-:-:S02]  /*3d90*/  F2FP.BF16.F32.PACK_AB R180, R43, R180 ;  /* 0x000000b42bb4723e */ /* 0x000fc400000010ff */
[----:B------:R-:W-:Y:S01]  /*3da0*/  F2FP.BF16.F32.PACK_AB R191, R13, R12 ;  /* 0x0000000c0dbf723e */ /* 0x000fe200000010ff */
[----:B------:R-:W-:Y:S01]  /*3db0*/  FADD.FTZ R55, R43, R38 ;  /* 0x000000262b377221 */ /* 0x000fe20000010000 */
[----:B------:R-:W-:Y:S01]  /*3dc0*/  IMAD.MOV.U32 R12, RZ, RZ, 0x3f800000 ;  /* 0x3f800000ff0c7424 */ /* 0x000fe200078e00ff */
[----:B------:R-:W0:Y:S01]  /*3dd0*/  MUFU.EX2 R20, R20 ;  /* 0x0000001400147308 */ /* 0x000e220000000800 */
[----:B-1----:R-:W-:Y:S01]  /*3de0*/  FADD.FTZ R10, R14, R49 ;  /* 0x000000310e0a7221 */ /* 0x002fe20000010000 */
[----:B------:R-:W-:Y:S01]  /*3df0*/  FADD.FTZ R38, R182, R55 ;  /* 0x00000037b6267221 */ /* 0x000fe20000010000 */
[C---:B------:R-:W-:Y:S01]  /*3e00*/  F2FP.BF16.F32.PACK_AB R182, R45.reuse, R182 ;  /* 0x000000b62db6723e */ /* 0x040fe200000010ff */
[--C-:B------:R-:W-:Y:S02]  /*3e10*/  IMAD.MOV.U32 R43, RZ, RZ, R119.reuse ;  /* 0x000000ffff2b7224 */ /* 0x100fe400078e0077 */
[----:B------:R-:W-:Y:S01]  /*3e20*/  FADD.FTZ R55, R45, R38 ;  /* 0x000000262d377221 */ /* 0x000fe20000010000 */
[--C-:B------:R-:W-:Y:S01]  /*3e30*/  IMAD.MOV.U32 R45, RZ, RZ, R119.reuse ;  /* 0x000000ffff2d7224 */ /* 0x100fe200078e0077 */
[----:B------:R-:W1:Y:S01]  /*3e40*/  MUFU.EX2 R21, R21 ;  /* 0x0000001500157308 */ /* 0x000e620000000800 */
[C---:B---3--:R-:W-:Y:S01]  /*3e50*/  FADD.FTZ R49, R15.reuse, R10 ;  /* 0x0000000a0f317221 */ /* 0x048fe20000010000 */
[----:B------:R-:W-:Y:S01]  /*3e60*/  F2FP.BF16.F32.PACK_AB R185, R15, R14 ;  /* 0x0000000e0fb9723e */ /* 0x000fe200000010ff */
[----:B------:R-:W-:-:S05]  /*3e70*/  IMAD.MOV.U32 R38, RZ, RZ, R119 ;  /* 0x000000ffff267224 */ /* 0x000fca00078e0077 */
[----:B------:R-:W2:Y:S01]  /*3e80*/  MUFU.EX2 R24, R24 ;  /* 0x0000001800187308 */ /* 0x000ea20000000800 */
[----:B0-----:R-:W-:-:S07]  /*3e90*/  FADD.FTZ R10, R20, R49 ;  /* 0x00000031140a7221 */ /* 0x001fce0000010000 */
[----:B------:R-:W0:Y:S01]  /*3ea0*/  MUFU.EX2 R25, R25 ;  /* 0x0000001900197308 */ /* 0x000e220000000800 */
[----:B-1----:R-:W-:Y:S01]  /*3eb0*/  FADD.FTZ R49, R21, R10 ;  /* 0x0000000a15317221 */ /* 0x002fe20000010000 */
[----:B------:R-:W-:Y:S01]  /*3ec0*/  FADD.FTZ R10, R176, R55 ;  /* 0x00000037b00a7221 */ /* 0x000fe20000010000 */
[----:B------:R-:W-:Y:S02]  /*3ed0*/  F2FP.BF16.F32.PACK_AB R176, R47, R176 ;  /* 0x000000b02fb0723e */ /* 0x000fe400000010ff */
[----:B------:R-:W-:Y:S01]  /*3ee0*/  F2FP.BF16.F32.PACK_AB R187, R21, R20 ;  /* 0x0000001415bb723e */ /* 0x000fe200000010ff */
[----:B------:R-:W-:Y:S01]  /*3ef0*/  FADD.FTZ R55, R47, R10 ;  /* 0x0000000a2f377221 */ /* 0x000fe20000010000 */
[----:B------:R-:W-:Y:S01]  /*3f00*/  IMAD.MOV.U32 R47, RZ, RZ, R119 ;  /* 0x000000ffff2f7224 */ /* 0x000fe200078e0077 */
[----:B------:R-:W1:Y:S01]  /*3f10*/  MUFU.EX2 R26, R26 ;  /* 0x0000001a001a7308 */ /* 0x000e620000000800 */
[----:B--2---:R-:W-:Y:S01]  /*3f20*/  FADD.FTZ R0, R24, R49 ;  /* 0x0000003118007221 */ /* 0x004fe20000010000 */
[----:B------:R-:W-:Y:S01]  /*3f30*/  FADD.FTZ R10, R178, R55 ;  /* 0x00000037b20a7221 */ /* 0x000fe20000010000 */
[----:B------:R-:W-:-:S03]  /*3f40*/  F2FP.BF16.F32.PACK_AB R178, R53, R178 ;  /* 0x000000b235b2723e */ /* 0x000fc600000010ff */
[----:B------:R-:W-:Y:S01]  /*3f50*/  FADD.FTZ R55, R53, R10 ;  /* 0x0000000a35377221 */ /* 0x000fe20000010000 */
[----:B------:R-:W-:Y:S01]  /*3f60*/  IMAD.MOV.U32 R53, RZ, RZ, R119 ;  /* 0x000000ffff357224 */ /* 0x000fe200078e0077 */
[----:B------:R-:W2:Y:S01]  /*3f70*/  MUFU.EX2 R27, R27 ;  /* 0x0000001b001b7308 */ /* 0x000ea20000000800 */
[C---:B0-----:R-:W-:Y:S01]  /*3f80*/  FADD.FTZ R49, R25.reuse, R0 ;  /* 0x0000000019317221 */ /* 0x041fe20000010000 */
[----:B------:R-:W-:Y:S01]  /*3f90*/  FADD.FTZ R10, R56, R55 ;  /* 0x00000037380a7221 */ /* 0x000fe20000010000 */
[----:B------:R-:W-:Y:S01]  /*3fa0*/  F2FP.BF16.F32.PACK_AB R181, R25, R24 ;  /* 0x0000001819b5723e */ /* 0x000fe200000010ff */
[--C-:B------:R-:W-:Y:S02]  /*3fb0*/  IMAD.MOV.U32 R56, RZ, RZ, R119.reuse ;  /* 0x000000ffff387224 */ /* 0x100fe400078e0077 */
[----:B------:R-:W-:Y:S01]  /*3fc0*/  FADD.FTZ R37, R57, R10 ;  /* 0x0000000a39257221 */ /* 0x000fe20000010000 */
[----:B------:R-:W-:Y:S01]  /*3fd0*/  IMAD.MOV.U32 R57, RZ, RZ, R119 ;  /* 0x000000ffff397224 */ /* 0x000fe200078e0077 */
[----:B------:R-:W0:Y:S01]  /*3fe0*/  MUFU.EX2 R28, R28 ;  /* 0x0000001c001c7308 */ /* 0x000e220000000800 */
[----:B-1----:R-:W-:Y:S01]  /*3ff0*/  FADD.FTZ R0, R26, R49 ;  /* 0x000000311a007221 */ /* 0x002fe20000010000 */
[----:B------:R-:W-:Y:S01]  /*4000*/  FADD.FTZ R10, R60, R37 ;  /* 0x000000253c0a7221 */ /* 0x000fe20000010000 */
[----:B------:R-:W-:-:S02]  /*4010*/  IMAD.MOV.U32 R55, RZ, RZ, R119 ;  /* 0x000000ffff377224 */ /* 0x000fc400078e0077 */
[--C-:B------:R-:W-:Y:S02]  /*4020*/  IMAD.MOV.U32 R25, RZ, RZ, R119.reuse ;  /* 0x000000ffff197224 */ /* 0x100fe400078e0077 */
[--C-:B------:R-:W-:Y:S01]  /*4030*/  IMAD.MOV.U32 R24, RZ, RZ, R119.reuse ;  /* 0x000000ffff187224 */ /* 0x100fe200078e0077 */
[----:B------:R-:W1:Y:S01]  /*4040*/  MUFU.EX2 R29, R29 ;  /* 0x0000001d001d7308 */ /* 0x000e620000000800 */
[C---:B--2---:R-:W-:Y:S01]  /*4050*/  FADD.FTZ R49, R27.reuse, R0 ;  /* 0x000000001b317221 */ /* 0x044fe20000010000 */
[----:B------:R-:W-:Y:S01]  /*4060*/  F2FP.BF16.F32.PACK_AB R183, R27, R26 ;  /* 0x0000001a1bb7723e */ /* 0x000fe200000010ff */
[--C-:B------:R-:W-:Y:S02]  /*4070*/  IMAD.MOV.U32 R27, RZ, RZ, R119.reuse ;  /* 0x000000ffff1b7224 */ /* 0x100fe400078e0077 */
[----:B------:R-:W-:-:S03]  /*4080*/  IMAD.MOV.U32 R26, RZ, RZ, R119 ;  /* 0x000000ffff1a7224 */ /* 0x000fc600078e0077 */
[----:B------:R-:W2:Y:S01]  /*4090*/  MUFU.EX2 R30, R30 ;  /* 0x0000001e001e7308 */ /* 0x000ea20000000800 */
[----:B0-----:R-:W-:Y:S01]  /*40a0*/  FADD.FTZ R0, R28, R49 ;  /* 0x000000311c007221 */ /* 0x001fe20000010000 */
[----:B------:R-:W-:-:S06]  /*40b0*/  MOV R49, R119 ;  /* 0x0000007700317202 */ /* 0x000fcc0000000f00 */
[----:B------:R-:W0:Y:S01]  /*40c0*/  MUFU.EX2 R31, R31 ;  /* 0x0000001f001f7308 */ /* 0x000e220000000800 */
[C---:B-1----:R-:W-:Y:S01]  /*40d0*/  FADD.FTZ R35, R29.reuse, R0 ;  /* 0x000000001d237221 */ /* 0x042fe20000010000 */
[----:B------:R-:W-:Y:S01]  /*40e0*/  F2FP.BF16.F32.PACK_AB R177, R29, R28 ;  /* 0x0000001c1db1723e */ /* 0x000fe200000010ff */
[--C-:B------:R-:W-:Y:S02]  /*40f0*/  IMAD.MOV.U32 R29, RZ, RZ, R119.reuse ;  /* 0x000000ffff1d7224 */ /* 0x100fe400078e0077 */
[----:B------:R-:W-:-:S03]  /*4100*/  IMAD.MOV.U32 R28, RZ, RZ, R119 ;  /* 0x000000ffff1c7224 */ /* 0x000fc600078e0077 */
[----:B------:R-:W1:Y:S01]  /*4110*/  MUFU.EX2 R32, R32 ;  /* 0x0000002000207308 */ /* 0x000e620000000800 */
[----:B--2---:R-:W-:-:S07]  /*4120*/  FADD.FTZ R0, R30, R35 ;  /* 0x000000231e007221 */ /* 0x004fce0000010000 */
[----:B------:R-:W2:Y:S01]  /*4130*/  MUFU.EX2 R33, R33 ;  /* 0x0000002100217308 */ /* 0x000ea20000000800 */
[C---:B0-----:R-:W-:Y:S01]  /*4140*/  FADD.FTZ R35, R31.reuse, R0 ;  /* 0x000000001f237221 */ /* 0x041fe20000010000 */
[----:B------:R-:W-:Y:S01]  /*4150*/  F2FP.BF16.F32.PACK_AB R179, R31, R30 ;  /* 0x0000001e1fb3723e */ /* 0x000fe200000010ff */
[----:B------:R-:W-:Y:S01]  /*4160*/  IMAD.MOV.U32 R30, RZ, RZ, R119 ;  /* 0x000000ffff1e7224 */ /* 0x000fe200078e0077 */
[----:B------:R-:W-:-:S04]  /*4170*/  MOV R31, R119 ;  /* 0x00000077001f7202 */ /* 0x000fc80000000f00 */
[----:B------:R-:W0:Y:S01]  /*4180*/  MUFU.EX2 R62, R62 ;  /* 0x0000003e003e7308 */ /* 0x000e220000000800 */
[----:B-1----:R-:W-:-:S07]  /*4190*/  FADD.FTZ R0, R32, R35 ;  /* 0x0000002320007221 */ /* 0x002fce0000010000 */
[----:B------:R-:W1:Y:S01]  /*41a0*/  MUFU.EX2 R63, R63 ;  /* 0x0000003f003f7308 */ /* 0x000e620000000800 */
[C---:B--2---:R-:W-:Y:S01]  /*41b0*/  FADD.FTZ R35, R33.reuse, R0 ;  /* 0x0000000021237221 */ /* 0x044fe20000010000 */
[----:B------:R-:W-:Y:S01]  /*41c0*/  F2FP.BF16.F32.PACK_AB R173, R33, R32 ;  /* 0x0000002021ad723e */ /* 0x000fe200000010ff */
[--C-:B------:R-:W-:Y:S02]  /*41d0*/  IMAD.MOV.U32 R33, RZ, RZ, R119.reuse ;  /* 0x000000ffff217224 */ /* 0x100fe400078e0077 */
[----:B------:R-:W-:-:S03]  /*41e0*/  IMAD.MOV.U32 R32, RZ, RZ, R119 ;  /* 0x000000ffff207224 */ /* 0x000fc600078e0077 */
[----:B------:R-:W2:Y:S01]  /*41f0*/  MUFU.EX2 R61, R61 ;  /* 0x0000003d003d7308 */ /* 0x000ea20000000800 */
[----:B0-----:R-:W-:-:S07]  /*4200*/  FADD.FTZ R0, R62, R35 ;  /* 0x000000233e007221 */ /* 0x001fce0000010000 */
[----:B------:R-:W0:Y:S01]  /*4210*/  MUFU.EX2 R66, R66 ;  /* 0x0000004200427308 */ /* 0x000e220000000800 */
[C---:B-1----:R-:W-:Y:S01]  /*4220*/  FADD.FTZ R35, R63.reuse, R0 ;  /* 0x000000003f237221 */ /* 0x042fe20000010000 */
[----:B------:R-:W-:Y:S01]  /*4230*/  F2FP.BF16.F32.PACK_AB R175, R63, R62 ;  /* 0x0000003e3faf723e */ /* 0x000fe200000010ff */
[--C-:B------:R-:W-:Y:S02]  /*4240*/  IMAD.MOV.U32 R63, RZ, RZ, R119.reuse ;  /* 0x000000ffff3f7224 */ /* 0x100fe400078e0077 */
[----:B------:R-:W-:-:S03]  /*4250*/  IMAD.MOV.U32 R62, RZ, RZ, R119 ;  /* 0x000000ffff3e7224 */ /* 0x000fc600078e0077 */
[----:B------:R-:W1:Y:S01]  /*4260*/  MUFU.EX2 R64, R64 ;  /* 0x0000004000407308 */ /* 0x000e620000000800 */
[C---:B--2---:R-:W-:Y:S01]  /*4270*/  FADD.FTZ R37, R61.reuse, R10 ;  /* 0x0000000a3d257221 */ /* 0x044fe20000010000 */
[----:B------:R-:W-:Y:S01]  /*4280*/  F2FP.BF16.F32.PACK_AB R174, R61, R60 ;  /* 0x0000003c3dae723e */ /* 0x000fe200000010ff */
[--C-:B------:R-:W-:Y:S02]  /*4290*/  IMAD.MOV.U32 R61, RZ, RZ, R119.reuse ;  /* 0x000000ffff3d7224 */ /* 0x100fe400078e0077 */
[----:B------:R-:W-:-:S03]  /*42a0*/  IMAD.MOV.U32 R60, RZ, RZ, R119 ;  /* 0x000000ffff3c7224 */ /* 0x000fc600078e0077 */
[----:B------:R-:W2:Y:S01]  /*42b0*/  MUFU.EX2 R67, R67 ;  /* 0x0000004300437308 */ /* 0x000ea20000000800 */
[----:B0-----:R-:W-:Y:S01]  /*42c0*/  FADD.FTZ R0, R66, R35 ;  /* 0x0000002342007221 */ /* 0x001fe20000010000 */
[----:B------:R-:W-:-:S06]  /*42d0*/  IMAD.MOV.U32 R35, RZ, RZ, R119 ;  /* 0x000000ffff237224 */ /* 0x000fcc00078e0077 */
[----:B------:R-:W0:Y:S01]  /*42e0*/  MUFU.EX2 R65, R65 ;  /* 0x0000004100417308 */ /* 0x000e220000000800 */
[----:B-1----:R-:W-:-:S07]  /*42f0*/  FADD.FTZ R10, R64, R37 ;  /* 0x00000025400a7221 */ /* 0x002fce0000010000 */
[----:B------:R-:W1:Y:S01]  /*4300*/  MUFU.EX2 R70, R70 ;  /* 0x0000004600467308 */ /* 0x000e620000000800 */
[C---:B--2---:R-:W-:Y:S01]  /*4310*/  FADD.FTZ R5, R67.reuse, R0 ;  /* 0x0000000043057221 */ /* 0x044fe20000010000 */
[----:B------:R-:W-:Y:S01]  /*4320*/  F2FP.BF16.F32.PACK_AB R169, R67, R66 ;  /* 0x0000004243a9723e */ /* 0x000fe200000010ff */
[----:B------:R-:W-:Y:S01]  /*4330*/  IMAD.MOV.U32 R66, RZ, RZ, R119 ;  /* 0x000000ffff427224 */ /* 0x000fe200078e0077 */
[----:B------:R-:W-:-:S04]  /*4340*/  MOV R67, R119 ;  /* 0x0000007700437202 */ /* 0x000fc80000000f00 */
[----:B------:R-:W2:Y:S01]  /*4350*/  MUFU.EX2 R68, R68 ;  /* 0x0000004400447308 */ /* 0x000ea20000000800 */
[C---:B0-----:R-:W-:Y:S01]  /*4360*/  FADD.FTZ R37, R65.reuse, R10 ;  /* 0x0000000a41257221 */ /* 0x041fe20000010000 */
[----:B------:R-:W-:Y:S01]  /*4370*/  F2FP.BF16.F32.PACK_AB R168, R65, R64 ;  /* 0x0000004041a8723e */ /* 0x000fe200000010ff */
[--C-:B------:R-:W-:Y:S02]  /*4380*/  IMAD.MOV.U32 R65, RZ, RZ, R119.reuse ;  /* 0x000000ffff417224 */ /* 0x100fe400078e0077 */
[----:B------:R-:W-:-:S03]  /*4390*/  IMAD.MOV.U32 R64, RZ, RZ, R119 ;  /* 0x000000ffff407224 */ /* 0x000fc600078e0077 */
[----:B------:R0:W3:Y:S01]  /*43a0*/  MUFU.EX2 R171, R34 ;  /* 0x0000002200ab7308 */ /* 0x0000e20000000800 */
[----:B-1----:R-:W-:-:S07]  /*43b0*/  FADD.FTZ R0, R70, R5 ;  /* 0x0000000546007221 */ /* 0x002fce0000010000 */
[----:B------:R-:W1:Y:S01]  /*43c0*/  MUFU.EX2 R51, R51 ;  /* 0x0000003300337308 */ /* 0x000e620000000800 */
[----:B--2---:R-:W-:Y:S01]  /*43d0*/  FADD.FTZ R10, R68, R37 ;  /* 0x00000025440a7221 */ /* 0x004fe20000010000 */
[--C-:B------:R-:W-:Y:S02]  /*43e0*/  IMAD.MOV.U32 R37, RZ, RZ, R119.reuse ;  /* 0x000000ffff257224 */ /* 0x100fe400078e0077 */
[--C-:B0-----:R-:W-:Y:S02]  /*43f0*/  IMAD.MOV.U32 R34, RZ, RZ, R119.reuse ;  /* 0x000000ffff227224 */ /* 0x101fe400078e0077 */
[C---:B---3--:R-:W-:Y:S01]  /*4400*/  FADD.FTZ R5, R171.reuse, R0 ;  /* 0x00000000ab057221 */ /* 0x048fe20000010000 */
[----:B------:R-:W-:Y:S01]  /*4410*/  F2FP.BF16.F32.PACK_AB R171, R171, R70 ;  /* 0x00000046abab723e */ /* 0x000fe200000010ff */
[----:B------:R-:W-:Y:S02]  /*4420*/  IMAD.MOV.U32 R0, RZ, RZ, 0x3f800000 ;  /* 0x3f800000ff007424 */ /* 0x000fe400078e00ff */
[----:B------:R-:W-:-:S02]  /*4430*/  IMAD.MOV.U32 R70, RZ, RZ, R119 ;  /* 0x000000ffff467224 */ /* 0x000fc400078e0077 */
[C---:B-1----:R-:W-:Y:S01]  /*4440*/  FADD.FTZ R10, R51.reuse, R10 ;  /* 0x0000000a330a7221 */ /* 0x042fe20000010000 */
[----:B------:R-:W-:Y:S01]  /*4450*/  F2FP.BF16.F32.PACK_AB R170, R51, R68 ;  /* 0x0000004433aa723e */ /* 0x000fe200000010ff */
[--C-:B------:R-:W-:Y:S02]  /*4460*/  IMAD.MOV.U32 R68, RZ, RZ, R119.reuse ;  /* 0x000000ffff447224 */ /* 0x100fe400078e0077 */
[----:B------:R-:W-:Y:S01]  /*4470*/  IMAD.MOV.U32 R51, RZ, RZ, R119 ;  /* 0x000000ffff337224 */ /* 0x000fe200078e0077 */
[----:B------:R-:W-:Y:S06]  /*4480*/  @!P1 BRA `(.L_x_194) ;  /* 0x0000002800109947 */ /* 0x000fec0003800000 */
[----:B------:R-:W-:Y:S01]  /*4490*/  IMAD.MOV.U32 R13, RZ, RZ, R11 ;  /* 0x000000ffff0d7224 */ /* 0x000fe200078e000b */
[----:B------:R-:W-:Y:S01]  /*44a0*/  MOV R14, R4 ;  /* 0x00000004000e7202 */ /* 0x000fe20000000f00 */
[----:B------:R-:W-:Y:S01]  /*44b0*/  IMAD.MOV.U32 R0, RZ, RZ, 0x3f800000 ;  /* 0x3f800000ff007424 */ /* 0x000fe200078e00ff */
        /* <DEDUP_REMOVED lines=48> */
[----:B------:R-:W-:Y:S01]  /*47c0*/  UMOV UR6, UR39 ;  /* 0x0000002700067c82 */ /* 0x000fe20008000000 */
[----:B------:R-:W-:Y:S01]  /*47d0*/  UMOV UR7, UR38 ;  /* 0x0000002600077c82 */ /* 0x000fe20008000000 */
[----:B------:R-:W-:Y:S01]  /*47e0*/  ULDC UR8, c[0x0][0x9d8] ;  /* 0x0002760000087ab9 */ /* 0x000fe20000000800 */
[----:B------:R-:W-:-:S05]  /*47f0*/  ULDC UR11, c[0x0][0x988] ;  /* 0x00026200000b7ab9 */ /* 0x000fca0000000800 */
.L_x_205:
[----:B------:R-:W-:-:S04]  /*4800*/  UISETP.NE.AND UP0, UPT, UR7, 0x1, UPT ;  /* 0x000000010700788c */ /* 0x000fc8000bf05270 */
[----:B------:R-:W-:-:S04]  /*4810*/  USEL UR39, URZ, 0x1, UP0 ;  /* 0x000000013f277887 */ /* 0x000fc80008000000 */
[----:B------:R-:W-:Y:S01]  /*4820*/  ULOP3.LUT UR39, UR6, UR39, URZ, 0x3c, !UPT ;  /* 0x0000002706277292 */ /* 0x000fe2000f8e3c3f */
[----:B------:R-:W-:Y:S11]  /*4830*/  @!P0 BRA `(.L_x_195) ;  /* 0x0000000000048947 */ /* 0x000ff60003800000 */
[----:B------:R-:W-:Y:S01]  /*4840*/  BPT.TRAP 0x1 ;  /* 0x000000040000795c */ /* 0x000fe20000300000 */
.L_x_195:
[----:B------:R-:W0:Y:S01]  /*4850*/  S2UR UR9, SR_CgaCtaId ;  /* 0x00000000000979c3 */ /* 0x000e220000008800 */
[----:B------:R-:W-:Y:S01]  /*4860*/  MOV R2, 0x400 ;  /* 0x0000040000027802 */ /* 0x000fe20000000f00 */
[----:B------:R-:W-:Y:S01]  /*4870*/  UIADD3 UR38, UR7, 0x1, URZ ;  /* 0x0000000107267890 */ /* 0x000fe2000fffe03f */
[----:B------:R-:W-:-:S03]  /*4880*/  IMAD.U32 R4, RZ, RZ, UR39 ;  /* 0x00000027ff047e24 */ /* 0x000fc6000f8e00ff */
[----:B------:R-:W-:Y:S02]  /*4890*/  UISETP.NE.AND UP0, UPT, UR38, 0x2, UPT ;  /* 0x000000022600788c */ /* 0x000fe4000bf05270 */
[----:B------:R-:W-:Y:S02]  /*48a0*/  SHF.L.U32 R4, R4, 0x1f, RZ ;  /* 0x0000001f04047819 */ /* 0x000fe400000006ff */
[----:B------:R-:W-:Y:S01]  /*48b0*/  USEL UR38, UR38, URZ, UP0 ;  /* 0x0000003f26267287 */ /* 0x000fe20008000000 */
[----:B0-----:R-:W-:-:S05]  /*48c0*/  IMAD.U32 R3, RZ, RZ, UR9 ;  /* 0x00000009ff037e24 */ /* 0x001fca000f8e00ff */
[----:B------:R-:W-:-:S04]  /*48d0*/  LEA R2, R3, R2, 0x18 ;  /* 0x0000000203027211 */ /* 0x000fc800078ec0ff */
[----:B------:R-:W-:-:S13]  /*48e0*/  R2UR UR9, R2 ;  /* 0x00000000020972ca */ /* 0x000fda00000e0000 */
[----:B------:R-:W-:-:S09]  /*48f0*/  ULEA UR9, UR38, UR9, 0x3 ;  /* 0x0000000926097291 */ /* 0x000fd2000f8e183f */
[----:B------:R0:W1:Y:S01]  /*4900*/  SYNCS.PHASECHK.TRANS64.TRYWAIT P1, [UR9+0x30830], R4 ;  /* 0x03083004ff0075a7 */ /* 0x0000620008020149 */
[----:B------:R-:W-:Y:S05]  /*4910*/  @!P0 BRA `(.L_x_196) ;  /* 0x0000000000048947 */ /* 0x000fea0003800000 */
[----:B------:R-:W-:Y:S01]  /*4920*/  BPT.TRAP 0x1 ;  /* 0x000000040000795c */ /* 0x000fe20000300000 */
.L_x_196:
[----:B-1----:R-:W-:Y:S05]  /*4930*/  @P1 BRA `(.L_x_197) ;  /* 0x0000000000081947 */ /* 0x002fea0003800000 */
[----:B------:R-:W1:Y:S02]  /*4940*/  SYNCS.PHASECHK.TRANS64.TRYWAIT P1, [UR9+0x30830], R4 ;  /* 0x03083004ff0075a7 */ /* 0x000e640008020149 */
[----:B-1----:R-:W-:Y:S05]  /*4950*/  @!P1 BRA `(.L_x_198) ;  /* 0x000000cc007c9947 */ /* 0x002fea0003800000 */
.L_x_197:
[----:B------:R-:W-:Y:S01]  /*4960*/  R2UR UR32, R8 ;  /* 0x00000000082072ca */ /* 0x000fe200000e0000 */
[----:B------:R-:W-:Y:S01]  /*4970*/  UIMAD UR10, UR38, 0x900, UR4 ;  /* 0x00000900260a78a4 */ /* 0x000fe2000f8e0204 */
[----:B------:R-:W-:Y:S01]  /*4980*/  R2UR UR33, R9 ;  /* 0x00000000092172ca */ /* 0x000fe200000e0000 */
[----:B------:R-:W-:Y:S01]  /*4990*/  WARPGROUP.ARRIVE ;  /* 0x00000000000079c5 */ /* 0x000fe20000000000 */
[----:B------:R-:W-:Y:S01]  /*49a0*/  UMOV UR35, 0x40000040 ;  /* 0x4000004000237882 */ /* 0x000fe20000000000 */
[----:B------:R-:W-:Y:S01]  /*49b0*/  UIADD3 UR14, UR10, 0x304, URZ ;  /* 0x000003040a0e7890 */ /* 0x000fe2000fffe03f */
[-C--:B------:R-:W-:Y:S01]  /*49c0*/  FMUL.FTZ R24, R24, R12.reuse ;  /* 0x0000000c18187220 */ /* 0x080fe20000410000 */
[----:B------:R-:W-:Y:S01]  /*49d0*/  UMOV UR15, 0x40000040 ;  /* 0x40000040000f7882 */ /* 0x000fe20000000000 */
[----:B------:R-:W-:Y:S01]  /*49e0*/  UMOV UR34, UR10 ;  /* 0x0000000a00227c82 */ /* 0x000fe20008000000 */
[----:B------:R-:W-:Y:S01]  /*49f0*/  UIADD3 UR18, UR10, 0x306, URZ ;  /* 0x000003060a127890 */ /* 0x000fe2000fffe03f */
[-C--:B------:R-:W-:Y:S01]  /*4a00*/  FMUL.FTZ R25, R25, R12.reuse ;  /* 0x0000000c19197220 */ /* 0x080fe20000410000 */
[----:B------:R-:W-:Y:S01]  /*4a10*/  UMOV UR19, 0x40000040 ;  /* 0x4000004000137882 */ /* 0x000fe20000000000 */
[----:B------:R-:W-:Y:S01]  /*4a20*/  UIADD3 UR22, UR10, 0x600, URZ ;  /* 0x000006000a167890 */ /* 0x000fe2000fffe03f */
[-C--:B------:R-:W-:Y:S01]  /*4a30*/  FMUL.FTZ R28, R28, R12.reuse ;  /* 0x0000000c1c1c7220 */ /* 0x080fe20000410000 */
[----:B------:R-:W-:Y:S01]  /*4a40*/  UMOV UR23, 0x40000040 ;  /* 0x4000004000177882 */ /* 0x000fe20000000000 */
[----:B------:R-:W-:Y:S01]  /*4a50*/  HGMMA.64x96x16.F32.BF16 R120, gdesc[UR32], RZ, !UPT, gsb0 ;  /* 0x01600000207879f0 */ /* 0x000fe2000c0018ff */
[----:B------:R-:W-:Y:S01]  /*4a60*/  R2UR UR32, R6 ;  /* 0x00000000062072ca */ /* 0x000fe200000e0000 */
[----:B------:R-:W-:Y:S01]  /*4a70*/  UIADD3 UR34, UR10, 0x2, URZ ;  /* 0x000000020a227890 */ /* 0x000fe2000fffe03f */
[----:B------:R-:W-:Y:S01]  /*4a80*/  R2UR UR33, R7 ;  /* 0x00000000072172ca */ /* 0x000fe200000e0000 */
[----:B------:R-:W-:Y:S01]  /*4a90*/  UMOV UR35, 0x40000040 ;  /* 0x4000004000237882 */ /* 0x000fe20000000000 */
[----:B------:R-:W-:Y:S01]  /*4aa0*/  UIADD3 UR26, UR10, 0x602, URZ ;  /* 0x000006020a1a7890 */ /* 0x000fe2000fffe03f */
[-C--:B------:R-:W-:Y:S01]  /*4ab0*/  FMUL.FTZ R29, R29, R12.reuse ;  /* 0x0000000c1d1d7220 */ /* 0x080fe20000410000 */
[----:B------:R-:W-:Y:S01]  /*4ac0*/  UMOV UR27, 0x40000040 ;  /* 0x40000040001b7882 */ /* 0x000fe20000000000 */
        /* <DEDUP_REMOVED lines=150> */
.L_x_199:
[----:B------:R-:W-:Y:S01]  /*5430*/  R2UR UR10, R2 ;  /* 0x00000000020a72ca */ /* 0x000fe200000e0000 */
[----:B------:R-:W-:-:S05]  /*5440*/  IMAD.U32 R0, RZ, RZ, UR6 ;  /* 0x00000006ff007e24 */ /* 0x000fca000f8e00ff */
[----:B------:R-:W-:-:S07]  /*5450*/  SHF.L.U32 R0, R0, 0x1f, RZ ;  /* 0x0000001f00007819 */ /* 0x000fce00000006ff */
[----:B------:R-:W-:-:S09]  /*5460*/  ULEA UR10, UR7, UR10, 0x3 ;  /* 0x0000000a070a7291 */ /* 0x000fd2000f8e183f */
[----:B------:R2:W3:Y:S01]  /*5470*/  SYNCS.PHASECHK.TRANS64.TRYWAIT P1, [UR10+0x30850], R0 ;  /* 0x03085000ff0075a7 */ /* 0x0004e2000802014a */
[----:B------:R-:W-:Y:S05]  /*5480*/  @!P0 BRA `(.L_x_200) ;  /* 0x0000000000048947 */ /* 0x000fea0003800000 */
[----:B------:R-:W-:Y:S01]  /*5490*/  BPT.TRAP 0x1 ;  /* 0x000000040000795c */ /* 0x000fe20000300000 */
.L_x_200:
[----:B---3--:R-:W-:Y:S05]  /*54a0*/  @P1 BRA `(.L_x_201) ;  /* 0x0000000000081947 */ /* 0x008fea0003800000 */
[----:B------:R-:W3:Y:S02]  /*54b0*/  SYNCS.PHASECHK.TRANS64.TRYWAIT P1, [UR10+0x30850], R0 ;  /* 0x03085000ff0075a7 */ /* 0x000ee4000802014a */
[----:B---3--:R-:W-:Y:S05]  /*54c0*/  @!P1 BRA `(.L_x_202) ;  /* 0x000000c000b89947 */ /* 0x008fea0003800000 */
.L_x_201:
[----:B------:R-:W-:Y:S01]  /*54d0*/  R2UR UR6, R2 ;  /* 0x00000000020672ca */ /* 0x000fe200000e0000 */
[----:B------:R-:W-:-:S12]  /*54e0*/  WARPGROUP.ARRIVE ;  /* 0x00000000000079c5 */ /* 0x000fd80000000000 */
[----:B------:R-:W-:-:S04]  /*54f0*/  UIADD3 UR6, UR6, 0x400, URZ ;  /* 0x0000040006067890 */ /* 0x000fc8000fffe03f */
[----:B------:R-:W-:-:S04]  /*5500*/  USHF.R.U32.HI UR6, URZ, 0x4, UR6 ;  /* 0x000000043f067899 */ /* 0x000fc80008011606 */
[----:B------:R-:W-:-:S04]  /*5510*/  ULOP3.LUT UR6, UR6, 0x3fff, URZ, 0xc0, !UPT ;  /* 0x00003fff06067892 */ /* 0x000fc8000f8ec03f */
[----:B------:R-:W-:-:S04]  /*5520*/  ULOP3.LUT UR6, UR6, 0x3000000, URZ, 0xfc, !UPT ;  /* 0x0300000006067892 */ /* 0x000fc8000f8efc3f */
[----:B------:R-:W-:-:S03]  /*5530*/  UIMAD UR14, UR7, 0x900, UR6 ;  /* 0x00000900070e78a4 */ /* 0x000fc6000f8e0206 */
[----:B------:R-:W-:-:S04]  /*5540*/  UMOV UR7, 0x40000040 ;  /* 0x4000004000077882 */ /* 0x000fc80000000000 */
[----:B------:R-:W-:Y:S02]  /*5550*/  UMOV UR6, UR14 ;  /* 0x0000000e00067c82 */ /* 0x000fe40008000000 */
        /* <DEDUP_REMOVED lines=25> */
[----:B------:R-:W-:Y:S03]  /*56f0*/  HGMMA.64x192x16.F32.BF16 R24, R168, gdesc[UR4].tnspB, R24, gsb0 ;  /* 0x42e00004a8187df0 */ /* 0x000fe60008001818 */
[----:B------:R-:W-:Y:S02]  /*5700*/  WARPGROUP.DEPBAR.LE gsb0, 0x0 ;  /* 0x00008000000079c5 */ /* 0x000fe40000010000 */
[----:B------:R-:W-:Y:S05]  /*5710*/  @!P0 BRA `(.L_x_203) ;  /* 0x0000000000048947 */ /* 0x000fea0003800000 */
[----:B------:R-:W-:Y:S01]  /*5720*/  BPT.TRAP 0x1 ;  /* 0x000000040000795c */ /* 0x000fe20000300000 */
.L_x_203:
        /* <DEDUP_REMOVED lines=23> */
[----:B------:R-:W-:Y:S01]  /*58a0*/  FMUL.FTZ R154, R157, UR8 ;  /* 0x000000089d9a7c20 */ /* 0x000fe20008410000 */
[----:B-1----:R-:W-:Y:S01]  /*58b0*/  FMNMX.FTZ R11, R15, R14, !PT ;  /* 0x0000000e0f0b7209 */ /* 0x002fe20007810000 */
        /* <DEDUP_REMOVED lines=13> */
[----:B------:R-:W3:Y:S01]  /*5990*/  MUFU.TANH R121, R121 ;  /* 0x0000007900797308 */ /* 0x000ee20000002400 */
[----:B0-2---:R-:W-:Y:S01]  /*59a0*/  FMNMX.FTZ R0, R20, R11, !PT ;  /* 0x0000000b14007209 */ /* 0x005fe20007810000 */
        /* <DEDUP_REMOVED lines=11> */
[----:B------:R-:W-:Y:S01]  /*5a60*/  R2UR UR6, R3 ;  /* 0x00000000030672ca */ /* 0x000fe200000e0000 */
[----:B------:R-:W-:-:S02]  /*5a70*/  UIADD3 UR9, UR9, 0x30840, URZ ;  /* 0x0003084009097890 */ /* 0x000fc4000fffe03f */
[----:B------:R-:W1:Y:S01]  /*5a80*/  MUFU.TANH R122, R122 ;  /* 0x0000007a007a7308 */ /* 0x000e620000002400 */
[----:B---3--:R-:W-:-:S07]  /*5a90*/  FMNMX.FTZ R11, R121, R0, !PT ;  /* 0x00000000790b7209 */ /* 0x008fce0007810000 */
[----:B------:R-:W2:Y:S01]  /*5aa0*/  MUFU.TANH R124, R124 ;  /* 0x0000007c007c7308 */ /* 0x000ea20000002400 */
[----:B0-----:R-:W-:Y:S01]  /*5ab0*/  FMNMX.FTZ R157, R123, R4, !PT ;  /* 0x000000047b9d7209 */ /* 0x001fe20007810000 */
[----:B------:R-:W-:-:S06]  /*5ac0*/  UPRMT UR9, UR6, 0x654, UR9 ;  /* 0x0000065406097896 */ /* 0x000fcc0008000009 */
[----:B------:R-:W0:Y:S01]  /*5ad0*/  MUFU.TANH R125, R125 ;  /* 0x0000007d007d7308 */ /* 0x000e220000002400 */
[----:B-1----:R-:W-:Y:S02]  /*5ae0*/  FMNMX.FTZ R0, R122, R11, !PT ;  /* 0x0000000b7a007209 */ /* 0x002fe40007810000 */
[----:B------:R-:W-:Y:S05]  /*5af0*/  SYNCS.ARRIVE.TRANS64.RED.A1T0 RZ, [UR9], RZ ;  /* 0x000000ffffff79a7 */ /* 0x000fea0008100409 */
[----:B------:R-:W1:Y:S01]  /*5b00*/  MUFU.TANH R127, R127 ;  /* 0x0000007f007f7308 */ /* 0x000e620000002400 */
[----:B--2---:R-:W-:Y:S01]  /*5b10*/  FMNMX.FTZ R4, R124, R157, !PT ;  /* 0x0000009d7c047209 */ /* 0x004fe20007810000 */
[----:B------:R-:W-:Y:S01]  /*5b20*/  FMUL.FTZ R157, R160, UR8 ;  /* 0x00000008a09d7c20 */ /* 0x000fe20008410000 */
[----:B------:R-:W-:-:S05]  /*5b30*/  FMUL.FTZ R160, R163, UR8 ;  /* 0x00000008a3a07c20 */ /* 0x000fca0008410000 */
        /* <DEDUP_REMOVED lines=15> */
[----:B-1----:R-:W-:Y:S01]  /*5c30*/  FMNMX.FTZ R4, R132, R159, !PT ;  /* 0x0000009f84047209 */ /* 0x002fe20007810000 */
[----:B------:R-:W-:Y:S01]  /*5c40*/  FMUL.FTZ R159, R162, UR8 ;  /* 0x00000008a29f7c20 */ /* 0x000fe20008410000 */
[----:B------:R-:W-:-:S05]  /*5c50*/  FMUL.FTZ R162, R165, UR8 ;  /* 0x00000008a5a27c20 */ /* 0x000fca0008410000 */
        /* <DEDUP_REMOVED lines=15> */
[----:B0-----:R-:W-:Y:S01]  /*5d50*/  FMNMX.FTZ R4, R140, R161, !PT ;  /* 0x000000a18c047209 */ /* 0x001fe20007810000 */
[----:B------:R-:W-:Y:S01]  /*5d60*/  FMUL.FTZ R161, R164, UR8 ;  /* 0x00000008a4a17c20 */ /* 0x000fe20008410000 */
[----:B------:R-:W-:-:S05]  /*5d70*/  FMUL.FTZ R164, R167, UR8 ;  /* 0x00000008a7a47c20 */ /* 0x000fca0008410000 */
        /* <DEDUP_REMOVED lines=15> */
[----:B--2---:R-:W-:Y:S01]  /*5e70*/  FMNMX.FTZ R4, R148, R163, !PT ;  /* 0x000000a394047209 */ /* 0x004fe20007810000 */
[----:B------:R-:W-:-:S06]  /*5e80*/  FMUL.FTZ R163, R166, UR8 ;  /* 0x00000008a6a37c20 */ /* 0x000fcc0008410000 */
        /* <DEDUP_REMOVED lines=27> */
[----:B-1----:R-:W-:Y:S02]  /*6040*/  FMNMX.FTZ R165, R163, R4, !PT ;  /* 0x00000004a3a57209 */ /* 0x002fe40007810000 */
[----:B--2---:R-:W-:-:S05]  /*6050*/  FMNMX.FTZ R0, R162, R11, !PT ;  /* 0x0000000ba2007209 */ /* 0x004fca0007810000 */
[----:B------:R-:W1:Y:S01]  /*6060*/  SHFL.BFLY PT, R11, R0, 0x2, 0x1f ;  /* 0x0c401f00000b7f89 */ /* 0x000e6200000e0000 */
[----:B0-----:R-:W-:-:S05]  /*6070*/  FMNMX.FTZ R165, R164, R165, !PT ;  /* 0x000000a5a4a57209 */ /* 0x001fca0007810000 */
[----:B------:R-:W0:Y:S01]  /*6080*/  SHFL.BFLY PT, R4, R165, 0x2, 0x1f ;  /* 0x0c401f00a5047f89 */ /* 0x000e2200000e0000 */
[----:B-1----:R-:W-:-:S05]  /*6090*/  FMNMX.FTZ R166, R0, R11, !PT ;  /* 0x0000000b00a67209 */ /* 0x002fca0007810000 */
[----:B------:R-:W1:Y:S01]  /*60a0*/  SHFL.BFLY PT, R11, R166, 0x1, 0x1f ;  /* 0x0c201f00a60b7f89 */ /* 0x000e6200000e0000 */
[----:B0-----:R-:W-:-:S05]  /*60b0*/  FMNMX.FTZ R167, R165, R4, !PT ;  /* 0x00000004a5a77209 */ /* 0x001fca0007810000 */
[----:B------:R-:W0:Y:S01]  /*60c0*/  SHFL.BFLY PT, R12, R167, 0x1, 0x1f ;  /* 0x0c201f00a70c7f89 */ /* 0x000e2200000e0000 */
[----:B-1----:R-:W-:Y:S02]  /*60d0*/  FMNMX.FTZ R4, R166, R11, !PT ;  /* 0x0000000ba6047209 */ /* 0x002fe40007810000 */
[----:B0-----:R-:W-:-:S03]  /*60e0*/  FMNMX.FTZ R11, R167, R12, !PT ;  /* 0x0000000ca70b7209 */ /* 0x001fc60007810000 */
[C---:B------:R-:W-:Y:S02]  /*60f0*/  FADD.FTZ R12, -R4.reuse, R14 ;  /* 0x0000000e040c7221 */ /* 0x040fe40000010100 */
[----:B------:R-:W-:Y:S01]  /*6100*/  FADD.FTZ R0, -R11, R13 ;  /* 0x0000000d0b007221 */ /* 0x000fe20000010100 */
[----:B------:R-:W-:Y:S01]  /*6110*/  FMUL.FTZ R13, R4, UR11 ;  /* 0x0000000b040d7c20 */ /* 0x000fe20008410000 */
[----:B------:R-:W-:Y:S02]  /*6120*/  FMUL.FTZ R12, R12, UR11 ;  /* 0x0000000b0c0c7c20 */ /* 0x000fe40008410000 */
[----:B------:R-:W-:Y:S01]  /*6130*/  FMUL.FTZ R0, R0, UR11 ;  /* 0x0000000b00007c20 */ /* 0x000fe20008410000 */
[--C-:B------:R-:W-:Y:S01]  /*6140*/  FFMA.FTZ R186, R129, UR11, -R13.reuse ;  /* 0x0000000b81ba7c23 */ /* 0x100fe2000801080d */
[--C-:B------:R-:W-:Y:S01]  /*6150*/  FFMA.FTZ R129, R130, UR11, -R13.reuse ;  /* 0x0000000b82817c23 */ /* 0x100fe2000801080d */
[----:B------:R-:W-:Y:S01]  /*6160*/  FMUL.FTZ R130, R11, UR11 ;  /* 0x0000000b0b827c20 */ /* 0x000fe20008410000 */
        /* <DEDUP_REMOVED lines=13> */
[----:B------:R-:W0:Y:S01]  /*6240*/  MUFU.EX2 R188, R188 ;  /* 0x000000bc00bc7308 */ /* 0x000e220000000800 */
        /* <DEDUP_REMOVED lines=14> */
[----:B------:R-:W-:Y:S01]  /*6330*/  FFMA.FTZ R127, R144, UR11, -R130 ;  /* 0x0000000b907f7c23 */ /* 0x000fe20008010882 */
[----:B------:R-:W1:Y:S01]  /*6340*/  MUFU.EX2 R189, R189 ;  /* 0x000000bd00bd7308 */ /* 0x000e620000000800 */
[----:B0-----:R-:W-:Y:S01]  /*6350*/  FFMA.FTZ R10, R12, R10, R188 ;  /* 0x0000000a0c0a7223 */ /* 0x001fe200000100bc */
        /* <DEDUP_REMOVED lines=12> */
[----:B------:R-:W-:Y:S01]  /*6420*/  FFMA.FTZ R168, R157, UR11, -R13 ;  /* 0x0000000b9da87c23 */ /* 0x000fe2000801080d */
[--C-:B------:R-:W-:Y:S01]  /*6430*/  FFMA.FTZ R169, R159, UR11, -R130.reuse ;  /* 0x0000000b9fa97c23 */ /* 0x100fe20008010882 */
[----:B------:R-:W2:Y:S01]  /*6440*/  MUFU.EX2 R137, R137 ;  /* 0x0000008900897308 */ /* 0x000ea20000000800 */
[----:B-1----:R-:W-:Y:S01]  /*6450*/  FFMA.FTZ R120, R0, R5, R189 ;  /* 0x0000000500787223 */ /* 0x002fe200000100bd */
[--C-:B------:R-:W-:Y:S01]  /*6460*/  FFMA.FTZ R14, R158, UR11, -R13.reuse ;  /* 0x0000000b9e0e7c23 */ /* 0x100fe2000801080d */
[--C-:B------:R-:W-:Y:S01]  /*6470*/  FFMA.FTZ R170, R161, UR11, -R13.reuse ;  /* 0x0000000ba1aa7c23 */ /* 0x100fe2000801080d */
[----:B------:R-:W-:Y:S01]  /*6480*/  FFMA.FTZ R171, R163, UR11, -R130 ;  /* 0x0000000ba3ab7c23 */ /* 0x000fe20008010882 */
[----:B------:R-:W-:-:S03]  /*6490*/  FFMA.FTZ R13, R162, UR11, -R13 ;  /* 0x0000000ba20d7c23 */ /* 0x000fc6000801080d */
        /* <DEDUP_REMOVED lines=25> */
[----:B0-----:R-:W-:Y:S01]  /*6630*/  FADD.FTZ R21, R129, R120 ;  /* 0x0000007881157221 */ /* 0x001fe20000010000 */
[----:B------:R-:W-:-:S06]  /*6640*/  FFMA.FTZ R120, R156, UR11, -R130 ;  /* 0x0000000b9c787c23 */ /* 0x000fcc0008010882 */
        /* <DEDUP_REMOVED lines=24> */
[--C-:B------:R-:W-:Y:S01]  /*67d0*/  FFMA.FTZ R21, R160, UR11, -R130.reuse ;  /* 0x0000000ba0157c23 */ /* 0x100fe20008010882 */
[----:B------:R-:W-:-:S05]  /*67e0*/  FFMA.FTZ R130, R164, UR11, -R130 ;  /* 0x0000000ba4827c23 */ /* 0x000fca0008010882 */
        /* <DEDUP_REMOVED lines=42> */
.L_x_204:
[----:B------:R-:W-:Y:S01]  /*6a90*/  R2UR UR6, R3 ;  /* 0x00000000030672ca */ /* 0x000fe200000e0000 */
[----:B------:R-:W-:Y:S01]  /*6aa0*/  UISETP.GT.AND UP0, UPT, UR5, UR60, UPT ;  /* 0x0000003c0500728c */ /* 0x000fe2000bf04270 */
[----:B------:R-:W-:Y:S01]  /*6ab0*/  F2FP.BF16.F32.PACK_AB R168, R14, R168 ;  /* 0x000000a80ea8723e */ /* 0x000fe200000010ff */
[----:B------:R-:W-:Y:S01]  /*6ac0*/  UIADD3 UR10, UR10, 0x30860, URZ ;  /* 0x000308600a0a7890 */ /* 0x000fe2000fffe03f */
[----:B------:R-:W-:Y:S01]  /*6ad0*/  F2FP.BF16.F32.PACK_AB R170, R13, R170 ;  /* 0x000000aa0daa723e */ /* 0x000fe200000010ff */
[----:B------:R-:W-:Y:S01]  /*6ae0*/  UIADD3 UR5, UR5, -0x1, URZ ;  /* 0xffffffff05057890 */ /* 0x000fe2000fffe03f */
[----:B------:R-:W-:Y:S01]  /*6af0*/  F2FP.BF16.F32.PACK_AB R188, R167, R188 ;  /* 0x000000bca7bc723e */ /* 0x000fe200000010ff */
[----:B------:R-:W-:Y:S01]  /*6b00*/  UMOV UR7, UR38 ;  /* 0x0000002600077c82 */ /* 0x000fe20008000000 */
[----:B------:R-:W-:Y:S01]  /*6b10*/  PLOP3.LUT P1, PT, PT, PT, UP0, 0x80, 0x0 ;  /* 0x000000000000781c */ /* 0x000fe20003f2f008 */
[----:B------:R-:W-:Y:S01]  /*6b20*/  IMAD.MOV.U32 R13, RZ, RZ, R11 ;  /* 0x000000ffff0d7224 */ /* 0x000fe200078e000b */
[----:B------:R-:W-:Y:S01]  /*6b30*/  F2FP.BF16.F32.PACK_AB R189, R137, R189 ;  /* 0x000000bd89bd723e */ /* 0x000fe200000010ff */
[----:B------:R-:W-:Y:S01]  /*6b40*/  IMAD.MOV.U32 R14, RZ, RZ, R4 ;  /* 0x000000ffff0e7224 */ /* 0x000fe200078e0004 */
[----:B------:R-:W-:Y:S01]  /*6b50*/  F2FP.BF16.F32.PACK_AB R190, R166, R190 ;  /* 0x000000bea6be723e */ /* 0x000fe200000010ff */
[----:B------:R-:W-:Y:S01]  /*6b60*/  UPRMT UR10, UR6, 0x654, UR10 ;  /* 0x00000654060a7896 */ /* 0x000fe2000800000a */
[----:B------:R-:W-:-:S02]  /*6b70*/  F2FP.BF16.F32.PACK_AB R191, R134, R191 ;  /* 0x000000bf86bf723e */ /* 0x000fc400000010ff */
[----:B------:R-:W-:Y:S01]  /*6b80*/  UMOV UR6, UR39 ;  /* 0x0000002700067c82 */ /* 0x000fe20008000000 */
[----:B------:R-:W-:Y:S02]  /*6b90*/  F2FP.BF16.F32.PACK_AB R184, R165, R184 ;  /* 0x000000b8a5b8723e */ /* 0x000fe400000010ff */
[----:B------:R-:W-:Y:S02]  /*6ba0*/  F2FP.BF16.F32.PACK_AB R185, R133, R185 ;  /* 0x000000b985b9723e */ /* 0x000fe400000010ff */
[----:B------:R-:W-:Y:S01]  /*6bb0*/  F2FP.BF16.F32.PACK_AB R186, R129, R186 ;  /* 0x000000ba81ba723e */ /* 0x000fe200000010ff */
        /* <DEDUP_REMOVED lines=15> */
[----:B------:R-:W-:Y:S01]  /*6cb0*/  F2FP.BF16.F32.PACK_AB R171, R130, R171 ;  /* 0x000000ab82ab723e */ /* 0x000fe200000010ff */
[----:B------:R-:W-:Y:S06]  /*6cc0*/  @P1 BRA `(.L_x_205) ;  /* 0xffffffd800cc1947 */ /* 0x000fec000383ffff */
.L_x_194:
        /* <DEDUP_REMOVED lines=99> */
.L_x_206:
[----:B------:R-:W-:Y:S02]  /*7300*/  IMAD.U32 R13, RZ, RZ, UR38 ;  /* 0x00000026ff0d7e24 */ /* 0x000fe4000f8e00ff */
[----:B------:R-:W-:-:S03]  /*7310*/  IMAD.U32 R0, RZ, RZ, UR39 ;  /* 0x00000027ff007e24 */ /* 0x000fc6000f8e00ff */
[----:B------:R-:W-:Y:S02]  /*7320*/  LEA R13, R13, R2, 0x3 ;  /* 0x000000020d0d7211 */ /* 0x000fe400078e18ff */
[----:B------:R-:W-:-:S04]  /*7330*/  SHF.L.U32 R0, R0, 0x1f, RZ ;  /* 0x0000001f00007819 */ /* 0x000fc800000006ff */
[----:B------:R0:W1:Y:S01]  /*7340*/  SYNCS.PHASECHK.TRANS64.TRYWAIT P1, [R13+URZ+0x30850], R0 ;  /* 0x030850000d0075a7 */ /* 0x000062000802017f */
[----:B------:R-:W-:Y:S05]  /*7350*/  @!P0 BRA `(.L_x_207) ;  /* 0x0000000000048947 */ /* 0x000fea0003800000 */
[----:B------:R-:W-:Y:S01]  /*7360*/  BPT.TRAP 0x1 ;  /* 0x000000040000795c */ /* 0x000fe20000300000 */
.L_x_207:
[----:B------:R-:W-:Y:S02]  /*7370*/  VIADD R2, R2, 0x400 ;  /* 0x0000040002027836 */ /* 0x000fe40000000000 */
[----:B------:R-:W-:-:S03]  /*7380*/  IMAD.U32 R7, RZ, RZ, UR38 ;  /* 0x00000026ff077e24 */ /* 0x000fc6000f8e00ff */
[----:B------:R-:W-:-:S04]  /*7390*/  SHF.R.U32.HI R2, RZ, 0x4, R2 ;  /* 0x00000004ff027819 */ /* 0x000fc80000011602 */
[----:B------:R-:W-:-:S04]  /*73a0*/  LOP3.LUT R2, R2, 0x3fff, RZ, 0xc0, !PT ;  /* 0x00003fff02027812 */ /* 0x000fc800078ec0ff */
[----:B------:R-:W-:Y:S01]  /*73b0*/  LOP3.LUT R2, R2, 0x3000000, RZ, 0xfc, !PT ;  /* 0x0300000002027812 */ /* 0x000fe200078efcff */
[----:B-1----:R-:W-:Y:S06]  /*73c0*/  @P1 BRA `(.L_x_208) ;  /* 0x0000000000081947 */ /* 0x002fec0003800000 */
[----:B------:R-:W1:Y:S02]  /*73d0*/  SYNCS.PHASECHK.TRANS64.TRYWAIT P1, [R13+URZ+0x30850], R0 ;  /* 0x030850000d0075a7 */ /* 0x000e64000802017f */
[----:B-1----:R-:W-:Y:S05]  /*73e0*/  @!P1 BRA `(.L_x_209) ;  /* 0x000000a400089947 */ /* 0x002fea0003800000 */
.L_x_208:
[----:B------:R-:W-:Y:S01]  /*73f0*/  IMAD R6, R7, 0x900, R2 ;  /* 0x0000090007067824 */ /* 0x000fe200078e0202 */
[----:B------:R-:W-:Y:S05]  /*7400*/  WARPSYNC.ALL ;  /* 0x0000000000007948 */ /* 0x000fea0003800000 */
[----:B------:R-:W-:Y:S01]  /*7410*/  IMAD.MOV.U32 R7, RZ, RZ, 0x40000040 ;  /* 0x40000040ff077424 */ /* 0x000fe200078e00ff */
[C---:B------:R-:W-:Y:S01]  /*7420*/  R2UR UR6, R6.reuse ;  /* 0x00000000060672ca */ /* 0x040fe200000e0000 */
[----:B------:R-:W-:Y:S01]  /*7430*/  WARPGROUP.ARRIVE ;  /* 0x00000000000079c5 */ /* 0x000fe20000000000 */
[----:B------:R-:W-:Y:S01]  /*7440*/  VIADD R8, R6, 0x80 ;  /* 0x0000008006087836 */ /* 0x000fe20000000000 */
[----:B01----:R-:W0:Y:S01]  /*7450*/  SHFL.BFLY PT, R0, R5, 0x2, 0x1f ;  /* 0x0c401f0005007f89 */ /* 0x003e2200000e0000 */
[----:B------:R-:W-:Y:S01]  /*7460*/  R2UR UR7, R7 ;  /* 0x00000000070772ca */ /* 0x000fe200000e0000 */
[----:B------:R-:W-:-:S02]  /*7470*/  IMAD.MOV.U32 R9, RZ, RZ, 0x40000040 ;  /* 0x40000040ff097424 */ /* 0x000fc400078e00ff */
[----:B------:R-:W-:Y:S02]  /*7480*/  IMAD.MOV.U32 R7, RZ, RZ, 0x40000040 ;  /* 0x40000040ff077424 */ /* 0x000fe400078e00ff */
[----:B------:R-:W-:-:S08]  /*7490*/  IMAD.U32 R15, RZ, RZ, UR11 ;  /* 0x0000000bff0f7e24 */ /* 0x000fd0000f8e00ff */
[----:B------:R-:W-:Y:S01]  /*74a0*/  HGMMA.64x192x16.F32.BF16 R24, R188, gdesc[UR4].tnspB, R24, gsb0 ;  /* 0x42e00004bc187df0 */ /* 0x000fe20008001818 */
[----:B------:R-:W-:Y:S01]  /*74b0*/  R2UR UR6, R8 ;  /* 0x00000000080672ca */ /* 0x000fe200000e0000 */
[----:B------:R-:W-:Y:S01]  /*74c0*/  VIADD R8, R6, 0x100 ;  /* 0x0000010006087836 */ /* 0x000fe20000000000 */
[----:B------:R-:W-:Y:S01]  /*74d0*/  R2UR UR7, R9 ;  /* 0x00000000090772ca */ /* 0x000fe200000e0000 */
[----:B------:R-:W-:Y:S02]  /*74e0*/  IMAD.MOV.U32 R9, RZ, RZ, 0x40000040 ;  /* 0x40000040ff097424 */ /* 0x000fe400078e00ff */
[----:B0-----:R-:W-:Y:S01]  /*74f0*/  FADD.FTZ R2, R0, R5 ;  /* 0x0000000500027221 */ /* 0x001fe20000010000 */
[----:B------:R-:W-:Y:S01]  /*7500*/  IMAD.MOV.U32 R5, RZ, RZ, RZ ;  /* 0x000000ffff057224 */ /* 0x000fe200078e00ff */
[----:B------:R-:W-:Y:S02]  /*7510*/  WARPGROUP.DEPBAR.LE gsb0, 0x0 ;  /* 0x00008000000079c5 */ /* 0x000fe40000010000 */
[----:B------:R-:W-:-:S10]  /*7520*/  WARPGROUP.ARRIVE ;  /* 0x00000000000079c5 */ /* 0x000fd40000000000 */
[----:B------:R-:W-:Y:S01]  /*7530*/  HGMMA.64x192x16.F32.BF16 R24, R184, gdesc[UR4].tnspB, R24, gsb0 ;  /* 0x42e00004b8187df0 */ /* 0x000fe20008001818 */
[----:B------:R-:W-:Y:S01]  /*7540*/  R2UR UR6, R8 ;  /* 0x00000000080672ca */ /* 0x000fe200000e0000 */
[----:B------:R-:W-:Y:S01]  /*7550*/  VIADD R8, R6, 0x180 ;  /* 0x0000018006087836 */ /* 0x000fe20000000000 */
[----:B------:R-:W-:Y:S02]  /*7560*/  R2UR UR7, R9 ;  /* 0x00000000090772ca */ /* 0x000fe400000e0000 */
[----:B------:R-:W-:Y:S01]  /*7570*/  MOV R9, 0x40000040 ;  /* 0x4000004000097802 */ /* 0x000fe20000000f00 */
[----:B------:R-:W-:Y:S02]  /*7580*/  WARPGROUP.DEPBAR.LE gsb0, 0x0 ;  /* 0x00008000000079c5 */ /* 0x000fe40000010000 */
[----:B------:R-:W-:-:S12]  /*7590*/  WARPGROUP.ARRIVE ;  /* 0x00000000000079c5 */ /* 0x000fd80000000000 */
[----:B------:R-:W-:Y:S01]  /*75a0*/  HGMMA.64x192x16.F32.BF16 R24, R180, gdesc[UR4].tnspB, R24, gsb0 ;  /* 0x42e00004b4187df0 */ /* 0x000fe20008001818 */
[----:B------:R-:W-:Y:S01]  /*75b0*/  R2UR UR6, R8 ;  /* 0x00000000080672ca */ /* 0x000fe200000e0000 */
[C---:B------:R-:W-:Y:S01]  /*75c0*/  VIADD R8, R6.reuse, 0x200 ;  /* 0x0000020006087836 */ /* 0x040fe20000000000 */
[----:B------:R-:W-:Y:S01]  /*75d0*/  R2UR UR7, R9 ;  /* 0x00000000090772ca */ /* 0x000fe200000e0000 */
[----:B------:R-:W-:Y:S02]  /*75e0*/  IMAD.MOV.U32 R9, RZ, RZ, 0x40000040 ;  /* 0x40000040ff097424 */ /* 0x000fe400078e00ff */
[----:B------:R-:W-:Y:S01]  /*75f0*/  VIADD R6, R6, 0x280 ;  /* 0x0000028006067836 */ /* 0x000fe20000000000 */
[----:B------:R-:W-:Y:S02]  /*7600*/  WARPGROUP.DEPBAR.LE gsb0, 0x0 ;  /* 0x00008000000079c5 */ /* 0x000fe40000010000 */
[----:B------:R-:W-:-:S11]  /*7610*/  WARPGROUP.ARRIVE ;  /* 0x00000000000079c5 */ /* 0x000fd60000000000 */
[----:B------:R-:W-:Y:S01]  /*7620*/  HGMMA.64x192x16.F32.BF16 R24, R176, gdesc[UR4].tnspB, R24, gsb0 ;  /* 0x42e00004b0187df0 */ /* 0x000fe20008001818 */
[----:B------:R-:W-:Y:S02]  /*7630*/  R2UR UR6, R8 ;  /* 0x00000000080672ca */ /* 0x000fe400000e0000 */
[----:B------:R-:W-:Y:S02]  /*7640*/  R2UR UR7, R9 ;  /* 0x00000000090772ca */ /* 0x000fe400000e0000 */
[----:B------:R-:W0:Y:S02]  /*7650*/  SHFL.BFLY PT, R9, R2, 0x1, 0x1f ;  /* 0x0c201f0002097f89 */ /* 0x000e2400000e0000 */
[----:B0-----:R-:W-:Y:S01]  /*7660*/  FADD.FTZ R14, R2, R9 ;  /* 0x00000009020e7221 */ /* 0x001fe20000010000 */
[----:B------:R-:W-:-:S04]  /*7670*/  IMAD.MOV.U32 R2, RZ, RZ, -0x800000 ;  /* 0xff800000ff027424 */ /* 0x000fc800078e00ff */
[----:B------:R-:W-:-:S13]  /*7680*/  FSETP.NE.FTZ.AND P2, PT, R14, RZ, PT ;  /* 0x000000ff0e00720b */ /* 0x000fda0003f55000 */
[----:B------:R-:W0:Y:S01]  /*7690*/  @P2 MUFU.LG2 R9, R14 ;  /* 0x0000000e00092308 */ /* 0x000e220000000c00 */
[----:B------:R-:W-:-:S07]  /*76a0*/  @P2 FMUL.FTZ R15, R15, 0.69314718246459960938 ;  /* 0x3f3172180f0f2820 */ /* 0x000fce0000410000 */
[----:B------:R-:W-:Y:S01]  /*76b0*/  @P2 MUFU.RCP R5, R14 ;  /* 0x0000000e00052308 */ /* 0x000fe20000001000 */
[----:B------:R-:W-:Y:S02]  /*76c0*/  WARPGROUP.DEPBAR.LE gsb0, 0x0 ;  /* 0x00008000000079c5 */ /* 0x000fe40000010000 */
[----:B------:R-:W-:-:S06]  /*76d0*/  WARPGROUP.ARRIVE ;  /* 0x00000000000079c5 */ /* 0x000fcc0000000000 */
[----:B------:R-:W-:Y:S01]  /*76e0*/  HGMMA.64x192x16.F32.BF16 R24, R172, gdesc[UR4].tnspB, R24, gsb0 ;  /* 0x42e00004ac187df0 */ /* 0x000fe20008001818 */
[----:B------:R-:W-:Y:S01]  /*76f0*/  R2UR UR6, R6 ;  /* 0x00000000060672ca */ /* 0x000fe200000e0000 */
[----:B------:R-:W-:Y:S01]  /*7700*/  IMAD.MOV.U32 R6, RZ, RZ, RZ ;  /* 0x000000ffff067224 */ /* 0x000fe200078e00ff */
[----:B------:R-:W-:Y:S02]  /*7710*/  R2UR UR7, R7 ;  /* 0x00000000070772ca */ /* 0x000fe400000e0000 */
[----:B------:R-:W1:Y:S02]  /*7720*/  SHFL.BFLY PT, R7, R10, 0x2, 0x1f ;  /* 0x0c401f000a077f89 */ /* 0x000e6400000e0000 */
[----:B-1----:R-:W-:Y:S01]  /*7730*/  FADD.FTZ R7, R7, R10 ;  /* 0x0000000a07077221 */ /* 0x002fe20000010000 */
[----:B0-----:R-:W-:-:S04]  /*7740*/  @P2 FMUL.FTZ R10, R9, 0.69314718246459960938 ;  /* 0x3f317218090a2820 */ /* 0x001fc80000410000 */
[----:B------:R-:W0:Y:S01]  /*7750*/  SHFL.BFLY PT, R0, R7, 0x1, 0x1f ;  /* 0x0c201f0007007f89 */ /* 0x000e2200000e0000 */
[----:B------:R-:W-:Y:S01]  /*7760*/  @P2 FFMA.FTZ R2, R15, R11, R10 ;  /* 0x0000000b0f022223 */ /* 0x000fe2000001000a */
[----:B0-----:R-:W-:Y:S01]  /*7770*/  FADD.FTZ R12, R7, R0 ;  /* 0x00000000070c7221 */ /* 0x001fe20000010000 */
[----:B------:R-:W-:Y:S01]  /*7780*/  IMAD.U32 R7, RZ, RZ, UR11 ;  /* 0x0000000bff077e24 */ /* 0x000fe2000f8e00ff */
[----:B------:R-:W-:-:S03]  /*7790*/  MOV R0, 0xff800000 ;  /* 0xff80000000007802 */ /* 0x000fc60000000f00 */
[----:B------:R-:W-:-:S13]  /*77a0*/  FSETP.NE.FTZ.AND P1, PT, R12, RZ, PT ;  /* 0x000000ff0c00720b */ /* 0x000fda0003f35000 */
[----:B------:R-:W0:Y:S01]  /*77b0*/  @P1 MUFU.LG2 R8, R12 ;  /* 0x0000000c00081308 */ /* 0x000e220000000c00 */
[----:B------:R-:W-:-:S07]  /*77c0*/  @P1 FMUL.FTZ R7, R7, 0.69314718246459960938 ;  /* 0x3f31721807071820 */ /* 0x000fce0000410000 */
[----:B------:R1:W2:Y:S01]  /*77d0*/  @P1 MUFU.RCP R6, R12 ;  /* 0x0000000c00061308 */ /* 0x0002a20000001000 */
[----:B0-----:R-:W-:-:S04]  /*77e0*/  @P1 FMUL.FTZ R8, R8, 0.69314718246459960938 ;  /* 0x3f31721808081820 */ /* 0x001fc80000410000 */
[----:B------:R-:W-:Y:S01]  /*77f0*/  @P1 FFMA.FTZ R0, R7, R4, R8 ;  /* 0x0000000407001223 */ /* 0x000fe20000010008 */
[----:B------:R-:W-:Y:S02]  /*7800*/  WARPGROUP.DEPBAR.LE gsb0, 0x0 ;  /* 0x00008000000079c5 */ /* 0x000fe40000010000 */
[----:B------:R-:W-:-:S06]  /*7810*/  WARPGROUP.ARRIVE ;  /* 0x00000000000079c5 */ /* 0x000fcc0000000000 */
[----:B------:R-:W-:Y:S03]  /*7820*/  HGMMA.64x192x16.F32.BF16 R24, R168, gdesc[UR4].tnspB, R24, gsb0 ;  /* 0x42e00004a8187df0 */ /* 0x000fe60008001818 */
[----:B------:R-:W-:Y:S02]  /*7830*/  WARPGROUP.DEPBAR.LE gsb0, 0x0 ;  /* 0x00008000000079c5 */ /* 0x000fe40000010000 */
[----:B-12---:R-:W-:Y:S05]  /*7840*/  @!P0 BRA `(.L_x_210) ;  /* 0x0000000000048947 */ /* 0x006fea0003800000 */
[----:B------:R-:W-:Y:S01]  /*7850*/  BPT.TRAP 0x1 ;  /* 0x000000040000795c */ /* 0x000fe20000300000 */
.L_x_210:
[----:B------:R-:W-:Y:S01]  /*7860*/  VIADD R4, R13, 0x30860 ;  /* 0x000308600d047836 */ /* 0x000fe20000000000 */
[----:B------:R-:W-:Y:S01]  /*7870*/  R2UR UR4, R214 ;  /* 0x00000000d60472ca */ /* 0x000fe200000e0000 */
[----:B------:R-:W-:Y:S01]  /*7880*/  UIADD3 UR38, UR38, 0x1, URZ ;  /* 0x0000000126267890 */ /* 0x000fe2000fffe03f */
[-C--:B------:R-:W-:Y:S01]  /*7890*/  FMUL.FTZ R24, R24, R6.reuse ;  /* 0x0000000618187220 */ /* 0x080fe20000410000 */
[-C--:B------:R-:W-:Y:S01]  /*78a0*/  FMUL.FTZ R25, R25, R6.reuse ;  /* 0x0000000619197220 */ /* 0x080fe20000410000 */
[----:B------:R-:W-:Y:S01]  /*78b0*/  PRMT R4, R3, 0x654, R4 ;  /* 0x0000065403047816 */ /* 0x000fe20000000004 */
[----:B------:R-:W-:Y:S01]  /*78c0*/  UISETP.NE.AND UP0, UPT, UR38, 0x2, UPT ;  /* 0x000000022600788c */ /* 0x000fe2000bf05270 */
[-C--:B------:R-:W-:Y:S01]  /*78d0*/  FMUL.FTZ R28, R28, R6.reuse ;  /* 0x000000061c1c7220 */ /* 0x080fe20000410000 */
[-C--:B------:R-:W-:Y:S01]  /*78e0*/  FMUL.FTZ R29, R29, R6.reuse ;  /* 0x000000061d1d7220 */ /* 0x080fe20000410000 */
[----:B------:R0:W-:Y:S01]  /*78f0*/  SYNCS.ARRIVE.TRANS64.RED.A1T0 RZ, [R4+URZ], RZ ;  /* 0x000000ff04ff79a7 */ /* 0x0001e2000810043f */
[-C--:B------:R-:W-:Y:S01]  /*7900*/  FMUL.FTZ R32, R32, R6.reuse ;  /* 0x0000000620207220 */ /* 0x080fe20000410000 */
[-C--:B------:R-:W-:Y:S01]  /*7910*/  FMUL.FTZ R33, R33, R6.reuse ;  /* 0x0000000621217220 */ /* 0x080fe20000410000 */
[-C--:B------:R-:W-:Y:S01]  /*7920*/  FMUL.FTZ R36, R36, R6.reuse ;  /* 0x0000000624247220 */ /* 0x080fe20000410000 */
[-C--:B------:R-:W-:Y:S01]  /*7930*/  FMUL.FTZ R37, R37, R6.reuse ;  /* 0x0000000625257220 */ /* 0x080fe20000410000 */
[----:B------:R-:W-:Y:S01]  /*7940*/  UIADD3 UR4, UR4, 0x1, URZ ;  /* 0x0000000104047890 */ /* 0x000fe2000fffe03f */
[-C--:B------:R-:W-:Y:S01]  /*7950*/  FMUL.FTZ R40, R40, R6.reuse ;  /* 0x0000000628287220 */ /* 0x080fe20000410000 */
[-C--:B------:R-:W-:Y:S01]  /*7960*/  FMUL.FTZ R41, R41, R6.reuse ;  /* 0x0000000629297220 */ /* 0x080fe20000410000 */
[-C--:B------:R-:W-:Y:S01]  /*7970*/  FMUL.FTZ R44, R44, R6.reuse ;  /* 0x000000062c2c7220 */ /* 0x080fe20000410000 */
[-C--:B------:R-:W-:Y:S01]  /*7980*/  FMUL.FTZ R45, R45, R6.reuse ;  /* 0x000000062d2d7220 */ /* 0x080fe20000410000 */
[-C--:B------:R-:W-:Y:S01]  /*7990*/  FMUL.FTZ R48, R48, R6.reuse ;  /* 0x0000000630307220 */ /* 0x080fe20000410000 */
[----:B------:R-:W-:Y:S01]  /*79a0*/  IMAD.U32 R214, RZ, RZ, UR4 ;  /* 0x00000004ffd67e24 */ /* 0x000fe2000f8e00ff */
[----:B------:R-:W-:Y:S01]  /*79b0*/  USEL UR4, URZ, 0x1, UP0 ;  /* 0x000000013f047887 */ /* 0x000fe20008000000 */
        /* <DEDUP_REMOVED lines=84> */
[----:B------:R-:W-:-:S02]  /*7f00*/  USEL UR38, UR38, URZ, UP0 ;  /* 0x0000003f26267287 */ /* 0x000fc40008000000 */
[----:B0-----:R-:W-:-:S12]  /*7f10*/  ULOP3.LUT UR39, UR39, UR4, URZ, 0x3c, !UPT ;  /* 0x0000000427277292 */ /* 0x001fd8000f8e3c3f */
.L_x_186:
[----:B------:R-:W0:Y:S08]  /*7f20*/  S2UR UR4, SR_CgaCtaId ;  /* 0x00000000000479c3 */ /* 0x000e300000008800 */
[----:B------:R-:W-:Y:S06]  /*7f30*/  BAR.SYNC.DEFER_BLOCKING 0x5, 0x180 ;  /* 0x0146000000007b1d */ /* 0x000fec0000010000 */
[----:B------:R-:W-:Y:S01]  /*7f40*/  UMOV UR8, 0x400 ;  /* 0x0000040000087882 */ /* 0x000fe20000000000 */
[----:B------:R-:W-:Y:S01]  /*7f50*/  BSSY B0, `(.L_x_211) ;  /* 0x00003c8000007945 */ /* 0x000fe20003800000 */
[----:B0-----:R-:W-:-:S09]  /*7f60*/  ULEA UR8, UR4, UR8, 0x18 ;  /* 0x0000000804087291 */ /* 0x001fd2000f8ec03f */
[----:B------:R-:W0:Y:S02]  /*7f70*/  LDS.128 R4, [UR8+0x308d0] ;  /* 0x0308d008ff047984 */ /* 0x000e240008000c00 */
[----:B0-----:R-:W-:Y:S02]  /*7f80*/  R2UR UR6, R5 ;  /* 0x00000000050672ca */ /* 0x001fe400000e0000 */
[----:B------:R-:W-:Y:S02]  /*7f90*/  R2UR UR5, R6 ;  /* 0x00000000060572ca */ /* 0x000fe400000e0000 */
[----:B------:R-:W-:Y:S01]  /*7fa0*/  R2UR UR7, R7 ;  /* 0x00000000070772ca */ /* 0x000fe200000e0000 */
[----:B------:R-:W-:Y:S06]  /*7fb0*/  BAR.ARV 0x4, 0x180 ;  /* 0x0106000000007b1d */ /* 0x000fec0000002000 */
[----:B------:R-:W-:Y:S08]  /*7fc0*/  @P0 BRA `(.L_x_212) ;  /* 0x0000002c00580947 */ /* 0x000ff00003800000 */
[----:B------:R-:W2:Y:S01]  /*7fd0*/  LDL R3, [R1+0x24] ;  /* 0x0000240001037983 */ /* 0x000ea20000100800 */
[----:B------:R-:W0:Y:S01]  /*7fe0*/  S2UR UR4, SR_SWINHI ;  /* 0x00000000000479c3 */ /* 0x000e220000002f00 */
[----:B------:R-:W-:Y:S01]  /*7ff0*/  IMAD.MOV.U32 R4, RZ, RZ, 0x2 ;  /* 0x00000002ff047424 */ /* 0x000fe200078e00ff */
[----:B------:R-:W-:Y:S01]  /*8000*/  R2UR UR20, R18 ;  /* 0x00000000121472ca */ /* 0x000fe200000e0000 */
[----:B------:R-:W-:Y:S01]  /*8010*/  ULDC.64 UR14, c[0x0][0xc00] ;  /* 0x00030000000e7ab9 */ /* 0x000fe20000000a00 */
[----:B------:R-:W-:Y:S01]  /*8020*/  R2UR UR17, R215 ;  /* 0x00000000d71172ca */ /* 0x000fe200000e0000 */
[----:B------:R-:W3:Y:S01]  /*8030*/  LDL R138, [R1+0x20] ;  /* 0x00002000018a7983 */ /* 0x000ee20000100800 */
[----:B------:R-:W-:Y:S02]  /*8040*/  R2UR UR19, R212 ;  /* 0x00000000d41372ca */ /* 0x000fe400000e0000 */
[----:B------:R-:W-:Y:S02]  /*8050*/  R2UR UR18, R23 ;  /* 0x00000000171272ca */ /* 0x000fe400000e0000 */
[----:B------:R-:W-:Y:S01]  /*8060*/  R2UR UR22, R211 ;  /* 0x00000000d31672ca */ /* 0x000fe200000e0000 */
[----:B------:R-:W-:Y:S01]  /*8070*/  UMOV UR10, UR8 ;  /* 0x00000008000a7c82 */ /* 0x000fe20008000000 */
[----:B0-----:R-:W-:Y:S01]  /*8080*/  UMOV UR11, UR4 ;  /* 0x00000004000b7c82 */ /* 0x001fe20008000000 */
[----:B------:R-:W-:-:S04]  /*8090*/  USHF.L.U32 UR4, UR61, 0x2, URZ ;  /* 0x000000023d047899 */ /* 0x000fc8000800063f */
[----:B------:R-:W-:Y:S02]  /*80a0*/  USHF.L.U64.HI UR16, UR61, 0x2, UR17 ;  /* 0x000000023d107899 */ /* 0x000fe40008010211 */
[----:B------:R-:W-:-:S04]  /*80b0*/  UIADD3 UR9, UP0, UR4, UR14, URZ ;  /* 0x0000000e04097290 */ /* 0x000fc8000ff1e03f */
[----:B------:R-:W-:Y:S01]  /*80c0*/  UIADD3.X UR12, UR16, UR15, URZ, UP0, !UPT ;  /* 0x0000000f100c7290 */ /* 0x000fe200087fe43f */
[----:B------:R-:W-:Y:S01]  /*80d0*/  BAR.SYNC.DEFER_BLOCKING 0x1, 0x100 ;  /* 0x0044000000007b1d */ /* 0x000fe20000010000 */
[----:B--2---:R-:W-:-:S03]  /*80e0*/  IMAD.WIDE R4, R3, R4, UR10 ;  /* 0x0000000a03047e25 */ /* 0x004fc6000f8e0204 */
[C---:B------:R-:W-:Y:S02]  /*80f0*/  IADD3 R8, P1, R4.reuse, 0x40, RZ ;  /* 0x0000004004087810 */ /* 0x040fe40007f3e0ff */
[C---:B------:R-:W-:Y:S02]  /*8100*/  LOP3.LUT R3, R4.reuse, 0x380, RZ, 0xc0, !PT ;  /* 0x0000038004037812 */ /* 0x040fe400078ec0ff */
[C---:B------:R-:W-:Y:S02]  /*8110*/  IADD3 R6, P2, R4.reuse, 0x20, RZ ;  /* 0x0000002004067810 */ /* 0x040fe40007f5e0ff */
[C---:B------:R-:W-:Y:S02]  /*8120*/  IADD3 R133, P6, R4.reuse, 0x60, RZ ;  /* 0x0000006004857810 */ /* 0x040fe40007fde0ff */
[----:B------:R-:W-:Y:S02]  /*8130*/  IADD3 R135, P5, R4, 0x4000, RZ ;  /* 0x0000400004877810 */ /* 0x000fe40007fbe0ff */
[----:B------:R-:W-:-:S02]  /*8140*/  LOP3.LUT R7, R8, 0x380, RZ, 0xc0, !PT ;  /* 0x0000038008077812 */ /* 0x000fc400078ec0ff */
[----:B------:R-:W-:Y:S01]  /*8150*/  SHF.R.U64 R3, R3, 0x3, RZ ;  /* 0x0000000303037819 */ /* 0x000fe200000012ff */
[--C-:B------:R-:W-:Y:S01]  /*8160*/  IMAD.X R11, RZ, RZ, R5.reuse, P2 ;  /* 0x000000ffff0b7224 */ /* 0x100fe200010e0605 */
[C---:B------:R-:W-:Y:S01]  /*8170*/  IADD3 R86, P0, R4.reuse, 0x4020, RZ ;  /* 0x0000402004567810 */ /* 0x040fe20007f1e0ff */
[--C-:B------:R-:W-:Y:S01]  /*8180*/  IMAD.X R13, RZ, RZ, R5.reuse, P1 ;  /* 0x000000ffff0d7224 */ /* 0x100fe200008e0605 */
[C---:B------:R-:W-:Y:S01]  /*8190*/  IADD3 R137, P4, R4.reuse, 0x4040, RZ ;  /* 0x0000404004897810 */ /* 0x040fe20007f9e0ff */
[--C-:B------:R-:W-:Y:S01]  /*81a0*/  IMAD.X R15, RZ, RZ, R5.reuse, P6 ;  /* 0x000000ffff0f7224 */ /* 0x100fe200030e0605 */
[C---:B------:R-:W-:Y:S01]  /*81b0*/  IADD3 R90, P3, R4.reuse, 0x4060, RZ ;  /* 0x00004060045a7810 */ /* 0x040fe20007f7e0ff */
[----:B------:R-:W-:Y:S01]  /*81c0*/  IMAD.X R85, RZ, RZ, R5, P5 ;  /* 0x000000ffff557224 */ /* 0x000fe200028e0605 */
[C---:B------:R-:W-:Y:S02]  /*81d0*/  IADD3 R139, P2, R4.reuse, 0x8000, RZ ;  /* 0x00008000048b7810 */ /* 0x040fe40007f5e0ff */
[----:B------:R-:W-:-:S02]  /*81e0*/  IADD3 R141, P1, R4, 0x8020, RZ ;  /* 0x00008020048d7810 */ /* 0x000fc40007f3e0ff */
[C---:B------:R-:W-:Y:S02]  /*81f0*/  IADD3 R143, P6, R4.reuse, 0x8040, RZ ;  /* 0x00008040048f7810 */ /* 0x040fe40007fde0ff */
[----:B------:R-:W-:Y:S02]  /*8200*/  IADD3 R145, P5, R4, 0x8060, RZ ;  /* 0x0000806004917810 */ /* 0x000fe40007fbe0ff */
[----:B------:R-:W-:Y:S02]  /*8210*/  SHF.R.U64 R7, R7, 0x3, RZ ;  /* 0x0000000307077819 */ /* 0x000fe400000012ff */
[----:B------:R-:W-:Y:S02]  /*8220*/  LOP3.LUT R4, R3, R4, RZ, 0x3c, !PT ;  /* 0x0000000403047212 */ /* 0x000fe400078e3cff */
[----:B------:R-:W-:Y:S02]  /*8230*/  LOP3.LUT R3, R6, 0x380, RZ, 0xc0, !PT ;  /* 0x0000038006037812 */ /* 0x000fe400078ec0ff */
[----:B------:R-:W-:-:S02]  /*8240*/  LOP3.LUT R12, R7, R8, RZ, 0x3c, !PT ;  /* 0x00000008070c7212 */ /* 0x000fc400078e3cff */
[----:B------:R-:W-:Y:S02]  /*8250*/  LOP3.LUT R8, R139, 0x380, RZ, 0xc0, !PT ;  /* 0x000003808b087812 */ /* 0x000fe400078ec0ff */
[----:B------:R-:W-:Y:S02]  /*8260*/  SHF.R.U64 R3, R3, 0x3, RZ ;  /* 0x0000000303037819 */ /* 0x000fe400000012ff */
[----:B------:R-:W-:Y:S02]  /*8270*/  LOP3.LUT R18, R135, 0x380, RZ, 0xc0, !PT ;  /* 0x0000038087127812 */ /* 0x000fe400078ec0ff */
[----:B------:R-:W-:Y:S02]  /*8280*/  SHF.R.U64 R8, R8, 0x3, RZ ;  /* 0x0000000308087819 */ /* 0x000fe400000012ff */
[----:B------:R-:W-:Y:S02]  /*8290*/  LOP3.LUT R14, R133, 0x380, RZ, 0xc0, !PT ;  /* 0x00000380850e7812 */ /* 0x000fe400078ec0ff */
[----:B------:R-:W-:-:S02]  /*82a0*/  LOP3.LUT R10, R3, R6, RZ, 0x3c, !PT ;  /* 0x00000006030a7212 */ /* 0x000fc400078e3cff */
[----:B------:R-:W-:Y:S02]  /*82b0*/  SHF.R.U64 R18, R18, 0x3, RZ ;  /* 0x0000000312127819 */ /* 0x000fe400000012ff */
[----:B------:R-:W-:Y:S02]  /*82c0*/  LOP3.LUT R3, R86, 0x380, RZ, 0xc0, !PT ;  /* 0x0000038056037812 */ /* 0x000fe400078ec0ff */
[----:B------:R-:W-:Y:S02]  /*82d0*/  LOP3.LUT R6, R137, 0x380, RZ, 0xc0, !PT ;  /* 0x0000038089067812 */ /* 0x000fe400078ec0ff */
[----:B------:R-:W-:Y:S02]  /*82e0*/  LOP3.LUT R7, R90, 0x380, RZ, 0xc0, !PT ;  /* 0x000003805a077812 */ /* 0x000fe400078ec0ff */
[----:B------:R-:W-:Y:S02]  /*82f0*/  LOP3.LUT R126, R8, R139, RZ, 0x3c, !PT ;  /* 0x0000008b087e7212 */ /* 0x000fe400078e3cff */
[----:B------:R-:W-:-:S02]  /*8300*/  SHF.R.U64 R14, R14, 0x3, RZ ;  /* 0x000000030e0e7819 */ /* 0x000fc400000012ff */
[----:B------:R-:W-:Y:S02]  /*8310*/  LOP3.LUT R8, R141, 0x380, RZ, 0xc0, !PT ;  /* 0x000003808d087812 */ /* 0x000fe400078ec0ff */
[----:B------:R-:W-:Y:S02]  /*8320*/  LOP3.LUT R84, R18, R135, RZ, 0x3c, !PT ;  /* 0x0000008712547212 */ /* 0x000fe400078e3cff */
[----:B------:R-:W-:Y:S02]  /*8330*/  SHF.R.U64 R3, R3, 0x3, RZ ;  /* 0x0000000303037819 */ /* 0x000fe400000012ff */
[----:B------:R-:W-:Y:S02]  /*8340*/  LOP3.LUT R132, R145, 0x380, RZ, 0xc0, !PT ;  /* 0x0000038091847812 */ /* 0x000fe400078ec0ff */
[----:B------:R-:W-:Y:S02]  /*8350*/  SHF.R.U64 R6, R6, 0x3, RZ ;  /* 0x0000000306067819 */ /* 0x000fe400000012ff */
[----:B------:R-:W-:-:S02]  /*8360*/  SHF.R.U64 R7, R7, 0x3, RZ ;  /* 0x0000000307077819 */ /* 0x000fc400000012ff */
[----:B------:R-:W-:Y:S02]  /*8370*/  LOP3.LUT R18, R143, 0x380, RZ, 0xc0, !PT ;  /* 0x000003808f127812 */ /* 0x000fe400078ec0ff */
[----:B------:R-:W-:Y:S02]  /*8380*/  LOP3.LUT R14, R14, R133, RZ, 0x3c, !PT ;  /* 0x000000850e0e7212 */ /* 0x000fe400078e3cff */
[----:B------:R-:W-:Y:S01]  /*8390*/  SHF.R.U64 R8, R8, 0x3, RZ ;  /* 0x0000000308087819 */ /* 0x000fe200000012ff */
[--C-:B------:R-:W-:Y:S01]  /*83a0*/  IMAD.X R89, RZ, RZ, R5.reuse, P4 ;  /* 0x000000ffff597224 */ /* 0x100fe200020e0605 */
[----:B------:R-:W-:Y:S01]  /*83b0*/  LOP3.LUT R86, R3, R86, RZ, 0x3c, !PT ;  /* 0x0000005603567212 */ /* 0x000fe200078e3cff */
[--C-:B------:R-:W-:Y:S01]  /*83c0*/  IMAD.X R91, RZ, RZ, R5.reuse, P3 ;  /* 0x000000ffff5b7224 */ /* 0x100fe200018e0605 */
[----:B------:R-:W-:Y:S01]  /*83d0*/  SHF.R.U64 R132, R132, 0x3, RZ ;  /* 0x0000000384847819 */ /* 0x000fe200000012ff */
[--C-:B------:R-:W-:Y:S01]  /*83e0*/  IMAD.X R127, RZ, RZ, R5.reuse, P2 ;  /* 0x000000ffff7f7224 */ /* 0x100fe200010e0605 */
[----:B------:R-:W-:Y:S01]  /*83f0*/  IADD3.X R87, RZ, R5, RZ, P0, !PT ;  /* 0x00000005ff577210 */ /* 0x000fe200007fe4ff */
[--C-:B------:R-:W-:Y:S01]  /*8400*/  IMAD.X R129, RZ, RZ, R5.reuse, P1 ;  /* 0x000000ffff817224 */ /* 0x100fe200008e0605 */
[----:B------:R-:W-:Y:S01]  /*8410*/  LOP3.LUT R88, R6, R137, RZ, 0x3c, !PT ;  /* 0x0000008906587212 */ /* 0x000fe200078e3cff */
[--C-:B------:R-:W-:Y:S01]  /*8420*/  IMAD.X R131, RZ, RZ, R5.reuse, P6 ;  /* 0x000000ffff837224 */ /* 0x100fe200030e0605 */
[----:B------:R-:W-:Y:S01]  /*8430*/  LOP3.LUT R90, R7, R90, RZ, 0x3c, !PT ;  /* 0x0000005a075a7212 */ /* 0x000fe200078e3cff */
[----:B------:R-:W-:Y:S01]  /*8440*/  IMAD.X R9, RZ, RZ, R5, P5 ;  /* 0x000000ffff097224 */ /* 0x000fe200028e0605 */
[----:B------:R-:W-:-:S02]  /*8450*/  MOV R3, R4 ;  /* 0x0000000400037202 */ /* 0x000fc40000000f00 */
[----:B------:R-:W-:Y:S02]  /*8460*/  SHF.R.U64 R18, R18, 0x3, RZ ;  /* 0x0000000312127819 */ /* 0x000fe400000012ff */
[----:B------:R-:W-:Y:S02]  /*8470*/  F2FP.BF16.F32.PACK_AB R4, R25, R24 ;  /* 0x000000181904723e */ /* 0x000fe400000010ff */
[----:B------:R-:W-:Y:S02]  /*8480*/  F2FP.BF16.F32.PACK_AB R5, R27, R26 ;  /* 0x0000001a1b05723e */ /* 0x000fe400000010ff */
[----:B------:R-:W-:Y:S02]  /*8490*/  F2FP.BF16.F32.PACK_AB R6, R29, R28 ;  /* 0x0000001c1d06723e */ /* 0x000fe400000010ff */
[----:B------:R-:W-:Y:S02]  /*84a0*/  F2FP.BF16.F32.PACK_AB R7, R31, R30 ;  /* 0x0000001e1f07723e */ /* 0x000fe400000010ff */
[----:B------:R-:W-:-:S02]  /*84b0*/  LOP3.LUT R128, R8, R141, RZ, 0x3c, !PT ;  /* 0x0000008d08807212 */ /* 0x000fc400078e3cff */
[----:B------:R-:W-:Y:S02]  /*84c0*/  MOV R136, R12 ;  /* 0x0000000c00887202 */ /* 0x000fe40000000f00 */
[----:B------:R-:W-:Y:S02]  /*84d0*/  MOV R135, R14 ;  /* 0x0000000e00877202 */ /* 0x000fe40000000f00 */
[----:B------:R-:W-:Y:S02]  /*84e0*/  LOP3.LUT R8, R132, R145, RZ, 0x3c, !PT ;  /* 0x0000009184087212 */ /* 0x000fe400078e3cff */
[----:B------:R-:W-:Y:S02]  /*84f0*/  MOV R137, R10 ;  /* 0x0000000a00897202 */ /* 0x000fe40000000f00 */
[----:B------:R-:W-:Y:S02]  /*8500*/  F2FP.BF16.F32.PACK_AB R12, R33, R32 ;  /* 0x00000020210c723e */ /* 0x000fe400000010ff */
[----:B------:R-:W-:-:S02]  /*8510*/  F2FP.BF16.F32.PACK_AB R13, R35, R34 ;  /* 0x00000022230d723e */ /* 0x000fc400000010ff */
[----:B------:R-:W-:Y:S02]  /*8520*/  F2FP.BF16.F32.PACK_AB R14, R37, R36 ;  /* 0x00000024250e723e */ /* 0x000fe400000010ff */
[----:B------:R-:W-:Y:S02]  /*8530*/  F2FP.BF16.F32.PACK_AB R15, R39, R38 ;  /* 0x00000026270f723e */ /* 0x000fe400000010ff */
[----:B------:R-:W-:Y:S02]  /*8540*/  LOP3.LUT R130, R18, R143, RZ, 0x3c, !PT ;  /* 0x0000008f12827212 */ /* 0x000fe400078e3cff */
[----:B------:R-:W-:Y:S02]  /*8550*/  MOV R134, R84 ;  /* 0x0000005400867202 */ /* 0x000fe40000000f00 */
[----:B------:R-:W-:Y:S01]  /*8560*/  MOV R133, R86 ;  /* 0x0000005600857202 */ /* 0x000fe20000000f00 */
[----:B------:R0:W-:Y:S01]  /*8570*/  STSM.16.M88.4 [R3], R4 ;  /* 0x0000000403007844 */ /* 0x0001e20000000200 */
[----:B------:R-:W-:-:S02]  /*8580*/  MOV R132, R88 ;  /* 0x0000005800847202 */ /* 0x000fc40000000f00 */
[----:B------:R-:W-:Y:S02]  /*8590*/  MOV R18, R90 ;  /* 0x0000005a00127202 */ /* 0x000fe40000000f00 */
[----:B------:R-:W-:Y:S02]  /*85a0*/  F2FP.BF16.F32.PACK_AB R84, R41, R40 ;  /* 0x000000282954723e */ /* 0x000fe400000010ff */
[----:B------:R-:W-:Y:S02]  /*85b0*/  F2FP.BF16.F32.PACK_AB R85, R43, R42 ;  /* 0x0000002a2b55723e */ /* 0x000fe400000010ff */
[----:B------:R-:W-:Y:S02]  /*85c0*/  F2FP.BF16.F32.PACK_AB R86, R45, R44 ;  /* 0x0000002c2d56723e */ /* 0x000fe400000010ff */
[----:B------:R-:W-:Y:S02]  /*85d0*/  F2FP.BF16.F32.PACK_AB R87, R47, R46 ;  /* 0x0000002e2f57723e */ /* 0x000fe400000010ff */
[----:B------:R-:W-:-:S02]  /*85e0*/  F2FP.BF16.F32.PACK_AB R88, R49, R48 ;  /* 0x000000303158723e */ /* 0x000fc400000010ff */
[----:B------:R-:W-:Y:S02]  /*85f0*/  F2FP.BF16.F32.PACK_AB R89, R51, R50 ;  /* 0x000000323359723e */ /* 0x000fe400000010ff */
[----:B------:R-:W-:Y:S02]  /*8600*/  F2FP.BF16.F32.PACK_AB R90, R53, R52 ;  /* 0x00000034355a723e */ /* 0x000fe400000010ff */
[----:B------:R-:W-:Y:S01]  /*8610*/  F2FP.BF16.F32.PACK_AB R91, R55, R54 ;  /* 0x00000036375b723e */ /* 0x000fe200000010ff */
[----:B------:R1:W-:Y:S01]  /*8620*/  STSM.16.M88.4 [R137], R12 ;  /* 0x0000000c89007844 */ /* 0x0003e20000000200 */
[----:B0-----:R-:W-:Y:S02]  /*8630*/  MOV R3, R8 ;  /* 0x0000000800037202 */ /* 0x001fe40000000f00 */
        /* <DEDUP_REMOVED lines=8> */
[----:B------:R0:W-:Y:S01]  /*86c0*/  STSM.16.M88.4 [R136], R84 ;  /* 0x0000005488007844 */ /* 0x0001e20000000200 */
[----:B-1----:R-:W-:-:S02]  /*86d0*/  F2FP.BF16.F32.PACK_AB R12, R73, R72 ;  /* 0x00000048490c723e */ /* 0x002fc400000010ff */
[----:B------:R-:W-:Y:S02]  /*86e0*/  F2FP.BF16.F32.PACK_AB R13, R75, R74 ;  /* 0x0000004a4b0d723e */ /* 0x000fe400000010ff */
[----:B------:R-:W-:Y:S02]  /*86f0*/  F2FP.BF16.F32.PACK_AB R14, R77, R76 ;  /* 0x0000004c4d0e723e */ /* 0x000fe400000010ff */
[----:B------:R-:W-:Y:S01]  /*8700*/  F2FP.BF16.F32.PACK_AB R15, R79, R78 ;  /* 0x0000004e4f0f723e */ /* 0x000fe200000010ff */
[----:B------:R1:W-:Y:S01]  /*8710*/  STSM.16.M88.4 [R135], R88 ;  /* 0x0000005887007844 */ /* 0x0003e20000000200 */
[----:B------:R-:W-:Y:S02]  /*8720*/  MOV R126, R126 ;  /* 0x0000007e007e7202 */ /* 0x000fe40000000f00 */
[----:B------:R-:W-:Y:S01]  /*8730*/  MOV R128, R128 ;  /* 0x0000008000807202 */ /* 0x000fe20000000f00 */
[----:B------:R2:W-:Y:S01]  /*8740*/  STSM.16.M88.4 [R134], R4 ;  /* 0x0000000486007844 */ /* 0x0005e20000000200 */
[----:B------:R-:W-:-:S02]  /*8750*/  MOV R130, R130 ;  /* 0x0000008200827202 */ /* 0x000fc40000000f00 */
[----:B0-----:R-:W-:Y:S02]  /*8760*/  F2FP.BF16.F32.PACK_AB R84, R81, R80 ;  /* 0x000000505154723e */ /* 0x001fe400000010ff */
[----:B------:R-:W-:Y:S02]  /*8770*/  F2FP.BF16.F32.PACK_AB R85, R83, R82 ;  /* 0x000000525355723e */ /* 0x000fe400000010ff */
[----:B------:R-:W-:Y:S02]  /*8780*/  F2FP.BF16.F32.PACK_AB R86, R21, R20 ;  /* 0x000000141556723e */ /* 0x000fe400000010ff */
[----:B------:R-:W-:Y:S01]  /*8790*/  F2FP.BF16.F32.PACK_AB R87, R123, R122 ;  /* 0x0000007a7b57723e */ /* 0x000fe200000010ff */
[----:B------:R0:W-:Y:S01]  /*87a0*/  STSM.16.M88.4 [R133], R8 ;  /* 0x0000000885007844 */ /* 0x0001e20000000200 */
[----:B-1----:R-:W-:Y:S02]  /*87b0*/  F2FP.BF16.F32.PACK_AB R88, R121, R120 ;  /* 0x000000787958723e */ /* 0x002fe400000010ff */
[----:B------:R-:W-:-:S02]  /*87c0*/  F2FP.BF16.F32.PACK_AB R89, R125, R124 ;  /* 0x0000007c7d59723e */ /* 0x000fc400000010ff */
[----:B------:R-:W-:Y:S02]  /*87d0*/  F2FP.BF16.F32.PACK_AB R90, R93, R92 ;  /* 0x0000005c5d5a723e */ /* 0x000fe400000010ff */
[----:B------:R-:W-:Y:S01]  /*87e0*/  F2FP.BF16.F32.PACK_AB R91, R95, R94 ;  /* 0x0000005e5f5b723e */ /* 0x000fe200000010ff */
[----:B------:R1:W-:Y:S01]  /*87f0*/  STSM.16.M88.4 [R132], R12 ;  /* 0x0000000c84007844 */ /* 0x0003e20000000200 */
[----:B--2---:R-:W-:Y:S02]  /*8800*/  F2FP.BF16.F32.PACK_AB R4, R97, R96 ;  /* 0x000000606104723e */ /* 0x004fe400000010ff */
[----:B------:R-:W-:Y:S02]  /*8810*/  F2FP.BF16.F32.PACK_AB R5, R99, R98 ;  /* 0x000000626305723e */ /* 0x000fe400000010ff */
[----:B------:R-:W-:Y:S02]  /*8820*/  F2FP.BF16.F32.PACK_AB R6, R101, R100 ;  /* 0x000000646506723e */ /* 0x000fe400000010ff */
[----:B------:R-:W-:-:S02]  /*8830*/  F2FP.BF16.F32.PACK_AB R7, R103, R102 ;  /* 0x000000666707723e */ /* 0x000fc400000010ff */
        /* <DEDUP_REMOVED lines=9> */
[----:B------:R-:W-:Y:S04]  /*88d0*/  STSM.16.M88.4 [R126], R88 ;  /* 0x000000587e007844 */ /* 0x000fe80000000200 */
[----:B------:R-:W-:Y:S04]  /*88e0*/  STSM.16.M88.4 [R128], R4 ;  /* 0x0000000480007844 */ /* 0x000fe80000000200 */
[----:B------:R-:W-:Y:S04]  /*88f0*/  STSM.16.M88.4 [R130], R8 ;  /* 0x0000000882007844 */ /* 0x000fe80000000200 */
[----:B------:R1:W-:Y:S01]  /*8900*/  STSM.16.M88.4 [R3], R12 ;  /* 0x0000000c03007844 */ /* 0x0003e20000000200 */
[----:B------:R-:W-:Y:S01]  /*8910*/  BAR.SYNC.DEFER_BLOCKING 0x1, 0x100 ;  /* 0x0044000000007b1d */ /* 0x000fe20000010000 */
[----:B------:R-:W-:-:S04]  /*8920*/  ISETP.NE.U32.AND P0, PT, RZ, UR14, PT ;  /* 0x0000000eff007c0c */ /* 0x000fc8000bf05070 */
[----:B------:R-:W-:Y:S01]  /*8930*/  ISETP.NE.AND.EX P0, PT, RZ, UR15, PT, P0 ;  /* 0x0000000fff007c0c */ /* 0x000fe2000bf05300 */
[----:B0-----:R-:W-:Y:S02]  /*8940*/  IMAD.U32 R84, RZ, RZ, UR9 ;  /* 0x00000009ff547e24 */ /* 0x001fe4000f8e00ff */
[----:B------:R-:W-:Y:S01]  /*8950*/  IMAD.U32 R85, RZ, RZ, UR12 ;  /* 0x0000000cff557e24 */ /* 0x000fe2000f8e00ff */
[----:B------:R-:W-:Y:S01]  /*8960*/  ULDC.64 UR12, c[0x0][0xc08] ;  /* 0x00030200000c7ab9 */ /* 0x000fe20000000a00 */
[----:B-1----:R-:W0:Y:S08]  /*8970*/  LDC R3, c[0x0][0xbe8] ;  /* 0x0002fa00ff037b82 */ /* 0x002e300000000800 */
[----:B------:R-:W2:Y:S01]  /*8980*/  @P0 LDG.E R86, desc[UR36][R84.64] ;  /* 0x0000002454560981 */ /* 0x000ea2000c1e1900 */
[----:B------:R-:W-:-:S04]  /*8990*/  UISETP.NE.U32.AND UP0, UPT, UR12, URZ, UPT ;  /* 0x0000003f0c00728c */ /* 0x000fc8000bf05070 */
[----:B------:R-:W-:Y:S01]  /*89a0*/  UISETP.NE.AND.EX UP0, UPT, UR13, URZ, UPT, UP0 ;  /* 0x0000003f0d00728c */ /* 0x000fe2000bf05300 */
[----:B0-----:R-:W-:-:S10]  /*89b0*/  ISETP.NE.AND P1, PT, R3, 0x1, PT ;  /* 0x000000010300780c */ /* 0x001fd40003f25270 */
[----:B------:R-:W-:Y:S01]  /*89c0*/  @UP0 UIADD3 UR12, UP1, UR4, UR12, URZ ;  /* 0x0000000c040c0290 */ /* 0x000fe2000ff3e03f */
[----:B------:R-:W-:Y:S02]  /*89d0*/  PLOP3.LUT P4, PT, PT, PT, UP0, 0x80, 0x0 ;  /* 0x000000000000781c */ /* 0x000fe40003f8f008 */
[----:B------:R-:W-:Y:S01]  /*89e0*/  ULDC UR4, c[0x0][0xa88] ;  /* 0x0002a20000047ab9 */ /* 0x000fe20000000800 */
[----:B------:R-:W-:Y:S01]  /*89f0*/  @UP0 UIADD3.X UR13, UR16, UR13, URZ, UP1, !UPT ;  /* 0x0000000d100d0290 */ /* 0x000fe20008ffe43f */
[----:B------:R-:W-:Y:S01]  /*8a00*/  MOV R18, UR4 ;  /* 0x0000000400127c02 */ /* 0x000fe20008000f00 */
[----:B------:R-:W-:Y:S01]  /*8a10*/  UISETP.NE.AND UP0, UPT, UR20, URZ, UPT ;  /* 0x0000003f1400728c */ /* 0x000fe2000bf05270 */
[----:B------:R-:W-:Y:S01]  /*8a20*/  ULDC UR4, c[0x0][0xad4] ;  /* 0x0002b50000047ab9 */ /* 0x000fe20000000800 */
[----:B------:R-:W0:Y:S02]  /*8a30*/  @P1 LDC R6, c[0x0][0xbec] ;  /* 0x0002fb00ff061b82 */ /* 0x000e240000000800 */
[----:B------:R-:W-:Y:S01]  /*8a40*/  USEL UR4, UR20, UR4, UP0 ;  /* 0x0000000414047287 */ /* 0x000fe20008000000 */
[----:B------:R-:W-:-:S03]  /*8a50*/  UMOV UR21, 0x9b8 ;  /* 0x000009b800157882 */ /* 0x000fc60000000000 */
[----:B------:R-:W-:Y:S02]  /*8a60*/  UISETP.GT.AND UP1, UPT, UR4, 0x1, UPT ;  /* 0x000000010400788c */ /* 0x000fe4000bf24270 */
[----:B------:R-:W1:Y:S02]  /*8a70*/  @P1 LDC R9, c[0x0][0xbf0] ;  /* 0x0002fc00ff091b82 */ /* 0x000e640000000800 */
[----:B------:R-:W-:Y:S02]  /*8a80*/  USEL UR21, UR21, 0x978, UP1 ;  /* 0x0000097815157887 */ /* 0x000fe40008800000 */
[----:B------:R-:W-:Y:S01]  /*8a90*/  UISETP.NE.U32.AND UP0, UPT, UR14, URZ, UPT ;  /* 0x0000003f0e00728c */ /* 0x000fe2000bf05070 */
[----:B------:R-:W-:Y:S01]  /*8aa0*/  IMAD.U32 R11, RZ, RZ, UR19 ;  /* 0x00000013ff0b7e24 */ /* 0x000fe2000f8e00ff */
[----:B------:R-:W-:Y:S01]  /*8ab0*/  UMOV UR4, URZ ;  /* 0x0000003f00047c82 */ /* 0x000fe20008000000 */
[----:B------:R-:W-:Y:S01]  /*8ac0*/  IMAD.U32 R4, RZ, RZ, UR12 ;  /* 0x0000000cff047e24 */ /* 0x000fe2000f8e00ff */
[----:B------:R-:W-:Y:S01]  /*8ad0*/  UISETP.NE.AND.EX UP0, UPT, UR15, URZ, UPT, UP0 ;  /* 0x0000003f0f00728c */ /* 0x000fe2000bf05300 */
[----:B------:R-:W-:-:S02]  /*8ae0*/  IMAD.U32 R5, RZ, RZ, UR13 ;  /* 0x0000000dff057e24 */ /* 0x000fc4000f8e00ff */
[----:B---3--:R-:W-:Y:S01]  /*8af0*/  IMAD R11, R11, 0x80, R138 ;  /* 0x000000800b0b7824 */ /* 0x008fe200078e028a */
[----:B------:R-:W-:Y:S02]  /*8b00*/  USEL UR61, UR61, URZ, !UP0 ;  /* 0x0000003f3d3d7287 */ /* 0x000fe4000c000000 */
[----:B------:R-:W-:Y:S01]  /*8b10*/  USEL UR20, UR17, URZ, !UP0 ;  /* 0x0000003f11147287 */ /* 0x000fe2000c000000 */
[----:B------:R0:W5:Y:S01]  /*8b20*/  @P4 LDG.E R18, desc[UR36][R4.64] ;  /* 0x0000002404124981 */ /* 0x000162000c1e1900 */
[----:B------:R-:W-:Y:S01]  /*8b30*/  USEL UR9, UR18, URZ, UP1 ;  /* 0x0000003f12097287 */ /* 0x000fe20008800000 */
[----:B------:R-:W-:Y:S01]  /*8b40*/  ULDC.64 UR12, c[0x0][UR21+0x218] ;  /* 0x00008600150c7abb */ /* 0x000fe20008000a00 */
[----:B------:R-:W-:Y:S01]  /*8b50*/  ULDC.64 UR16, c[0x0][UR21+0x220] ;  /* 0x0000880015107abb */ /* 0x000fe20008000a00 */
[----:B------:R-:W-:Y:S01]  /*8b60*/  ULDC.64 UR18, c[0x0][UR21+0x228] ;  /* 0x00008a0015127abb */ /* 0x000fe20008000a00 */
[----:B------:R-:W-:Y:S02]  /*8b70*/  UIMAD.WIDE.U32 UR14, UR12, UR22, URZ ;  /* 0x000000160c0e72a5 */ /* 0x000fe4000f8e003f */
[----:B------:R-:W-:Y:S01]  /*8b80*/  UIMAD UR17, UR17, UR61, URZ ;  /* 0x0000003d111172a4 */ /* 0x000fe2000f8e023f */
[----:B0-----:R-:W-:Y:S01]  /*8b90*/  @P1 IMAD.HI.U32 R4, R11, R6, RZ ;  /* 0x000000060b041227 */ /* 0x001fe200078e00ff */
[----:B------:R-:W-:-:S02]  /*8ba0*/  UIMAD UR22, UR13, UR22, URZ ;  /* 0x000000160d1672a4 */ /* 0x000fc4000f8e023f */
[----:B------:R-:W-:Y:S01]  /*8bb0*/  UIMAD.WIDE.U32 UR12, UR16, UR61, URZ ;  /* 0x0000003d100c72a5 */ /* 0x000fe2000f8e003f */
[----:B------:R-:W-:Y:S01]  /*8bc0*/  IMAD.MOV.U32 R7, RZ, RZ, R11 ;  /* 0x000000ffff077224 */ /* 0x000fe200078e000b */
[----:B------:R-:W-:Y:S01]  /*8bd0*/  UIMAD.WIDE.U32 UR24, UR18, UR9, URZ ;  /* 0x00000009121872a5 */ /* 0x000fe2000f8e003f */
[----:B-1----:R-:W-:Y:S01]  /*8be0*/  @P1 SHF.R.U32.HI R7, RZ, R9, R4 ;  /* 0x00000009ff071219 */ /* 0x002fe20000011604 */
[----:B------:R-:W-:Y:S02]  /*8bf0*/  UIMAD UR9, UR19, UR9, URZ ;  /* 0x00000009130972a4 */ /* 0x000fe4000f8e023f */
[----:B------:R-:W-:Y:S02]  /*8c00*/  UIMAD UR17, UR16, UR20, UR17 ;  /* 0x00000014101172a4 */ /* 0x000fe4000f8e0211 */
[----:B------:R-:W-:Y:S01]  /*8c10*/  UIADD3 UR22, UR15, UR22, URZ ;  /* 0x000000160f167290 */ /* 0x000fe2000fffe03f */
[----:B------:R-:W-:Y:S02]  /*8c20*/  IMAD.MOV R6, RZ, RZ, -R7 ;  /* 0x000000ffff067224 */ /* 0x000fe400078e0a07 */
[----:B------:R-:W-:-:S02]  /*8c30*/  IMAD.U32 R4, RZ, RZ, UR24 ;  /* 0x00000018ff047e24 */ /* 0x000fc4000f8e00ff */
[----:B------:R-:W-:Y:S01]  /*8c40*/  IMAD.U32 R5, RZ, RZ, UR25 ;  /* 0x00000019ff057e24 */ /* 0x000fe2000f8e00ff */
[----:B------:R-:W-:Y:S01]  /*8c50*/  SHF.R.S32.HI R5, RZ, 0x1f, R7 ;  /* 0x0000001fff057819 */ /* 0x000fe20000011407 */
[----:B------:R-:W-:-:S05]  /*8c60*/  IMAD R9, R3, R6, R11 ;  /* 0x0000000603097224 */ /* 0x000fca00078e020b */
[----:B------:R-:W-:Y:S02]  /*8c70*/  SHF.R.S32.HI R6, RZ, 0x1f, R9 ;  /* 0x0000001fff067819 */ /* 0x000fe40000011409 */
[----:B--2---:R-:W-:-:S13]  /*8c80*/  @P0 R2UR UR4, R86 ;  /* 0x00000000560402ca */ /* 0x004fda00000e0000 */
[----:B------:R-:W-:Y:S02]  /*8c90*/  UIADD3 UR14, UP0, UP2, UR12, UR14, UR4 ;  /* 0x0000000e0c0e7290 */ /* 0x000fe4000fa1e004 */
[----:B------:R-:W-:Y:S02]  /*8ca0*/  UIADD3 UR12, UR25, UR9, URZ ;  /* 0x00000009190c7290 */ /* 0x000fe4000fffe03f */
[----:B------:R-:W-:Y:S02]  /*8cb0*/  UIADD3 UR9, UR13, UR17, URZ ;  /* 0x000000110d097290 */ /* 0x000fe4000fffe03f */
[----:B------:R-:W-:Y:S01]  /*8cc0*/  USHF.R.S32.HI UR15, URZ, 0x1f, UR4 ;  /* 0x0000001f3f0f7899 */ /* 0x000fe20008011404 */
[----:B------:R-:W-:Y:S01]  /*8cd0*/  IADD3 R4, P2, P3, R7, UR14, R4 ;  /* 0x0000000e07047c10 */ /* 0x000fe2000fb5e004 */
[----:B------:R-:W-:Y:S01]  /*8ce0*/  ULDC.64 UR16, c[0x0][0xba8] ;  /* 0x0002ea0000107ab9 */ /* 0x000fe20000000a00 */
[----:B------:R-:W-:Y:S01]  /*8cf0*/  MOV R8, UR12 ;  /* 0x0000000c00087c02 */ /* 0x000fe20008000f00 */
[----:B------:R-:W-:Y:S01]  /*8d00*/  UIADD3.X UR9, UR9, UR22, UR15, UP0, UP2 ;  /* 0x0000001609097290 */ /* 0x000fe200087e440f */
[----:B------:R-:W-:Y:S01]  /*8d10*/  ULDC.64 UR12, c[0x0][UR21+0x210] ;  /* 0x00008400150c7abb */ /* 0x000fe20008000a00 */
[----:B------:R-:W-:Y:S01]  /*8d20*/  @!UP1 ULDC UR16, c[0x0][0xb50] ;  /* 0x0002d40000109ab9 */ /* 0x000fe20000000800 */
[----:B------:R-:W-:Y:S01]  /*8d30*/  IMAD R7, R9, UR13, RZ ;  /* 0x0000000d09077c24 */ /* 0x000fe2000f8e02ff */
[----:B------:R-:W-:-:S02]  /*8d40*/  @!UP1 ULDC UR17, c[0x0][0xb54] ;  /* 0x0002d50000119ab9 */ /* 0x000fc40000000800 */
[----:B------:R-:W-:Y:S01]  /*8d50*/  IADD3.X R5, R5, UR9, R8, P2, P3 ;  /* 0x0000000905057c10 */ /* 0x000fe200097e6408 */
[----:B------:R-:W-:Y:S02]  /*8d60*/  IMAD R7, R6, UR12, R7 ;  /* 0x0000000c06077c24 */ /* 0x000fe4000f8e0207 */
[----:B------:R-:W-:-:S04]  /*8d70*/  IMAD.WIDE.U32 R4, R9, UR12, R4 ;  /* 0x0000000c09047c25 */ /* 0x000fc8000f8e0004 */
[----:B------:R-:W-:Y:S01]  /*8d80*/  IMAD.IADD R5, R5, 0x1, R7 ;  /* 0x0000000105057824 */ /* 0x000fe200078e0207 */
[----:B------:R-:W-:-:S04]  /*8d90*/  LEA R8, P2, R4, UR16, 0x2 ;  /* 0x0000001004087c11 */ /* 0x000fc8000f8410ff */
[----:B------:R-:W-:Y:S01]  /*8da0*/  LEA.HI.X R10, R4, UR17, R5, 0x2, P2 ;  /* 0x00000011040a7c11 */ /* 0x000fe200090f1405 */
[----:B------:R-:W-:Y:S08]  /*8db0*/  @P4 BRA `(.L_x_213) ;  /* 0x0000000000104947 */ /* 0x000ff00003800000 */
[----:B------:R-:W-:Y:S05]  /*8dc0*/  @!P0 BRA `(.L_x_213) ;  /* 0x00000000000c8947 */ /* 0x000fea0003800000 */
[----:B------:R-:W2:Y:S04]  /*8dd0*/  LDG.E R5, desc[UR36][R84.64] ;  /* 0x0000002454057981 */ /* 0x000ea8000c1e1900 */
[----:B-----5:R-:W2:Y:S02]  /*8de0*/  LDG.E R18, desc[UR36][R84.64+0x4] ;  /* 0x0000042454127981 */ /* 0x020ea4000c1e1900 */
[----:B--2---:R-:W-:-:S07]  /*8df0*/  IMAD.IADD R18, R18, 0x1, -R5 ;  /* 0x0000000112127824 */ /* 0x004fce00078e0a05 */
.L_x_213:
[----:B------:R-:W2:Y:S01]  /*8e00*/  LDL R9, [R1+0x1c] ;  /* 0x00001c0001097983 */ /* 0x000ea20000100800 */
[----:B------:R-:W-:Y:S01]  /*8e10*/  R2UR UR9, R212 ;  /* 0x00000000d40972ca */ /* 0x000fe200000e0000 */
[----:B-----5:R-:W-:Y:S01]  /*8e20*/  IMAD R18, R18, R3, RZ ;  /* 0x0000000312127224 */ /* 0x020fe200078e02ff */
[----:B------:R-:W-:Y:S01]  /*8e30*/  LOP3.LUT P0, RZ, R216, 0x3, RZ, 0xc0, !PT ;  /* 0x00000003d8ff7812 */ /* 0x000fe2000780c0ff */
[----:B------:R-:W-:Y:S01]  /*8e40*/  SHFL.IDX PT, R4, R8, RZ, 0x1c1f ;  /* 0x001c1fff08047589 */ /* 0x000fe200000e0000 */
[----:B------:R-:W-:-:S03]  /*8e50*/  PLOP3.LUT P3, PT, PT, PT, UP1, 0x80, 0x0 ;  /* 0x000000000000781c */ /* 0x000fc60003f6f018 */
[----:B------:R-:W0:Y:S04]  /*8e60*/  SHFL.IDX PT, R5, R10, RZ, 0x1c1f ;  /* 0x001c1fff0a057589 */ /* 0x000e2800000e0000 */
[----:B------:R-:W-:Y:S02]  /*8e70*/  SHFL.IDX PT, R6, R8, 0x1, 0x1c1f ;  /* 0x003c1f0008067f89 */ /* 0x000fe400000e0000 */
[----:B------:R-:W-:Y:S02]  /*8e80*/  IMAD.U32 R13, RZ, RZ, UR9 ;  /* 0x00000009ff0d7e24 */ /* 0x000fe4000f8e00ff */
[----:B------:R-:W1:Y:S02]  /*8e90*/  SHFL.IDX PT, R7, R10, 0x1, 0x1c1f ;  /* 0x003c1f000a077f89 */ /* 0x000e6400000e0000 */
[----:B--2---:R-:W-:-:S04]  /*8ea0*/  IMAD R13, R13, 0x80, R9 ;  /* 0x000000800d0d7824 */ /* 0x004fc800078e0209 */
[C---:B------:R-:W-:Y:S01]  /*8eb0*/  VIADD R9, R13.reuse, 0x8 ;  /* 0x000000080d097836 */ /* 0x040fe20000000000 */
[----:B------:R-:W-:-:S04]  /*8ec0*/  ISETP.GE.OR P2, PT, R13, R18, P0 ;  /* 0x000000120d00720c */ /* 0x000fc80000746670 */
[----:B------:R-:W-:-:S09]  /*8ed0*/  ISETP.GE.OR P0, PT, R9, R18, P0 ;  /* 0x000000120900720c */ /* 0x000fd20000706670 */
[----:B0-----:R0:W-:Y:S01]  /*8ee0*/  @!P2 ST.E desc[UR36][R4.64], R0 ;  /* 0x000000000400a985 */ /* 0x0011e2000c101924 */
[----:B------:R-:W-:-:S03]  /*8ef0*/  ISETP.GE.AND P2, PT, R13, R18, PT ;  /* 0x000000120d00720c */ /* 0x000fc60003f46270 */
[----:B-1----:R0:W-:Y:S01]  /*8f00*/  @!P0 ST.E desc[UR36][R6.64], R2 ;  /* 0x0000000206008985 */ /* 0x0021e2000c101924 */
[----:B------:R-:W-:Y:S01]  /*8f10*/  ISETP.GE.AND P0, PT, R9, R18, PT ;  /* 0x000000120900720c */ /* 0x000fe20003f06270 */
[----:B------:R-:W-:-:S12]  /*8f20*/  @P3 BRA `(.L_x_214) ;  /* 0x0000000c00543947 */ /* 0x000fd80003800000 */
[----:B0-----:R-:W-:Y:S01]  /*8f30*/  IMAD.SHL.U32 R0, R16, 0x8, RZ ;  /* 0x0000000810007824 */ /* 0x001fe200078e00ff */
[----:B------:R-:W0:Y:S01]  /*8f40*/  @P1 LDC R20, c[0x0][0xbec] ;  /* 0x0002fb00ff141b82 */ /* 0x000e220000000800 */
[----:B------:R-:W-:Y:S01]  /*8f50*/  IMAD.MOV.U32 R5, RZ, RZ, 0x2 ;  /* 0x00000002ff057424 */ /* 0x000fe200078e00ff */
[----:B------:R-:W-:Y:S01]  /*8f60*/  R2UR UR16, R212 ;  /* 0x00000000d41072ca */ /* 0x000fe200000e0000 */
[----:B------:R-:W-:Y:S01]  /*8f70*/  IMAD R4, R213, 0x40, R0 ;  /* 0x00000040d5047824 */ /* 0x000fe200078e0200 */
[----:B------:R-:W-:Y:S01]  /*8f80*/  ULDC.64 UR12, c[0x0][0xaa0] ;  /* 0x0002a800000c7ab9 */ /* 0x000fe20000000a00 */
[----:B------:R-:W-:Y:S02]  /*8f90*/  R2UR UR17, R211 ;  /* 0x00000000d31172ca */ /* 0x000fe400000e0000 */
[----:B------:R-:W-:Y:S01]  /*8fa0*/  IMAD.WIDE R4, R4, R5, UR10 ;  /* 0x0000000a04047e25 */ /* 0x000fe2000f8e0205 */
[----:B------:R-:W1:Y:S02]  /*8fb0*/  @P1 LDC R21, c[0x0][0xbf0] ;  /* 0x0002fc00ff151b82 */ /* 0x000e640000000800 */
[C---:B------:R-:W-:Y:S01]  /*8fc0*/  IADD3 R33, P2, R4.reuse, 0x5000, RZ ;  /* 0x0000500004217810 */ /* 0x040fe20007f5e0ff */
[----:B------:R-:W-:Y:S01]  /*8fd0*/  UIMAD UR9, UR15, UR12, URZ ;  /* 0x0000000c0f0972a4 */ /* 0x000fe2000f8e023f */
[----:B------:R-:W-:-:S02]  /*8fe0*/  IADD3 R9, P4, R4, 0x1000, RZ ;  /* 0x0000100004097810 */ /* 0x000fc40007f9e0ff */
[----:B------:R-:W-:Y:S02]  /*8ff0*/  LOP3.LUT R32, R33, 0x380, RZ, 0xc0, !PT ;  /* 0x0000038021207812 */ /* 0x000fe400078ec0ff */
[----:B------:R-:W-:Y:S01]  /*9000*/  IADD3 R13, P3, R4, 0x2000, RZ ;  /* 0x00002000040d7810 */ /* 0x000fe20007f7e0ff */
[----:B------:R-:W-:Y:S01]  /*9010*/  UIMAD.WIDE.U32 UR10, UR4, UR12, URZ ;  /* 0x0000000c040a72a5 */ /* 0x000fe2000f8e003f */
[----:B------:R-:W-:Y:S02]  /*9020*/  SHF.R.U64 R32, R32, 0x3, RZ ;  /* 0x0000000320207819 */ /* 0x000fe400000012ff */
[----:B------:R-:W-:Y:S01]  /*9030*/  IADD3 R25, P6, R4, 0x3000, RZ ;  /* 0x0000300004197810 */ /* 0x000fe20007fde0ff */
[----:B------:R-:W-:Y:S01]  /*9040*/  IMAD.U32 R61, RZ, RZ, UR16 ;  /* 0x00000010ff3d7e24 */ /* 0x000fe2000f8e00ff */
[----:B------:R-:W-:Y:S01]  /*9050*/  LOP3.LUT R32, R32, R33, RZ, 0x3c, !PT ;  /* 0x0000002120207212 */ /* 0x000fe200078e3cff */
[----:B------:R-:W-:Y:S01]  /*9060*/  IMAD.X R33, RZ, RZ, R5, P2 ;  /* 0x000000ffff217224 */ /* 0x000fe200010e0605 */
[----:B------:R-:W-:-:S02]  /*9070*/  IADD3 R7, P2, R4, 0xb000, RZ ;  /* 0x0000b00004077810 */ /* 0x000fc40007f5e0ff */
[----:B------:R-:W-:Y:S01]  /*9080*/  IADD3 R29, P5, R4, 0x4000, RZ ;  /* 0x00004000041d7810 */ /* 0x000fe20007fbe0ff */
[----:B------:R-:W-:Y:S01]  /*9090*/  ULDC.64 UR14, c[0x0][0xaf0] ;  /* 0x0002bc00000e7ab9 */ /* 0x000fe20000000a00 */
[----:B------:R-:W-:Y:S01]  /*90a0*/  LOP3.LUT R2, R7, 0x380, RZ, 0xc0, !PT ;  /* 0x0000038007027812 */ /* 0x000fe200078ec0ff */
[----:B------:R-:W-:Y:S01]  /*90b0*/  UIMAD UR9, UR4, UR13, UR9 ;  /* 0x0000000d040972a4 */ /* 0x000fe2000f8e0209 */
[----:B------:R-:W-:Y:S01]  /*90c0*/  LOP3.LUT R8, R9, 0x380, RZ, 0xc0, !PT ;  /* 0x0000038009087812 */ /* 0x000fe200078ec0ff */
[----:B------:R-:W-:Y:S01]  /*90d0*/  IMAD.X R57, RZ, RZ, R5, P2 ;  /* 0x000000ffff397224 */ /* 0x000fe200010e0605 */
[----:B------:R-:W-:Y:S01]  /*90e0*/  SHF.R.U64 R2, R2, 0x3, RZ ;  /* 0x0000000302027819 */ /* 0x000fe200000012ff */
[----:B------:R-:W5:Y:S01]  /*90f0*/  LD.E.128 R32, desc[UR36][R32.64] ;  /* 0x0000002420207980 */ /* 0x000f62000c101d00 */
[----:B------:R-:W-:Y:S01]  /*9100*/  LOP3.LUT R12, R13, 0x380, RZ, 0xc0, !PT ;  /* 0x000003800d0c7812 */ /* 0x000fe200078ec0ff */
[----:B------:R-:W-:Y:S01]  /*9110*/  ULDC.64 UR12, c[0x0][0xae8] ;  /* 0x0002ba00000c7ab9 */ /* 0x000fe20000000a00 */
[----:B------:R-:W-:-:S02]  /*9120*/  LOP3.LUT R24, R25, 0x380, RZ, 0xc0, !PT ;  /* 0x0000038019187812 */ /* 0x000fc400078ec0ff */
[----:B------:R-:W-:Y:S02]  /*9130*/  LOP3.LUT R28, R29, 0x380, RZ, 0xc0, !PT ;  /* 0x000003801d1c7812 */ /* 0x000fe400078ec0ff */
[----:B------:R-:W-:Y:S01]  /*9140*/  LOP3.LUT R56, R2, R7, RZ, 0x3c, !PT ;  /* 0x0000000702387212 */ /* 0x000fe200078e3cff */
[----:B------:R-:W-:Y:S01]  /*9150*/  IMAD R2, R16, 0x20, R213 ;  /* 0x0000002010027824 */ /* 0x000fe200078e02d5 */
[----:B------:R-:W-:Y:S01]  /*9160*/  SHF.R.U64 R8, R8, 0x3, RZ ;  /* 0x0000000308087819 */ /* 0x000fe200000012ff */
[----:B------:R-:W-:Y:S01]  /*9170*/  UIADD3 UR11, UR11, UR9, URZ ;  /* 0x000000090b0b7290 */ /* 0x000fe2000fffe03f */
[----:B------:R-:W-:Y:S02]  /*9180*/  SHF.R.U64 R12, R12, 0x3, RZ ;  /* 0x000000030c0c7819 */ /* 0x000fe400000012ff */
[----:B------:R-:W-:Y:S02]  /*9190*/  SHF.R.U64 R24, R24, 0x3, RZ ;  /* 0x0000000318187819 */ /* 0x000fe400000012ff */
[----:B------:R-:W-:Y:S01]  /*91a0*/  SHF.R.U64 R28, R28, 0x3, RZ ;  /* 0x000000031c1c7819 */ /* 0x000fe200000012ff */
[----:B------:R-:W-:Y:S01]  /*91b0*/  IMAD R61, R61, 0x80, R2 ;  /* 0x000000803d3d7824 */ /* 0x000fe200078e0202 */
[----:B------:R-:W-:Y:S01]  /*91c0*/  LOP3.LUT R8, R8, R9, RZ, 0x3c, !PT ;  /* 0x0000000908087212 */ /* 0x000fe200078e3cff */
[----:B------:R-:W-:Y:S01]  /*91d0*/  USHF.R.S32.HI UR4, URZ, 0x1f, UR61 ;  /* 0x0000001f3f047899 */ /* 0x000fe2000801143d */
[----:B------:R-:W-:Y:S01]  /*91e0*/  LOP3.LUT R12, R12, R13, RZ, 0x3c, !PT ;  /* 0x0000000d0c0c7212 */ /* 0x000fe200078e3cff */
[----:B------:R-:W-:Y:S01]  /*91f0*/  UIMAD.WIDE.U32 UR10, UR17, UR12, UR10 ;  /* 0x0000000c110a72a5 */ /* 0x000fe2000f8e000a */
[----:B------:R-:W-:Y:S01]  /*9200*/  LOP3.LUT R24, R24, R25, RZ, 0x3c, !PT ;  /* 0x0000001918187212 */ /* 0x000fe200078e3cff */
[--C-:B------:R-:W-:Y:S01]  /*9210*/  IMAD.X R13, RZ, RZ, R5.reuse, P3 ;  /* 0x000000ffff0d7224 */ /* 0x100fe200018e0605 */
[----:B------:R-:W-:Y:S01]  /*9220*/  LOP3.LUT R28, R28, R29, RZ, 0x3c, !PT ;  /* 0x0000001d1c1c7212 */ /* 0x000fe200078e3cff */
[--C-:B------:R-:W-:Y:S01]  /*9230*/  IMAD.X R25, RZ, RZ, R5.reuse, P6 ;  /* 0x000000ffff197224 */ /* 0x100fe200030e0605 */
[----:B------:R-:W-:Y:S01]  /*9240*/  IADD3.X R9, RZ, R5, RZ, P4, !PT ;  /* 0x00000005ff097210 */ /* 0x000fe200027fe4ff */
[----:B------:R-:W-:Y:S01]  /*9250*/  IMAD.X R29, RZ, RZ, R5, P5 ;  /* 0x000000ffff1d7224 */ /* 0x000fe200028e0605 */
[C---:B------:R-:W-:Y:S01]  /*9260*/  IADD3 R37, P0, R4.reuse, 0x6000, RZ ;  /* 0x0000600004257810 */ /* 0x040fe20007f1e0ff */
[----:B0-----:R-:W-:Y:S01]  /*9270*/  @P1 IMAD.HI.U32 R2, R61, R20, RZ ;  /* 0x000000143d021227 */ /* 0x001fe200078e00ff */
[C---:B------:R-:W-:Y:S01]  /*9280*/  IADD3 R41, P4, R4.reuse, 0x7000, RZ ;  /* 0x0000700004297810 */ /* 0x040fe20007f9e0ff */
[----:B------:R-:W-:Y:S01]  /*9290*/  UIMAD UR4, UR4, UR14, URZ ;  /* 0x0000000e040472a4 */ /* 0x000fe2000f8e023f */
[C---:B------:R-:W-:Y:S01]  /*92a0*/  IADD3 R45, P3, R4.reuse, 0x8000, RZ ;  /* 0x00008000042d7810 */ /* 0x040fe20007f7e0ff */
[----:B------:R-:W-:Y:S01]  /*92b0*/  UIMAD UR11, UR17, UR13, UR11 ;  /* 0x0000000d110b72a4 */ /* 0x000fe2000f8e020b */
[C---:B------:R-:W-:Y:S01]  /*92c0*/  IADD3 R49, P6, R4.reuse, 0x9000, RZ ;  /* 0x0000900004317810 */ /* 0x040fe20007fde0ff */
[----:B------:R-:W-:Y:S01]  /*92d0*/  IMAD.MOV.U32 R23, RZ, RZ, R61 ;  /* 0x000000ffff177224 */ /* 0x000fe200078e003d */
[----:B------:R-:W-:Y:S01]  /*92e0*/  IADD3 R53, P5, R4, 0xa000, RZ ;  /* 0x0000a00004357810 */ /* 0x000fe20007fbe0ff */
[----:B------:R-:W5:Y:S01]  /*92f0*/  LD.E.128 R12, desc[UR36][R12.64] ;  /* 0x000000240c0c7980 */ /* 0x000f62000c101d00 */
[----:B------:R-:W-:-:S02]  /*9300*/  LOP3.LUT R36, R37, 0x380, RZ, 0xc0, !PT ;  /* 0x0000038025247812 */ /* 0x000fc400078ec0ff */
[----:B------:R-:W-:Y:S01]  /*9310*/  LOP3.LUT R40, R41, 0x380, RZ, 0xc0, !PT ;  /* 0x0000038029287812 */ /* 0x000fe200078ec0ff */
[----:B------:R-:W-:Y:S01]  /*9320*/  UIMAD UR4, UR61, UR15, UR4 ;  /* 0x0000000f3d0472a4 */ /* 0x000fe2000f8e0204 */
[----:B------:R-:W-:Y:S01]  /*9330*/  LOP3.LUT R44, R45, 0x380, RZ, 0xc0, !PT ;  /* 0x000003802d2c7812 */ /* 0x000fe200078ec0ff */
[----:B------:R-:W-:Y:S01]  /*9340*/  ULDC.64 UR12, c[0x0][0xae0] ;  /* 0x0002b800000c7ab9 */ /* 0x000fe20000000a00 */
[----:B------:R-:W-:Y:S01]  /*9350*/  LOP3.LUT R48, R49, 0x380, RZ, 0xc0, !PT ;  /* 0x0000038031307812 */ /* 0x000fe200078ec0ff */
[----:B------:R-:W5:Y:S01]  /*9360*/  LD.E.128 R24, desc[UR36][R24.64] ;  /* 0x0000002418187980 */ /* 0x000f62000c101d00 */
[----:B------:R-:W-:Y:S01]  /*9370*/  LOP3.LUT R52, R53, 0x380, RZ, 0xc0, !PT ;  /* 0x0000038035347812 */ /* 0x000fe200078ec0ff */
[----:B------:R-:W-:Y:S01]  /*9380*/  UIMAD.WIDE.U32 UR10, UR61, UR14, UR10 ;  /* 0x0000000e3d0a72a5 */ /* 0x000fe2000f8e000a */
[----:B------:R-:W-:Y:S01]  /*9390*/  LOP3.LUT R11, R4, 0x380, RZ, 0xc0, !PT ;  /* 0x00000380040b7812 */ /* 0x000fe200078ec0ff */
[----:B------:R-:W5:Y:S01]  /*93a0*/  LD.E.128 R28, desc[UR36][R28.64] ;  /* 0x000000241c1c7980 */ /* 0x000f62000c101d00 */
[----:B-1----:R-:W-:-:S02]  /*93b0*/  @P1 SHF.R.U32.HI R23, RZ, R21, R2 ;  /* 0x00000015ff171219 */ /* 0x002fc40000011602 */
[----:B------:R-:W-:Y:S01]  /*93c0*/  SHF.R.U64 R36, R36, 0x3, RZ ;  /* 0x0000000324247819 */ /* 0x000fe200000012ff */
[----:B------:R-:W5:Y:S01]  /*93d0*/  LD.E.128 R56, desc[UR36][R56.64] ;  /* 0x0000002438387980 */ /* 0x000f62000c101d00 */
[----:B------:R-:W-:Y:S02]  /*93e0*/  SHF.R.U64 R40, R40, 0x3, RZ ;  /* 0x0000000328287819 */ /* 0x000fe400000012ff */
[----:B------:R-:W-:Y:S02]  /*93f0*/  SHF.R.U64 R44, R44, 0x3, RZ ;  /* 0x000000032c2c7819 */ /* 0x000fe400000012ff */
[----:B------:R-:W-:Y:S02]  /*9400*/  SHF.R.U64 R48, R48, 0x3, RZ ;  /* 0x0000000330307819 */ /* 0x000fe400000012ff */
[----:B------:R-:W-:Y:S01]  /*9410*/  SHF.R.U64 R52, R52, 0x3, RZ ;  /* 0x0000000334347819 */ /* 0x000fe200000012ff */
[----:B------:R-:W-:Y:S01]  /*9420*/  UIADD3 UR4, UR11, UR4, URZ ;  /* 0x000000040b047290 */ /* 0x000fe2000fffe03f */
[----:B------:R-:W-:-:S02]  /*9430*/  SHF.R.U64 R11, R11, 0x3, RZ ;  /* 0x000000030b0b7819 */ /* 0x000fc400000012ff */
[----:B------:R-:W-:Y:S02]  /*9440*/  SHF.R.S32.HI R2, RZ, 0x1f, R23 ;  /* 0x0000001fff027819 */ /* 0x000fe40000011417 */
[----:B------:R-:W-:Y:S02]  /*9450*/  IADD3 R60, -R23, RZ, RZ ;  /* 0x000000ff173c7210 */ /* 0x000fe40007ffe1ff */
[----:B------:R-:W-:Y:S01]  /*9460*/  LOP3.LUT R36, R36, R37, RZ, 0x3c, !PT ;  /* 0x0000002524247212 */ /* 0x000fe200078e3cff */
[--C-:B------:R-:W-:Y:S01]  /*9470*/  IMAD.X R37, RZ, RZ, R5.reuse, P0 ;  /* 0x000000ffff257224 */ /* 0x100fe200000e0605 */
[----:B------:R-:W-:Y:S01]  /*9480*/  LOP3.LUT R40, R40, R41, RZ, 0x3c, !PT ;  /* 0x0000002928287212 */ /* 0x000fe200078e3cff */
[--C-:B------:R-:W-:Y:S01]  /*9490*/  IMAD.X R41, RZ, RZ, R5.reuse, P4 ;  /* 0x000000ffff297224 */ /* 0x100fe200020e0605 */
[----:B------:R-:W-:Y:S01]  /*94a0*/  LOP3.LUT R44, R44, R45, RZ, 0x3c, !PT ;  /* 0x0000002d2c2c7212 */ /* 0x000fe200078e3cff */
[--C-:B------:R-:W-:Y:S01]  /*94b0*/  IMAD.X R45, RZ, RZ, R5.reuse, P3 ;  /* 0x000000ffff2d7224 */ /* 0x100fe200018e0605 */
[----:B------:R-:W-:Y:S01]  /*94c0*/  LOP3.LUT R48, R48, R49, RZ, 0x3c, !PT ;  /* 0x0000003130307212 */ /* 0x000fe200078e3cff */
[----:B------:R-:W-:Y:S01]  /*94d0*/  IMAD.X R49, RZ, RZ, R5, P6 ;  /* 0x000000ffff317224 */ /* 0x000fe200030e0605 */
[----:B------:R-:W-:-:S02]  /*94e0*/  LOP3.LUT R52, R52, R53, RZ, 0x3c, !PT ;  /* 0x0000003534347212 */ /* 0x000fc400078e3cff */
[----:B------:R-:W-:Y:S01]  /*94f0*/  LOP3.LUT R4, R11, R4, RZ, 0x3c, !PT ;  /* 0x000000040b047212 */ /* 0x000fe200078e3cff */
[----:B------:R-:W-:Y:S01]  /*9500*/  IMAD.U32 R21, RZ, RZ, UR11 ;  /* 0x0000000bff157e24 */ /* 0x000fe2000f8e00ff */
[----:B------:R-:W-:Y:S01]  /*9510*/  IADD3.X R53, RZ, R5, RZ, P5, !PT ;  /* 0x00000005ff357210 */ /* 0x000fe20002ffe4ff */
[----:B------:R-:W-:Y:S01]  /*9520*/  IMAD R2, R2, UR12, RZ ;  /* 0x0000000c02027c24 */ /* 0x000fe2000f8e02ff */
[----:B------:R-:W5:Y:S01]  /*9530*/  LD.E.128 R8, desc[UR36][R8.64] ;  /* 0x0000002408087980 */ /* 0x000f62000c101d00 */
[----:B------:R-:W-:Y:S01]  /*9540*/  IMAD.U32 R20, RZ, RZ, UR10 ;  /* 0x0000000aff147e24 */ /* 0x000fe2000f8e00ff */
[----:B------:R-:W-:Y:S01]  /*9550*/  ULDC.64 UR10, c[0x0][0xad8] ;  /* 0x0002b600000a7ab9 */ /* 0x000fe20000000a00 */
[----:B------:R-:W-:Y:S01]  /*9560*/  IMAD.U32 R21, RZ, RZ, UR4 ;  /* 0x00000004ff157e24 */ /* 0x000fe2000f8e00ff */
[----:B------:R-:W5:Y:S01]  /*9570*/  LD.E.128 R4, desc[UR36][R4.64] ;  /* 0x0000002404047980 */ /* 0x000f62000c101d00 */
[----:B------:R-:W-:Y:S02]  /*9580*/  IMAD R61, R3, R60, R61 ;  /* 0x0000003c033d7224 */ /* 0x000fe400078e023d */
[C---:B------:R-:W-:Y:S01]  /*9590*/  IMAD R63, R23.reuse, UR13, R2 ;  /* 0x0000000d173f7c24 */ /* 0x040fe2000f8e0202 */
[----:B------:R-:W5:Y:S01]  /*95a0*/  LD.E.128 R36, desc[UR36][R36.64] ;  /* 0x0000002424247980 */ /* 0x000f62000c101d00 */
[----:B------:R-:W-:Y:S01]  /*95b0*/  IMAD.WIDE.U32 R2, R23, UR12, R20 ;  /* 0x0000000c17027c25 */ /* 0x000fe2000f8e0014 */
[----:B------:R-:W-:-:S02]  /*95c0*/  SHF.R.S32.HI R20, RZ, 0x1f, R61 ;  /* 0x0000001fff147819 */ /* 0x000fc4000001143d */
[----:B------:R-:W5:Y:S01]  /*95d0*/  LD.E.128 R40, desc[UR36][R40.64] ;  /* 0x0000002428287980 */ /* 0x000f62000c101d00 */
[----:B------:R-:W-:-:S03]  /*95e0*/  IMAD.U32 R60, RZ, RZ, UR16 ;  /* 0x00000010ff3c7e24 */ /* 0x000fc6000f8e00ff */
[----:B------:R-:W5:Y:S04]  /*95f0*/  LD.E.128 R44, desc[UR36][R44.64] ;  /* 0x000000242c2c7980 */ /* 0x000f68000c101d00 */
[----:B------:R-:W5:Y:S04]  /*9600*/  LD.E.128 R48, desc[UR36][R48.64] ;  /* 0x0000002430307980 */ /* 0x000f68000c101d00 */
[----:B------:R-:W5:Y:S01]  /*9610*/  LD.E.128 R52, desc[UR36][R52.64] ;  /* 0x0000002434347980 */ /* 0x000f62000c101d00 */
[----:B------:R-:W-:Y:S01]  /*9620*/  @!PT LDS RZ, [RZ] ;  /* 0x00000000fffff984 */ /* 0x000fe20000000800 */
[----:B------:R-:W-:Y:S01]  /*9630*/  @!PT LDS RZ, [RZ] ;  /* 0x00000000fffff984 */ /* 0x000fe20000000800 */
[----:B------:R-:W-:Y:S01]  /*9640*/  @!PT LDS RZ, [RZ] ;  /* 0x00000000fffff984 */ /* 0x000fe20000000800 */
[----:B------:R-:W-:Y:S01]  /*9650*/  @!PT LDS RZ, [RZ] ;  /* 0x00000000fffff984 */ /* 0x000fe20000000800 */
[----:B------:R0:W-:Y:S06]  /*9660*/  MEMBAR.ALL.CTA ;  /* 0x0000000000007992 */ /* 0x0001ec0000008000 */
[----:B0-----:R-:W0:Y:S01]  /*9670*/  FENCE.VIEW.ASYNC.S ;  /* 0x00000000000073c6 */ /* 0x001e220000000000 */
[----:B------:R-:W-:-:S02]  /*9680*/  IMAD R65, R60, 0x80, R213 ;  /* 0x000000803c417824 */ /* 0x000fc400078e02d5 */
[----:B------:R-:W-:Y:S02]  /*9690*/  IMAD.IADD R3, R3, 0x1, R63 ;  /* 0x0000000103037824 */ /* 0x000fe400078e023f */
[----:B------:R-:W-:Y:S02]  /*96a0*/  IMAD R20, R20, UR10, RZ ;  /* 0x0000000a14147c24 */ /* 0x000fe4000f8e02ff */
[----:B------:R-:W-:Y:S01]  /*96b0*/  VIADD R23, R65, 0x40 ;  /* 0x0000004041177836 */ /* 0x000fe20000000000 */
[----:B------:R-:W-:Y:S01]  /*96c0*/  UIADD3 UR8, UR8, 0x30820, URZ ;  /* 0x0003082008087890 */ /* 0x000fe2000fffe03f */
[C---:B------:R-:W-:Y:S02]  /*96d0*/  IMAD R63, R61.reuse, UR11, R20 ;  /* 0x0000000b3d3f7c24 */ /* 0x040fe4000f8e0214 */
[----:B------:R-:W-:Y:S01]  /*96e0*/  IMAD.WIDE.U32 R2, R61, UR10, R2 ;  /* 0x0000000a3d027c25 */ /* 0x000fe2000f8e0002 */
[-C--:B------:R-:W-:Y:S01]  /*96f0*/  ISETP.GE.AND P2, PT, R65, R18.reuse, PT ;  /* 0x000000124100720c */ /* 0x080fe20003f46270 */
[----:B------:R-:W-:Y:S01]  /*9700*/  ULDC.64 UR10, c[0x0][0xa80] ;  /* 0x0002a000000a7ab9 */ /* 0x000fe20000000a00 */
[----:B------:R-:W-:Y:S01]  /*9710*/  ISETP.GE.AND P1, PT, R23, R18, PT ;  /* 0x000000121700720c */ /* 0x000fe20003f26270 */
[----:B------:R-:W-:Y:S01]  /*9720*/  IMAD.IADD R3, R3, 0x1, R63 ;  /* 0x0000000103037824 */ /* 0x000fe200078e023f */
[----:B------:R-:W-:Y:S01]  /*9730*/  UPRMT UR8, URZ, 0x654, UR8 ;  /* 0x000006543f087896 */ /* 0x000fe20008000008 */
[----:B------:R-:W-:Y:S01]  /*9740*/  LEA R23, P3, R2, UR10, 0x1 ;  /* 0x0000000a02177c11 */ /* 0x000fe2000f8608ff */
[----:B------:R-:W-:-:S03]  /*9750*/  VIADD R21, R65, 0x20 ;  /* 0x0000002041157836 */ /* 0x000fc60000000000 */
[----:B------:R-:W-:Y:S01]  /*9760*/  LEA.HI.X R62, R2, UR11, R3, 0x1, P3 ;  /* 0x0000000b023e7c11 */ /* 0x000fe200098f0c03 */
[C---:B------:R-:W-:Y:S01]  /*9770*/  VIADD R64, R0.reuse, 0x40 ;  /* 0x0000004000407836 */ /* 0x040fe20000000000 */
[----:B------:R-:W-:Y:S01]  /*9780*/  ISETP.GE.AND P0, PT, R21, R18, PT ;  /* 0x000000121500720c */ /* 0x000fe20003f06270 */
[----:B------:R-:W-:Y:S01]  /*9790*/  VIADD R68, R0, 0x80 ;  /* 0x0000008000447836 */ /* 0x000fe20000000000 */
[----:B0-----:R-:W-:Y:S01]  /*97a0*/  SYNCS.ARRIVE.TRANS64.RED.A1T0 RZ, [UR8], RZ ;  /* 0x000000ffffff79a7 */ /* 0x001fe20008100408 */
[----:B------:R0:W1:Y:S01]  /*97b0*/  SHFL.IDX PT, R21, R23, RZ, 0x181f ;  /* 0x00181fff17157589 */ /* 0x00006200000e0000 */
[----:B------:R-:W-:Y:S03]  /*97c0*/  BSSY B1, `(.L_x_215) ;  /* 0x0000013000017945 */ /* 0x000fe60003800000 */
[----:B------:R0:W2:Y:S01]  /*97d0*/  SHFL.IDX PT, R61, R62, RZ, 0x181f ;  /* 0x00181fff3e3d7589 */ /* 0x0000a200000e0000 */
[----:B------:R-:W-:-:S02]  /*97e0*/  SHF.R.S32.HI R63, RZ, 0x1f, R0 ;  /* 0x0000001fff3f7819 */ /* 0x000fc40000011400 */
[----:B------:R-:W-:Y:S02]  /*97f0*/  SHF.R.S32.HI R66, RZ, 0x1f, R64 ;  /* 0x0000001fff427819 */ /* 0x000fe40000011440 */
[----:B------:R-:W-:Y:S01]  /*9800*/  SHF.R.S32.HI R67, RZ, 0x1f, R68 ;  /* 0x0000001fff437819 */ /* 0x000fe20000011444 */
[----:B------:R-:W-:Y:S06]  /*9810*/  @P2 BRA `(.L_x_216) ;  /* 0x0000000000342947 */ /* 0x000fec0003800000 */
[----:B------:R-:W-:Y:S02]  /*9820*/  ULDC UR4, c[0x0][0xac8] ;  /* 0x0002b20000047ab9 */ /* 0x000fe40000000800 */
[----:B------:R-:W-:Y:S02]  /*9830*/  ISETP.GE.AND P4, PT, R0, UR4, PT ;  /* 0x0000000400007c0c */ /* 0x000fe4000bf86270 */
[----:B------:R-:W-:Y:S02]  /*9840*/  ISETP.GE.AND P3, PT, R64, UR4, PT ;  /* 0x0000000440007c0c */ /* 0x000fe4000bf66270 */
[----:B------:R-:W-:-:S09]  /*9850*/  ISETP.GE.AND P2, PT, R68, UR4, PT ;  /* 0x0000000444007c0c */ /* 0x000fd2000bf46270 */
[-C--:B-1----:R-:W-:Y:S02]  /*9860*/  @!P4 LEA R2, P6, R0, R21.reuse, 0x1 ;  /* 0x000000150002c211 */ /* 0x082fe400078c08ff */
[----:B------:R-:W-:Y:S02]  /*9870*/  @!P3 LEA R20, P5, R64, R21, 0x1 ;  /* 0x000000154014b211 */ /* 0x000fe400078a08ff */
[----:B--2---:R-:W-:Y:S02]  /*9880*/  @!P4 LEA.HI.X R3, R0, R61, R63, 0x1, P6 ;  /* 0x0000003d0003c211 */ /* 0x004fe400030f0c3f */
[----:B------:R-:W-:Y:S02]  /*9890*/  @!P2 LEA R60, P6, R68, R21, 0x1 ;  /* 0x00000015443ca211 */ /* 0x000fe400078c08ff */
[-C--:B------:R-:W-:Y:S01]  /*98a0*/  @!P3 LEA.HI.X R21, R64, R61.reuse, R66, 0x1, P5 ;  /* 0x0000003d4015b211 */ /* 0x080fe200028f0c42 */
[----:B-----5:R3:W-:Y:S01]  /*98b0*/  @!P4 ST.E.128 desc[UR36][R2.64], R4 ;  /* 0x000000040200c985 */ /* 0x0207e2000c101d24 */
[----:B------:R-:W-:-:S03]  /*98c0*/  @!P2 LEA.HI.X R61, R68, R61, R67, 0x1, P6 ;  /* 0x0000003d443da211 */ /* 0x000fc600030f0c43 */
[----:B------:R3:W-:Y:S04]  /*98d0*/  @!P3 ST.E.128 desc[UR36][R20.64], R28 ;  /* 0x0000001c1400b985 */ /* 0x0007e8000c101d24 */
[----:B------:R3:W-:Y:S02]  /*98e0*/  @!P2 ST.E.128 desc[UR36][R60.64], R44 ;  /* 0x0000002c3c00a985 */ /* 0x0007e4000c101d24 */
.L_x_216:
[----:B------:R-:W-:Y:S05]  /*98f0*/  BSYNC B1 ;  /* 0x0000000000017941 */ /* 0x000fea0003800000 */
.L_x_215:
[----:B---3-5:R3:W4:Y:S01]  /*9900*/  SHFL.IDX PT, R7, R62, 0x1, 0x181f ;  /* 0x00381f003e077f89 */ /* 0x02872200000e0000 */
[----:B------:R-:W-:Y:S03]  /*9910*/  BSSY B1, `(.L_x_217) ;  /* 0x0000010000017945 */ /* 0x000fe60003800000 */
[----:B------:R3:W0:Y:S01]  /*9920*/  SHFL.IDX PT, R3, R23, 0x1, 0x181f ;  /* 0x00381f0017037f89 */ /* 0x00062200000e0000 */
[----:B------:R-:W-:Y:S05]  /*9930*/  @P0 BRA `(.L_x_218) ;  /* 0x0000000000340947 */ /* 0x000fea0003800000 */
[----:B------:R-:W-:Y:S02]  /*9940*/  ULDC UR4, c[0x0][0xac8] ;  /* 0x0002b20000047ab9 */ /* 0x000fe40000000800 */
[----:B------:R-:W-:Y:S02]  /*9950*/  ISETP.GE.AND P4, PT, R0, UR4, PT ;  /* 0x0000000400007c0c */ /* 0x000fe4000bf86270 */
[----:B------:R-:W-:Y:S02]  /*9960*/  ISETP.GE.AND P5, PT, R64, UR4, PT ;  /* 0x0000000440007c0c */ /* 0x000fe4000bfa6270 */
[----:B------:R-:W-:-:S09]  /*9970*/  ISETP.GE.AND P6, PT, R68, UR4, PT ;  /* 0x0000000444007c0c */ /* 0x000fd2000bfc6270 */
[-C--:B0-----:R-:W-:Y:S02]  /*9980*/  @!P4 LEA R2, P0, R0, R3.reuse, 0x1 ;  /* 0x000000030002c211 */ /* 0x081fe400078008ff */
[-C--:B------:R-:W-:Y:S02]  /*9990*/  @!P5 LEA R4, P2, R64, R3.reuse, 0x1 ;  /* 0x000000034004d211 */ /* 0x080fe400078408ff */
[----:B------:R-:W-:Y:S02]  /*99a0*/  @!P6 LEA R6, P3, R68, R3, 0x1 ;  /* 0x000000034406e211 */ /* 0x000fe400078608ff */
[-C--:B----4-:R-:W-:Y:S02]  /*99b0*/  @!P4 LEA.HI.X R3, R0, R7.reuse, R63, 0x1, P0 ;  /* 0x000000070003c211 */ /* 0x090fe400000f0c3f */
[-C--:B------:R-:W-:Y:S02]  /*99c0*/  @!P5 LEA.HI.X R5, R64, R7.reuse, R66, 0x1, P2 ;  /* 0x000000074005d211 */ /* 0x080fe400010f0c42 */
[----:B------:R-:W-:Y:S01]  /*99d0*/  @!P6 LEA.HI.X R7, R68, R7, R67, 0x1, P3 ;  /* 0x000000074407e211 */ /* 0x000fe200018f0c43 */
[----:B------:R0:W-:Y:S04]  /*99e0*/  @!P4 ST.E.128 desc[UR36][R2.64], R8 ;  /* 0x000000080200c985 */ /* 0x0001e8000c101d24 */
[----:B------:R0:W-:Y:S04]  /*99f0*/  @!P5 ST.E.128 desc[UR36][R4.64], R32 ;  /* 0x000000200400d985 */ /* 0x0001e8000c101d24 */
[----:B------:R0:W-:Y:S02]  /*9a00*/  @!P6 ST.E.128 desc[UR36][R6.64], R48 ;  /* 0x000000300600e985 */ /* 0x0001e4000c101d24 */
.L_x_218:
[----:B------:R-:W-:Y:S05]  /*9a10*/  BSYNC B1 ;  /* 0x0000000000017941 */ /* 0x000fea0003800000 */
.L_x_217:
[----:B0---4-:R0:W4:Y:S01]  /*9a20*/  SHFL.IDX PT, R7, R62, 0x2, 0x181f ;  /* 0x00581f003e077f89 */ /* 0x01112200000e0000 */
        /* <DEDUP_REMOVED lines=16> */
.L_x_220:
[----:B------:R-:W-:Y:S05]  /*9b30*/  BSYNC B1 ;  /* 0x0000000000017941 */ /* 0x000fea0003800000 */
.L_x_219:
[----:B0-----:R-:W-:Y:S01]  /*9b40*/  IADD3 R3, R65, 0x60, RZ ;  /* 0x0000006041037810 */ /* 0x001fe20007ffe0ff */
[----:B----4-:R0:W4:Y:S03]  /*9b50*/  SHFL.IDX PT, R7, R62, 0x3, 0x181f ;  /* 0x00781f003e077f89 */ /* 0x01012600000e0000 */
[----:B------:R-:W-:Y:S01]  /*9b60*/  ISETP.GE.AND P0, PT, R3, R18, PT ;  /* 0x000000120300720c */ /* 0x000fe20003f06270 */
[----:B---3--:R-:W3:-:S12]  /*9b70*/  SHFL.IDX PT, R23, R23, 0x3, 0x181f ;  /* 0x00781f0017177f89 */ /* 0x008ed800000e0000 */
[----:B0-----:R-:W-:Y:S05]  /*9b80*/  @P0 BRA `(.L_x_221) ;  /* 0x0000002000100947 */ /* 0x001fea0003800000 */
[----:B------:R-:W-:Y:S02]  /*9b90*/  ULDC UR4, c[0x0][0xac8] ;  /* 0x0002b20000047ab9 */ /* 0x000fe40000000800 */
[----:B------:R-:W-:Y:S02]  /*9ba0*/  ISETP.GE.AND P2, PT, R0, UR4, PT ;  /* 0x0000000400007c0c */ /* 0x000fe4000bf46270 */
[----:B------:R-:W-:-:S11]  /*9bb0*/  ISETP.GE.AND P3, PT, R64, UR4, PT ;  /* 0x0000000440007c0c */ /* 0x000fd6000bf66270 */
[-C--:B---3--:R-:W-:Y:S02]  /*9bc0*/  @!P2 LEA R2, P0, R0, R23.reuse, 0x1 ;  /* 0x000000170002a211 */ /* 0x088fe400078008ff */
[----:B------:R-:W-:Y:S02]  /*9bd0*/  @!P3 LEA R4, P1, R64, R23, 0x1 ;  /* 0x000000174004b211 */ /* 0x000fe400078208ff */
[-C--:B----4-:R-:W-:Y:S02]  /*9be0*/  @!P2 LEA.HI.X R3, R0, R7.reuse, R63, 0x1, P0 ;  /* 0x000000070003a211 */ /* 0x090fe400000f0c3f */
[----:B------:R-:W-:Y:S02]  /*9bf0*/  @!P3 LEA.HI.X R5, R64, R7, R66, 0x1, P1 ;  /* 0x000000074005b211 */ /* 0x000fe400008f0c42 */
[----:B------:R-:W-:Y:S01]  /*9c00*/  ISETP.GE.AND P0, PT, R68, UR4, PT ;  /* 0x0000000444007c0c */ /* 0x000fe2000bf06270 */
[----:B------:R0:W-:Y:S04]  /*9c10*/  @!P2 ST.E.128 desc[UR36][R2.64], R24 ;  /* 0x000000180200a985 */ /* 0x0001e8000c101d24 */
[----:B------:R0:W-:Y:S08]  /*9c20*/  @!P3 ST.E.128 desc[UR36][R4.64], R40 ;  /* 0x000000280400b985 */ /* 0x0001f0000c101d24 */
[----:B------:R-:W-:Y:S05]  /*9c30*/  @P0 BRA `(.L_x_221) ;  /* 0x0000001c00e40947 */ /* 0x000fea0003800000 */
[----:B0-----:R-:W-:-:S04]  /*9c40*/  LEA R2, P0, R68, R23, 0x1 ;  /* 0x0000001744027211 */ /* 0x001fc800078008ff */
[----:B------:R-:W-:-:S05]  /*9c50*/  LEA.HI.X R3, R68, R7, R67, 0x1, P0 ;  /* 0x0000000744037211 */ /* 0x000fca00000f0c43 */
[----:B------:R0:W-:Y:S01]  /*9c60*/  ST.E.128 desc[UR36][R2.64], R56 ;  /* 0x0000003802007985 */ /* 0x0001e2000c101d24 */
[----:B------:R-:W-:Y:S05]  /*9c70*/  BRA `(.L_x_221) ;  /* 0x0000001c00d47947 */ /* 0x000fea0003800000 */
.L_x_214:
[----:B------:R-:W-:Y:S01]  /*9c80*/  ULDC.64 UR12, c[0x0][0xb08] ;  /* 0x0002c200000c7ab9 */ /* 0x000fe20000000a00 */
[----:B------:R-:W-:Y:S01]  /*9c90*/  R2UR UR16, R211 ;  /* 0x00000000d31072ca */ /* 0x000fe200000e0000 */
[----:B------:R-:W-:Y:S01]  /*9ca0*/  UIMAD UR9, UR15, UR12, URZ ;  /* 0x0000000c0f0972a4 */ /* 0x000fe2000f8e023f */
[----:B0-----:R-:W0:Y:S01]  /*9cb0*/  @P1 LDC R0, c[0x0][0xbec] ;  /* 0x0002fb00ff001b82 */ /* 0x001e220000000800 */
[----:B------:R-:W-:Y:S01]  /*9cc0*/  UIMAD.WIDE.U32 UR10, UR4, UR12, URZ ;  /* 0x0000000c040a72a5 */ /* 0x000fe2000f8e003f */
[----:B------:R-:W-:Y:S01]  /*9cd0*/  R2UR UR14, R23 ;  /* 0x00000000170e72ca */ /* 0x000fe200000e0000 */
[----:B------:R-:W-:Y:S01]  /*9ce0*/  UIMAD UR9, UR4, UR13, UR9 ;  /* 0x0000000d040972a4 */ /* 0x000fe2000f8e0209 */
[----:B------:R-:W-:Y:S01]  /*9cf0*/  IMAD.MOV.U32 R5, RZ, RZ, R11 ;  /* 0x000000ffff057224 */ /* 0x000fe200078e000b */
[----:B------:R-:W-:Y:S01]  /*9d00*/  USHF.R.S32.HI UR4, URZ, 0x1f, UR61 ;  /* 0x0000001f3f047899 */ /* 0x000fe2000801143d */
[----:B------:R-:W-:Y:S01]  /*9d10*/  BSSY B1, `(.L_x_222) ;  /* 0x0000096000017945 */ /* 0x000fe20003800000 */
[----:B------:R-:W-:Y:S01]  /*9d20*/  UIADD3 UR11, UR11, UR9, URZ ;  /* 0x000000090b0b7290 */ /* 0x000fe2000fffe03f */
[----:B------:R-:W1:Y:S01]  /*9d30*/  @P1 LDC R7, c[0x0][0xbf0] ;  /* 0x0002fc00ff071b82 */ /* 0x000e620000000800 */
[----:B------:R-:W-:Y:S01]  /*9d40*/  ULDC.64 UR12, c[0x0][0xb38] ;  /* 0x0002ce00000c7ab9 */ /* 0x000fe20000000a00 */
[----:B------:R-:W-:Y:S01]  /*9d50*/  UIADD3 UR8, UR8, 0x30820, URZ ;  /* 0x0003082008087890 */ /* 0x000fe2000fffe03f */
[----:B------:R-:W-:Y:S01]  /*9d60*/  SHF.R.S32.HI R84, RZ, 0x1f, R205 ;  /* 0x0000001fff547819 */ /* 0x000fe200000114cd */
[----:B------:R-:W-:Y:S01]  /*9d70*/  UIMAD.WIDE.U32 UR10, UR16, UR12, UR10 ;  /* 0x0000000c100a72a5 */ /* 0x000fe2000f8e000a */
[----:B------:R-:W-:Y:S01]  /*9d80*/  SHF.R.S32.HI R85, RZ, 0x1f, R206 ;  /* 0x0000001fff557819 */ /* 0x000fe200000114ce */
[----:B------:R-:W-:Y:S01]  /*9d90*/  UPRMT UR8, URZ, 0x654, UR8 ;  /* 0x000006543f087896 */ /* 0x000fe20008000008 */
[----:B------:R-:W-:Y:S01]  /*9da0*/  SHF.R.S32.HI R86, RZ, 0x1f, R207 ;  /* 0x0000001fff567819 */ /* 0x000fe200000114cf */
[----:B------:R-:W-:Y:S01]  /*9db0*/  UIMAD UR11, UR16, UR13, UR11 ;  /* 0x0000000d100b72a4 */ /* 0x000fe2000f8e020b */
[----:B------:R-:W-:-:S02]  /*9dc0*/  SHF.R.S32.HI R87, RZ, 0x1f, R208 ;  /* 0x0000001fff577819 */ /* 0x000fc400000114d0 */
[----:B------:R-:W-:Y:S01]  /*9dd0*/  ULDC.64 UR12, c[0x0][0xb40] ;  /* 0x0002d000000c7ab9 */ /* 0x000fe20000000a00 */
[----:B------:R-:W-:Y:S01]  /*9de0*/  SHF.R.S32.HI R88, RZ, 0x1f, R209 ;  /* 0x0000001fff587819 */ /* 0x000fe200000114d1 */
[----:B------:R-:W-:Y:S01]  /*9df0*/  UIMAD UR4, UR4, UR12, URZ ;  /* 0x0000000c040472a4 */ /* 0x000fe2000f8e023f */
[----:B------:R-:W-:Y:S01]  /*9e00*/  SHF.R.S32.HI R89, RZ, 0x1f, R210 ;  /* 0x0000001fff597819 */ /* 0x000fe200000114d2 */
[----:B------:R-:W-:Y:S01]  /*9e10*/  UIMAD.WIDE.U32 UR10, UR61, UR12, UR10 ;  /* 0x0000000c3d0a72a5 */ /* 0x000fe2000f8e000a */
[----:B0-----:R-:W-:Y:S01]  /*9e20*/  @P1 IMAD.HI.U32 R0, R11, R0, RZ ;  /* 0x000000000b001227 */ /* 0x001fe200078e00ff */
[----:B------:R-:W-:Y:S01]  /*9e30*/  UIMAD UR4, UR61, UR13, UR4 ;  /* 0x0000000d3d0472a4 */ /* 0x000fe2000f8e0204 */
[----:B------:R-:W-:Y:S02]  /*9e40*/  SYNCS.ARRIVE.TRANS64.RED.A1T0 RZ, [UR8], RZ ;  /* 0x000000ffffff79a7 */ /* 0x000fe40008100408 */
[----:B------:R-:W-:Y:S01]  /*9e50*/  ULDC.64 UR12, c[0x0][0xb48] ;  /* 0x0002d200000c7ab9 */ /* 0x000fe20000000a00 */
[----:B------:R-:W-:Y:S01]  /*9e60*/  UIADD3 UR11, UR11, UR4, URZ ;  /* 0x000000040b0b7290 */ /* 0x000fe2000fffe03f */
[----:B-1----:R-:W-:-:S03]  /*9e70*/  @P1 SHF.R.U32.HI R5, RZ, R7, R0 ;  /* 0x00000007ff051219 */ /* 0x002fc60000011600 */
[----:B------:R-:W-:Y:S01]  /*9e80*/  UIMAD.WIDE.U32 UR10, UR14, UR12, UR10 ;  /* 0x0000000c0e0a72a5 */ /* 0x000fe2000f8e000a */
[--C-:B------:R-:W-:Y:S01]  /*9e90*/  SHF.R.S32.HI R0, RZ, 0x1f, R5.reuse ;  /* 0x0000001fff007819 */ /* 0x100fe20000011405 */
[----:B------:R-:W-:Y:S02]  /*9ea0*/  IMAD.MOV R2, RZ, RZ, -R5 ;  /* 0x000000ffff027224 */ /* 0x000fe400078e0a05 */
[----:B------:R-:W-:-:S03]  /*9eb0*/  UIMAD UR4, UR14, UR13, UR11 ;  /* 0x0000000d0e0472a4 */ /* 0x000fc6000f8e020b */
[----:B------:R-:W-:Y:S01]  /*9ec0*/  ULDC.64 UR12, c[0x0][0xb30] ;  /* 0x0002cc00000c7ab9 */ /* 0x000fe20000000a00 */
[----:B------:R-:W-:Y:S02]  /*9ed0*/  IMAD R7, R3, R2, R11 ;  /* 0x0000000203077224 */ /* 0x000fe400078e020b */
[----:B------:R-:W-:Y:S02]  /*9ee0*/  IMAD R0, R0, UR12, RZ ;  /* 0x0000000c00007c24 */ /* 0x000fe4000f8e02ff */
[----:B------:R-:W-:Y:S02]  /*9ef0*/  IMAD.U32 R3, RZ, RZ, UR11 ;  /* 0x0000000bff037e24 */ /* 0x000fe4000f8e00ff */
[----:B------:R-:W-:Y:S01]  /*9f00*/  IMAD.U32 R2, RZ, RZ, UR10 ;  /* 0x0000000aff027e24 */ /* 0x000fe2000f8e00ff */
[----:B------:R-:W-:Y:S01]  /*9f10*/  ULDC.64 UR10, c[0x0][0xb28] ;  /* 0x0002ca00000a7ab9 */ /* 0x000fe20000000a00 */
[----:B------:R-:W-:Y:S02]  /*9f20*/  IMAD.U32 R3, RZ, RZ, UR4 ;  /* 0x00000004ff037e24 */ /* 0x000fe4000f8e00ff */
[C---:B------:R-:W-:Y:S01]  /*9f30*/  IMAD R9, R5.reuse, UR13, R0 ;  /* 0x0000000d05097c24 */ /* 0x040fe2000f8e0200 */
[----:B------:R-:W-:Y:S01]  /*9f40*/  SHF.R.S32.HI R0, RZ, 0x1f, R7 ;  /* 0x0000001fff007819 */ /* 0x000fe20000011407 */
[----:B------:R-:W-:-:S04]  /*9f50*/  IMAD.WIDE.U32 R2, R5, UR12, R2 ;  /* 0x0000000c05027c25 */ /* 0x000fc8000f8e0002 */
[----:B------:R-:W-:Y:S02]  /*9f60*/  IMAD R0, R0, UR10, RZ ;  /* 0x0000000a00007c24 */ /* 0x000fe4000f8e02ff */
[----:B------:R-:W-:Y:S02]  /*9f70*/  IMAD.IADD R3, R3, 0x1, R9 ;  /* 0x0000000103037824 */ /* 0x000fe400078e0209 */
[C---:B------:R-:W-:Y:S02]  /*9f80*/  IMAD R5, R7.reuse, UR11, R0 ;  /* 0x0000000b07057c24 */ /* 0x040fe4000f8e0200 */
[----:B------:R-:W-:Y:S01]  /*9f90*/  IMAD.WIDE.U32 R2, R7, UR10, R2 ;  /* 0x0000000a07027c25 */ /* 0x000fe2000f8e0002 */
[----:B------:R-:W-:-:S03]  /*9fa0*/  ULDC.64 UR10, c[0x0][0xb00] ;  /* 0x0002c000000a7ab9 */ /* 0x000fc60000000a00 */
[----:B------:R-:W-:Y:S01]  /*9fb0*/  IMAD.IADD R3, R3, 0x1, R5 ;  /* 0x0000000103037824 */ /* 0x000fe200078e0205 */
[----:B------:R-:W-:-:S04]  /*9fc0*/  LEA R0, P1, R2, UR10, 0x2 ;  /* 0x0000000a02007c11 */ /* 0x000fc8000f8210ff */
[----:B------:R-:W-:Y:S02]  /*9fd0*/  LEA.HI.X R18, R2, UR11, R3, 0x2, P1 ;  /* 0x0000000b02127c11 */ /* 0x000fe400088f1403 */
[----:B------:R0:W1:Y:S04]  /*9fe0*/  SHFL.IDX PT, R2, R0, RZ, 0x1c1f ;  /* 0x001c1fff00027589 */ /* 0x00006800000e0000 */
[----:B------:R0:W2:Y:S01]  /*9ff0*/  SHFL.IDX PT, R3, R18, RZ, 0x1c1f ;  /* 0x001c1fff12037589 */ /* 0x0000a200000e0000 */
[----:B------:R-:W-:Y:S05]  /*a000*/  @P2 BRA `(.L_x_223) ;  /* 0x0000000400982947 */ /* 0x000fea0003800000 */
[----:B------:R-:W-:Y:S01]  /*a010*/  ULDC UR4, c[0x0][0xac8] ;  /* 0x0002b20000047ab9 */ /* 0x000fe20000000800 */
[C---:B------:R-:W-:Y:S01]  /*a020*/  VIADD R11, R17.reuse, 0x18 ;  /* 0x00000018110b7836 */ /* 0x040fe20000000000 */
[----:B------:R-:W-:Y:S02]  /*a030*/  ISETP.GE.AND P5, PT, R22, UR4, PT ;  /* 0x0000000416007c0c */ /* 0x000fe4000bfa6270 */
[----:B------:R-:W-:Y:S02]  /*a040*/  ISETP.GE.AND P6, PT, R17, UR4, PT ;  /* 0x0000000411007c0c */ /* 0x000fe4000bfc6270 */
[----:B------:R-:W-:Y:S02]  /*a050*/  ISETP.GE.AND P4, PT, R210, UR4, PT ;  /* 0x00000004d2007c0c */ /* 0x000fe4000bf86270 */
[----:B------:R-:W-:Y:S02]  /*a060*/  ISETP.GE.AND P2, PT, R11, UR4, PT ;  /* 0x000000040b007c0c */ /* 0x000fe4000bf46270 */
[----:B------:R-:W-:-:S02]  /*a070*/  SHF.R.S32.HI R7, RZ, 0x1f, R22 ;  /* 0x0000001fff077819 */ /* 0x000fc40000011416 */
[C---:B------:R-:W-:Y:S02]  /*a080*/  IADD3 R13, R17.reuse, 0x20, RZ ;  /* 0x00000020110d7810 */ /* 0x040fe40007ffe0ff */
[----:B------:R-:W-:Y:S02]  /*a090*/  SHF.R.S32.HI R12, RZ, 0x1f, R11 ;  /* 0x0000001fff0c7819 */ /* 0x000fe4000001140b */
[CC--:B-1----:R-:W-:Y:S01]  /*a0a0*/  @!P5 LEA R8, P3, R22.reuse, R2.reuse, 0x2 ;  /* 0x000000021608d211 */ /* 0x0c2fe200078610ff */
[----:B--2---:R-:W-:Y:S01]  /*a0b0*/  @!P6 IMAD.WIDE R4, R17, 0x4, R2 ;  /* 0x000000041104e825 */ /* 0x004fe200078e0202 */
[----:B------:R-:W-:Y:S02]  /*a0c0*/  ISETP.GE.AND P1, PT, R13, UR4, PT ;  /* 0x000000040d007c0c */ /* 0x000fe4000bf26270 */
[----:B------:R-:W-:Y:S02]  /*a0d0*/  @!P5 LEA.HI.X R9, R22, R3, R7, 0x2, P3 ;  /* 0x000000031609d211 */ /* 0x000fe400018f1407 */
[-C--:B------:R-:W-:Y:S01]  /*a0e0*/  @!P4 LEA R6, P3, R210, R2.reuse, 0x2 ;  /* 0x00000002d206c211 */ /* 0x080fe200078610ff */
[----:B------:R1:W-:Y:S01]  /*a0f0*/  @!P6 ST.E.64 desc[UR36][R4.64], R24 ;  /* 0x000000180400e985 */ /* 0x0003e2000c101b24 */
[----:B------:R-:W-:-:S02]  /*a100*/  @!P2 LEA R10, P6, R11, R2, 0x2 ;  /* 0x000000020b0aa211 */ /* 0x000fc400078c10ff */
[-C--:B------:R-:W-:Y:S02]  /*a110*/  @!P4 LEA.HI.X R7, R210, R3.reuse, R89, 0x2, P3 ;  /* 0x00000003d207c211 */ /* 0x080fe400018f1459 */
[----:B------:R-:W-:Y:S02]  /*a120*/  ISETP.GE.AND P3, PT, R19, UR4, PT ;  /* 0x0000000413007c0c */ /* 0x000fe4000bf66270 */
[----:B------:R-:W-:Y:S01]  /*a130*/  @!P2 LEA.HI.X R11, R11, R3, R12, 0x2, P6 ;  /* 0x000000030b0ba211 */ /* 0x000fe200030f140c */
[----:B------:R2:W-:Y:S01]  /*a140*/  @!P4 ST.E.64 desc[UR36][R6.64], R28 ;  /* 0x0000001c0600c985 */ /* 0x0005e2000c101b24 */
[----:B------:R-:W-:Y:S02]  /*a150*/  SHF.R.S32.HI R14, RZ, 0x1f, R13 ;  /* 0x0000001fff0e7819 */ /* 0x000fe4000001140d */
[----:B------:R-:W-:Y:S01]  /*a160*/  @!P1 LEA R12, P6, R13, R2, 0x2 ;  /* 0x000000020d0c9211 */ /* 0x000fe200078c10ff */
[----:B------:R3:W-:Y:S01]  /*a170*/  @!P5 ST.E.64 desc[UR36][R8.64], R32 ;  /* 0x000000200800d985 */ /* 0x0007e2000c101b24 */
[----:B------:R-:W-:-:S02]  /*a180*/  ISETP.GE.AND P4, PT, R209, UR4, PT ;  /* 0x00000004d1007c0c */ /* 0x000fc4000bf86270 */
[-C--:B------:R-:W-:Y:S01]  /*a190*/  @!P1 LEA.HI.X R13, R13, R3.reuse, R14, 0x2, P6 ;  /* 0x000000030d0d9211 */ /* 0x080fe200030f140e */
[----:B------:R4:W-:Y:S01]  /*a1a0*/  @!P2 ST.E.64 desc[UR36][R10.64], R36 ;  /* 0x000000240a00a985 */ /* 0x0009e2000c101b24 */
[----:B------:R-:W-:Y:S02]  /*a1b0*/  ISETP.GE.AND P2, PT, R208, UR4, PT ;  /* 0x00000004d0007c0c */ /* 0x000fe4000bf46270 */
[----:B-1----:R-:W-:Y:S01]  /*a1c0*/  SHF.R.S32.HI R5, RZ, 0x1f, R19 ;  /* 0x0000001fff057819 */ /* 0x002fe20000011413 */
[----:B------:R-:W-:Y:S01]  /*a1d0*/  @!P1 ST.E.64 desc[UR36][R12.64], R40 ;  /* 0x000000280c009985 */ /* 0x000fe2000c101b24 */
[----:B------:R-:W-:Y:S02]  /*a1e0*/  @!P3 LEA R4, P5, R19, R2, 0x2 ;  /* 0x000000021304b211 */ /* 0x000fe400078a10ff */
[----:B------:R-:W-:Y:S02]  /*a1f0*/  ISETP.GE.AND P1, PT, R207, UR4, PT ;  /* 0x00000004cf007c0c */ /* 0x000fe4000bf26270 */
[----:B------:R-:W-:-:S02]  /*a200*/  @!P3 LEA.HI.X R5, R19, R3, R5, 0x2, P5 ;  /* 0x000000031305b211 */ /* 0x000fc400028f1405 */
[----:B------:R-:W-:-:S03]  /*a210*/  @!P4 LEA R14, P5, R209, R2, 0x2 ;  /* 0x00000002d10ec211 */ /* 0x000fc600078a10ff */
[----:B------:R1:W-:Y:S01]  /*a220*/  @!P3 ST.E.64 desc[UR36][R4.64], R44 ;  /* 0x0000002c0400b985 */ /* 0x0003e2000c101b24 */
[-C--:B--2---:R-:W-:Y:S02]  /*a230*/  @!P2 LEA R6, P6, R208, R2.reuse, 0x2 ;  /* 0x00000002d006a211 */ /* 0x084fe400078c10ff */
[----:B------:R-:W-:Y:S02]  /*a240*/  ISETP.GE.AND P3, PT, R206, UR4, PT ;  /* 0x00000004ce007c0c */ /* 0x000fe4000bf66270 */
[-C--:B------:R-:W-:Y:S02]  /*a250*/  @!P4 LEA.HI.X R15, R209, R3.reuse, R88, 0x2, P5 ;  /* 0x00000003d10fc211 */ /* 0x080fe400028f1458 */
[----:B------:R-:W-:Y:S02]  /*a260*/  @!P2 LEA.HI.X R7, R208, R3, R87, 0x2, P6 ;  /* 0x00000003d007a211 */ /* 0x000fe400030f1457 */
[----:B---3--:R-:W-:Y:S01]  /*a270*/  @!P1 LEA R8, P5, R207, R2, 0x2 ;  /* 0x00000002cf089211 */ /* 0x008fe200078a10ff */
[----:B------:R-:W-:Y:S01]  /*a280*/  @!P4 ST.E.64 desc[UR36][R14.64], R48 ;  /* 0x000000300e00c985 */ /* 0x000fe2000c101b24 */
[----:B------:R-:W-:-:S02]  /*a290*/  ISETP.GE.AND P4, PT, R205, UR4, PT ;  /* 0x00000004cd007c0c */ /* 0x000fc4000bf86270 */
[-C--:B------:R-:W-:Y:S01]  /*a2a0*/  @!P1 LEA.HI.X R9, R207, R3.reuse, R86, 0x2, P5 ;  /* 0x00000003cf099211 */ /* 0x080fe200028f1456 */
[----:B------:R2:W-:Y:S01]  /*a2b0*/  @!P2 ST.E.64 desc[UR36][R6.64], R52 ;  /* 0x000000340600a985 */ /* 0x0005e2000c101b24 */
[----:B------:R-:W-:Y:S02]  /*a2c0*/  ISETP.GE.AND P2, PT, R204, UR4, PT ;  /* 0x00000004cc007c0c */ /* 0x000fe4000bf46270 */
[C---:B----4-:R-:W-:Y:S01]  /*a2d0*/  @!P3 LEA R10, P6, R206.reuse, R2, 0x2 ;  /* 0x00000002ce0ab211 */ /* 0x050fe200078c10ff */
[----:B------:R3:W-:Y:S01]  /*a2e0*/  @!P1 ST.E.64 desc[UR36][R8.64], R56 ;  /* 0x0000003808009985 */ /* 0x0007e2000c101b24 */
[----:B------:R-:W-:Y:S02]  /*a2f0*/  ISETP.GE.AND P1, PT, R203, UR4, PT ;  /* 0x00000004cb007c0c */ /* 0x000fe4000bf26270 */
[----:B------:R-:W-:-:S03]  /*a300*/  @!P3 LEA.HI.X R11, R206, R3, R85, 0x2, P6 ;  /* 0x00000003ce0bb211 */ /* 0x000fc600030f1455 */
[CC--:B-1----:R-:W-:Y:S02]  /*a310*/  @!P4 LEA R4, P5, R205.reuse, R2.reuse, 0x2 ;  /* 0x00000002cd04c211 */ /* 0x0c2fe400078a10ff */
[----:B------:R1:W-:Y:S01]  /*a320*/  @!P3 ST.E.64 desc[UR36][R10.64], R60 ;  /* 0x0000003c0a00b985 */ /* 0x0003e2000c101b24 */
[----:B------:R-:W-:Y:S02]  /*a330*/  ISETP.GE.AND P3, PT, R202, UR4, PT ;  /* 0x00000004ca007c0c */ /* 0x000fe4000bf66270 */
[CC--:B------:R-:W-:Y:S02]  /*a340*/  @!P2 LEA R12, P6, R204.reuse, R2.reuse, 0x2 ;  /* 0x00000002cc0ca211 */ /* 0x0c0fe400078c10ff */
[-C--:B------:R-:W-:Y:S02]  /*a350*/  @!P4 LEA.HI.X R5, R205, R3.reuse, R84, 0x2, P5 ;  /* 0x00000003cd05c211 */ /* 0x080fe400028f1454 */
[----:B------:R-:W-:Y:S02]  /*a360*/  @!P2 LEA.HI.X R13, R204, R3, R229, 0x2, P6 ;  /* 0x00000003cc0da211 */ /* 0x000fe400030f14e5 */
[----:B------:R-:W-:Y:S01]  /*a370*/  ISETP.GE.AND P5, PT, R201, UR4, PT ;  /* 0x00000004c9007c0c */ /* 0x000fe2000bfa6270 */
[----:B------:R4:W-:Y:S01]  /*a380*/  @!P4 ST.E.64 desc[UR36][R4.64], R64 ;  /* 0x000000400400c985 */ /* 0x0009e2000c101b24 */
[----:B--2---:R-:W-:-:S03]  /*a390*/  @!P1 LEA R6, P4, R203, R2, 0x2 ;  /* 0x00000002cb069211 */ /* 0x004fc600078810ff */
[----:B------:R2:W-:Y:S01]  /*a3a0*/  @!P2 ST.E.64 desc[UR36][R12.64], R68 ;  /* 0x000000440c00a985 */ /* 0x0005e2000c101b24 */
[----:B------:R-:W-:Y:S02]  /*a3b0*/  ISETP.GE.AND P2, PT, R200, UR4, PT ;  /* 0x00000004c8007c0c */ /* 0x000fe4000bf46270 */
[----:B------:R-:W-:Y:S02]  /*a3c0*/  @!P1 LEA.HI.X R7, R203, R3, R228, 0x2, P4 ;  /* 0x00000003cb079211 */ /* 0x000fe400020f14e4 */
[----:B---3--:R-:W-:-:S03]  /*a3d0*/  @!P3 LEA R8, P6, R202, R2, 0x2 ;  /* 0x00000002ca08b211 */ /* 0x008fc600078c10ff */
[----:B------:R3:W-:Y:S01]  /*a3e0*/  @!P1 ST.E.64 desc[UR36][R6.64], R72 ;  /* 0x0000004806009985 */ /* 0x0007e2000c101b24 */
[-C--:B------:R-:W-:Y:S02]  /*a3f0*/  @!P3 LEA.HI.X R9, R202, R3.reuse, R227, 0x2, P6 ;  /* 0x00000003ca09b211 */ /* 0x080fe400030f14e3 */
[----:B------:R-:W-:Y:S02]  /*a400*/  ISETP.GE.AND P1, PT, R199, UR4, PT ;  /* 0x00000004c7007c0c */ /* 0x000fe4000bf26270 */
[CC--:B-1----:R-:W-:Y:S01]  /*a410*/  @!P5 LEA R10, P4, R201.reuse, R2.reuse, 0x2 ;  /* 0x00000002c90ad211 */ /* 0x0c2fe200078810ff */
[----:B------:R1:W-:Y:S01]  /*a420*/  @!P3 ST.E.64 desc[UR36][R8.64], R76 ;  /* 0x0000004c0800b985 */ /* 0x0003e2000c101b24 */
[----:B----4-:R-:W-:Y:S02]  /*a430*/  @!P2 LEA R4, P6, R200, R2, 0x2 ;  /* 0x00000002c804a211 */ /* 0x010fe400078c10ff */
[----:B------:R-:W-:Y:S02]  /*a440*/  ISETP.GE.AND P3, PT, R198, UR4, PT ;  /* 0x00000004c6007c0c */ /* 0x000fe4000bf66270 */
[----:B------:R-:W-:-:S02]  /*a450*/  @!P5 LEA.HI.X R11, R201, R3, R226, 0x2, P4 ;  /* 0x00000003c90bd211 */ /* 0x000fc400020f14e2 */
[----:B------:R-:W-:Y:S02]  /*a460*/  ISETP.GE.AND P4, PT, R197, UR4, PT ;  /* 0x00000004c5007c0c */ /* 0x000fe4000bf86270 */
[----:B------:R-:W-:Y:S01]  /*a470*/  @!P2 LEA.HI.X R5, R200, R3, R225, 0x2, P6 ;  /* 0x00000003c805a211 */ /* 0x000fe200030f14e1 */
[----:B------:R-:W-:Y:S01]  /*a480*/  @!P5 ST.E.64 desc[UR36][R10.64], R80 ;  /* 0x000000500a00d985 */ /* 0x000fe2000c101b24 */
[----:B--2---:R-:W-:-:S03]  /*a490*/  @!P1 LEA R12, P5, R199, R2, 0x2 ;  /* 0x00000002c70c9211 */ /* 0x004fc600078a10ff */
[----:B------:R2:W-:Y:S01]  /*a4a0*/  @!P2 ST.E.64 desc[UR36][R4.64], R20 ;  /* 0x000000140400a985 */ /* 0x0005e2000c101b24 */
[----:B------:R-:W-:Y:S02]  /*a4b0*/  ISETP.GE.AND P2, PT, R196, UR4, PT ;  /* 0x00000004c4007c0c */ /* 0x000fe4000bf46270 */
[-C--:B------:R-:W-:Y:S02]  /*a4c0*/  @!P1 LEA.HI.X R13, R199, R3.reuse, R224, 0x2, P5 ;  /* 0x00000003c70d9211 */ /* 0x080fe400028f14e0 */
[CC--:B---3--:R-:W-:Y:S02]  /*a4d0*/  @!P3 LEA R6, P6, R198.reuse, R2.reuse, 0x2 ;  /* 0x00000002c606b211 */ /* 0x0c8fe400078c10ff */
[----:B-1----:R-:W-:Y:S01]  /*a4e0*/  @!P4 LEA R8, P5, R197, R2, 0x2 ;  /* 0x00000002c508c211 */ /* 0x002fe200078a10ff */
[----:B------:R1:W-:Y:S01]  /*a4f0*/  @!P1 ST.E.64 desc[UR36][R12.64], R120 ;  /* 0x000000780c009985 */ /* 0x0003e2000c101b24 */
[----:B------:R-:W-:Y:S02]  /*a500*/  @!P3 LEA.HI.X R7, R198, R3, R223, 0x2, P6 ;  /* 0x00000003c607b211 */ /* 0x000fe400030f14df */
[----:B------:R-:W-:-:S02]  /*a510*/  ISETP.GE.AND P1, PT, R195, UR4, PT ;  /* 0x00000004c3007c0c */ /* 0x000fc4000bf26270 */
[-C--:B------:R-:W-:Y:S01]  /*a520*/  @!P4 LEA.HI.X R9, R197, R3.reuse, R222, 0x2, P5 ;  /* 0x00000003c509c211 */ /* 0x080fe200028f14de */
[----:B------:R3:W-:Y:S01]  /*a530*/  @!P3 ST.E.64 desc[UR36][R6.64], R92 ;  /* 0x0000005c0600b985 */ /* 0x0007e2000c101b24 */
[----:B------:R-:W-:Y:S02]  /*a540*/  ISETP.GE.AND P5, PT, R194, UR4, PT ;  /* 0x00000004c2007c0c */ /* 0x000fe4000bfa6270 */
[----:B--2---:R-:W-:Y:S01]  /*a550*/  @!P2 LEA R4, P6, R196, R2, 0x2 ;  /* 0x00000002c404a211 */ /* 0x004fe200078c10ff */
[----:B------:R4:W-:Y:S01]  /*a560*/  @!P4 ST.E.64 desc[UR36][R8.64], R96 ;  /* 0x000000600800c985 */ /* 0x0009e2000c101b24 */
[----:B------:R-:W-:Y:S02]  /*a570*/  ISETP.GE.AND P3, PT, R193, UR4, PT ;  /* 0x00000004c1007c0c */ /* 0x000fe4000bf66270 */
[----:B------:R-:W-:Y:S02]  /*a580*/  ISETP.GE.AND P4, PT, R192, UR4, PT ;  /* 0x00000004c0007c0c */ /* 0x000fe4000bf86270 */
[----:B------:R-:W-:-:S02]  /*a590*/  @!P2 LEA.HI.X R5, R196, R3, R221, 0x2, P6 ;  /* 0x00000003c405a211 */ /* 0x000fc400030f14dd */
[----:B------:R-:W-:-:S03]  /*a5a0*/  @!P1 LEA R10, P6, R195, R2, 0x2 ;  /* 0x00000002c30a9211 */ /* 0x000fc600078c10ff */
[----:B------:R4:W-:Y:S01]  /*a5b0*/  @!P2 ST.E.64 desc[UR36][R4.64], R100 ;  /* 0x000000640400a985 */ /* 0x0009e2000c101b24 */
[CC--:B-1----:R-:W-:Y:S02]  /*a5c0*/  @!P5 LEA R12, P2, R194.reuse, R2.reuse, 0x2 ;  /* 0x00000002c20cd211 */ /* 0x0c2fe400078410ff */
[-C--:B------:R-:W-:Y:S02]  /*a5d0*/  @!P1 LEA.HI.X R11, R195, R3.reuse, R220, 0x2, P6 ;  /* 0x00000003c30b9211 */ /* 0x080fe400030f14dc */
[CC--:B---3--:R-:W-:Y:S02]  /*a5e0*/  @!P3 LEA R6, P6, R193.reuse, R2.reuse, 0x2 ;  /* 0x00000002c106b211 */ /* 0x0c8fe400078c10ff */
[-C--:B------:R-:W-:Y:S01]  /*a5f0*/  @!P5 LEA.HI.X R13, R194, R3.reuse, R219, 0x2, P2 ;  /* 0x00000003c20dd211 */ /* 0x080fe200010f14db */
[----:B------:R4:W-:Y:S01]  /*a600*/  @!P1 ST.E.64 desc[UR36][R10.64], R104 ;  /* 0x000000680a009985 */ /* 0x0009e2000c101b24 */
[C---:B------:R-:W-:Y:S02]  /*a610*/  @!P4 LEA R2, P2, R192.reuse, R2, 0x2 ;  /* 0x00000002c002c211 */ /* 0x040fe400078410ff */
[-C--:B------:R-:W-:Y:S01]  /*a620*/  @!P3 LEA.HI.X R7, R193, R3.reuse, R218, 0x2, P6 ;  /* 0x00000003c107b211 */ /* 0x080fe200030f14da */
[----:B------:R4:W-:Y:S01]  /*a630*/  @!P5 ST.E.64 desc[UR36][R12.64], R108 ;  /* 0x0000006c0c00d985 */ /* 0x0009e2000c101b24 */
[----:B------:R-:W-:-:S03]  /*a640*/  @!P4 LEA.HI.X R3, R192, R3, R217, 0x2, P2 ;  /* 0x00000003c003c211 */ /* 0x000fc600010f14d9 */
[----:B------:R4:W-:Y:S04]  /*a650*/  @!P3 ST.E.64 desc[UR36][R6.64], R112 ;  /* 0x000000700600b985 */ /* 0x0009e8000c101b24 */
[----:B------:R4:W-:Y:S02]  /*a660*/  @!P4 ST.E.64 desc[UR36][R2.64], R116 ;  /* 0x000000740200c985 */ /* 0x0009e4000c101b24 */
.L_x_223:
[----:B------:R-:W-:Y:S05]  /*a670*/  BSYNC B1 ;  /* 0x0000000000017941 */ /* 0x000fea0003800000 */
.L_x_222:
[----:B----4-:R3:W4:Y:S04]  /*a680*/  SHFL.IDX PT, R5, R18, 0x1, 0x1c1f ;  /* 0x003c1f0012057f89 */ /* 0x01072800000e0000 */
[----:B------:R3:W0:Y:S01]  /*a690*/  SHFL.IDX PT, R4, R0, 0x1, 0x1c1f ;  /* 0x003c1f0000047f89 */ /* 0x00062200000e0000 */
[----:B------:R-:W-:Y:S05]  /*a6a0*/  @P0 BRA `(.L_x_221) ;  /* 0x0000001400480947 */ /* 0x000fea0003800000 */
[C---:B------:R-:W-:Y:S01]  /*a6b0*/  VIADD R9, R17.reuse, 0x18 ;  /* 0x0000001811097836 */ /* 0x040fe20000000000 */
[----:B------:R-:W-:Y:S01]  /*a6c0*/  ULDC UR4, c[0x0][0xac8] ;  /* 0x0002b20000047ab9 */ /* 0x000fe20000000800 */
[----:B------:R-:W-:Y:S01]  /*a6d0*/  VIADD R13, R17, 0x20 ;  /* 0x00000020110d7836 */ /* 0x000fe20000000000 */
[----:B------:R-:W-:Y:S02]  /*a6e0*/  ISETP.GE.AND P6, PT, R210, UR4, PT ;  /* 0x00000004d2007c0c */ /* 0x000fe4000bfc6270 */
[----:B------:R-:W-:Y:S02]  /*a6f0*/  ISETP.GE.AND P5, PT, R9, UR4, PT ;  /* 0x0000000409007c0c */ /* 0x000fe4000bfa6270 */
[----:B------:R-:W-:Y:S02]  /*a700*/  ISETP.GE.AND P4, PT, R22, UR4, PT ;  /* 0x0000000416007c0c */ /* 0x000fe4000bf86270 */
[----:B------:R-:W-:Y:S02]  /*a710*/  ISETP.GE.AND P2, PT, R17, UR4, PT ;  /* 0x0000000411007c0c */ /* 0x000fe4000bf46270 */
[----:B------:R-:W-:-:S02]  /*a720*/  ISETP.GE.AND P3, PT, R13, UR4, PT ;  /* 0x000000040d007c0c */ /* 0x000fc4000bf66270 */
[----:B0--3--:R-:W-:-:S03]  /*a730*/  SHF.R.S32.HI R0, RZ, 0x1f, R9 ;  /* 0x0000001fff007819 */ /* 0x009fc60000011409 */
[CC--:B------:R-:W-:Y:S02]  /*a740*/  @!P6 LEA R6, P0, R210.reuse, R4.reuse, 0x2 ;  /* 0x00000004d206e211 */ /* 0x0c0fe400078010ff */
[CC--:B------:R-:W-:Y:S02]  /*a750*/  @!P5 LEA R10, P1, R9.reuse, R4.reuse, 0x2 ;  /* 0x00000004090ad211 */ /* 0x0c0fe400078210ff */
[-C--:B----4-:R-:W-:Y:S02]  /*a760*/  @!P6 LEA.HI.X R7, R210, R5.reuse, R89, 0x2, P0 ;  /* 0x00000005d207e211 */ /* 0x090fe400000f1459 */
[----:B------:R-:W-:Y:S01]  /*a770*/  @!P5 LEA.HI.X R11, R9, R5, R0, 0x2, P1 ;  /* 0x00000005090bd211 */ /* 0x000fe200008f1400 */
[----:B-12---:R-:W-:Y:S01]  /*a780*/  @!P2 IMAD.WIDE R2, R17, 0x4, R4 ;  /* 0x000000041102a825 */ /* 0x006fe200078e0204 */
[----:B------:R-:W-:Y:S02]  /*a790*/  SHF.R.S32.HI R9, RZ, 0x1f, R22 ;  /* 0x0000001fff097819 */ /* 0x000fe40000011416 */
[----:B------:R-:W-:-:S02]  /*a7a0*/  @!P4 LEA R8, P1, R22, R4, 0x2 ;  /* 0x000000041608c211 */ /* 0x000fc400078210ff */
[----:B------:R-:W-:Y:S01]  /*a7b0*/  ISETP.GE.AND P0, PT, R19, UR4, PT ;  /* 0x0000000413007c0c */ /* 0x000fe2000bf06270 */
[----:B------:R0:W-:Y:S01]  /*a7c0*/  @!P2 ST.E.64 desc[UR36][R2.64], R26 ;  /* 0x0000001a0200a985 */ /* 0x0001e2000c101b24 */
[----:B------:R-:W-:Y:S02]  /*a7d0*/  @!P4 LEA.HI.X R9, R22, R5, R9, 0x2, P1 ;  /* 0x000000051609c211 */ /* 0x000fe400008f1409 */
[----:B------:R-:W-:Y:S01]  /*a7e0*/  ISETP.GE.AND P1, PT, R209, UR4, PT ;  /* 0x00000004d1007c0c */ /* 0x000fe2000bf26270 */
[----:B------:R1:W-:Y:S01]  /*a7f0*/  @!P6 ST.E.64 desc[UR36][R6.64], R30 ;  /* 0x0000001e0600e985 */ /* 0x0003e2000c101b24 */
[----:B------:R-:W-:Y:S02]  /*a800*/  SHF.R.S32.HI R0, RZ, 0x1f, R13 ;  /* 0x0000001fff007819 */ /* 0x000fe4000001140d */
[----:B------:R-:W-:Y:S01]  /*a810*/  @!P3 LEA R12, P6, R13, R4, 0x2 ;  /* 0x000000040d0cb211 */ /* 0x000fe200078c10ff */
[----:B------:R2:W-:Y:S01]  /*a820*/  @!P4 ST.E.64 desc[UR36][R8.64], R34 ;  /* 0x000000220800c985 */ /* 0x0005e2000c101b24 */
[----:B------:R-:W-:-:S02]  /*a830*/  ISETP.GE.AND P2, PT, R208, UR4, PT ;  /* 0x00000004d0007c0c */ /* 0x000fc4000bf46270 */
[-C--:B------:R-:W-:Y:S01]  /*a840*/  @!P3 LEA.HI.X R13, R13, R5.reuse, R0, 0x2, P6 ;  /* 0x000000050d0db211 */ /* 0x080fe200030f1400 */
[----:B------:R3:W-:Y:S01]  /*a850*/  @!P5 ST.E.64 desc[UR36][R10.64], R38 ;  /* 0x000000260a00d985 */ /* 0x0007e2000c101b24 */
[----:B------:R-:W-:Y:S02]  /*a860*/  SHF.R.S32.HI R0, RZ, 0x1f, R19 ;  /* 0x0000001fff007819 */ /* 0x000fe40000011413 */
[-C--:B0-----:R-:W-:Y:S01]  /*a870*/  @!P0 LEA R2, P4, R19, R4.reuse, 0x2 ;  /* 0x0000000413028211 */ /* 0x081fe200078810ff */
[----:B------:R0:W-:Y:S01]  /*a880*/  @!P3 ST.E.64 desc[UR36][R12.64], R42 ;  /* 0x0000002a0c00b985 */ /* 0x0001e2000c101b24 */
[----:B------:R-:W-:Y:S02]  /*a890*/  ISETP.GE.AND P3, PT, R207, UR4, PT ;  /* 0x00000004cf007c0c */ /* 0x000fe4000bf66270 */
[----:B-1----:R-:W-:Y:S02]  /*a8a0*/  @!P1 LEA R6, P5, R209, R4, 0x2 ;  /* 0x00000004d1069211 */ /* 0x002fe400078a10ff */
[----:B------:R-:W-:-:S02]  /*a8b0*/  @!P0 LEA.HI.X R3, R19, R5, R0, 0x2, P4 ;  /* 0x0000000513038211 */ /* 0x000fc400020f1400 */
[----:B------:R-:W-:Y:S02]  /*a8c0*/  ISETP.GE.AND P4, PT, R206, UR4, PT ;  /* 0x00000004ce007c0c */ /* 0x000fe4000bf86270 */
[CC--:B------:R-:W-:Y:S01]  /*a8d0*/  @!P2 LEA R14, P6, R208.reuse, R4.reuse, 0x2 ;  /* 0x00000004d00ea211 */ /* 0x0c0fe200078c10ff */
[----:B------:R1:W-:Y:S01]  /*a8e0*/  @!P0 ST.E.64 desc[UR36][R2.64], R46 ;  /* 0x0000002e02008985 */ /* 0x0003e2000c101b24 */
[-C--:B------:R-:W-:Y:S02]  /*a8f0*/  @!P1 LEA.HI.X R7, R209, R5.reuse, R88, 0x2, P5 ;  /* 0x00000005d1079211 */ /* 0x080fe400028f1458 */
[----:B------:R-:W-:Y:S02]  /*a900*/  ISETP.GE.AND P5, PT, R205, UR4, PT ;  /* 0x00000004cd007c0c */ /* 0x000fe4000bfa6270 */
[----:B------:R-:W-:Y:S01]  /*a910*/  @!P2 LEA.HI.X R15, R208, R5, R87, 0x2, P6 ;  /* 0x00000005d00fa211 */ /* 0x000fe200030f1457 */
[----:B------:R4:W-:Y:S01]  /*a920*/  @!P1 ST.E.64 desc[UR36][R6.64], R50 ;  /* 0x0000003206009985 */ /* 0x0009e2000c101b24 */
[----:B--2---:R-:W-:-:S02]  /*a930*/  @!P3 LEA R8, P6, R207, R4, 0x2 ;  /* 0x00000004cf08b211 */ /* 0x004fc400078c10ff */
[----:B------:R-:W-:Y:S01]  /*a940*/  ISETP.GE.AND P0, PT, R204, UR4, PT ;  /* 0x00000004cc007c0c */ /* 0x000fe2000bf06270 */
[----:B------:R2:W-:Y:S01]  /*a950*/  @!P2 ST.E.64 desc[UR36][R14.64], R54 ;  /* 0x000000360e00a985 */ /* 0x0005e2000c101b24 */
[----:B------:R-:W-:Y:S02]  /*a960*/  ISETP.GE.AND P1, PT, R203, UR4, PT ;  /* 0x00000004cb007c0c */ /* 0x000fe4000bf26270 */
[CC--:B---3--:R-:W-:Y:S02]  /*a970*/  @!P4 LEA R10, P2, R206.reuse, R4.reuse, 0x2 ;  /* 0x00000004ce0ac211 */ /* 0x0c8fe400078410ff */
[-C--:B------:R-:W-:Y:S02]  /*a980*/  @!P3 LEA.HI.X R9, R207, R5.reuse, R86, 0x2, P6 ;  /* 0x00000005cf09b211 */ /* 0x080fe400030f1456 */
[----:B0-----:R-:W-:Y:S02]  /*a990*/  @!P5 LEA R12, P6, R205, R4, 0x2 ;  /* 0x00000004cd0cd211 */ /* 0x001fe400078c10ff */
[----:B------:R-:W-:Y:S01]  /*a9a0*/  @!P4 LEA.HI.X R11, R206, R5, R85, 0x2, P2 ;  /* 0x00000005ce0bc211 */ /* 0x000fe200010f1455 */
[----:B------:R0:W-:Y:S01]  /*a9b0*/  @!P3 ST.E.64 desc[UR36][R8.64], R58 ;  /* 0x0000003a0800b985 */ /* 0x0001e2000c101b24 */
[----:B------:R-:W-:-:S02]  /*a9c0*/  ISETP.GE.AND P2, PT, R202, UR4, PT ;  /* 0x00000004ca007c0c */ /* 0x000fc4000bf46270 */
[-C--:B------:R-:W-:Y:S01]  /*a9d0*/  @!P5 LEA.HI.X R13, R205, R5.reuse, R84, 0x2, P6 ;  /* 0x00000005cd0dd211 */ /* 0x080fe200030f1454 */
[----:B------:R3:W-:Y:S01]  /*a9e0*/  @!P4 ST.E.64 desc[UR36][R10.64], R62 ;  /* 0x0000003e0a00c985 */ /* 0x0007e2000c101b24 */
[-C--:B-1----:R-:W-:Y:S02]  /*a9f0*/  @!P0 LEA R2, P6, R204, R4.reuse, 0x2 ;  /* 0x00000004cc028211 */ /* 0x082fe400078c10ff */
[----:B----4-:R-:W-:Y:S01]  /*aa00*/  @!P1 LEA R6, P3, R203, R4, 0x2 ;  /* 0x00000004cb069211 */ /* 0x010fe200078610ff */
[----:B------:R1:W-:Y:S01]  /*aa10*/  @!P5 ST.E.64 desc[UR36][R12.64], R66 ;  /* 0x000000420c00d985 */ /* 0x0003e2000c101b24 */
[----:B------:R-:W-:Y:S02]  /*aa20*/  ISETP.GE.AND P5, PT, R201, UR4, PT ;  /* 0x00000004c9007c0c */ /* 0x000fe4000bfa6270 */
[----:B------:R-:W-:Y:S02]  /*aa30*/  ISETP.GE.AND P4, PT, R200, UR4, PT ;  /* 0x00000004c8007c0c */ /* 0x000fe4000bf86270 */
[----:B------:R-:W-:-:S02]  /*aa40*/  @!P0 LEA.HI.X R3, R204, R5, R229, 0x2, P6 ;  /* 0x00000005cc038211 */ /* 0x000fc400030f14e5 */
[-C--:B------:R-:W-:Y:S02]  /*aa50*/  @!P1 LEA.HI.X R7, R203, R5.reuse, R228, 0x2, P3 ;  /* 0x00000005cb079211 */ /* 0x080fe400018f14e4 */
[CC--:B--2---:R-:W-:Y:S01]  /*aa60*/  @!P2 LEA R14, P6, R202.reuse, R4.reuse, 0x2 ;  /* 0x00000004ca0ea211 */ /* 0x0c4fe200078c10ff */
[----:B------:R2:W-:Y:S01]  /*aa70*/  @!P0 ST.E.64 desc[UR36][R2.64], R70 ;  /* 0x0000004602008985 */ /* 0x0005e2000c101b24 */
[----:B------:R-:W-:Y:S02]  /*aa80*/  ISETP.GE.AND P3, PT, R199, UR4, PT ;  /* 0x00000004c7007c0c */ /* 0x000fe4000bf66270 */
[----:B------:R-:W-:Y:S01]  /*aa90*/  @!P2 LEA.HI.X R15, R202, R5, R227, 0x2, P6 ;  /* 0x00000005ca0fa211 */ /* 0x000fe200030f14e3 */
[----:B------:R4:W-:Y:S01]  /*aaa0*/  @!P1 ST.E.64 desc[UR36][R6.64], R74 ;  /* 0x0000004a06009985 */ /* 0x0009e2000c101b24 */
[----:B------:R-:W-:Y:S02]  /*aab0*/  ISETP.GE.AND P0, PT, R198, UR4, PT ;  /* 0x00000004c6007c0c */ /* 0x000fe4000bf06270 */
[-C--:B0-----:R-:W-:Y:S01]  /*aac0*/  @!P5 LEA R8, P1, R201, R4.reuse, 0x2 ;  /* 0x00000004c908d211 */ /* 0x081fe200078210ff */
[----:B------:R-:W-:Y:S01]  /*aad0*/  @!P2 ST.E.64 desc[UR36][R14.64], R78 ;  /* 0x0000004e0e00a985 */ /* 0x000fe2000c101b24 */
[----:B---3--:R-:W-:-:S02]  /*aae0*/  @!P4 LEA R10, P2, R200, R4, 0x2 ;  /* 0x00000004c80ac211 */ /* 0x008fc400078410ff */
[-C--:B------:R-:W-:Y:S02]  /*aaf0*/  @!P5 LEA.HI.X R9, R201, R5.reuse, R226, 0x2, P1 ;  /* 0x00000005c909d211 */ /* 0x080fe400008f14e2 */
[----:B------:R-:W-:Y:S02]  /*ab00*/  ISETP.GE.AND P1, PT, R197, UR4, PT ;  /* 0x00000004c5007c0c */ /* 0x000fe4000bf26270 */
[CC--:B-1----:R-:W-:Y:S01]  /*ab10*/  @!P3 LEA R12, P6, R199.reuse, R4.reuse, 0x2 ;  /* 0x00000004c70cb211 */ /* 0x0c2fe200078c10ff */
[----:B------:R0:W-:Y:S01]  /*ab20*/  @!P5 ST.E.64 desc[UR36][R8.64], R82 ;  /* 0x000000520800d985 */ /* 0x0001e2000c101b24 */
[-C--:B------:R-:W-:Y:S02]  /*ab30*/  @!P4 LEA.HI.X R11, R200, R5.reuse, R225, 0x2, P2 ;  /* 0x00000005c80bc211 */ /* 0x080fe400010f14e1 */
[----:B------:R-:W-:Y:S02]  /*ab40*/  @!P3 LEA.HI.X R13, R199, R5, R224, 0x2, P6 ;  /* 0x00000005c70db211 */ /* 0x000fe400030f14e0 */
[----:B--2---:R-:W-:Y:S01]  /*ab50*/  @!P0 LEA R2, P5, R198, R4, 0x2 ;  /* 0x00000004c6028211 */ /* 0x004fe200078a10ff */
[----:B------:R1:W-:Y:S01]  /*ab60*/  @!P4 ST.E.64 desc[UR36][R10.64], R122 ;  /* 0x0000007a0a00c985 */ /* 0x0003e2000c101b24 */
[----:B------:R-:W-:-:S02]  /*ab70*/  ISETP.GE.AND P4, PT, R196, UR4, PT ;  /* 0x00000004c4007c0c */ /* 0x000fc4000bf86270 */
[----:B------:R-:W-:Y:S01]  /*ab80*/  ISETP.GE.AND P2, PT, R194, UR4, PT ;  /* 0x00000004c2007c0c */ /* 0x000fe2000bf46270 */
[----:B------:R2:W-:Y:S01]  /*ab90*/  @!P3 ST.E.64 desc[UR36][R12.64], R124 ;  /* 0x0000007c0c00b985 */ /* 0x0005e2000c101b24 */
[----:B------:R-:W-:Y:S02]  /*aba0*/  ISETP.GE.AND P3, PT, R195, UR4, PT ;  /* 0x00000004c3007c0c */ /* 0x000fe4000bf66270 */
[----:B------:R-:W-:Y:S02]  /*abb0*/  @!P0 LEA.HI.X R3, R198, R5, R223, 0x2, P5 ;  /* 0x00000005c6038211 */ /* 0x000fe400028f14df */
[----:B------:R-:W-:Y:S02]  /*abc0*/  ISETP.GE.AND P5, PT, R193, UR4, PT ;  /* 0x00000004c1007c0c */ /* 0x000fe4000bfa6270 */
[-C--:B----4-:R-:W-:Y:S01]  /*abd0*/  @!P1 LEA R6, P6, R197, R4.reuse, 0x2 ;  /* 0x00000004c5069211 */ /* 0x090fe200078c10ff */
[----:B------:R3:W-:Y:S02]  /*abe0*/  @!P0 ST.E.64 desc[UR36][R2.64], R94 ;  /* 0x0000005e02008985 */ /* 0x0007e4000c101b24 */
[----:B0-----:R-:W-:-:S02]  /*abf0*/  @!P4 LEA R8, P0, R196, R4, 0x2 ;  /* 0x00000004c408c211 */ /* 0x001fc400078010ff */
[-C--:B------:R-:W-:Y:S02]  /*ac00*/  @!P1 LEA.HI.X R7, R197, R5.reuse, R222, 0x2, P6 ;  /* 0x00000005c5079211 */ /* 0x080fe400030f14de */
[-C--:B-1----:R-:W-:Y:S02]  /*ac10*/  @!P3 LEA R10, P6, R195, R4.reuse, 0x2 ;  /* 0x00000004c30ab211 */ /* 0x082fe400078c10ff */
[-C--:B------:R-:W-:Y:S01]  /*ac20*/  @!P4 LEA.HI.X R9, R196, R5.reuse, R221, 0x2, P0 ;  /* 0x00000005c409c211 */ /* 0x080fe200000f14dd */
[----:B------:R3:W-:Y:S01]  /*ac30*/  @!P1 ST.E.64 desc[UR36][R6.64], R98 ;  /* 0x0000006206009985 */ /* 0x0007e2000c101b24 */
[-C--:B--2---:R-:W-:Y:S02]  /*ac40*/  @!P2 LEA R12, P1, R194, R4.reuse, 0x2 ;  /* 0x00000004c20ca211 */ /* 0x084fe400078210ff */
[----:B------:R-:W-:Y:S01]  /*ac50*/  @!P5 LEA R14, P0, R193, R4, 0x2 ;  /* 0x00000004c10ed211 */ /* 0x000fe200078010ff */
[----:B------:R3:W-:Y:S01]  /*ac60*/  @!P4 ST.E.64 desc[UR36][R8.64], R102 ;  /* 0x000000660800c985 */ /* 0x0007e2000c101b24 */
[----:B------:R-:W-:-:S02]  /*ac70*/  @!P3 LEA.HI.X R11, R195, R5, R220, 0x2, P6 ;  /* 0x00000005c30bb211 */ /* 0x000fc400030f14dc */
[-C--:B------:R-:W-:Y:S02]  /*ac80*/  @!P2 LEA.HI.X R13, R194, R5.reuse, R219, 0x2, P1 ;  /* 0x00000005c20da211 */ /* 0x080fe400008f14db */
[----:B------:R-:W-:Y:S01]  /*ac90*/  @!P5 LEA.HI.X R15, R193, R5, R218, 0x2, P0 ;  /* 0x00000005c10fd211 */ /* 0x000fe200000f14da */
[----:B------:R3:W-:Y:S01]  /*aca0*/  @!P3 ST.E.64 desc[UR36][R10.64], R106 ;  /* 0x0000006a0a00b985 */ /* 0x0007e2000c101b24 */
[----:B------:R-:W-:-:S03]  /*acb0*/  ISETP.GE.AND P0, PT, R192, UR4, PT ;  /* 0x00000004c0007c0c */ /* 0x000fc6000bf06270 */
[----:B------:R3:W-:Y:S04]  /*acc0*/  @!P2 ST.E.64 desc[UR36][R12.64], R110 ;  /* 0x0000006e0c00a985 */ /* 0x0007e8000c101b24 */
[----:B------:R3:W-:Y:S06]  /*acd0*/  @!P5 ST.E.64 desc[UR36][R14.64], R114 ;  /* 0x000000720e00d985 */ /* 0x0007ec000c101b24 */
[----:B------:R-:W-:Y:S05]  /*ace0*/  @P0 BRA `(.L_x_221) ;  /* 0x0000000c00b80947 */ /* 0x000fea0003800000 */
[----:B---3--:R-:W-:-:S04]  /*acf0*/  LEA R2, P0, R192, R4, 0x2 ;  /* 0x00000004c0027211 */ /* 0x008fc800078010ff */
[----:B------:R-:W-:-:S05]  /*ad00*/  LEA.HI.X R3, R192, R5, R217, 0x2, P0 ;  /* 0x00000005c0037211 */ /* 0x000fca00000f14d9 */
[----:B------:R0:W-:Y:S01]  /*ad10*/  ST.E.64 desc[UR36][R2.64], R118 ;  /* 0x0000007602007985 */ /* 0x0001e2000c101b24 */
[----:B------:R-:W-:Y:S05]  /*ad20*/  BRA `(.L_x_221) ;  /* 0x0000000c00a87947 */ /* 0x000fea0003800000 */
.L_x_212:
[----:B------:R-:W-:Y:S01]  /*ad30*/  ULDC.64 UR8, c[0x0][0xc00] ;  /* 0x0003000000087ab9 */ /* 0x000fe20000000a00 */
[----:B------:R-:W-:Y:S01]  /*ad40*/  R2UR UR10, R18 ;  /* 0x00000000120a72ca */ /* 0x000fe200000e0000 */
[----:B------:R-:W-:-:S04]  /*ad50*/  UISETP.NE.U32.AND UP0, UPT, UR8, URZ, UPT ;  /* 0x0000003f0800728c */ /* 0x000fc8000bf05070 */
[----:B------:R-:W-:-:S03]  /*ad60*/  UISETP.NE.AND.EX UP0, UPT, UR9, URZ, UPT, UP0 ;  /* 0x0000003f0900728c */ /* 0x000fc6000bf05300 */
[----:B------:R-:W-:Y:S02]  /*ad70*/  ULDC.64 UR8, c[0x0][0xc00] ;  /* 0x0003000000087ab9 */ /* 0x000fe40000000a00 */
[----:B------:R-:W-:Y:S01]  /*ad80*/  UIMAD.WIDE UR8, UR61, 0x4, UR8 ;  /* 0x000000043d0878a5 */ /* 0x000fe2000f8e0208 */
[----:B------:R-:W-:-:S05]  /*ad90*/  PLOP3.LUT P1, PT, PT, PT, UP0, 0x80, 0x0 ;  /* 0x000000000000781c */ /* 0x000fca0003f2f008 */
[----:B------:R-:W-:Y:S02]  /*ada0*/  IMAD.U32 R2, RZ, RZ, UR8 ;  /* 0x00000008ff027e24 */ /* 0x000fe4000f8e00ff */
[----:B------:R-:W-:Y:S01]  /*adb0*/  IMAD.U32 R3, RZ, RZ, UR9 ;  /* 0x00000009ff037e24 */ /* 0x000fe2000f8e00ff */
[----:B------:R-:W-:Y:S02]  /*adc0*/  ULDC.64 UR8, c[0x0][0xc08] ;  /* 0x0003020000087ab9 */ /* 0x000fe40000000a00 */
[----:B------:R-:W-:-:S03]  /*add0*/  UISETP.NE.U32.AND UP1, UPT, UR8, URZ, UPT ;  /* 0x0000003f0800728c */ /* 0x000fc6000bf25070 */
[----:B------:R-:W2:Y:S01]  /*ade0*/  @P1 LDG.E R6, desc[UR36][R2.64] ;  /* 0x0000002402061981 */ /* 0x000ea2000c1e1900 */
[----:B------:R-:W-:Y:S01]  /*adf0*/  UISETP.NE.AND.EX UP1, UPT, UR9, URZ, UPT, UP1 ;  /* 0x0000003f0900728c */ /* 0x000fe2000bf25310 */
[----:B------:R-:W-:Y:S02]  /*ae00*/  ULDC UR4, c[0x0][0xa88] ;  /* 0x0002a20000047ab9 */ /* 0x000fe40000000800 */
[----:B------:R-:W-:-:S03]  /*ae10*/  IMAD.U32 R0, RZ, RZ, UR4 ;  /* 0x00000004ff007e24 */ /* 0x000fc6000f8e00ff */
[----:B------:R-:W-:-:S05]  /*ae20*/  PLOP3.LUT P2, PT, PT, PT, UP1, 0x80, 0x0 ;  /* 0x000000000000781c */ /* 0x000fca0003f4f018 */
[----:B------:R-:W-:Y:S02]  /*ae30*/  @UP1 ULDC.64 UR8, c[0x0][0xc08] ;  /* 0x0003020000081ab9 */ /* 0x000fe40000000a00 */
[----:B------:R-:W-:-:S06]  /*ae40*/  @UP1 UIMAD.WIDE UR8, UR61, 0x4, UR8 ;  /* 0x000000043d0818a5 */ /* 0x000fcc000f8e0208 */
[----:B------:R-:W-:Y:S02]  /*ae50*/  IMAD.U32 R4, RZ, RZ, UR8 ;  /* 0x00000008ff047e24 */ /* 0x000fe4000f8e00ff */
[----:B------:R-:W-:-:S05]  /*ae60*/  IMAD.U32 R5, RZ, RZ, UR9 ;  /* 0x00000009ff057e24 */ /* 0x000fca000f8e00ff */
[----:B------:R0:W5:Y:S01]  /*ae70*/  @P2 LDG.E R0, desc[UR36][R4.64] ;  /* 0x0000002404002981 */ /* 0x000162000c1e1900 */
[----:B------:R-:W-:Y:S01]  /*ae80*/  UMOV UR4, URZ ;  /* 0x0000003f00047c82 */ /* 0x000fe20008000000 */
[----:B------:R-:W-:Y:S01]  /*ae90*/  UISETP.NE.AND UP1, UPT, UR10, URZ, UPT ;  /* 0x0000003f0a00728c */ /* 0x000fe2000bf25270 */
[----:B------:R-:W1:Y:S10]  /*aea0*/  S2R R7, SR_TID.X ;  /* 0x0000000000077919 */ /* 0x000e740000002100 */
[----:B------:R-:W-:-:S02]  /*aeb0*/  @!UP1 ULDC UR10, c[0x0][0xad4] ;  /* 0x0002b500000a9ab9 */ /* 0x000fc40000000800 */
[----:B------:R-:W-:Y:S01]  /*aec0*/  MOV R18, UR10 ;  /* 0x0000000a00127c02 */ /* 0x000fe20008000f00 */
[----:B-1----:R-:W-:-:S05]  /*aed0*/  VIADD R7, R7, 0xffffff80 ;  /* 0xffffff8007077836 */ /* 0x002fca0000000000 */
[----:B------:R-:W-:Y:S02]  /*aee0*/  ISETP.GT.AND P0, PT, R7, 0x7f, PT ;  /* 0x0000007f0700780c */ /* 0x000fe40003f04270 */
[----:B--2---:R-:W-:-:S13]  /*aef0*/  @P1 R2UR UR4, R6 ;  /* 0x00000000060412ca */ /* 0x004fda00000e0000 */
[----:B------:R-:W-:Y:S01]  /*af00*/  USHF.R.S32.HI UR20, URZ, 0x1f, UR4 ;  /* 0x0000001f3f147899 */ /* 0x000fe20008011404 */
[----:B0-----:R-:W-:Y:S11]  /*af10*/  @P2 BRA `(.L_x_224) ;  /* 0x0000000000102947 */ /* 0x001ff60003800000 */
[----:B------:R-:W-:Y:S05]  /*af20*/  @!P1 BRA `(.L_x_224) ;  /* 0x00000000000c9947 */ /* 0x000fea0003800000 */
[----:B------:R-:W2:Y:S04]  /*af30*/  LDG.E R5, desc[UR36][R2.64] ;  /* 0x0000002402057981 */ /* 0x000ea8000c1e1900 */
[----:B-----5:R-:W2:Y:S02]  /*af40*/  LDG.E R0, desc[UR36][R2.64+0x4] ;  /* 0x0000042402007981 */ /* 0x020ea4000c1e1900 */
[----:B--2---:R-:W-:-:S07]  /*af50*/  IMAD.IADD R0, R0, 0x1, -R5 ;  /* 0x0000000100007824 */ /* 0x004fce00078e0a05 */
.L_x_224:
[----:B------:R-:W-:Y:S01]  /*af60*/  R2UR UR8, R215 ;  /* 0x00000000d70872ca */ /* 0x000fe200000e0000 */
[----:B------:R-:W-:Y:S01]  /*af70*/  USEL UR61, UR61, URZ, !UP0 ;  /* 0x0000003f3d3d7287 */ /* 0x000fe2000c000000 */
[----:B------:R-:W-:Y:S11]  /*af80*/  BSSY B1, `(.L_x_225) ;  /* 0x000003d000017945 */ /* 0x000ff60003800000 */
[----:B------:R-:W-:Y:S01]  /*af90*/  USEL UR12, UR8, URZ, !UP0 ;  /* 0x0000003f080c7287 */ /* 0x000fe2000c000000 */
[----:B------:R-:W-:Y:S11]  /*afa0*/  @P0 BRA `(.L_x_226) ;  /* 0x0000000000e80947 */ /* 0x000ff60003800000 */
[----:B------:R-:W0:Y:S01]  /*afb0*/  S2R R2, SR_TID.X ;  /* 0x0000000000027919 */ /* 0x000e220000002100 */
[----:B------:R-:W1:Y:S01]  /*afc0*/  LDC R9, c[0x0][0xbe8] ;  /* 0x0002fa00ff097b82 */ /* 0x000e620000000800 */
[----:B------:R-:W-:-:S13]  /*afd0*/  R2UR UR8, R212 ;  /* 0x00000000d40872ca */ /* 0x000fda00000e0000 */
[----:B------:R-:W-:-:S04]  /*afe0*/  IMAD.U32 R3, RZ, RZ, UR8 ;  /* 0x00000008ff037e24 */ /* 0x000fc8000f8e00ff */
[----:B0-----:R-:W-:Y:S02]  /*aff0*/  IMAD R2, R3, 0x80, R2 ;  /* 0x0000008003027824 */ /* 0x001fe400078e0202 */
[----:B-1---5:R-:W-:Y:S02]  /*b000*/  IMAD R3, R0, R9, RZ ;  /* 0x0000000900037224 */ /* 0x022fe400078e02ff */
[----:B------:R-:W-:-:S05]  /*b010*/  VIADD R4, R2, 0xffffff80 ;  /* 0xffffff8002047836 */ /* 0x000fca0000000000 */
[----:B------:R-:W-:-:S13]  /*b020*/  ISETP.GE.AND P0, PT, R4, R3, PT ;  /* 0x000000030400720c */ /* 0x000fda0003f06270 */
[----:B------:R-:W-:Y:S05]  /*b030*/  @P0 BRA `(.L_x_226) ;  /* 0x0000000000c40947 */ /* 0x000fea0003800000 */
[----:B------:R-:W-:Y:S01]  /*b040*/  ISETP.NE.AND P0, PT, R9, 0x1, PT ;  /* 0x000000010900780c */ /* 0x000fe20003f05270 */
[----:B------:R-:W-:Y:S01]  /*b050*/  UMOV UR18, 0x9b8 ;  /* 0x000009b800127882 */ /* 0x000fe20000000000 */
[----:B------:R-:W-:Y:S01]  /*b060*/  R2UR UR9, R18 ;  /* 0x00000000120972ca */ /* 0x000fe200000e0000 */
[----:B------:R-:W-:Y:S01]  /*b070*/  IMAD.MOV.U32 R5, RZ, RZ, R4 ;  /* 0x000000ffff057224 */ /* 0x000fe200078e0004 */
[----:B------:R-:W-:Y:S02]  /*b080*/  R2UR UR8, R23 ;  /* 0x00000000170872ca */ /* 0x000fe400000e0000 */
[----:B------:R-:W-:-:S07]  /*b090*/  R2UR UR19, R211 ;  /* 0x00000000d31372ca */ /* 0x000fce00000e0000 */
[----:B------:R-:W0:Y:S02]  /*b0a0*/  @P0 LDC R3, c[0x0][0xbec] ;  /* 0x0002fb00ff030b82 */ /* 0x000e240000000800 */
[----:B------:R-:W-:-:S04]  /*b0b0*/  UISETP.GT.AND UP0, UPT, UR9, 0x1, UPT ;  /* 0x000000010900788c */ /* 0x000fc8000bf04270 */
[----:B------:R-:W-:Y:S02]  /*b0c0*/  USEL UR18, UR18, 0x978, UP0 ;  /* 0x0000097812127887 */ /* 0x000fe40008000000 */
[----:B------:R-:W1:Y:S01]  /*b0d0*/  @P0 LDC R7, c[0x0][0xbf0] ;  /* 0x0002fc00ff070b82 */ /* 0x000e620000000800 */
[----:B------:R-:W-:-:S09]  /*b0e0*/  USEL UR13, UR8, URZ, UP0 ;  /* 0x0000003f080d7287 */ /* 0x000fd20008000000 */
[----:B------:R-:W-:Y:S01]  /*b0f0*/  ULDC.64 UR8, c[0x0][UR18+0x218] ;  /* 0x0000860012087abb */ /* 0x000fe20008000a00 */
[----:B------:R-:W-:Y:S01]  /*b100*/  ULDC.64 UR14, c[0x0][UR18+0x220] ;  /* 0x00008800120e7abb */ /* 0x000fe20008000a00 */
[----:B------:R-:W-:Y:S01]  /*b110*/  ULDC.64 UR16, c[0x0][UR18+0x228] ;  /* 0x00008a0012107abb */ /* 0x000fe20008000a00 */
[----:B------:R-:W-:Y:S02]  /*b120*/  UIMAD.WIDE.U32 UR10, UR8, UR19, URZ ;  /* 0x00000013080a72a5 */ /* 0x000fe4000f8e003f */
[----:B------:R-:W-:Y:S01]  /*b130*/  UIMAD UR19, UR9, UR19, URZ ;  /* 0x00000013091372a4 */ /* 0x000fe2000f8e023f */
[----:B0-----:R-:W-:Y:S01]  /*b140*/  @P0 IMAD.HI.U32 R2, R4, R3, RZ ;  /* 0x0000000304020227 */ /* 0x001fe200078e00ff */
[----:B------:R-:W-:Y:S02]  /*b150*/  UIMAD UR15, UR15, UR61, URZ ;  /* 0x0000003d0f0f72a4 */ /* 0x000fe4000f8e023f */
[----:B------:R-:W-:Y:S02]  /*b160*/  UIMAD.WIDE.U32 UR22, UR16, UR13, URZ ;  /* 0x0000000d101672a5 */ /* 0x000fe4000f8e003f */
[----:B------:R-:W-:-:S02]  /*b170*/  UIMAD.WIDE.U32 UR8, UR14, UR61, URZ ;  /* 0x0000003d0e0872a5 */ /* 0x000fc4000f8e003f */
[----:B------:R-:W-:Y:S01]  /*b180*/  UIMAD UR13, UR17, UR13, URZ ;  /* 0x0000000d110d72a4 */ /* 0x000fe2000f8e023f */
[----:B-1----:R-:W-:Y:S01]  /*b190*/  @P0 SHF.R.U32.HI R5, RZ, R7, R2 ;  /* 0x00000007ff050219 */ /* 0x002fe20000011602 */
[----:B------:R-:W-:Y:S01]  /*b1a0*/  UIMAD UR15, UR14, UR12, UR15 ;  /* 0x0000000c0e0f72a4 */ /* 0x000fe2000f8e020f */
[----:B------:R-:W-:Y:S01]  /*b1b0*/  IMAD.U32 R2, RZ, RZ, UR22 ;  /* 0x00000016ff027e24 */ /* 0x000fe2000f8e00ff */
[----:B------:R-:W-:Y:S01]  /*b1c0*/  UIADD3 UR10, UP1, UP2, UR8, UR10, UR4 ;  /* 0x0000000a080a7290 */ /* 0x000fe2000fa3e004 */
[----:B------:R-:W-:Y:S01]  /*b1d0*/  IMAD.U32 R3, RZ, RZ, UR23 ;  /* 0x00000017ff037e24 */ /* 0x000fe2000f8e00ff */
[----:B------:R-:W-:Y:S01]  /*b1e0*/  UIADD3 UR19, UR11, UR19, URZ ;  /* 0x000000130b137290 */ /* 0x000fe2000fffe03f */
[--C-:B------:R-:W-:Y:S01]  /*b1f0*/  IMAD.MOV R7, RZ, RZ, -R5.reuse ;  /* 0x000000ffff077224 */ /* 0x100fe200078e0a05 */
[----:B------:R-:W-:Y:S02]  /*b200*/  UIADD3 UR13, UR23, UR13, URZ ;  /* 0x0000000d170d7290 */ /* 0x000fe4000fffe03f */
[----:B------:R-:W-:Y:S01]  /*b210*/  UIADD3 UR15, UR9, UR15, URZ ;  /* 0x0000000f090f7290 */ /* 0x000fe2000fffe03f */
[----:B------:R-:W-:Y:S01]  /*b220*/  IADD3 R2, P0, P1, R5, UR10, R2 ;  /* 0x0000000a05027c10 */ /* 0x000fe2000f91e002 */
[----:B------:R-:W-:Y:S01]  /*b230*/  IMAD R7, R9, R7, R4 ;  /* 0x0000000709077224 */ /* 0x000fe200078e0204 */
[----:B------:R-:W-:Y:S01]  /*b240*/  SHF.R.S32.HI R5, RZ, 0x1f, R5 ;  /* 0x0000001fff057819 */ /* 0x000fe20000011405 */
[----:B------:R-:W-:Y:S01]  /*b250*/  UIADD3.X UR10, UR15, UR19, UR20, UP1, UP2 ;  /* 0x000000130f0a7290 */ /* 0x000fe20008fe4414 */
[----:B------:R-:W-:Y:S01]  /*b260*/  MOV R6, UR13 ;  /* 0x0000000d00067c02 */ /* 0x000fe20008000f00 */
[----:B------:R-:W-:Y:S01]  /*b270*/  ULDC.64 UR8, c[0x0][UR18+0x210] ;  /* 0x0000840012087abb */ /* 0x000fe20008000a00 */
[----:B------:R-:W-:Y:S01]  /*b280*/  SHF.R.S32.HI R4, RZ, 0x1f, R7 ;  /* 0x0000001fff047819 */ /* 0x000fe20000011407 */
[----:B------:R-:W-:-:S02]  /*b290*/  IMAD R9, R7, UR9, RZ ;  /* 0x0000000907097c24 */ /* 0x000fc4000f8e02ff */
[----:B------:R-:W-:Y:S01]  /*b2a0*/  IADD3.X R3, R5, UR10, R6, P0, P1 ;  /* 0x0000000a05037c10 */ /* 0x000fe200087e2406 */
[----:B------:R-:W-:Y:S01]  /*b2b0*/  ULDC.64 UR10, c[0x0][0xba8] ;  /* 0x0002ea00000a7ab9 */ /* 0x000fe20000000a00 */
[----:B------:R-:W-:Y:S01]  /*b2c0*/  IMAD R9, R4, UR8, R9 ;  /* 0x0000000804097c24 */ /* 0x000fe2000f8e0209 */
[----:B------:R-:W-:Y:S01]  /*b2d0*/  @!UP0 ULDC UR10, c[0x0][0xb50] ;  /* 0x0002d400000a8ab9 */ /* 0x000fe20000000800 */
[----:B------:R-:W-:Y:S01]  /*b2e0*/  @!UP0 ULDC UR11, c[0x0][0xb54] ;  /* 0x0002d500000b8ab9 */ /* 0x000fe20000000800 */
[----:B------:R-:W-:-:S04]  /*b2f0*/  IMAD.WIDE.U32 R2, R7, UR8, R2 ;  /* 0x0000000807027c25 */ /* 0x000fc8000f8e0002 */
[----:B------:R-:W-:Y:S01]  /*b300*/  IMAD.IADD R3, R3, 0x1, R9 ;  /* 0x0000000103037824 */ /* 0x000fe200078e0209 */
[----:B------:R-:W-:-:S04]  /*b310*/  LEA R4, P0, R2, UR10, 0x2 ;  /* 0x0000000a02047c11 */ /* 0x000fc8000f8010ff */
[----:B------:R-:W-:Y:S01]  /*b320*/  LEA.HI.X R5, R2, UR11, R3, 0x2, P0 ;  /* 0x0000000b02057c11 */ /* 0x000fe200080f1403 */
[----:B------:R-:W-:-:S05]  /*b330*/  IMAD.MOV.U32 R3, RZ, RZ, -0x800000 ;  /* 0xff800000ff037424 */ /* 0x000fca00078e00ff */
[----:B------:R0:W-:Y:S03]  /*b340*/  STG.E desc[UR36][R4.64], R3 ;  /* 0x0000000304007986 */ /* 0x0001e6000c101924 */
.L_x_226:
[----:B------:R-:W-:Y:S05]  /*b350*/  BSYNC B1 ;  /* 0x0000000000017941 */ /* 0x000fea0003800000 */
.L_x_225:
[----:B------:R-:W-:-:S13]  /*b360*/  R2UR UR8, R18 ;  /* 0x00000000120872ca */ /* 0x000fda00000e0000 */
[----:B------:R-:W-:-:S06]  /*b370*/  UISETP.GT.AND UP0, UPT, UR8, 0x1, UPT ;  /* 0x000000010800788c */ /* 0x000fcc000bf04270 */
[----:B------:R-:W-:-:S13]  /*b380*/  PLOP3.LUT P0, PT, PT, PT, UP0, 0x80, 0x0 ;  /* 0x000000000000781c */ /* 0x000fda0003f0f008 */
[----:B------:R-:W-:Y:S05]  /*b390*/  @P0 BRA `(.L_x_221) ;  /* 0x00000008000c0947 */ /* 0x000fea0003800000 */
[----:B------:R-:W1:Y:S01]  /*b3a0*/  LDC R11, c[0x0][0xbe8] ;  /* 0x0002fa00ff0b7b82 */ /* 0x000e620000000800 */
[----:B------:R-:W-:Y:S01]  /*b3b0*/  R2UR UR13, R212 ;  /* 0x00000000d40d72ca */ /* 0x000fe200000e0000 */
[----:B------:R-:W-:Y:S01]  /*b3c0*/  ULDC.64 UR14, c[0x0][0xaa0] ;  /* 0x0002a800000e7ab9 */ /* 0x000fe20000000a00 */
[----:B------:R-:W-:Y:S01]  /*b3d0*/  R2UR UR16, R211 ;  /* 0x00000000d31072ca */ /* 0x000fe200000e0000 */
[----:B------:R-:W-:Y:S01]  /*b3e0*/  UIMAD UR10, UR20, UR14, URZ ;  /* 0x0000000e140a72a4 */ /* 0x000fe2000f8e023f */
[----:B------:R-:W-:Y:S01]  /*b3f0*/  IMAD R2, R16, 0x20, R213 ;  /* 0x0000002010027824 */ /* 0x000fe200078e02d5 */
[----:B------:R-:W-:Y:S01]  /*b400*/  UIMAD.WIDE.U32 UR8, UR4, UR14, URZ ;  /* 0x0000000e040872a5 */ /* 0x000fe2000f8e003f */
[----:B------:R-:W-:Y:S01]  /*b410*/  BSSY B1, `(.L_x_227) ;  /* 0x0000045000017945 */ /* 0x000fe20003800000 */
[----:B------:R-:W-:-:S04]  /*b420*/  UIMAD UR10, UR4, UR15, UR10 ;  /* 0x0000000f040a72a4 */ /* 0x000fc8000f8e020a */
[----:B------:R-:W-:Y:S02]  /*b430*/  UIADD3 UR9, UR9, UR10, URZ ;  /* 0x0000000a09097290 */ /* 0x000fe4000fffe03f */
[----:B0-----:R-:W-:Y:S01]  /*b440*/  IMAD.U32 R5, RZ, RZ, UR13 ;  /* 0x0000000dff057e24 */ /* 0x001fe2000f8e00ff */
[----:B------:R-:W-:Y:S01]  /*b450*/  ULDC.64 UR10, c[0x0][0xae8] ;  /* 0x0002ba00000a7ab9 */ /* 0x000fe20000000a00 */
[----:B------:R-:W-:Y:S01]  /*b460*/  IMAD.U32 R8, RZ, RZ, UR13 ;  /* 0x0000000dff087e24 */ /* 0x000fe2000f8e00ff */
[----:B------:R-:W-:Y:S01]  /*b470*/  UIMAD.WIDE.U32 UR8, UR16, UR10, UR8 ;  /* 0x0000000a100872a5 */ /* 0x000fe2000f8e0008 */
[----:B------:R-:W-:Y:S02]  /*b480*/  IMAD R6, R5, 0x80, R2 ;  /* 0x0000008005067824 */ /* 0x000fe400078e0202 */
[----:B------:R-:W-:Y:S01]  /*b490*/  IMAD R8, R8, 0x80, R213 ;  /* 0x0000008008087824 */ /* 0x000fe200078e02d5 */
[----:B------:R-:W-:Y:S01]  /*b4a0*/  UIMAD UR9, UR16, UR11, UR9 ;  /* 0x0000000b100972a4 */ /* 0x000fe2000f8e0209 */
[----:B------:R-:W-:Y:S01]  /*b4b0*/  IMAD.MOV.U32 R5, RZ, RZ, R6 ;  /* 0x000000ffff057224 */ /* 0x000fe200078e0006 */
[----:B-1----:R-:W-:Y:S01]  /*b4c0*/  ISETP.NE.AND P0, PT, R11, 0x1, PT ;  /* 0x000000010b00780c */ /* 0x002fe20003f05270 */
[----:B------:R-:W-:-:S02]  /*b4d0*/  ULDC.64 UR10, c[0x0][0xaf0] ;  /* 0x0002bc00000a7ab9 */ /* 0x000fc40000000a00 */
[----:B------:R-:W-:Y:S02]  /*b4e0*/  UIMAD UR12, UR12, UR10, URZ ;  /* 0x0000000a0c0c72a4 */ /* 0x000fe4000f8e023f */
[----:B------:R-:W-:Y:S02]  /*b4f0*/  UIMAD.WIDE.U32 UR8, UR61, UR10, UR8 ;  /* 0x0000000a3d0872a5 */ /* 0x000fe4000f8e0008 */
[----:B------:R-:W-:-:S03]  /*b500*/  UIMAD UR4, UR61, UR11, UR12 ;  /* 0x0000000b3d0472a4 */ /* 0x000fc6000f8e020c */
[----:B------:R-:W-:Y:S01]  /*b510*/  ULDC.64 UR10, c[0x0][0xae0] ;  /* 0x0002b800000a7ab9 */ /* 0x000fe20000000a00 */
[----:B------:R-:W-:Y:S02]  /*b520*/  UIADD3 UR4, UR9, UR4, URZ ;  /* 0x0000000409047290 */ /* 0x000fe4000fffe03f */
[----:B------:R-:W0:Y:S08]  /*b530*/  @P0 LDC R3, c[0x0][0xbec] ;  /* 0x0002fb00ff030b82 */ /* 0x000e300000000800 */
[----:B------:R-:W1:Y:S01]  /*b540*/  @P0 LDC R7, c[0x0][0xbf0] ;  /* 0x0002fc00ff070b82 */ /* 0x000e620000000800 */
[----:B0-----:R-:W-:Y:S01]  /*b550*/  @P0 IMAD.HI.U32 R2, R6, R3, RZ ;  /* 0x0000000306020227 */ /* 0x001fe200078e00ff */
[----:B------:R-:W-:-:S03]  /*b560*/  MOV R3, UR9 ;  /* 0x0000000900037c02 */ /* 0x000fc60008000f00 */
[----:B------:R-:W-:Y:S01]  /*b570*/  IMAD.U32 R3, RZ, RZ, UR4 ;  /* 0x00000004ff037e24 */ /* 0x000fe2000f8e00ff */
[----:B-1----:R-:W-:-:S04]  /*b580*/  @P0 SHF.R.U32.HI R5, RZ, R7, R2 ;  /* 0x00000007ff050219 */ /* 0x002fc80000011602 */
[--C-:B------:R-:W-:Y:S01]  /*b590*/  SHF.R.S32.HI R2, RZ, 0x1f, R5.reuse ;  /* 0x0000001fff027819 */ /* 0x100fe20000011405 */
[----:B------:R-:W-:-:S04]  /*b5a0*/  IMAD.MOV R7, RZ, RZ, -R5 ;  /* 0x000000ffff077224 */ /* 0x000fc800078e0a05 */
[----:B------:R-:W-:Y:S02]  /*b5b0*/  IMAD R4, R2, UR10, RZ ;  /* 0x0000000a02047c24 */ /* 0x000fe4000f8e02ff */
[----:B------:R-:W-:Y:S02]  /*b5c0*/  IMAD R7, R11, R7, R6 ;  /* 0x000000070b077224 */ /* 0x000fe400078e0206 */
[----:B------:R-:W-:Y:S01]  /*b5d0*/  IMAD.U32 R2, RZ, RZ, UR8 ;  /* 0x00000008ff027e24 */ /* 0x000fe2000f8e00ff */
[----:B------:R-:W-:Y:S01]  /*b5e0*/  ULDC.64 UR8, c[0x0][0xad8] ;  /* 0x0002b60000087ab9 */ /* 0x000fe20000000a00 */
[C---:B------:R-:W-:Y:S01]  /*b5f0*/  IMAD R9, R5.reuse, UR11, R4 ;  /* 0x0000000b05097c24 */ /* 0x040fe2000f8e0204 */
[----:B------:R-:W-:Y:S01]  /*b600*/  SHF.R.S32.HI R4, RZ, 0x1f, R7 ;  /* 0x0000001fff047819 */ /* 0x000fe20000011407 */
[----:B------:R-:W-:-:S04]  /*b610*/  IMAD.WIDE.U32 R2, R5, UR10, R2 ;  /* 0x0000000a05027c25 */ /* 0x000fc8000f8e0002 */
[----:B------:R-:W-:Y:S02]  /*b620*/  IMAD.IADD R3, R3, 0x1, R9 ;  /* 0x0000000103037824 */ /* 0x000fe400078e0209 */
[----:B------:R-:W-:Y:S02]  /*b630*/  IMAD R6, R4, UR8, RZ ;  /* 0x0000000804067c24 */ /* 0x000fe4000f8e02ff */
[----:B-----5:R-:W-:Y:S02]  /*b640*/  IMAD R11, R0, R11, RZ ;  /* 0x0000000b000b7224 */ /* 0x020fe400078e02ff */
[C---:B------:R-:W-:Y:S02]  /*b650*/  VIADD R4, R8.reuse, 0x40 ;  /* 0x0000004008047836 */ /* 0x040fe40000000000 */
[C---:B------:R-:W-:Y:S01]  /*b660*/  IMAD R5, R7.reuse, UR9, R6 ;  /* 0x0000000907057c24 */ /* 0x040fe2000f8e0206 */
[-C--:B------:R-:W-:Y:S01]  /*b670*/  ISETP.GE.AND P2, PT, R8, R11.reuse, PT ;  /* 0x0000000b0800720c */ /* 0x080fe20003f46270 */
[----:B------:R-:W-:Y:S01]  /*b680*/  IMAD.WIDE.U32 R2, R7, UR8, R2 ;  /* 0x0000000807027c25 */ /* 0x000fe2000f8e0002 */
[----:B------:R-:W-:Y:S01]  /*b690*/  ULDC.64 UR8, c[0x0][0xa80] ;  /* 0x0002a00000087ab9 */ /* 0x000fe20000000a00 */
[----:B------:R-:W-:-:S02]  /*b6a0*/  ISETP.GE.AND P1, PT, R4, R11, PT ;  /* 0x0000000b0400720c */ /* 0x000fc40003f26270 */
[----:B------:R-:W-:Y:S01]  /*b6b0*/  IMAD.IADD R3, R3, 0x1, R5 ;  /* 0x0000000103037824 */ /* 0x000fe200078e0205 */
[----:B------:R-:W-:Y:S01]  /*b6c0*/  LEA R4, P3, R2, UR8, 0x1 ;  /* 0x0000000802047c11 */ /* 0x000fe2000f8608ff */
[----:B------:R-:W-:Y:S02]  /*b6d0*/  VIADD R0, R8, 0x20 ;  /* 0x0000002008007836 */ /* 0x000fe40000000000 */
[----:B------:R-:W-:Y:S01]  /*b6e0*/  IMAD.SHL.U32 R7, R16, 0x8, RZ ;  /* 0x0000000810077824 */ /* 0x000fe200078e00ff */
[----:B------:R-:W-:Y:S02]  /*b6f0*/  LEA.HI.X R5, R2, UR9, R3, 0x1, P3 ;  /* 0x0000000902057c11 */ /* 0x000fe400098f0c03 */
[----:B------:R-:W-:Y:S01]  /*b700*/  ISETP.GE.AND P0, PT, R0, R11, PT ;  /* 0x0000000b0000720c */ /* 0x000fe20003f06270 */
[C---:B------:R-:W-:Y:S01]  /*b710*/  VIADD R13, R7.reuse, 0x40 ;  /* 0x00000040070d7836 */ /* 0x040fe20000000000 */
[----:B------:R-:W-:Y:S01]  /*b720*/  IADD3 R9, R7, 0x80, RZ ;  /* 0x0000008007097810 */ /* 0x000fe20007ffe0ff */
[----:B------:R0:W1:Y:S01]  /*b730*/  SHFL.IDX PT, R2, R4, RZ, 0x181f ;  /* 0x00181fff04027589 */ /* 0x00006200000e0000 */
[----:B------:R-:W-:-:S02]  /*b740*/  SHF.R.S32.HI R10, RZ, 0x1f, R7 ;  /* 0x0000001fff0a7819 */ /* 0x000fc40000011407 */
[----:B------:R-:W-:Y:S01]  /*b750*/  SHF.R.S32.HI R6, RZ, 0x1f, R9 ;  /* 0x0000001fff067819 */ /* 0x000fe20000011409 */
[----:B------:R0:W2:Y:S01]  /*b760*/  SHFL.IDX PT, R0, R5, RZ, 0x181f ;  /* 0x00181fff05007589 */ /* 0x0000a200000e0000 */
        /* <DEDUP_REMOVED lines=11> */
[----:B------:R3:W-:Y:S01]  /*b820*/  @!P4 ST.E.128 desc[UR36][R14.64], RZ ;  /* 0x000000ff0e00c985 */ /* 0x0007e2000c101d24 */
[----:B------:R-:W-:-:S03]  /*b830*/  @!P2 LEA.HI.X R3, R9, R0, R6, 0x1, P6 ;  /* 0x000000000903a211 */ /* 0x000fc600030f0c06 */
[----:B------:R3:W-:Y:S04]  /*b840*/  @!P3 ST.E.128 desc[UR36][R20.64], RZ ;  /* 0x000000ff1400b985 */ /* 0x0007e8000c101d24 */
[----:B------:R3:W-:Y:S02]  /*b850*/  @!P2 ST.E.128 desc[UR36][R2.64], RZ ;  /* 0x000000ff0200a985 */ /* 0x0007e4000c101d24 */
.L_x_228:
[----:B------:R-:W-:Y:S05]  /*b860*/  BSYNC B1 ;  /* 0x0000000000017941 */ /* 0x000fea0003800000 */
.L_x_227:
[----:B--2---:R2:W4:Y:S01]  /*b870*/  SHFL.IDX PT, R0, R5, 0x1, 0x181f ;  /* 0x00381f0005007f89 */ /* 0x00452200000e0000 */
[----:B------:R-:W-:Y:S03]  /*b880*/  BSSY B1, `(.L_x_229) ;  /* 0x0000010000017945 */ /* 0x000fe60003800000 */
[----:B-1-3--:R2:W1:Y:S01]  /*b890*/  SHFL.IDX PT, R2, R4, 0x1, 0x181f ;  /* 0x00381f0004027f89 */ /* 0x00a46200000e0000 */
[----:B------:R-:W-:Y:S05]  /*b8a0*/  @P0 BRA `(.L_x_230) ;  /* 0x0000000000340947 */ /* 0x000fea0003800000 */
[----:B------:R-:W-:Y:S02]  /*b8b0*/  ULDC UR4, c[0x0][0xac8] ;  /* 0x0002b20000047ab9 */ /* 0x000fe40000000800 */
[----:B------:R-:W-:Y:S02]  /*b8c0*/  ISETP.GE.AND P4, PT, R7, UR4, PT ;  /* 0x0000000407007c0c */ /* 0x000fe4000bf86270 */
[----:B------:R-:W-:Y:S02]  /*b8d0*/  ISETP.GE.AND P5, PT, R13, UR4, PT ;  /* 0x000000040d007c0c */ /* 0x000fe4000bfa6270 */
[----:B------:R-:W-:-:S09]  /*b8e0*/  ISETP.GE.AND P6, PT, R9, UR4, PT ;  /* 0x0000000409007c0c */ /* 0x000fd2000bfc6270 */
[-C--:B-1----:R-:W-:Y:S02]  /*b8f0*/  @!P4 LEA R14, P0, R7, R2.reuse, 0x1 ;  /* 0x00000002070ec211 */ /* 0x082fe400078008ff */
[-C--:B------:R-:W-:Y:S02]  /*b900*/  @!P5 LEA R20, P2, R13, R2.reuse, 0x1 ;  /* 0x000000020d14d211 */ /* 0x080fe400078408ff */
[----:B------:R-:W-:Y:S02]  /*b910*/  @!P6 LEA R2, P3, R9, R2, 0x1 ;  /* 0x000000020902e211 */ /* 0x000fe400078608ff */
[-C--:B----4-:R-:W-:Y:S02]  /*b920*/  @!P4 LEA.HI.X R15, R7, R0.reuse, R10, 0x1, P0 ;  /* 0x00000000070fc211 */ /* 0x090fe400000f0c0a */
[-C--:B------:R-:W-:Y:S02]  /*b930*/  @!P5 LEA.HI.X R21, R13, R0.reuse, R12, 0x1, P2 ;  /* 0x000000000d15d211 */ /* 0x080fe400010f0c0c */
[----:B------:R-:W-:Y:S01]  /*b940*/  @!P6 LEA.HI.X R3, R9, R0, R6, 0x1, P3 ;  /* 0x000000000903e211 */ /* 0x000fe200018f0c06 */
[----:B------:R3:W-:Y:S04]  /*b950*/  @!P4 ST.E.128 desc[UR36][R14.64], RZ ;  /* 0x000000ff0e00c985 */ /* 0x0007e8000c101d24 */
[----:B------:R3:W-:Y:S04]  /*b960*/  @!P5 ST.E.128 desc[UR36][R20.64], RZ ;  /* 0x000000ff1400d985 */ /* 0x0007e8000c101d24 */
[----:B------:R3:W-:Y:S02]  /*b970*/  @!P6 ST.E.128 desc[UR36][R2.64], RZ ;  /* 0x000000ff0200e985 */ /* 0x0007e4000c101d24 */
.L_x_230:
[----:B------:R-:W-:Y:S05]  /*b980*/  BSYNC B1 ;  /* 0x0000000000017941 */ /* 0x000fea0003800000 */
.L_x_229:
[----:B----4-:R4:W0:Y:S01]  /*b990*/  SHFL.IDX PT, R0, R5, 0x2, 0x181f ;  /* 0x00581f0005007f89 */ /* 0x01082200000e0000 */
        /* <DEDUP_REMOVED lines=10> */
[-C--:B0-----:R-:W-:Y:S02]  /*ba40*/  @!P3 LEA.HI.X R15, R7, R0.reuse, R10, 0x1, P0 ;  /* 0x00000000070fb211 */ /* 0x081fe400000f0c0a */
[-C--:B------:R-:W-:Y:S02]  /*ba50*/  @!P4 LEA.HI.X R21, R13, R0.reuse, R12, 0x1, P1 ;  /* 0x000000000d15c211 */ /* 0x080fe400008f0c0c */
[----:B------:R-:W-:Y:S01]  /*ba60*/  @!P5 LEA.HI.X R3, R9, R0, R6, 0x1, P2 ;  /* 0x000000000903d211 */ /* 0x000fe200010f0c06 */
[----:B------:R3:W-:Y:S04]  /*ba70*/  @!P3 ST.E.128 desc[UR36][R14.64], RZ ;  /* 0x000000ff0e00b985 */ /* 0x0007e8000c101d24 */
[----:B------:R3:W-:Y:S04]  /*ba80*/  @!P4 ST.E.128 desc[UR36][R20.64], RZ ;  /* 0x000000ff1400c985 */ /* 0x0007e8000c101d24 */
[----:B------:R3:W-:Y:S02]  /*ba90*/  @!P5 ST.E.128 desc[UR36][R2.64], RZ ;  /* 0x000000ff0200d985 */ /* 0x0007e4000c101d24 */
.L_x_232:
[----:B------:R-:W-:Y:S05]  /*baa0*/  BSYNC B1 ;  /* 0x0000000000017941 */ /* 0x000fea0003800000 */
.L_x_231:
[----:B0-----:R-:W-:Y:S01]  /*bab0*/  VIADD R0, R8, 0x60 ;  /* 0x0000006008007836 */ /* 0x001fe20000000000 */
[----:B--2-4-:R-:W0:Y:S04]  /*bac0*/  SHFL.IDX PT, R5, R5, 0x3, 0x181f ;  /* 0x00781f0005057f89 */ /* 0x014e2800000e0000 */
[----:B------:R-:W-:Y:S01]  /*bad0*/  ISETP.GE.AND P0, PT, R0, R11, PT ;  /* 0x0000000b0000720c */ /* 0x000fe20003f06270 */
[----:B-1-3--:R1:W2:-:S12]  /*bae0*/  SHFL.IDX PT, R2, R4, 0x3, 0x181f ;  /* 0x00781f0004027f89 */ /* 0x00a29800000e0000 */
[----:B-1----:R-:W-:Y:S05]  /*baf0*/  @P0 BRA `(.L_x_221) ;  /* 0x0000000000340947 */ /* 0x002fea0003800000 */
[----:B------:R-:W-:Y:S02]  /*bb00*/  ULDC UR4, c[0x0][0xac8] ;  /* 0x0002b20000047ab9 */ /* 0x000fe40000000800 */
[----:B------:R-:W-:Y:S02]  /*bb10*/  ISETP.GE.AND P3, PT, R7, UR4, PT ;  /* 0x0000000407007c0c */ /* 0x000fe4000bf66270 */
[----:B------:R-:W-:Y:S02]  /*bb20*/  ISETP.GE.AND P4, PT, R13, UR4, PT ;  /* 0x000000040d007c0c */ /* 0x000fe4000bf86270 */
[----:B------:R-:W-:-:S09]  /*bb30*/  ISETP.GE.AND P5, PT, R9, UR4, PT ;  /* 0x0000000409007c0c */ /* 0x000fd2000bfa6270 */
[-C--:B--2---:R-:W-:Y:S02]  /*bb40*/  @!P3 LEA R14, P0, R7, R2.reuse, 0x1 ;  /* 0x00000002070eb211 */ /* 0x084fe400078008ff */
        /* <DEDUP_REMOVED lines=8> */
.L_x_221:
[----:B------:R-:W-:Y:S05]  /*bbd0*/  BSYNC B0 ;  /* 0x0000000000007941 */ /* 0x000fea0003800000 */
.L_x_211:
[----:B------:R-:W-:Y:S02]  /*bbe0*/  ULDC UR4, c[0x0][0xc3c] ;  /* 0x00030f0000047ab9 */ /* 0x000fe40000000800 */
[----:B------:R-:W-:-:S06]  /*bbf0*/  UISETP.GE.AND UP0, UPT, UR7, UR4, UPT ;  /* 0x000000040700728c */ /* 0x000fcc000bf06270 */
[----:B------:R-:W-:-:S13]  /*bc00*/  PLOP3.LUT P0, PT, PT, PT, UP0, 0x80, 0x0 ;  /* 0x000000000000781c */ /* 0x000fda0003f0f008 */
[----:B------:R-:W-:Y:S05]  /*bc10*/  @!P0 BRA `(.L_x_233) ;  /* 0xffffff5000f48947 */ /* 0x000fea000383ffff */
[----:B------:R-:W-:Y:S05]  /*bc20*/  EXIT ;  /* 0x000000000000794d */ /* 0x000fea0003800000 */
.L_x_182:
[----:B------:R-:W-:-:S08]  /*bc30*/  NOP ;  /* 0x0000000000007918 */ /* 0x000fd00000000000 */
[----:B0-----:R-:W0:-:S00]  /*bc40*/  USETMAXREG.DEALLOC.CTAPOOL 0x28 ;  /* 0x00000028000079c8 */ /* 0x001e0000080e0500 */
[----:B0-----:R-:W-:Y:S01]  /*bc50*/  LOP3.LUT R2, R2, 0x3, RZ, 0xc0, !PT ;  /* 0x0000000302027812 */ /* 0x001fe200078ec0ff */
[----:B------:R-:W-:Y:S01]  /*bc60*/  IMAD.MOV.U32 R6, RZ, RZ, RZ ;  /* 0x000000ffff067224 */ /* 0x000fe200078e00ff */
[----:B------:R-:W-:-:S04]  /*bc70*/  LOP3.LUT R23, R23, 0xffffff7f, RZ, 0xc0, !PT ;  /* 0xffffff7f17177812 */ /* 0x000fc800078ec0ff */
[----:B------:R-:W0:Y:S02]  /*bc80*/  SHFL.IDX PT, R2, R2, RZ, 0x1f ;  /* 0x00001fff02027589 */ /* 0x000e2400000e0000 */
[----:B0-----:R-:W-:-:S13]  /*bc90*/  ISETP.NE.AND P0, PT, R2, RZ, PT ;  /* 0x000000ff0200720c */ /* 0x001fda0003f05270 */
[----:B------:R-:W-:Y:S01]  /*bca0*/  @P0 LOP3.LUT R23, R23, 0x80, RZ, 0xfc, !PT ;  /* 0x0000008017170812 */ /* 0x000fe200078efcff */
[----:B------:R-:W-:Y:S06]  /*bcb0*/  @!P0 BRA `(.L_x_234) ;  /* 0x00000000001c8947 */ /* 0x000fec0003800000 */
[----:B------:R-:W0:Y:S08]  /*bcc0*/  S2UR UR5, SR_CgaCtaId ;  /* 0x00000000000579c3 */ /* 0x000e300000008800 */
[----:B------:R-:W-:Y:S06]  /*bcd0*/  BAR.SYNC.DEFER_BLOCKING 0x5, 0x180 ;  /* 0x0146000000007b1d */ /* 0x000fec0000010000 */
[----:B------:R-:W-:-:S02]  /*bce0*/  UMOV UR4, 0x400 ;  /* 0x0000040000047882 */ /* 0x000fc40000000000 */
[----:B0-----:R-:W-:-:S09]  /*bcf0*/  ULEA UR4, UR5, UR4, 0x18 ;  /* 0x0000000405047291 */ /* 0x001fd2000f8ec03f */
[----:B------:R-:W0:Y:S01]  /*bd00*/  LDS.128 R16, [UR4+0x308d0] ;  /* 0x0308d004ff107984 */ /* 0x000e220008000c00 */
[----:B------:R-:W-:Y:S06]  /*bd10*/  BAR.ARV 0x4, 0x180 ;  /* 0x0106000000007b1d */ /* 0x000fec0000002000 */
[----:B------:R-:W-:Y:S05]  /*bd20*/  BRA `(.L_x_235) ;  /* 0x0000000800947947 */ /* 0x000fea0003800000 */
.L_x_234:
[----:B------:R-:W-:Y:S01]  /*bd30*/  LOP3.LUT R7, R0, 0x1f, RZ, 0xc0, !PT ;  /* 0x0000001f00077812 */ /* 0x000fe200078ec0ff */
[----:B------:R-:W-:Y:S01]  /*bd40*/  ULDC UR4, c[0x0][0xc3c] ;  /* 0x00030f0000047ab9 */ /* 0x000fe20000000800 */
[----:B------:R-:W-:Y:S01]  /*bd50*/  IMAD.MOV.U32 R9, RZ, RZ, RZ ;  /* 0x000000ffff097224 */ /* 0x000fe200078e00ff */
[----:B------:R-:W0:Y:S01]  /*bd60*/  S2UR UR6, SR_CTAID.X ;  /* 0x00000000000679c3 */ /* 0x000e220000002500 */
[----:B------:R-:W-:Y:S01]  /*bd70*/  ISETP.NE.AND P0, PT, R7, 0x1f, PT ;  /* 0x0000001f0700780c */ /* 0x000fe20003f05270 */
[----:B------:R-:W-:-:S03]  /*bd80*/  ULDC UR5, c[0x0][0xc38] ;  /* 0x00030e0000057ab9 */ /* 0x000fc60000000800 */
[----:B------:R-:W-:-:S13]  /*bd90*/  ISETP.GE.OR P1, PT, R7, UR4, !P0 ;  /* 0x0000000407007c0c */ /* 0x000fda000c726670 */
[----:B------:R-:W1:Y:S08]  /*bda0*/  @!P1 LDC.64 R4, c[0x0][0xc80] ;  /* 0x00032000ff049b82 */ /* 0x000e700000000a00 */
[----:B------:R-:W2:Y:S01]  /*bdb0*/  @!P1 LDC.64 R2, c[0x0][0xc78] ;  /* 0x00031e00ff029b82 */ /* 0x000ea20000000a00 */
[----:B-1----:R-:W-:-:S05]  /*bdc0*/  @!P1 IMAD.WIDE.U32 R4, R7, 0x4, R4 ;  /* 0x0000000407049825 */ /* 0x002fca00078e0004 */
[----:B------:R-:W3:Y:S01]  /*bdd0*/  @!P1 LDG.E R6, desc[UR36][R4.64] ;  /* 0x0000002404069981 */ /* 0x000ee2000c1e1900 */
[----:B--2---:R-:W-:-:S05]  /*bde0*/  @!P1 IMAD.WIDE.U32 R2, R7, 0x4, R2 ;  /* 0x0000000407029825 */ /* 0x004fca00078e0002 */
[----:B------:R-:W3:Y:S01]  /*bdf0*/  @!P1 LDG.E R9, desc[UR36][R2.64] ;  /* 0x0000002402099981 */ /* 0x000ee2000c1e1900 */
[C---:B------:R-:W-:Y:S02]  /*be00*/  ISETP.NE.AND P1, PT, R7.reuse, RZ, PT ;  /* 0x000000ff0700720c */ /* 0x040fe40003f25270 */
[C---:B------:R-:W-:Y:S02]  /*be10*/  ISETP.GE.U32.AND P2, PT, R7.reuse, 0x2, PT ;  /* 0x000000020700780c */ /* 0x040fe40003f46070 */
[C---:B------:R-:W-:Y:S02]  /*be20*/  ISETP.GE.U32.AND P3, PT, R7.reuse, 0x4, PT ;  /* 0x000000040700780c */ /* 0x040fe40003f66070 */
[C---:B------:R-:W-:Y:S02]  /*be30*/  ISETP.GE.U32.AND P4, PT, R7.reuse, 0x8, PT ;  /* 0x000000080700780c */ /* 0x040fe40003f86070 */
[----:B------:R-:W-:Y:S01]  /*be40*/  ISETP.GE.U32.AND P5, PT, R7, 0x10, PT ;  /* 0x000000100700780c */ /* 0x000fe20003fa6070 */
[----:B------:R-:W-:Y:S01]  /*be50*/  UMOV UR4, URZ ;  /* 0x0000003f00047c82 */ /* 0x000fe20008000000 */
[----:B---3--:R-:W-:-:S05]  /*be60*/  IMAD R8, R6, R9, RZ ;  /* 0x0000000906087224 */ /* 0x008fca00078e02ff */
[----:B------:R-:W1:Y:S02]  /*be70*/  SHFL.UP PT, R10, R8, 0x1, RZ ;  /* 0x04200000080a7989 */ /* 0x000e6400000e00ff */
[----:B-1----:R-:W-:-:S05]  /*be80*/  SEL R11, R10, RZ, P1 ;  /* 0x000000ff0a0b7207 */ /* 0x002fca0000800000 */
[----:B------:R-:W-:-:S05]  /*be90*/  IMAD.IADD R11, R8, 0x1, R11 ;  /* 0x00000001080b7824 */ /* 0x000fca00078e020b */
        /* <DEDUP_REMOVED lines=10> */
[----:B-1----:R-:W-:-:S04]  /*bf40*/  SEL R5, R4, RZ, P5 ;  /* 0x000000ff04057207 */ /* 0x002fc80002800000 */
[----:B------:R-:W-:-:S05]  /*bf50*/  IADD3 R5, R2, R5, RZ ;  /* 0x0000000502057210 */ /* 0x000fca0007ffe0ff */
[----:B------:R-:W1:Y:S02]  /*bf60*/  SHFL.IDX PT, R8, R5, 0x1f, 0x1f ;  /* 0x03e01f0005087f89 */ /* 0x000e6400000e0000 */
[----:B-1----:R-:W-:-:S05]  /*bf70*/  IMAD R8, R8, UR5, RZ ;  /* 0x0000000508087c24 */ /* 0x002fca000f8e02ff */
[----:B0-----:R-:W-:Y:S01]  /*bf80*/  ISETP.GT.AND P6, PT, R8, UR6, PT ;  /* 0x0000000608007c0c */ /* 0x001fe2000bfc4270 */
[----:B------:R-:W-:-:S12]  /*bf90*/  IMAD.MOV.U32 R3, RZ, RZ, R8 ;  /* 0x000000ffff037224 */ /* 0x000fd800078e0008 */
[----:B------:R-:W-:Y:S05]  /*bfa0*/  @P6 BRA `(.L_x_236) ;  /* 0x0000000000986947 */ /* 0x000fea0003800000 */
[----:B------:R-:W-:Y:S01]  /*bfb0*/  IMAD.MOV.U32 R8, RZ, RZ, R3 ;  /* 0x000000ffff087224 */ /* 0x000fe200078e0003 */
[----:B------:R-:W-:Y:S01]  /*bfc0*/  UMOV UR4, URZ ;  /* 0x0000003f00047c82 */ /* 0x000fe20008000000 */
[----:B------:R-:W-:-:S05]  /*bfd0*/  ULDC UR5, c[0x0][0xc38] ;  /* 0x00030e0000057ab9 */ /* 0x000fca0000000800 */
.L_x_238:
[----:B------:R-:W0:Y:S01]  /*bfe0*/  LDC R2, c[0x0][0xc3c] ;  /* 0x00030f00ff027b82 */ /* 0x000e220000000800 */
[----:B------:R-:W-:-:S06]  /*bff0*/  UIADD3 UR4, UR4, 0x1f, URZ ;  /* 0x0000001f04047890 */ /* 0x000fcc000fffe03f */
[----:B0-----:R-:W-:-:S13]  /*c000*/  ISETP.LE.AND P6, PT, R2, UR4, PT ;  /* 0x0000000402007c0c */ /* 0x001fda000bfc3270 */
[----:B------:R-:W-:Y:S05]  /*c010*/  @P6 BRA `(.L_x_237) ;  /* 0x0000000400ac6947 */ /* 0x000fea0003800000 */
[----:B------:R-:W-:Y:S02]  /*c020*/  VIADD R9, R7, UR4 ;  /* 0x0000000407097c36 */ /* 0x000fe40008000000 */
[----:B------:R-:W-:-:S03]  /*c030*/  IMAD.MOV.U32 R6, RZ, RZ, RZ ;  /* 0x000000ffff067224 */ /* 0x000fc600078e00ff */
[----:B------:R-:W-:-:S13]  /*c040*/  ISETP.GE.OR P6, PT, R9, R2, !P0 ;  /* 0x000000020900720c */ /* 0x000fda00047c6670 */
[----:B------:R-:W0:Y:S08]  /*c050*/  @!P6 LDC.64 R4, c[0x0][0xc80] ;  /* 0x00032000ff04eb82 */ /* 0x000e300000000a00 */
[----:B------:R-:W1:Y:S01]  /*c060*/  @!P6 LDC.64 R2, c[0x0][0xc78] ;  /* 0x00031e00ff02eb82 */ /* 0x000e620000000a00 */
[----:B0-----:R-:W-:-:S05]  /*c070*/  @!P6 IMAD.WIDE R4, R9, 0x4, R4 ;  /* 0x000000040904e825 */ /* 0x001fca00078e0204 */
[----:B------:R-:W2:Y:S01]  /*c080*/  @!P6 LDG.E R6, desc[UR36][R4.64] ;  /* 0x000000240406e981 */ /* 0x000ea2000c1e1900 */
[----:B-1----:R-:W-:-:S04]  /*c090*/  @!P6 IMAD.WIDE R2, R9, 0x4, R2 ;  /* 0x000000040902e825 */ /* 0x002fc800078e0202 */
[----:B------:R-:W-:-:S06]  /*c0a0*/  IMAD.MOV.U32 R9, RZ, RZ, RZ ;  /* 0x000000ffff097224 */ /* 0x000fcc00078e00ff */
[----:B------:R-:W2:Y:S02]  /*c0b0*/  @!P6 LDG.E R9, desc[UR36][R2.64] ;  /* 0x000000240209e981 */ /* 0x000ea4000c1e1900 */
[----:B--2---:R-:W-:-:S05]  /*c0c0*/  IMAD R13, R6, R9, RZ ;  /* 0x00000009060d7224 */ /* 0x004fca00078e02ff */
[----:B------:R-:W0:Y:S02]  /*c0d0*/  SHFL.UP PT, R10, R13, 0x1, RZ ;  /* 0x042000000d0a7989 */ /* 0x000e2400000e00ff */
[----:B0-----:R-:W-:-:S05]  /*c0e0*/  SEL R10, R10, RZ, P1 ;  /* 0x000000ff0a0a7207 */ /* 0x001fca0000800000 */
[----:B------:R-:W-:-:S05]  /*c0f0*/  IMAD.IADD R10, R13, 0x1, R10 ;  /* 0x000000010d0a7824 */ /* 0x000fca00078e020a */
[----:B------:R-:W0:Y:S02]  /*c100*/  SHFL.UP PT, R11, R10, 0x2, RZ ;  /* 0x044000000a0b7989 */ /* 0x000e2400000e00ff */
[----:B0-----:R-:W-:-:S05]  /*c110*/  SEL R11, R11, RZ, P2 ;  /* 0x000000ff0b0b7207 */ /* 0x001fca0001000000 */
[----:B------:R-:W-:-:S05]  /*c120*/  IMAD.IADD R11, R10, 0x1, R11 ;  /* 0x000000010a0b7824 */ /* 0x000fca00078e020b */
[----:B------:R-:W0:Y:S02]  /*c130*/  SHFL.UP PT, R12, R11, 0x4, RZ ;  /* 0x048000000b0c7989 */ /* 0x000e2400000e00ff */
[----:B0-----:R-:W-:-:S05]  /*c140*/  SEL R12, R12, RZ, P3 ;  /* 0x000000ff0c0c7207 */ /* 0x001fca0001800000 */
[----:B------:R-:W-:-:S05]  /*c150*/  IMAD.IADD R12, R11, 0x1, R12 ;  /* 0x000000010b0c7824 */ /* 0x000fca00078e020c */
[----:B------:R-:W0:Y:S02]  /*c160*/  SHFL.UP PT, R2, R12, 0x8, RZ ;  /* 0x050000000c027989 */ /* 0x000e2400000e00ff */
[----:B0-----:R-:W-:-:S04]  /*c170*/  SEL R3, R2, RZ, P4 ;  /* 0x000000ff02037207 */ /* 0x001fc80002000000 */
[----:B------:R-:W-:-:S05]  /*c180*/  IADD3 R3, R12, R3, RZ ;  /* 0x000000030c037210 */ /* 0x000fca0007ffe0ff */
[----:B------:R-:W0:Y:S02]  /*c190*/  SHFL.UP PT, R2, R3, 0x10, RZ ;  /* 0x0600000003027989 */ /* 0x000e2400000e00ff */
[----:B0-----:R-:W-:-:S05]  /*c1a0*/  SEL R2, R2, RZ, P5 ;  /* 0x000000ff02027207 */ /* 0x001fca0002800000 */
[----:B------:R-:W-:-:S05]  /*c1b0*/  IMAD.IADD R5, R3, 0x1, R2 ;  /* 0x0000000103057824 */ /* 0x000fca00078e0202 */
[----:B------:R-:W0:Y:S02]  /*c1c0*/  SHFL.IDX PT, R2, R5, 0x1f, 0x1f ;  /* 0x03e01f0005027f89 */ /* 0x000e2400000e0000 */
[----:B0-----:R-:W-:-:S04]  /*c1d0*/  IMAD R3, R2, UR5, RZ ;  /* 0x0000000502037c24 */ /* 0x001fc8000f8e02ff */
[----:B------:R-:W-:-:S05]  /*c1e0*/  IMAD.IADD R8, R3, 0x1, R8 ;  /* 0x0000000103087824 */ /* 0x000fca00078e0208 */
[----:B------:R-:W-:-:S13]  /*c1f0*/  ISETP.GT.AND P6, PT, R8, UR6, PT ;  /* 0x0000000608007c0c */ /* 0x000fda000bfc4270 */
[----:B------:R-:W-:Y:S05]  /*c200*/  @!P6 BRA `(.L_x_238) ;  /* 0xfffffffc0074e947 */ /* 0x000fea000383ffff */
.L_x_236:
[----:B------:R-:W-:Y:S02]  /*c210*/  IMAD.IADD R11, R8, 0x1, -R3 ;  /* 0x00000001080b7824 */ /* 0x000fe400078e0a03 */
[----:B------:R-:W-:Y:S02]  /*c220*/  IMAD.MOV.U32 R16, RZ, RZ, RZ ;  /* 0x000000ffff107224 */ /* 0x000fe400078e00ff */
[----:B------:R-:W-:-:S05]  /*c230*/  IMAD R2, R5, UR5, R11 ;  /* 0x0000000505027c24 */ /* 0x000fca000f8e020b */
[----:B------:R-:W-:-:S13]  /*c240*/  ISETP.GT.AND P0, PT, R2, UR6, PT ;  /* 0x0000000602007c0c */ /* 0x000fda000bf04270 */
[----:B------:R-:W-:-:S04]  /*c250*/  VOTE.ANY R8, PT, !P0 ;  /* 0x0000000000087806 */ /* 0x000fc800040e0100 */
[----:B------:R-:W0:Y:S01]  /*c260*/  POPC R19, R8 ;  /* 0x0000000800137309 */ /* 0x000e220000000000 */
[----:B------:R-:W-:Y:S01]  /*c270*/  ISETP.NE.AND P0, PT, R8, RZ, PT ;  /* 0x000000ff0800720c */ /* 0x000fe20003f05270 */
[----:B0-----:R-:W0:Y:S04]  /*c280*/  SHFL.IDX PT, R6, R6, R19, 0x1f ;  /* 0x00001f1306067589 */ /* 0x001e2800000e0000 */
[----:B------:R1:W2:Y:S01]  /*c290*/  SHFL.IDX PT, R9, R9, R19, 0x1f ;  /* 0x00001f1309097589 */ /* 0x0002a200000e0000 */
[----:B0-----:R-:W-:-:S04]  /*c2a0*/  IABS R4, R6 ;  /* 0x0000000600047213 */ /* 0x001fc80000000000 */
[----:B------:R-:W0:Y:S08]  /*c2b0*/  I2F.RP R10, R4 ;  /* 0x00000004000a7306 */ /* 0x000e300000209400 */
[----:B0-----:R-:W0:Y:S02]  /*c2c0*/  MUFU.RCP R10, R10 ;  /* 0x0000000a000a7308 */ /* 0x001e240000001000 */
[----:B0-----:R-:W-:-:S06]  /*c2d0*/  VIADD R2, R10, 0xffffffe ;  /* 0x0ffffffe0a027836 */ /* 0x001fcc0000000000 */
[----:B------:R-:W0:Y:S02]  /*c2e0*/  F2I.FTZ.U32.TRUNC.NTZ R3, R2 ;  /* 0x0000000200037305 */ /* 0x000e24000021f000 */
[----:B0-----:R-:W-:Y:S01]  /*c2f0*/  IMAD.MOV R12, RZ, RZ, -R3 ;  /* 0x000000ffff0c7224 */ /* 0x001fe200078e0a03 */
[----:B-12---:R-:W-:Y:S06]  /*c300*/  @!P0 BRA `(.L_x_239) ;  /* 0x0000000000088947 */ /* 0x006fec0003800000 */
[----:B------:R-:W-:-:S06]  /*c310*/  VIADD R16, R19, 0xffffffff ;  /* 0xffffffff13107836 */ /* 0x000fcc0000000000 */
[----:B------:R0:W1:Y:S02]  /*c320*/  SHFL.IDX PT, R16, R5, R16, 0x1f ;  /* 0x00001f1005107589 */ /* 0x00006400000e0000 */
.L_x_239:
[----:B-1----:R-:W-:Y:S01]  /*c330*/  IMAD R16, R16, UR5, R11 ;  /* 0x0000000510107c24 */ /* 0x002fe2000f8e020b */
[----:B------:R-:W-:Y:S01]  /*c340*/  MOV R2, RZ ;  /* 0x000000ff00027202 */ /* 0x000fe20000000f00 */
[----:B------:R-:W-:Y:S01]  /*c350*/  IMAD.MOV.U32 R11, RZ, RZ, R12 ;  /* 0x000000ffff0b7224 */ /* 0x000fe200078e000c */
[----:B0-----:R-:W-:Y:S01]  /*c360*/  IABS R5, R9 ;  /* 0x0000000900057213 */ /* 0x001fe20000000000 */
[----:B------:R-:W-:Y:S01]  /*c370*/  VIADD R19, R19, UR4 ;  /* 0x0000000413137c36 */ /* 0x000fe20008000000 */
[----:B------:R-:W-:Y:S01]  /*c380*/  IADD3 R17, -R16, UR6, RZ ;  /* 0x0000000610117c10 */ /* 0x000fe2000fffe1ff */
[----:B------:R-:W-:Y:S01]  /*c390*/  IMAD R11, R11, R4, RZ ;  /* 0x000000040b0b7224 */ /* 0x000fe200078e02ff */
[----:B------:R-:W-:Y:S01]  /*c3a0*/  IABS R12, R6 ;  /* 0x00000006000c7213 */ /* 0x000fe20000000000 */
[----:B------:R-:W0:Y:S01]  /*c3b0*/  I2F.RP R8, R5 ;  /* 0x0000000500087306 */ /* 0x000e220000209400 */
[----:B------:R-:W-:Y:S01]  /*c3c0*/  IABS R10, R17 ;  /* 0x00000011000a7213 */ /* 0x000fe20000000000 */
[----:B------:R-:W-:-:S04]  /*c3d0*/  IMAD.HI.U32 R2, R3, R11, R2 ;  /* 0x0000000b03027227 */ /* 0x000fc800078e0002 */
[----:B------:R-:W-:Y:S02]  /*c3e0*/  IMAD.MOV R12, RZ, RZ, -R12 ;  /* 0x000000ffff0c7224 */ /* 0x000fe400078e0a0c */
[----:B------:R-:W-:Y:S02]  /*c3f0*/  IMAD.MOV.U32 R3, RZ, RZ, R10 ;  /* 0x000000ffff037224 */ /* 0x000fe400078e000a */
[----:B------:R-:W-:Y:S02]  /*c400*/  IMAD.MOV.U32 R10, RZ, RZ, R12 ;  /* 0x000000ffff0a7224 */ /* 0x000fe400078e000c */
[----:B------:R-:W-:Y:S01]  /*c410*/  IMAD.HI.U32 R2, R2, R3, RZ ;  /* 0x0000000302027227 */ /* 0x000fe200078e00ff */
[----:B0-----:R-:W0:Y:S03]  /*c420*/  MUFU.RCP R8, R8 ;  /* 0x0000000800087308 */ /* 0x001e260000001000 */
[----:B------:R-:W-:-:S05]  /*c430*/  IMAD R3, R2, R10, R3 ;  /* 0x0000000a02037224 */ /* 0x000fca00078e0203 */
[----:B------:R-:W-:Y:S01]  /*c440*/  ISETP.GT.U32.AND P1, PT, R4, R3, PT ;  /* 0x000000030400720c */ /* 0x000fe20003f24070 */
[----:B0-----:R-:W-:-:S12]  /*c450*/  VIADD R10, R8, 0xffffffe ;  /* 0x0ffffffe080a7836 */ /* 0x001fd80000000000 */
[----:B------:R-:W-:Y:S02]  /*c460*/  @!P1 IMAD.IADD R3, R3, 0x1, -R4 ;  /* 0x0000000103039824 */ /* 0x000fe400078e0a04 */
[----:B------:R-:W-:Y:S01]  /*c470*/  @!P1 VIADD R2, R2, 0x1 ;  /* 0x0000000102029836 */ /* 0x000fe20000000000 */
[----:B------:R-:W-:Y:S02]  /*c480*/  ISETP.NE.AND P1, PT, R6, RZ, PT ;  /* 0x000000ff0600720c */ /* 0x000fe40003f25270 */
[----:B------:R-:W-:Y:S02]  /*c490*/  ISETP.GE.U32.AND P0, PT, R3, R4, PT ;  /* 0x000000040300720c */ /* 0x000fe40003f06070 */
[----:B------:R0:W1:Y:S01]  /*c4a0*/  F2I.FTZ.U32.TRUNC.NTZ R3, R10 ;  /* 0x0000000a00037305 */ /* 0x000062000021f000 */
[----:B------:R-:W-:-:S04]  /*c4b0*/  LOP3.LUT R4, R17, R6, RZ, 0x3c, !PT ;  /* 0x0000000611047212 */ /* 0x000fc800078e3cff */
[----:B------:R-:W-:Y:S02]  /*c4c0*/  ISETP.GE.AND P2, PT, R4, RZ, PT ;  /* 0x000000ff0400720c */ /* 0x000fe40003f46270 */
[----:B0-----:R-:W-:-:S04]  /*c4d0*/  IABS R10, R9 ;  /* 0x00000009000a7213 */ /* 0x001fc80000000000 */
[----:B------:R-:W-:Y:S02]  /*c4e0*/  @P0 VIADD R2, R2, 0x1 ;  /* 0x0000000102020836 */ /* 0x000fe40000000000 */
[----:B------:R-:W-:Y:S02]  /*c4f0*/  IMAD.MOV R10, RZ, RZ, -R10 ;  /* 0x000000ffff0a7224 */ /* 0x000fe400078e0a0a */
[----:B------:R-:W-:Y:S01]  /*c500*/  IMAD.MOV.U32 R8, RZ, RZ, R2 ;  /* 0x000000ffff087224 */ /* 0x000fe200078e0002 */
[----:B-1----:R-:W-:-:S03]  /*c510*/  IADD3 R2, RZ, -R3, RZ ;  /* 0x80000003ff027210 */ /* 0x002fc60007ffe0ff */
[----:B------:R-:W-:Y:S01]  /*c520*/  @!P2 IMAD.MOV R8, RZ, RZ, -R8 ;  /* 0x000000ffff08a224 */ /* 0x000fe200078e0a08 */
[----:B------:R-:W-:Y:S01]  /*c530*/  @!P1 LOP3.LUT R8, RZ, R6, RZ, 0x33, !PT ;  /* 0x00000006ff089212 */ /* 0x000fe200078e33ff */
[----:B------:R-:W-:Y:S02]  /*c540*/  IMAD R11, R2, R5, RZ ;  /* 0x00000005020b7224 */ /* 0x000fe400078e02ff */
[----:B------:R-:W-:Y:S01]  /*c550*/  IMAD.MOV.U32 R2, RZ, RZ, RZ ;  /* 0x000000ffff027224 */ /* 0x000fe200078e00ff */
[-C--:B------:R-:W-:Y:S01]  /*c560*/  IABS R4, R8.reuse ;  /* 0x0000000800047213 */ /* 0x080fe20000000000 */
[----:B------:R-:W-:Y:S02]  /*c570*/  IMAD R6, R6, R8, RZ ;  /* 0x0000000806067224 */ /* 0x000fe400078e02ff */
[----:B------:R-:W-:-:S04]  /*c580*/  IMAD.HI.U32 R2, R3, R11, R2 ;  /* 0x0000000b03027227 */ /* 0x000fc800078e0002 */
[----:B------:R-:W-:Y:S02]  /*c590*/  IMAD.MOV.U32 R3, RZ, RZ, R4 ;  /* 0x000000ffff037224 */ /* 0x000fe400078e0004 */
[----:B------:R-:W-:Y:S02]  /*c5a0*/  IMAD.MOV.U32 R4, RZ, RZ, R10 ;  /* 0x000000ffff047224 */ /* 0x000fe400078e000a */
[----:B------:R-:W-:-:S04]  /*c5b0*/  IMAD.HI.U32 R2, R2, R3, RZ ;  /* 0x0000000302027227 */ /* 0x000fc800078e00ff */
[----:B------:R-:W-:Y:S01]  /*c5c0*/  IMAD R4, R2, R4, R3 ;  /* 0x0000000402047224 */ /* 0x000fe200078e0203 */
[----:B------:R-:W-:Y:S01]  /*c5d0*/  LOP3.LUT R3, R8, R9, RZ, 0x3c, !PT ;  /* 0x0000000908037212 */ /* 0x000fe200078e3cff */
[----:B------:R-:W-:-:S03]  /*c5e0*/  IMAD.IADD R17, R17, 0x1, -R6 ;  /* 0x0000000111117824 */ /* 0x000fc600078e0a06 */
[----:B------:R-:W-:Y:S02]  /*c5f0*/  ISETP.GT.U32.AND P1, PT, R5, R4, PT ;  /* 0x000000040500720c */ /* 0x000fe40003f24070 */
[----:B------:R-:W-:-:S11]  /*c600*/  ISETP.GE.AND P2, PT, R3, RZ, PT ;  /* 0x000000ff0300720c */ /* 0x000fd60003f46270 */
[----:B------:R-:W-:Y:S02]  /*c610*/  @!P1 IMAD.IADD R4, R4, 0x1, -R5 ;  /* 0x0000000104049824 */ /* 0x000fe400078e0a05 */
[----:B------:R-:W-:Y:S01]  /*c620*/  @!P1 VIADD R2, R2, 0x1 ;  /* 0x0000000102029836 */ /* 0x000fe20000000000 */
[----:B------:R-:W-:Y:S02]  /*c630*/  ISETP.NE.AND P1, PT, R9, RZ, PT ;  /* 0x000000ff0900720c */ /* 0x000fe40003f25270 */
[----:B------:R-:W-:-:S13]  /*c640*/  ISETP.GE.U32.AND P0, PT, R4, R5, PT ;  /* 0x000000050400720c */ /* 0x000fda0003f06070 */
[----:B------:R-:W-:-:S05]  /*c650*/  @P0 VIADD R2, R2, 0x1 ;  /* 0x0000000102020836 */ /* 0x000fca0000000000 */
[----:B------:R-:W-:Y:S02]  /*c660*/  @!P2 IADD3 R2, -R2, RZ, RZ ;  /* 0x000000ff0202a210 */ /* 0x000fe40007ffe1ff */
[----:B------:R-:W-:-:S05]  /*c670*/  @!P1 LOP3.LUT R2, RZ, R9, RZ, 0x33, !PT ;  /* 0x00000009ff029212 */ /* 0x000fca00078e33ff */
[----:B------:R-:W-:-:S04]  /*c680*/  IMAD.MOV R18, RZ, RZ, -R2 ;  /* 0x000000ffff127224 */ /* 0x000fc800078e0a02 */
[C---:B------:R-:W-:Y:S02]  /*c690*/  IMAD R18, R9.reuse, R18, R8 ;  /* 0x0000001209127224 */ /* 0x040fe400078e0208 */
[----:B------:R-:W-:-:S04]  /*c6a0*/  IMAD R9, R9, 0x1000000, R2 ;  /* 0x0100000009097824 */ /* 0x000fc800078e0202 */
[----:B------:R-:W-:Y:S01]  /*c6b0*/  IMAD R18, R18, 0x10000, R9 ;  /* 0x0001000012127824 */ /* 0x000fe200078e0209 */
[----:B------:R-:W-:Y:S06]  /*c6c0*/  BRA `(.L_x_240) ;  /* 0x0000000000147947 */ /* 0x000fec0003800000 */
.L_x_237:
[----:B------:R-:W-:Y:S01]  /*c6d0*/  ULDC UR4, c[0x0][0xc3c] ;  /* 0x00030f0000047ab9 */ /* 0x000fe20000000800 */
[----:B------:R-:W-:Y:S01]  /*c6e0*/  IMAD.MOV.U32 R17, RZ, RZ, RZ ;  /* 0x000000ffff117224 */ /* 0x000fe200078e00ff */
[----:B------:R-:W-:Y:S01]  /*c6f0*/  MOV R19, UR4 ;  /* 0x0000000400137c02 */ /* 0x000fe20008000f00 */
[----:B------:R-:W-:Y:S02]  /*c700*/  IMAD.U32 R16, RZ, RZ, UR6 ;  /* 0x00000006ff107e24 */ /* 0x000fe4000f8e00ff */
[----:B------:R-:W-:-:S07]  /*c710*/  IMAD.MOV.U32 R18, RZ, RZ, RZ ;  /* 0x000000ffff127224 */ /* 0x000fce00078e00ff */
.L_x_240:
[----:B------:R-:W-:-:S13]  /*c720*/  ISETP.NE.AND P0, PT, R7, RZ, PT ;  /* 0x000000ff0700720c */ /* 0x000fda0003f05270 */
[----:B------:R-:W0:Y:S01]  /*c730*/  @!P0 S2R R3, SR_CgaCtaId ;  /* 0x0000000000038919 */ /* 0x000e220000008800 */
[----:B------:R-:W-:-:S04]  /*c740*/  @!P0 MOV R2, 0x400 ;  /* 0x0000040000028802 */ /* 0x000fc80000000f00 */
[----:B0-----:R-:W-:-:S05]  /*c750*/  @!P0 LEA R2, R3, R2, 0x18 ;  /* 0x0000000203028211 */ /* 0x001fca00078ec0ff */
[----:B------:R1:W-:Y:S01]  /*c760*/  @!P0 STS.128 [R2+0x308d0], R16 ;  /* 0x0308d01002008388 */ /* 0x0003e20000000c00 */
[----:B------:R-:W-:Y:S06]  /*c770*/  BAR.ARV 0x5, 0x180 ;  /* 0x0146000000007b1d */ /* 0x000fec0000002000 */
.L_x_235:
[----:B------:R2:W-:Y:S01]  /*c780*/  STL [R1+0x20], RZ ;  /* 0x000020ff01007387 */ /* 0x0005e20000100800 */
[----:B------:R-:W-:Y:S01]  /*c790*/  ULDC UR4, c[0x0][0xc3c] ;  /* 0x00030f0000047ab9 */ /* 0x000fe20000000800 */
[----:B------:R-:W-:Y:S01]  /*c7a0*/  IMAD.MOV.U32 R28, RZ, RZ, 0x1 ;  /* 0x00000001ff1c7424 */ /* 0x000fe200078e00ff */
[----:B0-----:R-:W-:Y:S01]  /*c7b0*/  ISETP.GE.AND P0, PT, R19, UR4, PT ;  /* 0x0000000413007c0c */ /* 0x001fe2000bf06270 */
[----:B------:R-:W-:-:S12]  /*c7c0*/  IMAD.MOV.U32 R27, RZ, RZ, RZ ;  /* 0x000000ffff1b7224 */ /* 0x000fd800078e00ff */
[----:B--2---:R-:W-:Y:S05]  /*c7d0*/  @P0 BRA `(.L_x_241) ;  /* 0x0000004800c40947 */ /* 0x004fea0003800000 */
[----:B-1----:R-:W2:Y:S01]  /*c7e0*/  LDL R2, [R1+0x2c] ;  /* 0x00002c0001027983 */ /* 0x002ea20000100800 */
[----:B------:R-:W0:Y:S01]  /*c7f0*/  S2UR UR5, SR_CgaCtaId ;  /* 0x00000000000579c3 */ /* 0x000e220000008800 */
[----:B------:R-:W-:Y:S01]  /*c800*/  IMAD.SHL.U32 R31, R0, 0x8, RZ ;  /* 0x00000008001f7824 */ /* 0x000fe200078e00ff */
[----:B------:R-:W-:Y:S01]  /*c810*/  BSSY B8, `(.L_x_241) ;  /* 0x00004ad000087945 */ /* 0x000fe20003800000 */
[----:B------:R1:W-:Y:S01]  /*c820*/  STL [R1+0x20], RZ ;  /* 0x000020ff01007387 */ /* 0x0003e20000100800 */
[----:B------:R-:W-:Y:S01]  /*c830*/  IMAD.MOV.U32 R28, RZ, RZ, 0x1 ;  /* 0x00000001ff1c7424 */ /* 0x000fe200078e00ff */
[----:B------:R-:W-:Y:S01]  /*c840*/  ULDC UR39, c[0x0][0xc] ;  /* 0x0000030000277ab9 */ /* 0x000fe20000000800 */
[----:B------:R-:W-:Y:S01]  /*c850*/  LOP3.LUT R3, R31, 0x1f8, RZ, 0xc0, !PT ;  /* 0x000001f81f037812 */ /* 0x000fe200078ec0ff */
[----:B------:R-:W-:-:S03]  /*c860*/  IMAD.MOV.U32 R27, RZ, RZ, RZ ;  /* 0x000000ffff1b7224 */ /* 0x000fc600078e00ff */
[----:B------:R-:W-:-:S04]  /*c870*/  LOP3.LUT R34, R3, 0x38, R0, 0x78, !PT ;  /* 0x0000003803227812 */ /* 0x000fc800078e7800 */
[----:B------:R-:W-:Y:S02]  /*c880*/  LOP3.LUT R34, R34, 0x200, R31, 0xf8, !PT ;  /* 0x0000020022227812 */ /* 0x000fe400078ef81f */
[----:B------:R-:W-:-:S04]  /*c890*/  LOP3.LUT R31, R31, 0x38, RZ, 0xc0, !PT ;  /* 0x000000381f1f7812 */ /* 0x000fc800078ec0ff */
[C---:B------:R-:W-:Y:S02]  /*c8a0*/  LOP3.LUT R33, R31.reuse, 0x40, RZ, 0xfc, !PT ;  /* 0x000000401f217812 */ /* 0x040fe400078efcff */
[----:B------:R-:W-:Y:S02]  /*c8b0*/  LOP3.LUT R32, R31, 0x80, RZ, 0xfc, !PT ;  /* 0x000000801f207812 */ /* 0x000fe400078efcff */
[----:B--2---:R-:W-:Y:S02]  /*c8c0*/  R2UR UR4, R2 ;  /* 0x00000000020472ca */ /* 0x004fe400000e0000 */
[C---:B------:R-:W-:Y:S01]  /*c8d0*/  LOP3.LUT R2, R0.reuse, 0x7f, RZ, 0xc0, !PT ;  /* 0x0000007f00027812 */ /* 0x040fe200078ec0ff */
[----:B------:R-:W-:-:S03]  /*c8e0*/  IMAD.SHL.U32 R0, R0, 0x10, RZ ;  /* 0x0000001000007824 */ /* 0x000fc600078e00ff */
[----:B------:R-:W-:-:S04]  /*c8f0*/  SHF.R.U32.HI R2, RZ, 0x3, R2 ;  /* 0x00000003ff027819 */ /* 0x000fc80000011602 */
[----:B------:R-:W-:-:S03]  /*c900*/  LOP3.LUT R0, R2, 0x70, R0, 0xf8, !PT ;  /* 0x0000007002007812 */ /* 0x000fc600078ef800 */
[----:B------:R-:W-:-:S03]  /*c910*/  ULOP3.LUT UR38, UR4, 0x2, URZ, 0xfc, !UPT ;  /* 0x0000000204267892 */ /* 0x000fc6000f8efc3f */
[----:B------:R-:W-:Y:S02]  /*c920*/  UMOV UR4, 0x400 ;  /* 0x0000040000047882 */ /* 0x000fe40000000000 */
[----:B0-----:R-:W-:-:S06]  /*c930*/  ULEA UR4, UR5, UR4, 0x18 ;  /* 0x0000000405047291 */ /* 0x001fcc000f8ec03f */
[----:B------:R-:W-:-:S04]  /*c940*/  IMAD.U32 R22, RZ, RZ, UR4 ;  /* 0x00000004ff167e24 */ /* 0x000fc8000f8e00ff */
[----:B-1----:R-:W-:-:S07]  /*c950*/  IMAD R36, R34, 0x2, R22 ;  /* 0x0000000222247824 */ /* 0x002fce00078e0216 */
.L_x_304:
[----:B0-----:R-:W0:Y:S02]  /*c960*/  LDC.64 R2, c[0x0][0xc88] ;  /* 0x00032200ff027b82 */ /* 0x001e240000000a00 */
[----:B0-----:R-:W-:-:S05]  /*c970*/  IMAD.WIDE R2, R19, 0x4, R2 ;  /* 0x0000000413027825 */ /* 0x001fca00078e0202 */
[----:B--2---:R-:W2:Y:S01]  /*c980*/  LDG.E R29, desc[UR36][R2.64] ;  /* 0x00000024021d7981 */ /* 0x004ea2000c1e1900 */
[----:B------:R-:W-:Y:S05]  /*c990*/  YIELD ;  /* 0x0000000000007946 */ /* 0x000fea0003800000 */
[----:B------:R-:W-:Y:S01]  /*c9a0*/  ULDC.64 UR4, c[0x0][0xa28] ;  /* 0x00028a0000047ab9 */ /* 0x000fe20000000a00 */
[----:B------:R-:W-:Y:S01]  /*c9b0*/  MOV R6, RZ ;  /* 0x000000ff00067202 */ /* 0x000fe20000000f00 */
[----:B------:R-:W-:Y:S01]  /*c9c0*/  ULDC.64 UR6, c[0x0][0xa18] ;  /* 0x0002860000067ab9 */ /* 0x000fe20000000a00 */
[----:B------:R-:W-:-:S04]  /*c9d0*/  ISETP.NE.U32.AND P0, PT, RZ, UR4, PT ;  /* 0x00000004ff007c0c */ /* 0x000fc8000bf05070 */
[----:B------:R-:W-:Y:S01]  /*c9e0*/  ISETP.NE.AND.EX P0, PT, RZ, UR5, PT, P0 ;  /* 0x00000005ff007c0c */ /* 0x000fe2000bf05300 */
[----:B------:R-:W-:Y:S01]  /*c9f0*/  IMAD.MOV.U32 R35, RZ, RZ, RZ ;  /* 0x000000ffff237224 */ /* 0x000fe200078e00ff */
[----:B--2---:R-:W-:-:S11]  /*ca00*/  SHF.R.S32.HI R0, RZ, 0x1f, R29 ;  /* 0x0000001fff007819 */ /* 0x004fd6000001141d */
[C---:B------:R-:W-:Y:S01]  /*ca10*/  @P0 LEA R2, P1, R29.reuse, UR4, 0x2 ;  /* 0x000000041d020c11 */ /* 0x040fe2000f8210ff */
[C---:B------:R-:W-:Y:S01]  /*ca20*/  IMAD.SHL.U32 R24, R29.reuse, 0x4, RZ ;  /* 0x000000041d187824 */ /* 0x040fe200078e00ff */
[C-C-:B------:R-:W-:Y:S01]  /*ca30*/  SHF.L.U64.HI R25, R29.reuse, 0x2, R0.reuse ;  /* 0x000000021d197819 */ /* 0x140fe20000010200 */
[----:B------:R0:W-:Y:S01]  /*ca40*/  STL [R1+0x10], R0 ;  /* 0x0000100001007387 */ /* 0x0001e20000100800 */
[----:B------:R-:W-:Y:S01]  /*ca50*/  @P0 LEA.HI.X R3, R29, UR5, R0, 0x2, P1 ;  /* 0x000000051d030c11 */ /* 0x000fe200088f1400 */
[----:B------:R-:W-:-:S04]  /*ca60*/  ULDC.64 UR4, c[0x0][0xa00] ;  /* 0x0002800000047ab9 */ /* 0x000fc80000000a00 */
[----:B------:R1:W2:Y:S01]  /*ca70*/  @P0 LDG.E R6, desc[UR36][R2.64] ;  /* 0x0000002402060981 */ /* 0x0002a2000c1e1900 */
[----:B------:R-:W-:Y:S02]  /*ca80*/  ISETP.NE.U32.AND P0, PT, RZ, UR4, PT ;  /* 0x00000004ff007c0c */ /* 0x000fe4000bf05070 */
[----:B------:R-:W-:Y:S02]  /*ca90*/  LOP3.LUT R23, R23, 0xffffffbf, RZ, 0xc0, !PT ;  /* 0xffffffbf17177812 */ /* 0x000fe400078ec0ff */
[----:B------:R-:W-:Y:S02]  /*caa0*/  ISETP.NE.AND.EX P2, PT, RZ, UR5, PT, P0 ;  /* 0x00000005ff007c0c */ /* 0x000fe4000bf45300 */
[----:B------:R-:W-:Y:S02]  /*cab0*/  ISETP.NE.U32.AND P0, PT, RZ, UR6, PT ;  /* 0x00000006ff007c0c */ /* 0x000fe4000bf05070 */
[----:B-1----:R-:W-:Y:S02]  /*cac0*/  IADD3 R2, P1, R24, UR4, RZ ;  /* 0x0000000418027c10 */ /* 0x002fe4000ff3e0ff */
[----:B------:R-:W-:-:S02]  /*cad0*/  ISETP.NE.AND.EX P0, PT, RZ, UR7, PT, P0 ;  /* 0x00000007ff007c0c */ /* 0x000fc4000bf05300 */
[----:B------:R-:W-:Y:S01]  /*cae0*/  IADD3.X R3, R25, UR5, RZ, P1, !PT ;  /* 0x0000000519037c10 */ /* 0x000fe20008ffe4ff */
[----:B------:R-:W-:-:S04]  /*caf0*/  ULDC.64 UR4, c[0x0][0x418] ;  /* 0x0001060000047ab9 */ /* 0x000fc80000000a00 */
[----:B------:R-:W-:Y:S01]  /*cb00*/  @P2 LOP3.LUT R23, R23, 0x40, RZ, 0xfc, !PT ;  /* 0x0000004017172812 */ /* 0x000fe200078efcff */
[----:B------:R1:W5:Y:S05]  /*cb10*/  @P2 LDG.E R35, desc[UR36][R2.64] ;  /* 0x0000002402232981 */ /* 0x00036a000c1e1900 */
[----:B------:R-:W-:-:S04]  /*cb20*/  @P0 IADD3 R4, P1, R24, UR6, RZ ;  /* 0x0000000618040c10 */ /* 0x000fc8000ff3e0ff */
[----:B------:R-:W-:-:S05]  /*cb30*/  @P0 IADD3.X R5, R25, UR7, RZ, P1, !PT ;  /* 0x0000000719050c10 */ /* 0x000fca0008ffe4ff */
[----:B0-----:R-:W3:Y:S01]  /*cb40*/  @P0 LDG.E R0, desc[UR36][R4.64] ;  /* 0x0000002404000981 */ /* 0x001ee2000c1e1900 */
[----:B------:R-:W-:-:S03]  /*cb50*/  UISETP.NE.U32.AND UP0, UPT, UR4, URZ, UPT ;  /* 0x0000003f0400728c */ /* 0x000fc6000bf05070 */
[----:B------:R-:W-:Y:S01]  /*cb60*/  ULDC UR4, c[0x0][0x424] ;  /* 0x0001090000047ab9 */ /* 0x000fe20000000800 */
[----:B------:R-:W-:-:S03]  /*cb70*/  UISETP.NE.AND.EX UP0, UPT, UR5, URZ, UPT, UP0 ;  /* 0x0000003f0500728c */ /* 0x000fc6000bf05300 */
[----:B------:R-:W-:Y:S01]  /*cb80*/  ULDC UR5, c[0x0][0x2f0] ;  /* 0x0000bc0000057ab9 */ /* 0x000fe20000000800 */
[----:B------:R-:W-:-:S04]  /*cb90*/  USEL UR4, UR4, 0x1, UP0 ;  /* 0x0000000104047887 */ /* 0x000fc80008000000 */
[----:B------:R-:W-:-:S06]  /*cba0*/  UIMAD UR4, UR4, UR5, URZ ;  /* 0x00000005040472a4 */ /* 0x000fcc000f8e023f */
[----:B------:R-:W-:Y:S01]  /*cbb0*/  IMAD.U32 R37, RZ, RZ, UR4 ;  /* 0x00000004ff257e24 */ /* 0x000fe2000f8e00ff */
[----:B--2---:R1:W-:Y:S04]  /*cbc0*/  STL [R1+0x4], R6 ;  /* 0x0000040601007387 */ /* 0x0043e80000100800 */
[----:B---3--:R1:W-:Y:S01]  /*cbd0*/  @P0 STL [R1+0x18], R0 ;  /* 0x0000180001000387 */ /* 0x0083e20000100800 */
[----:B------:R-:W-:Y:S05]  /*cbe0*/  @P0 BRA `(.L_x_242) ;  /* 0x0000000000200947 */ /* 0x000fea0003800000 */
[----:B------:R-:W-:Y:S02]  /*cbf0*/  ULDC UR4, c[0x0][0x288] ;  /* 0x0000a20000047ab9 */ /* 0x000fe40000000800 */
[----:B-1----:R-:W-:-:S05]  /*cc00*/  IMAD.U32 R0, RZ, RZ, UR4 ;  /* 0x00000004ff007e24 */ /* 0x002fca000f8e00ff */
[----:B------:R0:W-:Y:S01]  /*cc10*/  STL [R1+0x18], R0 ;  /* 0x0000180001007387 */ /* 0x0001e20000100800 */
[----:B------:R-:W-:Y:S05]  /*cc20*/  @!P2 BRA `(.L_x_242) ;  /* 0x000000000010a947 */ /* 0x000fea0003800000 */
[----:B------:R-:W2:Y:S04]  /*cc30*/  LDG.E R5, desc[UR36][R2.64] ;  /* 0x0000002402057981 */ /* 0x000ea8000c1e1900 */
[----:B0-----:R-:W2:Y:S02]  /*cc40*/  LDG.E R0, desc[UR36][R2.64+0x4] ;  /* 0x0000042402007981 */ /* 0x001ea4000c1e1900 */
[----:B--2---:R-:W-:-:S05]  /*cc50*/  IMAD.IADD R0, R0, 0x1, -R5 ;  /* 0x0000000100007824 */ /* 0x004fca00078e0a05 */
[----:B------:R2:W-:Y:S02]  /*cc60*/  STL [R1+0x18], R0 ;  /* 0x0000180001007387 */ /* 0x0005e40000100800 */
.L_x_242:
[----:B------:R-:W-:Y:S01]  /*cc70*/  ULDC.64 UR4, c[0x0][0xa20] ;  /* 0x0002880000047ab9 */ /* 0x000fe20000000a00 */
[----:B------:R-:W-:Y:S01]  /*cc80*/  IMAD.MOV.U32 R30, RZ, RZ, R29 ;  /* 0x000000ffff1e7224 */ /* 0x000fe200078e001d */
[----:B------:R-:W-:-:S04]  /*cc90*/  ISETP.NE.U32.AND P0, PT, RZ, UR4, PT ;  /* 0x00000004ff007c0c */ /* 0x000fc8000bf05070 */
[----:B------:R-:W-:-:S13]  /*cca0*/  ISETP.NE.AND.EX P0, PT, RZ, UR5, PT, P0 ;  /* 0x00000005ff007c0c */ /* 0x000fda000bf05300 */
[----:B------:R-:W-:Y:S05]  /*ccb0*/  @!P0 BRA `(.L_x_243) ;  /* 0x0000000000108947 */ /* 0x000fea0003800000 */
[----:B-1----:R-:W-:-:S04]  /*ccc0*/  IADD3 R2, P0, R24, UR4, RZ ;  /* 0x0000000418027c10 */ /* 0x002fc8000ff1e0ff */
[----:B------:R-:W-:-:S05]  /*ccd0*/  IADD3.X R3, R25, UR5, RZ, P0, !PT ;  /* 0x0000000519037c10 */ /* 0x000fca00087fe4ff */
[----:B------:R1:W5:Y:S01]  /*cce0*/  LDG.E R37, desc[UR36][R2.64] ;  /* 0x0000002402257981 */ /* 0x000362000c1e1900 */
[----:B------:R-:W-:Y:S05]  /*ccf0*/  BRA `(.L_x_244) ;  /* 0x0000000000247947 */ /* 0x000fea0003800000 */
.L_x_243:
[----:B------:R-:W-:Y:S02]  /*cd00*/  ULDC.64 UR4, c[0x0][0xa08] ;  /* 0x0002820000047ab9 */ /* 0x000fe40000000a00 */
[----:B------:R-:W-:-:S04]  /*cd10*/  ISETP.NE.U32.AND P0, PT, RZ, UR4, PT ;  /* 0x00000004ff007c0c */ /* 0x000fc8000bf05070 */
[----:B------:R-:W-:-:S13]  /*cd20*/  ISETP.NE.AND.EX P0, PT, RZ, UR5, PT, P0 ;  /* 0x00000005ff007c0c */ /* 0x000fda000bf05300 */
[----:B------:R-:W-:Y:S05]  /*cd30*/  @!P0 BRA `(.L_x_244) ;  /* 0x0000000000148947 */ /* 0x000fea0003800000 */
[----:B-1----:R-:W1:Y:S02]  /*cd40*/  LDC.64 R2, c[0x0][0xa08] ;  /* 0x00028200ff027b82 */ /* 0x002e640000000a00 */
[----:B-1----:R-:W-:-:S05]  /*cd50*/  IMAD.WIDE R2, R30, 0x4, R2 ;  /* 0x000000041e027825 */ /* 0x002fca00078e0202 */
[----:B------:R-:W3:Y:S04]  /*cd60*/  LDG.E R37, desc[UR36][R2.64] ;  /* 0x0000002402257981 */ /* 0x000ee8000c1e1900 */
[----:B0-2---:R-:W3:Y:S02]  /*cd70*/  LDG.E R0, desc[UR36][R2.64+0x4] ;  /* 0x0000042402007981 */ /* 0x005ee4000c1e1900 */
[----:B---3--:R-:W-:-:S07]  /*cd80*/  IMAD.IADD R37, R0, 0x1, -R37 ;  /* 0x0000000100257824 */ /* 0x008fce00078e0a25 */
.L_x_244:
[----:B-----5:R-:W-:Y:S01]  /*cd90*/  IMAD.IADD R37, R37, 0x1, -R6 ;  /* 0x0000000125257824 */ /* 0x020fe200078e0a06 */
[----:B012---:R-:W-:Y:S01]  /*cda0*/  LOP3.LUT R0, R18, 0xff000000, RZ, 0xc0, !PT ;  /* 0xff00000012007812 */ /* 0x007fe200078ec0ff */
[----:B------:R-:W-:Y:S03]  /*cdb0*/  BSSY B0, `(.L_x_245) ;  /* 0x0000029000007945 */ /* 0x000fe60003800000 */
[C---:B------:R-:W-:Y:S02]  /*cdc0*/  IADD3 R2, R37.reuse, 0x5f, RZ ;  /* 0x0000005f25027810 */ /* 0x040fe40007ffe0ff */
[----:B------:R-:W-:Y:S02]  /*cdd0*/  ISETP.GE.AND P0, PT, R37, 0x1, PT ;  /* 0x000000012500780c */ /* 0x000fe40003f06270 */
[----:B------:R-:W-:Y:S01]  /*cde0*/  SHF.R.U32.HI R3, RZ, 0x8, R0 ;  /* 0x00000008ff037819 */ /* 0x000fe20000011600 */
[----:B------:R-:W-:Y:S01]  /*cdf0*/  IMAD.HI R2, R2, 0x2aaaaaab, RZ ;  /* 0x2aaaaaab02027827 */ /* 0x000fe200078e02ff */
[----:B------:R-:W-:-:S04]  /*ce00*/  LOP3.LUT R0, R18, 0xff0000, RZ, 0xc0, !PT ;  /* 0x00ff000012007812 */ /* 0x000fc800078ec0ff */
[----:B------:R-:W-:Y:S02]  /*ce10*/  LEA.HI R5, R0, R3, RZ, 0x10 ;  /* 0x0000000300057211 */ /* 0x000fe400078f80ff */
[----:B------:R-:W-:Y:S02]  /*ce20*/  SHF.R.U32.HI R3, RZ, 0x1f, R2 ;  /* 0x0000001fff037819 */ /* 0x000fe40000011602 */
[----:B------:R-:W-:Y:S02]  /*ce30*/  LOP3.LUT R4, R5, 0xff, RZ, 0xc0, !PT ;  /* 0x000000ff05047812 */ /* 0x000fe400078ec0ff */
[----:B------:R-:W-:Y:S01]  /*ce40*/  LEA.HI.SX32 R0, R2, R3, 0x1c ;  /* 0x0000000302007211 */ /* 0x000fe200078fe2ff */
[----:B------:R-:W-:Y:S01]  /*ce50*/  IMAD.MOV.U32 R3, RZ, RZ, RZ ;  /* 0x000000ffff037224 */ /* 0x000fe200078e00ff */
[----:B------:R-:W-:Y:S06]  /*ce60*/  @!P0 BRA `(.L_x_246) ;  /* 0x0000000000748947 */ /* 0x000fec0003800000 */
[----:B------:R-:W-:-:S04]  /*ce70*/  SHF.R.U32.HI R5, RZ, 0x10, R5 ;  /* 0x00000010ff057819 */ /* 0x000fc80000011605 */
[----:B------:R-:W-:-:S13]  /*ce80*/  ISETP.NE.AND P0, PT, R5, RZ, PT ;  /* 0x000000ff0500720c */ /* 0x000fda0003f05270 */
[----:B------:R-:W0:Y:S02]  /*ce90*/  @!P0 LDC R5, c[0x0][0x9f0] ;  /* 0x00027c00ff058b82 */ /* 0x000e240000000800 */
[-C--:B0-----:R-:W-:Y:S02]  /*cea0*/  IABS R6, R5.reuse ;  /* 0x0000000500067213 */ /* 0x081fe40000000000 */
[----:B------:R-:W-:Y:S02]  /*ceb0*/  IADD3 R8, R5, -0x1, R0 ;  /* 0xffffffff05087810 */ /* 0x000fe40007ffe000 */
[----:B------:R-:W0:Y:S02]  /*cec0*/  I2F.RP R7, R6 ;  /* 0x0000000600077306 */ /* 0x000e240000209400 */
[----:B------:R-:W-:-:S04]  /*ced0*/  LOP3.LUT R2, R8, R5, RZ, 0x3c, !PT ;  /* 0x0000000508027212 */ /* 0x000fc800078e3cff */
[----:B------:R-:W-:Y:S01]  /*cee0*/  ISETP.GE.AND P2, PT, R2, RZ, PT ;  /* 0x000000ff0200720c */ /* 0x000fe20003f46270 */
[----:B------:R-:W-:Y:S01]  /*cef0*/  IMAD.MOV.U32 R2, RZ, RZ, RZ ;  /* 0x000000ffff027224 */ /* 0x000fe200078e00ff */
[----:B0-----:R-:W0:Y:S02]  /*cf00*/  MUFU.RCP R7, R7 ;  /* 0x0000000700077308 */ /* 0x001e240000001000 */
[----:B0-----:R-:W-:Y:S01]  /*cf10*/  VIADD R3, R7, 0xffffffe ;  /* 0x0ffffffe07037836 */ /* 0x001fe20000000000 */
[----:B------:R-:W-:-:S05]  /*cf20*/  IABS R7, R5 ;  /* 0x0000000500077213 */ /* 0x000fca0000000000 */
[----:B------:R-:W0:Y:S01]  /*cf30*/  F2I.FTZ.U32.TRUNC.NTZ R3, R3 ;  /* 0x0000000300037305 */ /* 0x000e22000021f000 */
[----:B------:R-:W-:Y:S02]  /*cf40*/  IMAD.MOV R7, RZ, RZ, -R7 ;  /* 0x000000ffff077224 */ /* 0x000fe400078e0a07 */
[----:B0-----:R-:W-:-:S04]  /*cf50*/  IMAD.MOV R9, RZ, RZ, -R3 ;  /* 0x000000ffff097224 */ /* 0x001fc800078e0a03 */
[----:B------:R-:W-:-:S04]  /*cf60*/  IMAD R9, R9, R6, RZ ;  /* 0x0000000609097224 */ /* 0x000fc800078e02ff */
[----:B------:R-:W-:Y:S01]  /*cf70*/  IMAD.HI.U32 R2, R3, R9, R2 ;  /* 0x0000000903027227 */ /* 0x000fe200078e0002 */
[----:B------:R-:W-:-:S05]  /*cf80*/  IABS R3, R8 ;  /* 0x0000000800037213 */ /* 0x000fca0000000000 */
[----:B------:R-:W-:-:S04]  /*cf90*/  IMAD.HI.U32 R2, R2, R3, RZ ;  /* 0x0000000302027227 */ /* 0x000fc800078e00ff */
[----:B------:R-:W-:-:S05]  /*cfa0*/  IMAD R3, R2, R7, R3 ;  /* 0x0000000702037224 */ /* 0x000fca00078e0203 */
[----:B------:R-:W-:-:S13]  /*cfb0*/  ISETP.GT.U32.AND P1, PT, R6, R3, PT ;  /* 0x000000030600720c */ /* 0x000fda0003f24070 */
[----:B------:R-:W-:Y:S02]  /*cfc0*/  @!P1 IMAD.IADD R3, R3, 0x1, -R6 ;  /* 0x0000000103039824 */ /* 0x000fe400078e0a06 */
[----:B------:R-:W-:Y:S01]  /*cfd0*/  @!P1 VIADD R2, R2, 0x1 ;  /* 0x0000000102029836 */ /* 0x000fe20000000000 */
[----:B------:R-:W-:Y:S02]  /*cfe0*/  ISETP.NE.AND P1, PT, R5, RZ, PT ;  /* 0x000000ff0500720c */ /* 0x000fe40003f25270 */
[----:B------:R-:W-:-:S13]  /*cff0*/  ISETP.GE.U32.AND P0, PT, R3, R6, PT ;  /* 0x000000060300720c */ /* 0x000fda0003f06070 */
[----:B------:R-:W-:-:S05]  /*d000*/  @P0 VIADD R2, R2, 0x1 ;  /* 0x0000000102020836 */ /* 0x000fca0000000000 */
[----:B------:R-:W-:Y:S02]  /*d010*/  @!P2 IADD3 R2, -R2, RZ, RZ ;  /* 0x000000ff0202a210 */ /* 0x000fe40007ffe1ff */
[----:B------:R-:W-:-:S05]  /*d020*/  @!P1 LOP3.LUT R2, RZ, R5, RZ, 0x33, !PT ;  /* 0x00000005ff029212 */ /* 0x000fca00078e33ff */
[----:B------:R-:W-:-:S07]  /*d030*/  IMAD.MOV.U32 R3, RZ, RZ, R2 ;  /* 0x000000ffff037224 */ /* 0x000fce00078e0002 */
.L_x_246:
[----:B------:R-:W-:Y:S05]  /*d040*/  BSYNC B0 ;  /* 0x0000000000007941 */ /* 0x000fea0003800000 */
.L_x_245:
[-C--:B------:R-:W-:Y:S01]  /*d050*/  IMAD R2, R4, R3.reuse, RZ ;  /* 0x0000000304027224 */ /* 0x080fe200078e02ff */
[----:B------:R-:W-:Y:S04]  /*d060*/  BSSY B7, `(.L_x_247) ;  /* 0x0000365000077945 */ /* 0x000fe80003800000 */
[----:B------:R-:W-:Y:S01]  /*d070*/  VIADDMNMX R0, R2, R3, R0, PT ;  /* 0x0000000302007246 */ /* 0x000fe20003800100 */
[----:B------:R0:W-:Y:S03]  /*d080*/  STL [R1], R2 ;  /* 0x0000000201007387 */ /* 0x0001e60000100800 */
[----:B------:R-:W-:Y:S01]  /*d090*/  ISETP.GT.AND P0, PT, R0, R2, PT ;  /* 0x000000020000720c */ /* 0x000fe20003f04270 */
[----:B------:R0:W-:-:S12]  /*d0a0*/  STL [R1+0x1c], R0 ;  /* 0x00001c0001007387 */ /* 0x0001d80000100800 */
[----:B0-----:R-:W-:Y:S05]  /*d0b0*/  @P0 BRA `(.L_x_248) ;  /* 0x0000000000440947 */ /* 0x001fea0003800000 */
[----:B------:R-:W0:Y:S02]  /*d0c0*/  S2R R2, SR_TID.X ;  /* 0x0000000000027919 */ /* 0x000e240000002100 */
[----:B0-----:R-:W-:-:S04]  /*d0d0*/  LOP3.LUT R2, R2, 0x7f, RZ, 0xc0, !PT ;  /* 0x0000007f02027812 */ /* 0x001fc800078ec0ff */
[----:B------:R-:W-:-:S13]  /*d0e0*/  ISETP.NE.AND P0, PT, R2, RZ, PT ;  /* 0x000000ff0200720c */ /* 0x000fda0003f05270 */
[----:B------:R-:W-:Y:S05]  /*d0f0*/  @P0 BRA `(.L_x_249) ;  /* 0x00000034006c0947 */ /* 0x000fea0003800000 */
[----:B------:R-:W0:Y:S01]  /*d100*/  S2R R7, SR_LANEID ;  /* 0x0000000000077919 */ /* 0x000e220000000000 */
[----:B------:R-:W-:Y:S01]  /*d110*/  VOTEU.ANY UR4, UPT, PT ;  /* 0x0000000000047886 */ /* 0x000fe200038e0100 */
[----:B------:R-:W1:Y:S01]  /*d120*/  LDC.64 R2, c[0x0][0xc60] ;  /* 0x00031800ff027b82 */ /* 0x000e620000000a00 */
[----:B------:R-:W0:Y:S08]  /*d130*/  FLO.U32 R0, UR4 ;  /* 0x0000000400007d00 */ /* 0x000e3000080e0000 */
[----:B------:R-:W1:Y:S01]  /*d140*/  POPC R5, UR4 ;  /* 0x0000000400057d09 */ /* 0x000e620008000000 */
[----:B0-----:R-:W-:-:S13]  /*d150*/  ISETP.EQ.U32.AND P0, PT, R0, R7, PT ;  /* 0x000000070000720c */ /* 0x001fda0003f02070 */
[----:B-1----:R-:W2:Y:S01]  /*d160*/  @P0 ATOMG.E.ADD.STRONG.GPU PT, R3, desc[UR36][R2.64], R5 ;  /* 0x00000005020309a8 */ /* 0x002ea200081ee1e4 */
[----:B------:R-:W0:Y:S02]  /*d170*/  S2R R4, SR_LTMASK ;  /* 0x0000000000047919 */ /* 0x000e240000003900 */
[----:B0-----:R-:W-:-:S04]  /*d180*/  LOP3.LUT R4, R4, UR4, RZ, 0xc0, !PT ;  /* 0x0000000404047c12 */ /* 0x001fc8000f8ec0ff */
[----:B------:R-:W0:Y:S01]  /*d190*/  POPC R7, R4 ;  /* 0x0000000400077309 */ /* 0x000e220000000000 */
[----:B--2---:R-:W0:Y:S02]  /*d1a0*/  SHFL.IDX PT, R0, R3, R0, 0x1f ;  /* 0x00001f0003007589 */ /* 0x004e2400000e0000 */
[----:B0-----:R-:W-:Y:S01]  /*d1b0*/  IADD3 R16, R0, UR39, R7 ;  /* 0x0000002700107c10 */ /* 0x001fe2000fffe007 */
[----:B------:R-:W-:Y:S06]  /*d1c0*/  BRA `(.L_x_249) ;  /* 0x0000003400387947 */ /* 0x000fec0003800000 */
.L_x_248:
[----:B------:R-:W-:Y:S01]  /*d1d0*/  VIADD R0, R22, 0x1e400 ;  /* 0x0001e40016007836 */ /* 0x000fe20000000000 */
[----:B------:R-:W-:Y:S04]  /*d1e0*/  BSSY B6, `(.L_x_250) ;  /* 0x0000013000067945 */ /* 0x000fe80003800000 */
[----:B------:R-:W-:-:S13]  /*d1f0*/  LOP3.LUT P0, RZ, R0, 0x3ff, RZ, 0xc0, !PT ;  /* 0x000003ff00ff7812 */ /* 0x000fda000780c0ff */
[----:B------:R-:W-:Y:S05]  /*d200*/  @!P0 BRA `(.L_x_251) ;  /* 0x0000000000408947 */ /* 0x000fea0003800000 */
[----:B------:R-:W-:Y:S01]  /*d210*/  MOV R2, 0x0 ;  /* 0x0000000000027802 */ /* 0x000fe20000000f00 */
[----:B------:R-:W-:Y:S01]  /*d220*/  ULDC.64 UR6, c[0x4][0x88] ;  /* 0x0100220000067ab9 */ /* 0x000fe20000000a00 */
[----:B------:R-:W-:Y:S01]  /*d230*/  ULDC.64 UR8, c[0x4][0x90] ;  /* 0x0100240000087ab9 */ /* 0x000fe20000000a00 */
[----:B------:R-:W-:Y:S01]  /*d240*/  ULDC.64 UR4, c[0x4][0x8] ;  /* 0x0100020000047ab9 */ /* 0x000fe20000000a00 */
[----:B------:R-:W-:Y:S01]  /*d250*/  IMAD.U32 R4, RZ, RZ, UR6 ;  /* 0x00000006ff047e24 */ /* 0x000fe2000f8e00ff */
[----:B------:R-:W-:Y:S01]  /*d260*/  MOV R8, 0x70 ;  /* 0x0000007000087802 */ /* 0x000fe20000000f00 */
[----:B------:R-:W0:Y:S01]  /*d270*/  LDC.64 R2, c[0x4][R2] ;  /* 0x0100000002027b82 */ /* 0x000e220000000a00 */
[----:B------:R-:W-:Y:S02]  /*d280*/  IMAD.U32 R5, RZ, RZ, UR7 ;  /* 0x00000007ff057e24 */ /* 0x000fe4000f8e00ff */
[----:B------:R-:W-:Y:S02]  /*d290*/  IMAD.U32 R6, RZ, RZ, UR8 ;  /* 0x00000008ff067e24 */ /* 0x000fe4000f8e00ff */
[----:B------:R-:W-:-:S02]  /*d2a0*/  IMAD.U32 R7, RZ, RZ, UR9 ;  /* 0x00000009ff077e24 */ /* 0x000fc4000f8e00ff */
[----:B------:R-:W-:Y:S02]  /*d2b0*/  IMAD.U32 R10, RZ, RZ, UR4 ;  /* 0x00000004ff0a7e24 */ /* 0x000fe4000f8e00ff */
[----:B------:R-:W-:Y:S02]  /*d2c0*/  IMAD.U32 R11, RZ, RZ, UR5 ;  /* 0x00000005ff0b7e24 */ /* 0x000fe4000f8e00ff */
[----:B------:R-:W-:Y:S02]  /*d2d0*/  IMAD.MOV.U32 R12, RZ, RZ, 0x1 ;  /* 0x00000001ff0c7424 */ /* 0x000fe400078e00ff */
[----:B------:R-:W-:-:S07]  /*d2e0*/  IMAD.MOV.U32 R13, RZ, RZ, RZ ;  /* 0x000000ffff0d7224 */ /* 0x000fce00078e00ff */
[----:B------:R-:W-:-:S07]  /*d2f0*/  LEPC R20, `(.L_x_251) ;  /* 0x000000001014794e */ /* 0x000fce0000000000 */
[----:B0-----:R-:W-:Y:S05]  /*d300*/  CALL.ABS.NOINC R2 ;  /* 0x0000000002007343 */ /* 0x001fea0003c00000 */
.L_x_251:
[----:B------:R-:W-:Y:S05]  /*d310*/  BSYNC B6 ;  /* 0x0000000000067941 */ /* 0x000fea0003800000 */
.L_x_250:
        /* <DEDUP_REMOVED lines=8> */
[----:B------:R0:W1:Y:S01]  /*d3a0*/  LDC.64 R2, c[0x4][R26] ;  /* 0x010000001a027b82 */ /* 0x0000620000000a00 */
[----:B------:R-:W-:Y:S01]  /*d3b0*/  IMAD.U32 R4, RZ, RZ, UR6 ;  /* 0x00000006ff047e24 */ /* 0x000fe2000f8e00ff */
[----:B------:R-:W-:Y:S01]  /*d3c0*/  MOV R11, UR5 ;  /* 0x00000005000b7c02 */ /* 0x000fe20008000f00 */
[----:B------:R-:W-:Y:S02]  /*d3d0*/  IMAD.U32 R5, RZ, RZ, UR7 ;  /* 0x00000007ff057e24 */ /* 0x000fe4000f8e00ff */
        /* <DEDUP_REMOVED lines=8> */
.L_x_254:
[----:B------:R0:W1:Y:S01]  /*d460*/  LDC.64 R2, c[0x4][R26] ;  /* 0x010000001a027b82 */ /* 0x0000620000000a00 */
[----:B------:R-:W-:Y:S01]  /*d470*/  ULDC.64 UR6, c[0x4][0x88] ;  /* 0x0100220000067ab9 */ /* 0x000fe20000000a00 */
[----:B------:R-:W-:Y:S01]  /*d480*/  ULDC.64 UR8, c[0x4][0x90] ;  /* 0x0100240000087ab9 */ /* 0x000fe20000000a00 */
[----:B------:R-:W-:Y:S01]  /*d490*/  ULDC.64 UR4, c[0x4][0x18] ;  /* 0x0100060000047ab9 */ /* 0x000fe20000000a00 */
        /* <DEDUP_REMOVED lines=11> */
.L_x_253:
[----:B------:R-:W-:Y:S05]  /*d550*/  BSYNC B6 ;  /* 0x0000000000067941 */ /* 0x000fea0003800000 */
.L_x_252:
[----:B------:R-:W2:Y:S01]  /*d560*/  LDL R21, [R1+0x1c] ;  /* 0x00001c0001157983 */ /* 0x000ea20000100800 */
[----:B------:R-:W-:Y:S01]  /*d570*/  ULDC.64 UR4, c[0x0][0x9f8] ;  /* 0x00027e0000047ab9 */ /* 0x000fe20000000a00 */
[----:B------:R-:W0:Y:S02]  /*d580*/  LDC R6, c[0x0][0x430] ;  /* 0x00010c00ff067b82 */ /* 0x000e240000000800 */
[----:B------:R-:W3:Y:S01]  /*d590*/  LDL R2, [R1+0x4] ;  /* 0x0000040001027983 */ /* 0x000ee20000100800 */
[----:B------:R-:W-:-:S04]  /*d5a0*/  ISETP.NE.U32.AND P0, PT, RZ, UR4, PT ;  /* 0x00000004ff007c0c */ /* 0x000fc8000bf05070 */
[----:B------:R-:W-:-:S13]  /*d5b0*/  ISETP.NE.AND.EX P0, PT, RZ, UR5, PT, P0 ;  /* 0x00000005ff007c0c */ /* 0x000fda000bf05300 */
[----:B------:R-:W-:Y:S01]  /*d5c0*/  @P0 IADD3 R24, P1, R24, UR4, RZ ;  /* 0x0000000418180c10 */ /* 0x000fe2000ff3e0ff */
[----:B------:R-:W1:Y:S01]  /*d5d0*/  S2R R20, SR_TID.X ;  /* 0x0000000000147919 */ /* 0x000e620000002100 */
[----:B------:R-:W-:Y:S01]  /*d5e0*/  LOP3.LUT R23, R23, 0xffffffdf, RZ, 0xc0, !PT ;  /* 0xffffffdf17177812 */ /* 0x000fe200078ec0ff */
[----:B------:R-:W-:Y:S01]  /*d5f0*/  ULDC UR4, c[0x0][0x2f4] ;  /* 0x0000bd0000047ab9 */ /* 0x000fe20000000800 */
[----:B------:R-:W-:-:S05]  /*d600*/  @P0 IADD3.X R25, R25, UR5, RZ, P1, !PT ;  /* 0x0000000519190c10 */ /* 0x000fca0008ffe4ff */
[----:B------:R2:W4:Y:S01]  /*d610*/  @P0 LDG.E R30, desc[UR36][R24.64] ;  /* 0x00000024181e0981 */ /* 0x000522000c1e1900 */
[----:B0-----:R-:W-:-:S13]  /*d620*/  ISETP.NE.AND P2, PT, R6, 0x1, PT ;  /* 0x000000010600780c */ /* 0x001fda0003f45270 */
[----:B------:R-:W0:Y:S01]  /*d630*/  @P2 LDC R3, c[0x0][0x434] ;  /* 0x00010d00ff032b82 */ /* 0x000e220000000800 */
[----:B------:R-:W-:-:S07]  /*d640*/  @P2 LOP3.LUT R23, R23, 0x20, RZ, 0xfc, !PT ;  /* 0x0000002017172812 */ /* 0x000fce00078efcff */
[----:B------:R-:W0:Y:S01]  /*d650*/  @P2 LDC R5, c[0x0][0x438] ;  /* 0x00010e00ff052b82 */ /* 0x000e220000000800 */
[----:B-1----:R-:W-:-:S04]  /*d660*/  LOP3.LUT R20, R20, 0x7f, RZ, 0xc0, !PT ;  /* 0x0000007f14147812 */ /* 0x002fc800078ec0ff */
[----:B------:R-:W-:Y:S02]  /*d670*/  SHF.R.U32.HI R26, RZ, 0x3, R20 ;  /* 0x00000003ff1a7819 */ /* 0x000fe40000011614 */
[----:B------:R-:W1:Y:S02]  /*d680*/  S2R R20, SR_TID.X ;  /* 0x0000000000147919 */ /* 0x000e640000002100 */
[----:B-1----:R-:W-:-:S05]  /*d690*/  IMAD.SHL.U32 R20, R20, 0x10, RZ ;  /* 0x0000001014147824 */ /* 0x002fca00078e00ff */
[----:B------:R-:W-:Y:S02]  /*d6a0*/  LOP3.LUT R20, R26, 0x70, R20, 0xf8, !PT ;  /* 0x000000701a147812 */ /* 0x000fe400078ef814 */
[----:B------:R-:W-:Y:S02]  /*d6b0*/  ISETP.GE.AND P3, PT, R31, UR4, PT ;  /* 0x000000041f007c0c */ /* 0x000fe4000bf66270 */
[----:B------:R-:W-:Y:S01]  /*d6c0*/  LOP3.LUT R23, R23, 0xffffffef, RZ, 0xc0, !PT ;  /* 0xffffffef17177812 */ /* 0x000fe200078ec0ff */
[----:B------:R-:W-:Y:S01]  /*d6d0*/  UMOV UR5, 0xffffffff ;  /* 0xffffffff00057882 */ /* 0x000fe20000000000 */
[----:B------:R-:W-:Y:S01]  /*d6e0*/  LOP3.LUT R26, R18, 0xffff, RZ, 0xc0, !PT ;  /* 0x0000ffff121a7812 */ /* 0x000fe200078ec0ff */
[----:B--2---:R-:W-:-:S04]  /*d6f0*/  VIADD R25, R21, 0xffffffff ;  /* 0xffffffff15197836 */ /* 0x004fc80000000000 */
[----:B------:R-:W-:-:S05]  /*d700*/  IMAD R0, R25, 0x60, R20 ;  /* 0x0000006019007824 */ /* 0x000fca00078e0214 */
[C---:B------:R-:W-:Y:S01]  /*d710*/  ISETP.GE.AND P0, PT, R0.reuse, R37, PT ;  /* 0x000000250000720c */ /* 0x040fe20003f06270 */
[----:B---3--:R-:W-:-:S03]  /*d720*/  IMAD.IADD R0, R0, 0x1, R2 ;  /* 0x0000000100007824 */ /* 0x008fc600078e0202 */
[----:B------:R-:W-:Y:S01]  /*d730*/  ISETP.GT.U32.OR P0, PT, R20, 0x5f, P0 ;  /* 0x0000005f1400780c */ /* 0x000fe20000704470 */
[----:B0-----:R-:W-:-:S04]  /*d740*/  @P2 IMAD.HI.U32 R2, R0, R3, RZ ;  /* 0x0000000300022227 */ /* 0x001fc800078e00ff */
[----:B------:R-:W-:Y:S01]  /*d750*/  IMAD.MOV.U32 R4, RZ, RZ, R0 ;  /* 0x000000ffff047224 */ /* 0x000fe200078e0000 */
[----:B------:R-:W-:-:S05]  /*d760*/  @P2 SHF.R.U32.HI R4, RZ, R5, R2 ;  /* 0x00000005ff042219 */ /* 0x000fca0000011602 */
[----:B------:R-:W-:Y:S02]  /*d770*/  IMAD.MOV R5, RZ, RZ, -R4 ;  /* 0x000000ffff057224 */ /* 0x000fe400078e0a04 */
[----:B------:R-:W0:Y:S02]  /*d780*/  @!P0 LDC.64 R2, c[0x0][0x428] ;  /* 0x00010a00ff028b82 */ /* 0x000e240000000a00 */
[----:B------:R-:W-:Y:S01]  /*d790*/  IMAD R0, R6, R5, R0 ;  /* 0x0000000506007224 */ /* 0x000fe200078e0200 */
[----:B------:R-:W-:Y:S02]  /*d7a0*/  @!P0 SHF.R.S32.HI R5, RZ, 0x1f, R4 ;  /* 0x0000001fff058819 */ /* 0x000fe40000011404 */
[----:B----4-:R-:W-:-:S05]  /*d7b0*/  SHF.R.S32.HI R6, RZ, 0x1f, R30 ;  /* 0x0000001fff067819 */ /* 0x010fca000001141e */
[----:B------:R0:W-:Y:S02]  /*d7c0*/  STL [R1+0x8], R6 ;  /* 0x0000080601007387 */ /* 0x0001e40000100800 */
[-C--:B0-----:R-:W-:Y:S02]  /*d7d0*/  @!P0 IMAD R6, R6, R2.reuse, RZ ;  /* 0x0000000206068224 */ /* 0x081fe400078e02ff */
[----:B------:R-:W-:-:S04]  /*d7e0*/  @!P0 IMAD.WIDE.U32 R4, R30, R2, R4 ;  /* 0x000000021e048225 */ /* 0x000fc800078e0004 */
[----:B------:R-:W-:Y:S02]  /*d7f0*/  @!P0 IMAD R6, R30, R3, R6 ;  /* 0x000000031e068224 */ /* 0x000fe400078e0206 */
[----:B------:R-:W0:Y:S03]  /*d800*/  @!P0 LDC.64 R2, c[0x0][0x418] ;  /* 0x00010600ff028b82 */ /* 0x000e260000000a00 */
[----:B------:R-:W-:Y:S01]  /*d810*/  @!P0 IADD3 R6, R5, R6, RZ ;  /* 0x0000000605068210 */ /* 0x000fe20007ffe0ff */
[----:B------:R-:W-:-:S05]  /*d820*/  IMAD.U32 R5, RZ, RZ, UR38 ;  /* 0x00000026ff057e24 */ /* 0x000fca000f8e00ff */
[----:B------:R-:W-:-:S13]  /*d830*/  ISETP.NE.AND P2, PT, R5, 0x3, PT ;  /* 0x000000030500780c */ /* 0x000fda0003f45270 */
[----:B------:R-:W-:Y:S02]  /*d840*/  @P2 LOP3.LUT R23, R23, 0x10, RZ, 0xfc, !PT ;  /* 0x0000001017172812 */ /* 0x000fe400078efcff */
[C---:B0-----:R-:W-:Y:S02]  /*d850*/  @!P0 LEA R2, P1, R4.reuse, R2, 0x2 ;  /* 0x0000000204028211 */ /* 0x041fe400078210ff */
[----:B------:R-:W-:Y:S02]  /*d860*/  LOP3.LUT R23, R23, 0xfffffffb, RZ, 0xc0, !PT ;  /* 0xfffffffb17177812 */ /* 0x000fe400078ec0ff */
[----:B------:R-:W-:Y:S01]  /*d870*/  @!P0 LEA.HI.X R3, R4, R3, R6, 0x2, P1 ;  /* 0x0000000304038211 */ /* 0x000fe200008f1406 */
[----:B------:R-:W-:Y:S01]  /*d880*/  IMAD.MOV.U32 R4, RZ, RZ, RZ ;  /* 0x000000ffff047224 */ /* 0x000fe200078e00ff */
[----:B------:R-:W-:Y:S02]  /*d890*/  ISETP.GE.AND P1, PT, R33, UR4, PT ;  /* 0x0000000421007c0c */ /* 0x000fe4000bf26270 */
[----:B------:R-:W-:-:S03]  /*d8a0*/  @P3 LOP3.LUT R23, R23, 0x4, RZ, 0xfc, !PT ;  /* 0x0000000417173812 */ /* 0x000fc600078efcff */
[----:B------:R0:W5:Y:S01]  /*d8b0*/  @!P0 LDG.E R4, desc[UR36][R2.64] ;  /* 0x0000002402048981 */ /* 0x000162000c1e1900 */
[----:B------:R-:W-:Y:S02]  /*d8c0*/  ISETP.GE.AND P0, PT, R32, UR4, PT ;  /* 0x0000000420007c0c */ /* 0x000fe4000bf06270 */
[----:B------:R-:W-:-:S04]  /*d8d0*/  LOP3.LUT R23, R23, 0xfffffffe, RZ, 0xc0, !PT ;  /* 0xfffffffe17177812 */ /* 0x000fc800078ec0ff */
[----:B------:R-:W-:-:S04]  /*d8e0*/  LOP3.LUT R23, R23, 0xfffffffd, RZ, 0xc0, !PT ;  /* 0xfffffffd17177812 */ /* 0x000fc800078ec0ff */
[----:B------:R-:W-:-:S04]  /*d8f0*/  @P1 LOP3.LUT R23, R23, 0x2, RZ, 0xfc, !PT ;  /* 0x0000000217171812 */ /* 0x000fc800078efcff */
[----:B------:R-:W-:Y:S01]  /*d900*/  @P0 LOP3.LUT R23, R23, 0x1, RZ, 0xfc, !PT ;  /* 0x0000000117170812 */ /* 0x000fe200078efcff */
[----:B0-----:R-:W-:Y:S06]  /*d910*/  BRA.DIV UR5, `(.L_x_255) ;  /* 0x0000003e05d07947 */ /* 0x001fec000b800000 */
.L_x_321:
[----:B------:R-:W-:Y:S02]  /*d920*/  ISETP.GT.U32.AND P0, PT, R20, 0x5f, PT ;  /* 0x0000005f1400780c */ /* 0x000fe40003f04070 */
[----:B------:R-:W-:-:S11]  /*d930*/  LOP3.LUT R23, R23, 0xfffffff7, RZ, 0xc0, !PT ;  /* 0xfffffff717177812 */ /* 0x000fd600078ec0ff */
[----:B------:R-:W-:Y:S01]  /*d940*/  @P0 LOP3.LUT R23, R23, 0x8, RZ, 0xfc, !PT ;  /* 0x0000000817170812 */ /* 0x000fe200078efcff */
[----:B------:R-:W-:Y:S06]  /*d950*/  @!P2 BRA `(.L_x_256) ;  /* 0x000000000004a947 */ /* 0x000fec0003800000 */
[----:B------:R-:W-:Y:S01]  /*d960*/  BPT.TRAP 0x1 ;  /* 0x000000040000795c */ /* 0x000fe20000300000 */
.L_x_256:
[----:B------:R-:W-:Y:S01]  /*d970*/  SHF.R.S32.HI R5, RZ, 0x1f, R0 ;  /* 0x0000001fff057819 */ /* 0x000fe20000011400 */
[----:B------:R-:W-:Y:S01]  /*d980*/  ULDC.64 UR4, c[0x0][0x328] ;  /* 0x0000ca0000047ab9 */ /* 0x000fe20000000a00 */
[----:B------:R-:W-:Y:S01]  /*d990*/  ULDC.64 UR6, c[0x0][0x318] ;  /* 0x0000c60000067ab9 */ /* 0x000fe20000000a00 */
[----:B------:R-:W-:Y:S02]  /*d9a0*/  BSSY B0, `(.L_x_257) ;  /* 0x0000014000007945 */ /* 0x000fe40003800000 */
[----:B------:R-:W-:-:S04]  /*d9b0*/  IMAD R3, R5, UR4, RZ ;  /* 0x0000000405037c24 */ /* 0x000fc8000f8e02ff */
[C---:B------:R-:W-:Y:S02]  /*d9c0*/  IMAD R6, R0.reuse, UR5, R3 ;  /* 0x0000000500067c24 */ /* 0x040fe4000f8e0203 */
[----:B------:R-:W-:Y:S01]  /*d9d0*/  IMAD.WIDE.U32 R2, R0, UR4, RZ ;  /* 0x0000000400027c25 */ /* 0x000fe2000f8e00ff */
[----:B------:R-:W-:-:S03]  /*d9e0*/  ULDC.64 UR4, c[0x0][0x338] ;  /* 0x0000ce0000047ab9 */ /* 0x000fc60000000a00 */
[----:B------:R-:W-:Y:S01]  /*d9f0*/  IMAD.IADD R3, R3, 0x1, R6 ;  /* 0x0000000103037824 */ /* 0x000fe200078e0206 */
[----:B-----5:R-:W-:Y:S01]  /*da00*/  SHF.R.S32.HI R6, RZ, 0x1f, R4 ;  /* 0x0000001fff067819 */ /* 0x020fe20000011404 */
[----:B------:R-:W-:-:S04]  /*da10*/  IMAD.WIDE.U32 R2, R4, UR4, R2 ;  /* 0x0000000404027c25 */ /* 0x000fc8000f8e0002 */
[----:B------:R-:W-:-:S04]  /*da20*/  IMAD R7, R6, UR4, RZ ;  /* 0x0000000406077c24 */ /* 0x000fc8000f8e02ff */
[----:B------:R-:W-:Y:S01]  /*da30*/  IMAD R7, R4, UR5, R7 ;  /* 0x0000000504077c24 */ /* 0x000fe2000f8e0207 */
[----:B------:R-:W-:-:S03]  /*da40*/  ULDC.64 UR4, c[0x0][0x330] ;  /* 0x0000cc0000047ab9 */ /* 0x000fc60000000a00 */
[----:B------:R-:W-:Y:S02]  /*da50*/  IMAD.IADD R3, R3, 0x1, R7 ;  /* 0x0000000103037824 */ /* 0x000fe400078e0207 */
[----:B------:R-:W-:Y:S02]  /*da60*/  IMAD R7, R27, 0x8, R22 ;  /* 0x000000081b077824 */ /* 0x000fe400078e0216 */
[----:B------:R-:W-:-:S04]  /*da70*/  IMAD.WIDE.U32 R2, R26, UR4, R2 ;  /* 0x000000041a027c25 */ /* 0x000fc8000f8e0002 */
[----:B------:R-:W-:Y:S01]  /*da80*/  IMAD R24, R26, UR5, R3 ;  /* 0x000000051a187c24 */ /* 0x000fe2000f8e0203 */
[----:B------:R-:W-:-:S04]  /*da90*/  LEA R18, P0, R2, UR6, 0x1 ;  /* 0x0000000602127c11 */ /* 0x000fc8000f8008ff */
[----:B------:R-:W-:Y:S02]  /*daa0*/  LEA.HI.X R24, R2, UR7, R24, 0x1, P0 ;  /* 0x0000000702187c11 */ /* 0x000fe400080f0c18 */
[----:B------:R-:W-:-:S06]  /*dab0*/  SHF.L.U32 R2, R28, 0x1f, RZ ;  /* 0x0000001f1c027819 */ /* 0x000fcc00000006ff */
[----:B------:R-:W0:Y:S02]  /*dac0*/  SYNCS.PHASECHK.TRANS64.TRYWAIT P0, [R7+URZ+0x30840], R2 ;  /* 0x03084002070075a7 */ /* 0x000e24000800017f */
[----:B0-----:R-:W-:Y:S05]  /*dad0*/  @!P0 BRA `(.L_x_258) ;  /* 0x0000003c00948947 */ /* 0x001fea0003800000 */
.L_x_322:
[----:B------:R-:W-:Y:S05]  /*dae0*/  BSYNC B0 ;  /* 0x0000000000007941 */ /* 0x000fea0003800000 */
.L_x_257:
[----:B------:R-:W1:Y:S01]  /*daf0*/  S2R R8, SR_TID.X ;  /* 0x0000000000087919 */ /* 0x000e620000002100 */
[----:B------:R-:W-:Y:S01]  /*db00*/  ULDC.64 UR4, c[0x0][0x300] ;  /* 0x0000c00000047ab9 */ /* 0x000fe20000000a00 */
[----:B------:R-:W-:Y:S01]  /*db10*/  ULDC.64 UR6, c[0x0][0x2e8] ;  /* 0x0000ba0000067ab9 */ /* 0x000fe20000000a00 */
[----:B------:R-:W-:Y:S01]  /*db20*/  IMAD R5, R5, UR4, RZ ;  /* 0x0000000405057c24 */ /* 0x000fe2000f8e02ff */
[C---:B------:R-:W-:Y:S01]  /*db30*/  LOP3.LUT P4, RZ, R23.reuse, 0x4, RZ, 0xc0, !PT ;  /* 0x0000000417ff7812 */ /* 0x040fe2000788c0ff */
[C---:B0-----:R-:W-:Y:S01]  /*db40*/  IMAD.WIDE.U32 R2, R0.reuse, UR4, RZ ;  /* 0x0000000400027c25 */ /* 0x041fe2000f8e00ff */
[C---:B------:R-:W-:Y:S02]  /*db50*/  LOP3.LUT P3, RZ, R23.reuse, 0x2, RZ, 0xc0, !PT ;  /* 0x0000000217ff7812 */ /* 0x040fe4000786c0ff */
[----:B------:R-:W-:Y:S01]  /*db60*/  LOP3.LUT P2, RZ, R23, 0x1, RZ, 0xc0, !PT ;  /* 0x0000000117ff7812 */ /* 0x000fe2000784c0ff */
[----:B------:R-:W-:Y:S01]  /*db70*/  IMAD R5, R0, UR5, R5 ;  /* 0x0000000500057c24 */ /* 0x000fe2000f8e0205 */
[----:B------:R-:W-:-:S02]  /*db80*/  ULDC.64 UR4, c[0x0][0x310] ;  /* 0x0000c40000047ab9 */ /* 0x000fc40000000a00 */
[----:B------:R-:W-:Y:S02]  /*db90*/  IMAD R6, R6, UR4, RZ ;  /* 0x0000000406067c24 */ /* 0x000fe4000f8e02ff */
[----:B------:R-:W-:Y:S02]  /*dba0*/  IMAD.IADD R3, R3, 0x1, R5 ;  /* 0x0000000103037824 */ /* 0x000fe400078e0205 */
[C---:B------:R-:W-:Y:S02]  /*dbb0*/  IMAD R6, R4.reuse, UR5, R6 ;  /* 0x0000000504067c24 */ /* 0x040fe4000f8e0206 */
[----:B------:R-:W-:Y:S01]  /*dbc0*/  IMAD.WIDE.U32 R2, R4, UR4, R2 ;  /* 0x0000000404027c25 */ /* 0x000fe2000f8e0002 */
[----:B------:R-:W-:-:S03]  /*dbd0*/  ULDC.64 UR4, c[0x0][0x308] ;  /* 0x0000c20000047ab9 */ /* 0x000fc60000000a00 */
[----:B------:R-:W-:Y:S02]  /*dbe0*/  IMAD.IADD R3, R3, 0x1, R6 ;  /* 0x0000000103037824 */ /* 0x000fe400078e0206 */
[----:B------:R-:W-:Y:S02]  /*dbf0*/  IMAD R6, R25, -0x60, R37 ;  /* 0xffffffa019067824 */ /* 0x000fe400078e0225 */
[----:B------:R-:W-:Y:S01]  /*dc00*/  IMAD.WIDE.U32 R2, R26, UR4, R2 ;  /* 0x000000041a027c25 */ /* 0x000fe2000f8e0002 */
[----:B------:R-:W-:-:S03]  /*dc10*/  UMOV UR4, 0xffffffff ;  /* 0xffffffff00047882 */ /* 0x000fc60000000000 */
[----:B------:R-:W-:Y:S01]  /*dc20*/  IMAD R0, R26, UR5, R3 ;  /* 0x000000051a007c24 */ /* 0x000fe2000f8e0203 */
[----:B------:R-:W-:Y:S01]  /*dc30*/  LEA R4, P0, R2, UR6, 0x1 ;  /* 0x0000000602047c11 */ /* 0x000fe2000f8008ff */
[----:B------:R-:W-:Y:S01]  /*dc40*/  IMAD R5, R27, 0x4800, R34 ;  /* 0x000048001b057824 */ /* 0x000fe200078e0222 */
[----:B-1----:R-:W-:Y:S02]  /*dc50*/  LOP3.LUT R8, R8, 0x7f, RZ, 0xc0, !PT ;  /* 0x0000007f08087812 */ /* 0x002fe400078ec0ff */
[----:B------:R-:W-:Y:S02]  /*dc60*/  LEA.HI.X R0, R2, UR7, R0, 0x1, P0 ;  /* 0x0000000702007c11 */ /* 0x000fe400080f0c00 */
[----:B------:R-:W-:-:S05]  /*dc70*/  SHF.R.U32.HI R8, RZ, 0x3, R8 ;  /* 0x00000003ff087819 */ /* 0x000fca0000011608 */
[----:B------:R-:W-:-:S05]  /*dc80*/  IMAD.IADD R6, R6, 0x1, -R8 ;  /* 0x0000000106067824 */ /* 0x000fca00078e0a08 */
[----:B------:R-:W-:Y:S01]  /*dc90*/  ISETP.GE.AND P0, PT, R6, 0x1, PT ;  /* 0x000000010600780c */ /* 0x000fe20003f06270 */
[----:B------:R-:W-:-:S12]  /*dca0*/  BRA.DIV UR4, `(.L_x_259) ;  /* 0x0000003e04347947 */ /* 0x000fd8000b800000 */
[----:B------:R-:W0:Y:S01]  /*dcb0*/  SHFL.IDX PT, R3, R4, RZ, 0x181f ;  /* 0x00181fff04037589 */ /* 0x000e2200000e0000 */
[----:B------:R-:W-:-:S03]  /*dcc0*/  @P0 IMAD R8, R5, 0x2, R22 ;  /* 0x0000000205080824 */ /* 0x000fc600078e0216 */
[----:B------:R-:W1:Y:S01]  /*dcd0*/  SHFL.IDX PT, R2, R0, RZ, 0x181f ;  /* 0x00181fff00027589 */ /* 0x000e6200000e0000 */
[----:B0-----:R-:W-:-:S04]  /*dce0*/  @P0 LEA R3, P1, R31, R3, 0x1 ;  /* 0x000000031f030211 */ /* 0x001fc800078208ff */
[----:B-1----:R-:W-:Y:S02]  /*dcf0*/  @P0 IADD3.X R2, RZ, R2, RZ, P1, !PT ;  /* 0x00000002ff020210 */ /* 0x002fe40000ffe4ff */
[----:B------:R-:W-:Y:S02]  /*dd00*/  ISETP.GE.AND P1, PT, R6, 0x11, PT ;  /* 0x000000110600780c */ /* 0x000fe40003f26270 */
[----:B------:R-:W-:-:S04]  /*dd10*/  @P0 LOP3.LUT R3, R3, R2, RZ, 0x3c, !PT ;  /* 0x0000000203030212 */ /* 0x000fc800078e3cff */
[----:B------:R-:W-:-:S04]  /*dd20*/  @P0 LOP3.LUT R2, R3, R2, RZ, 0x3c, !PT ;  /* 0x0000000203020212 */ /* 0x000fc800078e3cff */
[----:B------:R-:W-:-:S05]  /*dd30*/  @P0 LOP3.LUT R3, R3, R2, RZ, 0x3c, !PT ;  /* 0x0000000203030212 */ /* 0x000fca00078e3cff */
[----:B------:R-:W-:Y:S01]  /*dd40*/  @!PT LDS RZ, [RZ] ;  /* 0x00000000fffff984 */ /* 0x000fe20000000800 */
[----:B------:R-:W-:Y:S04]  /*dd50*/  @P0 LDGSTS.E.BYPASS.LTC128B.128 [R8+0x1e400], desc[UR36][R2.64], !P4 ;  /* 0x1e40000002080fae */ /* 0x000fe8000e101d64 */
[----:B------:R-:W-:Y:S04]  /*dd60*/  @P0 LDGSTS.E.BYPASS.LTC128B.128 [R8+0x21400], desc[UR36][R2.64+0x80], !P3 ;  /* 0x2140008002080fae */ /* 0x000fe8000d901d64 */
[----:B------:R0:W-:Y:S04]  /*dd70*/  @P0 LDGSTS.E.BYPASS.LTC128B.128 [R8+0x24400], desc[UR36][R2.64+0x100], !P2 ;  /* 0x2440010002080fae */ /* 0x0001e8000d101d64 */
[----:B0-----:R-:W0:Y:S01]  /*dd80*/  SHFL.IDX PT, R3, R4, 0x1, 0x181f ;  /* 0x00381f0004037f89 */ /* 0x001e2200000e0000 */
[----:B------:R-:W-:-:S03]  /*dd90*/  @P1 IMAD R8, R5, 0x2, R22 ;  /* 0x0000000205081824 */ /* 0x000fc600078e0216 */
[----:B------:R-:W1:Y:S01]  /*dda0*/  SHFL.IDX PT, R2, R0, 0x1, 0x181f ;  /* 0x00381f0000027f89 */ /* 0x000e6200000e0000 */
[----:B0-----:R-:W-:-:S05]  /*ddb0*/  @P1 LEA R3, P0, R31, R3, 0x1 ;  /* 0x000000031f031211 */ /* 0x001fca00078008ff */
[----:B-1----:R-:W-:-:S05]  /*ddc0*/  @P1 IMAD.X R2, RZ, RZ, R2, P0 ;  /* 0x000000ffff021224 */ /* 0x002fca00000e0602 */
[----:B------:R-:W-:-:S04]  /*ddd0*/  @P1 LOP3.LUT R3, R3, R2, RZ, 0x3c, !PT ;  /* 0x0000000203031212 */ /* 0x000fc800078e3cff */
[----:B------:R-:W-:-:S04]  /*dde0*/  @P1 LOP3.LUT R2, R3, R2, RZ, 0x3c, !PT ;  /* 0x0000000203021212 */ /* 0x000fc800078e3cff */
[----:B------:R-:W-:-:S05]  /*ddf0*/  @P1 LOP3.LUT R3, R3, R2, RZ, 0x3c, !PT ;  /* 0x0000000203031212 */ /* 0x000fca00078e3cff */
[----:B------:R-:W-:Y:S04]  /*de00*/  @P1 LDGSTS.E.BYPASS.LTC128B.128 [R8+0x1ec00], desc[UR36][R2.64], !P4 ;  /* 0x1ec0000002081fae */ /* 0x000fe8000e101d64 */
[----:B------:R-:W-:Y:S04]  /*de10*/  @P1 LDGSTS.E.BYPASS.LTC128B.128 [R8+0x21c00], desc[UR36][R2.64+0x80], !P3 ;  /* 0x21c0008002081fae */ /* 0x000fe8000d901d64 */
[----:B------:R0:W-:Y:S01]  /*de20*/  @P1 LDGSTS.E.BYPASS.LTC128B.128 [R8+0x24c00], desc[UR36][R2.64+0x100], !P2 ;  /* 0x24c0010002081fae */ /* 0x0001e2000d101d64 */
[----:B------:R-:W-:-:S03]  /*de30*/  ISETP.GE.AND P1, PT, R6, 0x21, PT ;  /* 0x000000210600780c */ /* 0x000fc60003f26270 */
[----:B0-----:R-:W0:Y:S10]  /*de40*/  SHFL.IDX PT, R3, R4, 0x2, 0x181f ;  /* 0x00581f0004037f89 */ /* 0x001e3400000e0000 */
[----:B------:R-:W-:Y:S01]  /*de50*/  @P1 IMAD R8, R5, 0x2, R22 ;  /* 0x0000000205081824 */ /* 0x000fe200078e0216 */
        /* <DEDUP_REMOVED lines=23> */
[----:B------:R-:W-:Y:S01]  /*dfd0*/  @P1 LEA R8, R5, R22, 0x1 ;  /* 0x0000001605081211 */ /* 0x000fe200078e08ff */
[----:B------:R-:W1:Y:S04]  /*dfe0*/  SHFL.IDX PT, R2, R0, 0x4, 0x181f ;  /* 0x00981f0000027f89 */ /* 0x000e6800000e0000 */
[----:B------:R-:W2:Y:S01]  /*dff0*/  SHFL.IDX PT, R0, R0, 0x5, 0x181f ;  /* 0x00b81f0000007f89 */ /* 0x000ea200000e0000 */
[----:B0-----:R-:W-:-:S05]  /*e000*/  @P1 LEA R3, P0, R31, R3, 0x1 ;  /* 0x000000031f031211 */ /* 0x001fca00078008ff */
[----:B-1----:R-:W-:-:S05]  /*e010*/  @P1 IMAD.X R2, RZ, RZ, R2, P0 ;  /* 0x000000ffff021224 */ /* 0x002fca00000e0602 */
[----:B------:R-:W-:-:S04]  /*e020*/  @P1 LOP3.LUT R3, R3, R2, RZ, 0x3c, !PT ;  /* 0x0000000203031212 */ /* 0x000fc800078e3cff */
[----:B------:R-:W-:-:S04]  /*e030*/  @P1 LOP3.LUT R2, R3, R2, RZ, 0x3c, !PT ;  /* 0x0000000203021212 */ /* 0x000fc800078e3cff */
[----:B------:R-:W-:-:S05]  /*e040*/  @P1 LOP3.LUT R3, R3, R2, RZ, 0x3c, !PT ;  /* 0x0000000203031212 */ /* 0x000fca00078e3cff */
[----:B------:R-:W-:Y:S04]  /*e050*/  @P1 LDGSTS.E.BYPASS.LTC128B.128 [R8+0x20400], desc[UR36][R2.64], !P4 ;  /* 0x2040000002081fae */ /* 0x000fe8000e101d64 */
[----:B------:R-:W-:Y:S04]  /*e060*/  @P1 LDGSTS.E.BYPASS.LTC128B.128 [R8+0x23400], desc[UR36][R2.64+0x80], !P3 ;  /* 0x2340008002081fae */ /* 0x000fe8000d901d64 */
[----:B------:R0:W-:Y:S04]  /*e070*/  @P1 LDGSTS.E.BYPASS.LTC128B.128 [R8+0x26400], desc[UR36][R2.64+0x100], !P2 ;  /* 0x2640010002081fae */ /* 0x0001e8000d101d64 */
[----:B0-2---:R0:W1:Y:S02]  /*e080*/  SHFL.IDX PT, R2, R4, 0x5, 0x181f ;  /* 0x00b81f0004027f89 */ /* 0x00506400000e0000 */
.L_x_336:
[----:B------:R-:W-:-:S13]  /*e090*/  ISETP.GE.AND P0, PT, R6, 0x51, PT ;  /* 0x000000510600780c */ /* 0x000fda0003f06270 */
[----:B-1----:R-:W-:Y:S01]  /*e0a0*/  @P0 LEA R2, P1, R31, R2, 0x1 ;  /* 0x000000021f020211 */ /* 0x002fe200078208ff */
[----:B------:R-:W-:-:S04]  /*e0b0*/  @P0 IMAD R5, R5, 0x2, R22 ;  /* 0x0000000205050824 */ /* 0x000fc800078e0216 */
[----:B------:R-:W-:-:S05]  /*e0c0*/  @P0 IMAD.X R3, RZ, RZ, R0, P1 ;  /* 0x000000ffff030224 */ /* 0x000fca00008e0600 */
[----:B------:R-:W-:Y:S01]  /*e0d0*/  @!PT LDS RZ, [RZ] ;  /* 0x00000000fffff984 */ /* 0x000fe20000000800 */
[----:B------:R-:W-:Y:S01]  /*e0e0*/  @!PT LDS RZ, [RZ] ;  /* 0x00000000fffff984 */ /* 0x000fe20000000800 */
[----:B------:R-:W-:Y:S01]  /*e0f0*/  @!PT LDS RZ, [RZ] ;  /* 0x00000000fffff984 */ /* 0x000fe20000000800 */
[----:B------:R1:W-:Y:S04]  /*e100*/  @P0 LDGSTS.E.BYPASS.LTC128B.128 [R5+0x20c00], desc[UR36][R2.64], !P4 ;  /* 0x20c0000002050fae */ /* 0x0003e8000e101d64 */
[----:B------:R1:W-:Y:S04]  /*e110*/  @P0 LDGSTS.E.BYPASS.LTC128B.128 [R5+0x23c00], desc[UR36][R2.64+0x80], !P3 ;  /* 0x23c0008002050fae */ /* 0x0003e8000d901d64 */
[----:B------:R1:W-:Y:S01]  /*e120*/  @P0 LDGSTS.E.BYPASS.LTC128B.128 [R5+0x26c00], desc[UR36][R2.64+0x100], !P2 ;  /* 0x26c0010002050fae */ /* 0x0003e2000d101d64 */
[----:B------:R-:W-:Y:S01]  /*e130*/  PLOP3.LUT P0, PT, PT, PT, PT, 0x80, 0x0 ;  /* 0x000000000000781c */ /* 0x000fe20003f0f070 */
[----:B------:R-:W-:-:S12]  /*e140*/  NOP ;  /* 0x0000000000007918 */ /* 0x000fd80000000000 */
.L_x_260:
        /* <DEDUP_REMOVED lines=10> */
.L_x_261:
[----:B------:R2:W5:Y:S01]  /*e1f0*/  LDL.LU R0, [R1+0x10] ;  /* 0x0000100001007983 */ /* 0x0005620000300800 */
[----:B------:R-:W-:Y:S01]  /*e200*/  LOP3.LUT P0, RZ, R23, 0x40, RZ, 0xc0, !PT ;  /* 0x0000004017ff7812 */ /* 0x000fe2000780c0ff */
[----:B------:R2:W-:-:S12]  /*e210*/  SYNCS.ARRIVE.TRANS64.A1T0 RZ, [R7+URZ+0x30830], RZ ;  /* 0x030830ff07ff79a7 */ /* 0x0005d8000810003f */
[----:B------:R-:W-:Y:S05]  /*e220*/  WARPSYNC.ALL ;  /* 0x0000000000007948 */ /* 0x000fea0003800000 */
[----:B------:R-:W-:Y:S01]  /*e230*/  ULDC.64 UR4, c[0x0][0x298] ;  /* 0x0000a60000047ab9 */ /* 0x000fe20000000a00 */
[----:B------:R-:W-:Y:S01]  /*e240*/  SEL R29, R29, RZ, !P0 ;  /* 0x000000ff1d1d7207 */ /* 0x000fe20004000000 */
[----:B01----:R-:W-:Y:S01]  /*e250*/  IMAD.WIDE.U32 R4, R35, UR4, RZ ;  /* 0x0000000423047c25 */ /* 0x003fe2000f8e00ff */
[----:B------:R-:W-:Y:S01]  /*e260*/  BSSY B6, `(.L_x_262) ;  /* 0x000001c000067945 */ /* 0x000fe20003800000 */
[----:B------:R-:W-:Y:S01]  /*e270*/  BAR.SYNC.DEFER_BLOCKING 0x8, 0x180 ;  /* 0x0206000000007b1d */ /* 0x000fe20000010000 */
[----:B-----5:R-:W-:-:S02]  /*e280*/  SEL R2, R0, RZ, !P0 ;  /* 0x000000ff00027207 */ /* 0x020fc40004000000 */
[----:B------:R-:W-:-:S03]  /*e290*/  SHF.R.S32.HI R0, RZ, 0x1f, R35 ;  /* 0x0000001fff007819 */ /* 0x000fc60000011423 */
[----:B------:R0:W-:Y:S02]  /*e2a0*/  STL [R1+0x24], R2 ;  /* 0x0000240201007387 */ /* 0x0001e40000100800 */
[----:B------:R-:W-:Y:S02]  /*e2b0*/  IMAD R0, R0, UR4, RZ ;  /* 0x0000000400007c24 */ /* 0x000fe4000f8e02ff */
[----:B------:R1:W-:Y:S02]  /*e2c0*/  STL.64 [R1+0x10], R4 ;  /* 0x0000100401007387 */ /* 0x0003e40000100a00 */
[----:B------:R-:W-:Y:S02]  /*e2d0*/  IMAD R0, R35, UR5, R0 ;  /* 0x0000000523007c24 */ /* 0x000fe4000f8e0200 */
[----:B0-----:R-:W-:Y:S02]  /*e2e0*/  VIADD R2, R22, 0x12400 ;  /* 0x0001240016027836 */ /* 0x001fe40000000000 */
[----:B------:R-:W-:-:S03]  /*e2f0*/  IMAD.IADD R35, R5, 0x1, R0 ;  /* 0x0000000105237824 */ /* 0x000fc600078e0200 */
[----:B------:R-:W-:-:S13]  /*e300*/  LOP3.LUT P0, RZ, R2, 0x3ff, RZ, 0xc0, !PT ;  /* 0x000003ff02ff7812 */ /* 0x000fda000780c0ff */
[----:B-1----:R-:W-:Y:S05]  /*e310*/  @!P0 BRA `(.L_x_263) ;  /* 0x0000000000408947 */ /* 0x002fea0003800000 */
[----:B------:R-:W-:Y:S01]  /*e320*/  MOV R2, 0x0 ;  /* 0x0000000000027802 */ /* 0x000fe20000000f00 */
[----:B------:R-:W-:Y:S01]  /*e330*/  ULDC.64 UR6, c[0x4][0x88] ;  /* 0x0100220000067ab9 */ /* 0x000fe20000000a00 */
[----:B------:R-:W-:Y:S01]  /*e340*/  ULDC.64 UR8, c[0x4][0x90] ;  /* 0x0100240000087ab9 */ /* 0x000fe20000000a00 */
[----:B------:R-:W-:Y:S01]  /*e350*/  ULDC.64 UR4, c[0x4][0x20] ;  /* 0x0100080000047ab9 */ /* 0x000fe20000000a00 */
[----:B------:R-:W-:Y:S01]  /*e360*/  IMAD.U32 R4, RZ, RZ, UR6 ;  /* 0x00000006ff047e24 */ /* 0x000fe2000f8e00ff */
[----:B------:R-:W-:Y:S01]  /*e370*/  MOV R10, UR4 ;  /* 0x00000004000a7c02 */ /* 0x000fe20008000f00 */
[----:B------:R-:W0:Y:S01]  /*e380*/  LDC.64 R2, c[0x4][R2] ;  /* 0x0100000002027b82 */ /* 0x000e220000000a00 */
[----:B------:R-:W-:Y:S02]  /*e390*/  IMAD.U32 R5, RZ, RZ, UR7 ;  /* 0x00000007ff057e24 */ /* 0x000fe4000f8e00ff */
[----:B------:R-:W-:Y:S02]  /*e3a0*/  IMAD.U32 R6, RZ, RZ, UR8 ;  /* 0x00000008ff067e24 */ /* 0x000fe4000f8e00ff */
[----:B--2---:R-:W-:-:S02]  /*e3b0*/  IMAD.U32 R7, RZ, RZ, UR9 ;  /* 0x00000009ff077e24 */ /* 0x004fc4000f8e00ff */
[----:B------:R-:W-:Y:S02]  /*e3c0*/  IMAD.U32 R11, RZ, RZ, UR5 ;  /* 0x00000005ff0b7e24 */ /* 0x000fe4000f8e00ff */
[----:B------:R-:W-:Y:S02]  /*e3d0*/  IMAD.MOV.U32 R8, RZ, RZ, 0x70 ;  /* 0x00000070ff087424 */ /* 0x000fe400078e00ff */
[----:B------:R-:W-:Y:S02]  /*e3e0*/  IMAD.MOV.U32 R12, RZ, RZ, 0x1 ;  /* 0x00000001ff0c7424 */ /* 0x000fe400078e00ff */
[----:B------:R-:W-:-:S07]  /*e3f0*/  IMAD.MOV.U32 R13, RZ, RZ, RZ ;  /* 0x000000ffff0d7224 */ /* 0x000fce00078e00ff */
[----:B------:R-:W-:-:S07]  /*e400*/  LEPC R20, `(.L_x_263) ;  /* 0x000000001014794e */ /* 0x000fce0000000000 */
[----:B0-----:R-:W-:Y:S05]  /*e410*/  CALL.ABS.NOINC R2 ;  /* 0x0000000002007343 */ /* 0x001fea0003c00000 */
.L_x_263:
[----:B------:R-:W-:Y:S05]  /*e420*/  BSYNC B6 ;  /* 0x0000000000067941 */ /* 0x000fea0003800000 */
.L_x_262:
[----:B------:R-:W3:Y:S01]  /*e430*/  LDL.LU.64 R2, [R1+0x10] ;  /* 0x0000100001027983 */ /* 0x000ee20000300a00 */
[----:B------:R-:W-:Y:S01]  /*e440*/  ULDC.64 UR6, c[0x0][0x2e0] ;  /* 0x0000b80000067ab9 */ /* 0x000fe20000000a00 */
[----:B------:R-:W0:Y:S01]  /*e450*/  LDC R6, c[0x0][0x448] ;  /* 0x00011200ff067b82 */ /* 0x000e220000000800 */
[----:B------:R-:W-:Y:S01]  /*e460*/  ULDC.64 UR4, c[0x0][0x2d8] ;  /* 0x0000b60000047ab9 */ /* 0x000fe20000000a00 */
[----:B------:R-:W4:Y:S01]  /*e470*/  LDL.LU R20, [R1+0x24] ;  /* 0x0000240001147983 */ /* 0x000f220000300800 */
[----:B------:R-:W-:-:S03]  /*e480*/  IMAD.SHL.U32 R4, R17, 0x80, RZ ;  /* 0x0000008011047824 */ /* 0x000fc600078e00ff */
[----:B------:R1:W5:Y:S01]  /*e490*/  LDL R17, [R1+0x18] ;  /* 0x0000180001117983 */ /* 0x0003620000100800 */
[----:B0-----:R-:W-:-:S13]  /*e4a0*/  ISETP.NE.AND P0, PT, R6, 0x1, PT ;  /* 0x000000010600780c */ /* 0x001fda0003f05270 */
[----:B------:R-:W0:Y:S08]  /*e4b0*/  @P0 LDC R0, c[0x0][0x44c] ;  /* 0x00011300ff000b82 */ /* 0x000e300000000800 */
[----:B------:R-:W1:Y:S01]  /*e4c0*/  @P0 LDC R8, c[0x0][0x450] ;  /* 0x00011400ff080b82 */ /* 0x000e620000000800 */
[----:B---3--:R-:W-:Y:S02]  /*e4d0*/  IMAD.MOV.U32 R3, RZ, RZ, R35 ;  /* 0x000000ffff037224 */ /* 0x008fe400078e0023 */
[----:B----4-:R-:W-:-:S02]  /*e4e0*/  IMAD R5, R20, UR6, RZ ;  /* 0x0000000614057c24 */ /* 0x010fc4000f8e02ff */
[----:B------:R-:W3:Y:S01]  /*e4f0*/  S2R R20, SR_TID.X ;  /* 0x0000000000147919 */ /* 0x000ee20000002100 */
[----:B------:R-:W-:-:S04]  /*e500*/  IMAD.WIDE.U32 R2, R26, UR4, R2 ;  /* 0x000000041a027c25 */ /* 0x000fc8000f8e0002 */
[----:B------:R-:W-:Y:S01]  /*e510*/  IMAD R3, R26, UR5, R3 ;  /* 0x000000051a037c24 */ /* 0x000fe2000f8e0203 */
[----:B------:R-:W-:Y:S01]  /*e520*/  ULDC.64 UR4, c[0x0][0x2d0] ;  /* 0x0000b40000047ab9 */ /* 0x000fe20000000a00 */
[C---:B------:R-:W-:Y:S02]  /*e530*/  IMAD R5, R29.reuse, UR7, R5 ;  /* 0x000000071d057c24 */ /* 0x040fe4000f8e0205 */
[----:B------:R-:W-:Y:S01]  /*e540*/  IMAD.WIDE.U32 R2, R29, UR6, R2 ;  /* 0x000000061d027c25 */ /* 0x000fe2000f8e0002 */
[----:B---3--:R-:W-:-:S04]  /*e550*/  LOP3.LUT R20, R20, 0x7f, RZ, 0xc0, !PT ;  /* 0x0000007f14147812 */ /* 0x008fc800078ec0ff */
[----:B------:R-:W-:Y:S02]  /*e560*/  SHF.R.U32.HI R21, RZ, 0x3, R20 ;  /* 0x00000003ff157819 */ /* 0x000fe40000011614 */
[----:B------:R-:W3:Y:S01]  /*e570*/  S2R R20, SR_TID.X ;  /* 0x0000000000147919 */ /* 0x000ee20000002100 */
[----:B------:R-:W-:Y:S01]  /*e580*/  IADD3 R3, R3, R5, RZ ;  /* 0x0000000503037210 */ /* 0x000fe20007ffe0ff */
[----:B---3--:R-:W-:-:S05]  /*e590*/  IMAD.SHL.U32 R20, R20, 0x10, RZ ;  /* 0x0000001014147824 */ /* 0x008fca00078e00ff */
[----:B------:R-:W-:-:S04]  /*e5a0*/  LOP3.LUT R20, R21, 0x70, R20, 0xf8, !PT ;  /* 0x0000007015147812 */ /* 0x000fc800078ef814 */
[----:B--2---:R-:W-:-:S05]  /*e5b0*/  LOP3.LUT R7, R20, R4, RZ, 0xfc, !PT ;  /* 0x0000000414077212 */ /* 0x004fca00078efcff */
[----:B0-----:R-:W-:-:S04]  /*e5c0*/  @P0 IMAD.HI.U32 R9, R7, R0, RZ ;  /* 0x0000000007090227 */ /* 0x001fc800078e00ff */
[----:B------:R-:W-:Y:S01]  /*e5d0*/  IMAD.MOV.U32 R0, RZ, RZ, R7 ;  /* 0x000000ffff007224 */ /* 0x000fe200078e0007 */
[----:B-1----:R-:W-:Y:S01]  /*e5e0*/  @P0 SHF.R.U32.HI R0, RZ, R8, R9 ;  /* 0x00000008ff000219 */ /* 0x002fe20000011609 */
[----:B------:R-:W0:Y:S04]  /*e5f0*/  S2R R20, SR_TID.X ;  /* 0x0000000000147919 */ /* 0x000e280000002100 */
[----:B------:R-:W-:-:S04]  /*e600*/  IMAD.MOV R5, RZ, RZ, -R0 ;  /* 0x000000ffff057224 */ /* 0x000fc800078e0a00 */
[----:B------:R-:W-:Y:S01]  /*e610*/  IMAD R5, R6, R5, R7 ;  /* 0x0000000506057224 */ /* 0x000fe200078e0207 */
[----:B------:R-:W-:Y:S01]  /*e620*/  SHF.R.S32.HI R7, RZ, 0x1f, R0 ;  /* 0x0000001fff077819 */ /* 0x000fe20000011400 */
[----:B------:R-:W-:-:S04]  /*e630*/  IMAD.WIDE.U32 R2, R0, UR4, R2 ;  /* 0x0000000400027c25 */ /* 0x000fc8000f8e0002 */
[----:B------:R-:W-:-:S04]  /*e640*/  IMAD R7, R7, UR4, RZ ;  /* 0x0000000407077c24 */ /* 0x000fc8000f8e02ff */
[----:B------:R-:W-:Y:S01]  /*e650*/  IMAD R7, R0, UR5, R7 ;  /* 0x0000000500077c24 */ /* 0x000fe2000f8e0207 */
[----:B------:R-:W-:Y:S01]  /*e660*/  SHF.R.S32.HI R0, RZ, 0x1f, R5 ;  /* 0x0000001fff007819 */ /* 0x000fe20000011405 */
[----:B------:R-:W-:Y:S02]  /*e670*/  ULDC.64 UR4, c[0x0][0x2c8] ;  /* 0x0000b20000047ab9 */ /* 0x000fe40000000a00 */
[----:B------:R-:W-:Y:S02]  /*e680*/  IMAD.IADD R3, R3, 0x1, R7 ;  /* 0x0000000103037824 */ /* 0x000fe400078e0207 */
[----:B------:R-:W-:Y:S02]  /*e690*/  IMAD R0, R0, UR4, RZ ;  /* 0x0000000400007c24 */ /* 0x000fe4000f8e02ff */
[----:B------:R-:W-:-:S04]  /*e6a0*/  IMAD.WIDE.U32 R2, R5, UR4, R2 ;  /* 0x0000000405027c25 */ /* 0x000fc8000f8e0002 */
[----:B------:R-:W-:Y:S01]  /*e6b0*/  IMAD R0, R5, UR5, R0 ;  /* 0x0000000505007c24 */ /* 0x000fe2000f8e0200 */
[----:B------:R-:W-:-:S03]  /*e6c0*/  ULDC.64 UR4, c[0x0][0x280] ;  /* 0x0000a00000047ab9 */ /* 0x000fc60000000a00 */
[----:B------:R-:W-:Y:S01]  /*e6d0*/  IMAD.IADD R5, R3, 0x1, R0 ;  /* 0x0000000103057824 */ /* 0x000fe200078e0200 */
[----:B------:R-:W-:Y:S01]  /*e6e0*/  LEA R0, P0, R2, UR4, 0x1 ;  /* 0x0000000402007c11 */ /* 0x000fe2000f8008ff */
[----:B------:R-:W-:Y:S01]  /*e6f0*/  ULDC UR4, c[0x0][0x2b8] ;  /* 0x0000ae0000047ab9 */ /* 0x000fe20000000800 */
[----:B0-----:R-:W-:Y:S02]  /*e700*/  LOP3.LUT R20, R20, 0x7f, RZ, 0xc0, !PT ;  /* 0x0000007f14147812 */ /* 0x001fe400078ec0ff */
[----:B------:R-:W-:Y:S01]  /*e710*/  LEA.HI.X R5, R2, UR5, R5, 0x1, P0 ;  /* 0x0000000502057c11 */ /* 0x000fe200080f0c05 */
[----:B------:R-:W-:Y:S01]  /*e720*/  UMOV UR5, 0xffffffff ;  /* 0xffffffff00057882 */ /* 0x000fe20000000000 */
[----:B------:R-:W-:Y:S02]  /*e730*/  ISETP.GE.AND P3, PT, R31, UR4, PT ;  /* 0x000000041f007c0c */ /* 0x000fe4000bf66270 */
[----:B------:R-:W-:Y:S02]  /*e740*/  ISETP.GE.AND P2, PT, R33, UR4, PT ;  /* 0x0000000421007c0c */ /* 0x000fe4000bf46270 */
[----:B------:R-:W-:-:S02]  /*e750*/  ISETP.GE.AND P0, PT, R32, UR4, PT ;  /* 0x0000000420007c0c */ /* 0x000fc4000bf06270 */
[----:B------:R-:W-:Y:S01]  /*e760*/  SHF.R.U32.HI R10, RZ, 0x3, R20 ;  /* 0x00000003ff0a7819 */ /* 0x000fe20000011614 */
[----:B------:R-:W-:Y:S10]  /*e770*/  BRA.DIV UR5, `(.L_x_264) ;  /* 0x0000003a05a87947 */ /* 0x000ff4000b800000 */
[----:B------:R-:W0:Y:S01]  /*e780*/  SHFL.IDX PT, R14, R0, RZ, 0x181f ;  /* 0x00181fff000e7589 */ /* 0x000e2200000e0000 */
[----:B-----5:R-:W-:Y:S02]  /*e790*/  IMAD R6, R17, R6, RZ ;  /* 0x0000000611067224 */ /* 0x020fe400078e02ff */
[----:B------:R-:W-:Y:S01]  /*e7a0*/  IMAD.IADD R4, R10, 0x1, R4 ;  /* 0x000000010a047824 */ /* 0x000fe200078e0204 */
[----:B------:R-:W1:Y:S03]  /*e7b0*/  SHFL.IDX PT, R2, R5, RZ, 0x181f ;  /* 0x00181fff05027589 */ /* 0x000e6600000e0000 */
[C---:B------:R-:W-:Y:S01]  /*e7c0*/  VIADD R7, R4.reuse, 0x10 ;  /* 0x0000001004077836 */ /* 0x040fe20000000000 */
[----:B------:R-:W-:-:S13]  /*e7d0*/  ISETP.GE.AND P1, PT, R4, R6, PT ;  /* 0x000000060400720c */ /* 0x000fda0003f26270 */
[----:B0-----:R-:W-:-:S05]  /*e7e0*/  @!P1 LEA R14, P4, R31, R14, 0x1 ;  /* 0x0000000e1f0e9211 */ /* 0x001fca00078808ff */
[----:B-1----:R-:W-:Y:S02]  /*e7f0*/  @!P1 IMAD.X R3, RZ, RZ, R2, P4 ;  /* 0x000000ffff039224 */ /* 0x002fe400020e0602 */
[----:B------:R-:W-:Y:S02]  /*e800*/  @!P1 IMAD.MOV.U32 R2, RZ, RZ, R14 ;  /* 0x000000ffff029224 */ /* 0x000fe400078e000e */
[----:B------:R-:W0:Y:S04]  /*e810*/  SHFL.IDX PT, R14, R0, 0x1, 0x181f ;  /* 0x00381f00000e7f89 */ /* 0x000e2800000e0000 */
[----:B------:R-:W-:Y:S04]  /*e820*/  @!P1 LDGSTS.E.BYPASS.LTC128B.128 [R36+0x12400], desc[UR36][R2.64], !P3 ;  /* 0x1240000002249fae */ /* 0x000fe8000d901d64 */
[----:B------:R-:W-:Y:S04]  /*e830*/  @!P1 LDGSTS.E.BYPASS.LTC128B.128 [R36+0x16400], desc[UR36][R2.64+0x80], !P2 ;  /* 0x1640008002249fae */ /* 0x000fe8000d101d64 */
[----:B------:R1:W-:Y:S01]  /*e840*/  @!P1 LDGSTS.E.BYPASS.LTC128B.128 [R36+0x1a400], desc[UR36][R2.64+0x100], !P0 ;  /* 0x1a40010002249fae */ /* 0x0003e2000c101d64 */
[----:B------:R-:W-:-:S03]  /*e850*/  ISETP.GE.AND P1, PT, R7, R6, PT ;  /* 0x000000060700720c */ /* 0x000fc60003f26270 */
[----:B-1----:R-:W1:Y:S10]  /*e860*/  SHFL.IDX PT, R2, R5, 0x1, 0x181f ;  /* 0x00381f0005027f89 */ /* 0x002e7400000e0000 */
[----:B0-----:R-:W-:-:S05]  /*e870*/  @!P1 LEA R14, P4, R31, R14, 0x1 ;  /* 0x0000000e1f0e9211 */ /* 0x001fca00078808ff */
[----:B-1----:R-:W-:Y:S01]  /*e880*/  @!P1 IMAD.X R7, RZ, RZ, R2, P4 ;  /* 0x000000ffff079224 */ /* 0x002fe200020e0602 */
[----:B------:R-:W-:Y:S02]  /*e890*/  @!P1 MOV R2, R14 ;  /* 0x0000000e00029202 */ /* 0x000fe40000000f00 */
[----:B------:R-:W0:Y:S01]  /*e8a0*/  SHFL.IDX PT, R14, R0, 0x2, 0x181f ;  /* 0x00581f00000e7f89 */ /* 0x000e2200000e0000 */
[----:B------:R-:W-:Y:S02]  /*e8b0*/  @!P1 IMAD.MOV.U32 R3, RZ, RZ, R7 ;  /* 0x000000ffff039224 */ /* 0x000fe400078e0007 */
[----:B------:R-:W-:-:S03]  /*e8c0*/  VIADD R7, R4, 0x20 ;  /* 0x0000002004077836 */ /* 0x000fc60000000000 */
[----:B------:R-:W-:Y:S04]  /*e8d0*/  @!P1 LDGSTS.E.BYPASS.LTC128B.128 [R36+0x12c00], desc[UR36][R2.64], !P3 ;  /* 0x12c0000002249fae */ /* 0x000fe8000d901d64 */
[----:B------:R-:W-:Y:S04]  /*e8e0*/  @!P1 LDGSTS.E.BYPASS.LTC128B.128 [R36+0x16c00], desc[UR36][R2.64+0x80], !P2 ;  /* 0x16c0008002249fae */ /* 0x000fe8000d101d64 */
[----:B------:R1:W-:Y:S01]  /*e8f0*/  @!P1 LDGSTS.E.BYPASS.LTC128B.128 [R36+0x1ac00], desc[UR36][R2.64+0x100], !P0 ;  /* 0x1ac0010002249fae */ /* 0x0003e2000c101d64 */
[----:B------:R-:W-:-:S03]  /*e900*/  ISETP.GE.AND P1, PT, R7, R6, PT ;  /* 0x000000060700720c */ /* 0x000fc60003f26270 */
[----:B-1----:R-:W1:Y:S10]  /*e910*/  SHFL.IDX PT, R2, R5, 0x2, 0x181f ;  /* 0x00581f0005027f89 */ /* 0x002e7400000e0000 */
[----:B0-----:R-:W-:-:S05]  /*e920*/  @!P1 LEA R14, P4, R31, R14, 0x1 ;  /* 0x0000000e1f0e9211 */ /* 0x001fca00078808ff */
[----:B-1----:R-:W-:Y:S02]  /*e930*/  @!P1 IMAD.X R7, RZ, RZ, R2, P4 ;  /* 0x000000ffff079224 */ /* 0x002fe400020e0602 */
[----:B------:R-:W-:Y:S02]  /*e940*/  @!P1 IMAD.MOV.U32 R2, RZ, RZ, R14 ;  /* 0x000000ffff029224 */ /* 0x000fe400078e000e */
[----:B------:R-:W-:Y:S01]  /*e950*/  @!P1 IMAD.MOV.U32 R3, RZ, RZ, R7 ;  /* 0x000000ffff039224 */ /* 0x000fe200078e0007 */
[----:B------:R-:W0:Y:S01]  /*e960*/  SHFL.IDX PT, R14, R0, 0x3, 0x181f ;  /* 0x00781f00000e7f89 */ /* 0x000e2200000e0000 */
        /* <DEDUP_REMOVED lines=9> */
[----:B------:R-:W0:Y:S01]  /*ea00*/  SHFL.IDX PT, R14, R0, 0x4, 0x181f ;  /* 0x00981f00000e7f89 */ /* 0x000e2200000e0000 */
[----:B------:R-:W-:Y:S01]  /*ea10*/  @!P1 MOV R3, R7 ;  /* 0x0000000700039202 */ /* 0x000fe20000000f00 */
[----:B------:R-:W-:-:S04]  /*ea20*/  VIADD R7, R4, 0x40 ;  /* 0x0000004004077836 */ /* 0x000fc80000000000 */
        /* <DEDUP_REMOVED lines=21> */
[----:B------:R-:W-:-:S03]  /*eb80*/  IADD3 R7, R4, 0x60, RZ ;  /* 0x0000006004077810 */ /* 0x000fc60007ffe0ff */
[----:B------:R-:W-:Y:S04]  /*eb90*/  @!P1 LDGSTS.E.BYPASS.LTC128B.128 [R36+0x14c00], desc[UR36][R2.64], !P3 ;  /* 0x14c0000002249fae */ /* 0x000fe8000d901d64 */
[----:B------:R-:W-:Y:S04]  /*eba0*/  @!P1 LDGSTS.E.BYPASS.LTC128B.128 [R36+0x18c00], desc[UR36][R2.64+0x80], !P2 ;  /* 0x18c0008002249fae */ /* 0x000fe8000d101d64 */
[----:B------:R1:W-:Y:S01]  /*ebb0*/  @!P1 LDGSTS.E.BYPASS.LTC128B.128 [R36+0x1cc00], desc[UR36][R2.64+0x100], !P0 ;  /* 0x1cc0010002249fae */ /* 0x0003e2000c101d64 */
[----:B------:R-:W-:-:S03]  /*ebc0*/  ISETP.GE.AND P1, PT, R7, R6, PT ;  /* 0x000000060700720c */ /* 0x000fc60003f26270 */
[----:B-1----:R-:W1:Y:S10]  /*ebd0*/  SHFL.IDX PT, R2, R5, 0x6, 0x181f ;  /* 0x00d81f0005027f89 */ /* 0x002e7400000e0000 */
[----:B0-----:R-:W-:Y:S01]  /*ebe0*/  @!P1 LEA R14, P4, R31, R14, 0x1 ;  /* 0x0000000e1f0e9211 */ /* 0x001fe200078808ff */
[----:B------:R-:W0:Y:S04]  /*ebf0*/  SHFL.IDX PT, R5, R5, 0x7, 0x181f ;  /* 0x00f81f0005057f89 */ /* 0x000e2800000e0000 */
[----:B-1----:R-:W-:-:S02]  /*ec00*/  @!P1 IMAD.X R7, RZ, RZ, R2, P4 ;  /* 0x000000ffff079224 */ /* 0x002fc400020e0602 */
[----:B------:R-:W-:Y:S02]  /*ec10*/  @!P1 IMAD.MOV.U32 R2, RZ, RZ, R14 ;  /* 0x000000ffff029224 */ /* 0x000fe400078e000e */
[----:B------:R-:W-:Y:S01]  /*ec20*/  @!P1 IMAD.MOV.U32 R3, RZ, RZ, R7 ;  /* 0x000000ffff039224 */ /* 0x000fe200078e0007 */
[----:B------:R1:W2:Y:S04]  /*ec30*/  SHFL.IDX PT, R14, R0, 0x7, 0x181f ;  /* 0x00f81f00000e7f89 */ /* 0x0002a800000e0000 */
[----:B------:R1:W-:Y:S04]  /*ec40*/  @!P1 LDGSTS.E.BYPASS.LTC128B.128 [R36+0x15400], desc[UR36][R2.64], !P3 ;  /* 0x1540000002249fae */ /* 0x0003e8000d901d64 */
[----:B------:R1:W-:Y:S04]  /*ec50*/  @!P1 LDGSTS.E.BYPASS.LTC128B.128 [R36+0x19400], desc[UR36][R2.64+0x80], !P2 ;  /* 0x1940008002249fae */ /* 0x0003e8000d101d64 */
[----:B0-----:R1:W-:Y:S02]  /*ec60*/  @!P1 LDGSTS.E.BYPASS.LTC128B.128 [R36+0x1d400], desc[UR36][R2.64+0x100], !P0 ;  /* 0x1d40010002249fae */ /* 0x0013e4000c101d64 */
.L_x_353:
[----:B-1----:R-:W-:Y:S01]  /*ec70*/  VIADD R3, R4, 0x70 ;  /* 0x0000007004037836 */ /* 0x002fe20000000000 */
[----:B------:R-:W-:Y:S04]  /*ec80*/  BSSY B0, `(.L_x_265) ;  /* 0x000000b000007945 */ /* 0x000fe80003800000 */
[----:B------:R-:W-:-:S13]  /*ec90*/  ISETP.GE.AND P1, PT, R3, R6, PT ;  /* 0x000000060300720c */ /* 0x000fda0003f26270 */
[----:B------:R-:W-:Y:S05]  /*eca0*/  @P1 BRA `(.L_x_266) ;  /* 0x0000000000201947 */ /* 0x000fea0003800000 */
[----:B--2---:R-:W-:-:S05]  /*ecb0*/  LEA R2, P1, R31, R14, 0x1 ;  /* 0x0000000e1f027211 */ /* 0x004fca00078208ff */
[----:B------:R-:W-:-:S05]  /*ecc0*/  IMAD.X R3, RZ, RZ, R5, P1 ;  /* 0x000000ffff037224 */ /* 0x000fca00008e0605 */
[----:B------:R-:W-:Y:S01]  /*ecd0*/  @!PT LDS RZ, [RZ] ;  /* 0x00000000fffff984 */ /* 0x000fe20000000800 */
[----:B------:R-:W-:Y:S01]  /*ece0*/  @!PT LDS RZ, [RZ] ;  /* 0x00000000fffff984 */ /* 0x000fe20000000800 */
[----:B------:R-:W-:Y:S01]  /*ecf0*/  @!PT LDS RZ, [RZ] ;  /* 0x00000000fffff984 */ /* 0x000fe20000000800 */
[----:B------:R0:W-:Y:S04]  /*ed00*/  LDGSTS.E.BYPASS.LTC128B.128 [R36+0x15c00], desc[UR36][R2.64], !P3 ;  /* 0x15c0000002247fae */ /* 0x0001e8000d901d64 */
[----:B------:R0:W-:Y:S04]  /*ed10*/  LDGSTS.E.BYPASS.LTC128B.128 [R36+0x19c00], desc[UR36][R2.64+0x80], !P2 ;  /* 0x19c0008002247fae */ /* 0x0001e8000d101d64 */
[----:B------:R0:W-:Y:S02]  /*ed20*/  LDGSTS.E.BYPASS.LTC128B.128 [R36+0x1dc00], desc[UR36][R2.64+0x100], !P0 ;  /* 0x1dc0010002247fae */ /* 0x0001e4000c101d64 */
.L_x_266:
[----:B------:R-:W-:Y:S05]  /*ed30*/  BSYNC B0 ;  /* 0x0000000000007941 */ /* 0x000fea0003800000 */
.L_x_265:
[----:B------:R-:W-:Y:S01]  /*ed40*/  NOP ;  /* 0x0000000000007918 */ /* 0x000fe20000000000 */
[----:B------:R-:W-:-:S13]  /*ed50*/  PLOP3.LUT P0, PT, PT, PT, PT, 0x80, 0x0 ;  /* 0x000000000000781c */ /* 0x000fda0003f0f070 */
.L_x_267:
[----:B------:R-:W-:Y:S02]  /*ed60*/  PLOP3.LUT P1, PT, P1, P0, PT, 0xa2, 0x0 ;  /* 0x000000000000781c */ /* 0x000fe40000f21472 */
[----:B------:R-:W-:-:S08]  /*ed70*/  @P0 R2UR P1, UR4, R22 ;  /* 0x00000000160402ca */ /* 0x000fd00000020000 */
[----:B------:R-:W-:-:S05]  /*ed80*/  @P0 PLOP3.LUT P0, PT, P1, PT, PT, 0x80, 0x0 ;  /* 0x000000000000081c */ /* 0x000fca0000f0f070 */
[----:B------:R-:W-:Y:S01]  /*ed90*/  @!P1 SYNCS.ARRIVE.TRANS64.RED.A0T1 RZ, [UR4+0x30800], RZ ;  /* 0x030800ffffff99a7 */ /* 0x000fe20008200404 */
[----:B------:R-:W-:Y:S07]  /*eda0*/  @!P1 ARRIVES.LDGSTSBAR.64.TRANSCNT [UR4+0x30800] ;  /* 0x03080000ff0099b0 */ /* 0x000fee0008000a84 */
[----:B------:R-:W-:Y:S05]  /*edb0*/  @P0 BRA.U.ANY `(.L_x_267) ;  /* 0xfffffffd00e80947 */ /* 0x000fea000393ffff */
[----:B0-----:R-:W3:Y:S04]  /*edc0*/  LDL.LU R3, [R1+0x20] ;  /* 0x0000200001037983 */ /* 0x001ee80000300800 */
[----:B------:R-:W4:Y:S01]  /*edd0*/  LDL.LU R2, [R1+0x1c] ;  /* 0x00001c0001027983 */ /* 0x000f220000300800 */
[----:B---3--:R-:W-:Y:S02]  /*ede0*/  VIADD R3, R3, 0x1 ;  /* 0x0000000103037836 */ /* 0x008fe40000000000 */
[----:B----4-:R-:W-:-:S03]  /*edf0*/  VIADD R8, R2, 0xfffffffe ;  /* 0xfffffffe02087836 */ /* 0x010fc60000000000 */
[----:B------:R-:W-:Y:S01]  /*ee00*/  LEA.HI R0, R3, R3, RZ, 0x1 ;  /* 0x0000000303007211 */ /* 0x000fe200078f08ff */
[----:B------:R0:W-:Y:S03]  /*ee10*/  STL [R1+0x20], R3 ;  /* 0x0000200301007387 */ /* 0x0001e60000100800 */
[----:B------:R-:W-:-:S05]  /*ee20*/  LOP3.LUT R0, R0, 0xfffffffe, RZ, 0xc0, !PT ;  /* 0xfffffffe00007812 */ /* 0x000fca00078ec0ff */
[----:B------:R-:W-:-:S05]  /*ee30*/  IMAD.IADD R0, R3, 0x1, -R0 ;  /* 0x0000000103007824 */ /* 0x000fca00078e0a00 */
[----:B0-----:R-:W-:Y:S01]  /*ee40*/  SHF.L.U32 R3, R0, 0x1f, RZ ;  /* 0x0000001f00037819 */ /* 0x001fe200000006ff */
[----:B------:R-:W-:Y:S01]  /*ee50*/  NOP ;  /* 0x0000000000007918 */ /* 0x000fe20000000000 */
[----:B------:R0:W-:Y:S01]  /*ee60*/  SYNCS.ARRIVE.TRANS64.A1T0 RZ, [R22+URZ+0x30800], RZ ;  /* 0x030800ff16ff79a7 */ /* 0x0001e2000810003f */
[----:B------:R-:W-:Y:S01]  /*ee70*/  BSSY B0, `(.L_x_268) ;  /* 0x0000003000007945 */ /* 0x000fe20003800000 */
[----:B------:R-:W1:Y:S03]  /*ee80*/  SYNCS.PHASECHK.TRANS64.TRYWAIT P0, [R22+URZ+0x30820], R3 ;  /* 0x03082003160075a7 */ /* 0x000e66000800017f */
[----:B01----:R-:W-:Y:S05]  /*ee90*/  @!P0 BRA `(.L_x_269) ;  /* 0x0000003c007c8947 */ /* 0x003fea0003800000 */
.L_x_354:
[----:B------:R-:W-:Y:S05]  /*eea0*/  BSYNC B0 ;  /* 0x0000000000007941 */ /* 0x000fea0003800000 */
.L_x_268:
[----:B------:R-:W3:Y:S01]  /*eeb0*/  LDL R0, [R1] ;  /* 0x0000000001007983 */ /* 0x000ee20000100800 */
[----:B------:R-:W-:Y:S01]  /*eec0*/  BSSY B0, `(.L_x_270) ;  /* 0x0000104000007945 */ /* 0x000fe20003800000 */
[----:B---3--:R-:W-:-:S13]  /*eed0*/  ISETP.GE.AND P0, PT, R8, R0, PT ;  /* 0x000000000800720c */ /* 0x008fda0003f06270 */
[----:B------:R-:W-:Y:S05]  /*eee0*/  @!P0 BRA `(.L_x_271) ;  /* 0x0000001000048947 */ /* 0x000fea0003800000 */
[----:B------:R-:W-:Y:S01]  /*eef0*/  ULDC UR4, c[0x0][0x2f4] ;  /* 0x0000bd0000047ab9 */ /* 0x000fe20000000800 */
[----:B------:R-:W-:Y:S01]  /*ef00*/  MOV R17, R28 ;  /* 0x0000001c00117202 */ /* 0x000fe20000000f00 */
[----:B------:R-:W-:Y:S01]  /*ef10*/  IMAD.MOV.U32 R10, RZ, RZ, R27 ;  /* 0x000000ffff0a7224 */ /* 0x000fe200078e001b */
[----:B------:R-:W-:Y:S01]  /*ef20*/  ISETP.GE.AND P3, PT, R31, UR4, PT ;  /* 0x000000041f007c0c */ /* 0x000fe2000bf66270 */
[----:B------:R-:W-:Y:S01]  /*ef30*/  IMAD.MOV.U32 R29, RZ, RZ, R25 ;  /* 0x000000ffff1d7224 */ /* 0x000fe200078e0019 */
[----:B------:R-:W-:Y:S02]  /*ef40*/  ISETP.GE.AND P2, PT, R33, UR4, PT ;  /* 0x0000000421007c0c */ /* 0x000fe4000bf46270 */
[----:B------:R-:W-:-:S13]  /*ef50*/  ISETP.GE.AND P1, PT, R32, UR4, PT ;  /* 0x0000000420007c0c */ /* 0x000fda000bf26270 */
.L_x_284:
[----:B------:R-:W3:Y:S04]  /*ef60*/  LDL R5, [R1+0x4] ;  /* 0x0000040001057983 */ /* 0x000ee80000100800 */
[----:B------:R-:W4:Y:S01]  /*ef70*/  LDL R12, [R1+0x8] ;  /* 0x00000800010c7983 */ /* 0x000f220000100800 */
[----:B------:R-:W1:Y:S01]  /*ef80*/  S2R R0, SR_TID.X ;  /* 0x0000000000007919 */ /* 0x000e620000002100 */
[----:B------:R-:W2:Y:S01]  /*ef90*/  S2R R4, SR_TID.X ;  /* 0x0000000000047919 */ /* 0x000ea20000002100 */
[----:B-1----:R-:W-:-:S04]  /*efa0*/  LOP3.LUT R0, R0, 0x7f, RZ, 0xc0, !PT ;  /* 0x0000007f00007812 */ /* 0x002fc800078ec0ff */
[----:B0-----:R-:W-:Y:S02]  /*efb0*/  SHF.R.U32.HI R3, RZ, 0x3, R0 ;  /* 0x00000003ff037819 */ /* 0x001fe40000011600 */
[----:B------:R-:W0:Y:S01]  /*efc0*/  LDC R0, c[0x0][0x430] ;  /* 0x00010c00ff007b82 */ /* 0x000e220000000800 */
[----:B--2---:R-:W-:-:S05]  /*efd0*/  IMAD.SHL.U32 R4, R4, 0x10, RZ ;  /* 0x0000001004047824 */ /* 0x004fca00078e00ff */
[----:B------:R-:W-:-:S04]  /*efe0*/  LOP3.LUT R4, R3, 0x70, R4, 0xf8, !PT ;  /* 0x0000007003047812 */ /* 0x000fc800078ef804 */
[----:B------:R-:W-:-:S13]  /*eff0*/  ISETP.GT.U32.AND P5, PT, R4, 0x5f, PT ;  /* 0x0000005f0400780c */ /* 0x000fda0003fa4070 */
[----:B------:R-:W4:Y:S01]  /*f000*/  @!P5 LDC.64 R6, c[0x0][0x428] ;  /* 0x00010a00ff06db82 */ /* 0x000f220000000a00 */
[----:B0-----:R-:W-:-:S13]  /*f010*/  ISETP.NE.AND P0, PT, R0, 0x1, PT ;  /* 0x000000010000780c */ /* 0x001fda0003f05270 */
[----:B------:R-:W0:Y:S08]  /*f020*/  @P0 LDC R0, c[0x0][0x434] ;  /* 0x00010d00ff000b82 */ /* 0x000e300000000800 */
[----:B------:R-:W1:Y:S01]  /*f030*/  @P0 LDC R3, c[0x0][0x438] ;  /* 0x00010e00ff030b82 */ /* 0x000e620000000800 */
[----:B---3--:R-:W-:-:S04]  /*f040*/  IMAD R9, R8, 0x60, R5 ;  /* 0x0000006008097824 */ /* 0x008fc800078e0205 */
[----:B------:R-:W-:-:S03]  /*f050*/  IMAD.IADD R9, R4, 0x1, R9 ;  /* 0x0000000104097824 */ /* 0x000fc600078e0209 */
[----:B------:R-:W2:Y:S01]  /*f060*/  @!P5 LDC.64 R4, c[0x0][0x418] ;  /* 0x00010600ff04db82 */ /* 0x000ea20000000a00 */
[----:B0-----:R-:W-:-:S04]  /*f070*/  @P0 IMAD.HI.U32 R0, R9, R0, RZ ;  /* 0x0000000009000227 */ /* 0x001fc800078e00ff */
[----:B------:R-:W-:Y:S01]  /*f080*/  IMAD.MOV.U32 R11, RZ, RZ, R9 ;  /* 0x000000ffff0b7224 */ /* 0x000fe200078e0009 */
[----:B-1----:R-:W-:Y:S01]  /*f090*/  @P0 SHF.R.U32.HI R11, RZ, R3, R0 ;  /* 0x00000003ff0b0219 */ /* 0x002fe20000011600 */
[----:B----4-:R-:W-:-:S03]  /*f0a0*/  @!P5 IMAD R0, R12, R6, RZ ;  /* 0x000000060c00d224 */ /* 0x010fc600078e02ff */
[--C-:B------:R-:W-:Y:S01]  /*f0b0*/  @!P5 SHF.R.S32.HI R3, RZ, 0x1f, R11.reuse ;  /* 0x0000001fff03d819 */ /* 0x100fe2000001140b */
[----:B------:R-:W-:Y:S02]  /*f0c0*/  @!P5 IMAD.MOV.U32 R2, RZ, RZ, R11 ;  /* 0x000000ffff02d224 */ /* 0x000fe400078e000b */
[C---:B------:R-:W-:Y:S02]  /*f0d0*/  @!P5 IMAD R7, R30.reuse, R7, R0 ;  /* 0x000000071e07d224 */ /* 0x040fe400078e0200 */
[----:B------:R-:W-:-:S04]  /*f0e0*/  @!P5 IMAD.WIDE.U32 R2, R30, R6, R2 ;  /* 0x000000061e02d225 */ /* 0x000fc800078e0002 */
[----:B------:R-:W-:Y:S01]  /*f0f0*/  @!P5 IMAD.IADD R7, R7, 0x1, R3 ;  /* 0x000000010707d824 */ /* 0x000fe200078e0203 */
[----:B------:R-:W-:Y:S02]  /*f100*/  MOV R0, RZ ;  /* 0x000000ff00007202 */ /* 0x000fe40000000f00 */
[----:B--2---:R-:W-:-:S04]  /*f110*/  @!P5 LEA R4, P0, R2, R4, 0x2 ;  /* 0x000000040204d211 */ /* 0x004fc800078010ff */
[----:B------:R-:W-:-:S05]  /*f120*/  @!P5 LEA.HI.X R5, R2, R5, R7, 0x2, P0 ;  /* 0x000000050205d211 */ /* 0x000fca00000f1407 */
[----:B------:R0:W5:Y:S01]  /*f130*/  @!P5 LDG.E R0, desc[UR36][R4.64] ;  /* 0x000000240400d981 */ /* 0x000162000c1e1900 */
[----:B------:R-:W-:Y:S01]  /*f140*/  LOP3.LUT P4, RZ, R23, 0x10, RZ, 0xc0, !PT ;  /* 0x0000001017ff7812 */ /* 0x000fe2000788c0ff */
[----:B------:R-:W-:Y:S01]  /*f150*/  VIADD R27, R10, 0x1 ;  /* 0x000000010a1b7836 */ /* 0x000fe20000000000 */
[----:B------:R-:W-:Y:S05]  /*f160*/  YIELD ;  /* 0x0000000000007946 */ /* 0x000fea0003800000 */
[----:B------:R-:W-:Y:S01]  /*f170*/  ISETP.NE.AND P0, PT, R27, 0x2, PT ;  /* 0x000000021b00780c */ /* 0x000fe20003f05270 */
[----:B------:R-:W-:Y:S01]  /*f180*/  IMAD.MOV R2, RZ, RZ, -R11 ;  /* 0x000000ffff027224 */ /* 0x000fe200078e0a0b */
[----:B------:R-:W-:-:S02]  /*f190*/  ULDC UR4, c[0x0][0x430] ;  /* 0x00010c0000047ab9 */ /* 0x000fc40000000800 */
[----:B------:R-:W-:Y:S01]  /*f1a0*/  SEL R28, RZ, 0x1, P0 ;  /* 0x00000001ff1c7807 */ /* 0x000fe20000000000 */
[----:B------:R-:W-:Y:S01]  /*f1b0*/  IMAD R9, R2, UR4, R9 ;  /* 0x0000000402097c24 */ /* 0x000fe2000f8e0209 */
[----:B------:R-:W-:Y:S01]  /*f1c0*/  SEL R27, R27, RZ, P0 ;  /* 0x000000ff1b1b7207 */ /* 0x000fe20000000000 */
[----:B------:R-:W-:Y:S01]  /*f1d0*/  IMAD.MOV.U32 R25, RZ, RZ, R8 ;  /* 0x000000ffff197224 */ /* 0x000fe200078e0008 */
[----:B------:R-:W-:Y:S01]  /*f1e0*/  LOP3.LUT R28, R17, R28, RZ, 0x3c, !PT ;  /* 0x0000001c111c7212 */ /* 0x000fe200078e3cff */
[----:B0-----:R-:W-:Y:S06]  /*f1f0*/  @!P4 BRA `(.L_x_272) ;  /* 0x000000000004c947 */ /* 0x001fec0003800000 */
[----:B------:R-:W-:Y:S01]  /*f200*/  BPT.TRAP 0x1 ;  /* 0x000000040000795c */ /* 0x000fe20000300000 */
.L_x_272:
[----:B------:R-:W-:Y:S01]  /*f210*/  IMAD R6, R27, 0x8, R22 ;  /* 0x000000081b067824 */ /* 0x000fe200078e0216 */
[----:B------:R-:W-:Y:S01]  /*f220*/  SHF.L.U32 R3, R28, 0x1f, RZ ;  /* 0x0000001f1c037819 */ /* 0x000fe200000006ff */
[----:B------:R-:W-:Y:S03]  /*f230*/  BSSY B1, `(.L_x_273) ;  /* 0x0000003000017945 */ /* 0x000fe60003800000 */
[----:B------:R-:W0:Y:S02]  /*f240*/  SYNCS.PHASECHK.TRANS64.TRYWAIT P0, [R6+URZ+0x30840], R3 ;  /* 0x03084003060075a7 */ /* 0x000e24000800017f */
[----:B0-----:R-:W-:Y:S05]  /*f250*/  @!P0 BRA `(.L_x_274) ;  /* 0x0000003800a08947 */ /* 0x001fea0003800000 */
.L_x_355:
[----:B------:R-:W-:Y:S05]  /*f260*/  BSYNC B1 ;  /* 0x0000000000017941 */ /* 0x000fea0003800000 */
.L_x_273:
[----:B------:R-:W-:Y:S01]  /*f270*/  SHF.R.S32.HI R20, RZ, 0x1f, R9 ;  /* 0x0000001fff147819 */ /* 0x000fe20000011409 */
[----:B------:R-:W-:Y:S01]  /*f280*/  ULDC.64 UR4, c[0x0][0x300] ;  /* 0x0000c00000047ab9 */ /* 0x000fe20000000a00 */
[----:B-----5:R-:W-:Y:S01]  /*f290*/  SHF.R.S32.HI R21, RZ, 0x1f, R0 ;  /* 0x0000001fff157819 */ /* 0x020fe20000011400 */
[----:B0-----:R-:W-:Y:S01]  /*f2a0*/  IMAD.WIDE.U32 R2, R9, UR4, RZ ;  /* 0x0000000409027c25 */ /* 0x001fe2000f8e00ff */
[----:B------:R-:W-:Y:S01]  /*f2b0*/  ULDC.64 UR6, c[0x0][0x2e8] ;  /* 0x0000ba0000067ab9 */ /* 0x000fe20000000a00 */
[C---:B------:R-:W-:Y:S02]  /*f2c0*/  LOP3.LUT P5, RZ, R23.reuse, 0x2, RZ, 0xc0, !PT ;  /* 0x0000000217ff7812 */ /* 0x040fe400078ac0ff */
[----:B------:R-:W-:Y:S01]  /*f2d0*/  IMAD R4, R20, UR4, RZ ;  /* 0x0000000414047c24 */ /* 0x000fe2000f8e02ff */
[----:B------:R-:W-:Y:S01]  /*f2e0*/  LOP3.LUT P4, RZ, R23, 0x1, RZ, 0xc0, !PT ;  /* 0x0000000117ff7812 */ /* 0x000fe2000788c0ff */
[----:B------:R-:W-:Y:S02]  /*f2f0*/  IMAD R5, R27, 0x4800, R34 ;  /* 0x000048001b057824 */ /* 0x000fe400078e0222 */
[----:B------:R-:W-:Y:S01]  /*f300*/  IMAD R4, R9, UR5, R4 ;  /* 0x0000000509047c24 */ /* 0x000fe2000f8e0204 */
[----:B------:R-:W-:-:S03]  /*f310*/  ULDC.64 UR4, c[0x0][0x310] ;  /* 0x0000c40000047ab9 */ /* 0x000fc60000000a00 */
[----:B------:R-:W-:Y:S02]  /*f320*/  IMAD.IADD R3, R3, 0x1, R4 ;  /* 0x0000000103037824 */ /* 0x000fe400078e0204 */
[----:B------:R-:W-:Y:S02]  /*f330*/  IMAD R4, R21, UR4, RZ ;  /* 0x0000000415047c24 */ /* 0x000fe4000f8e02ff */
[----:B------:R-:W-:-:S04]  /*f340*/  IMAD.WIDE.U32 R2, R0, UR4, R2 ;  /* 0x0000000400027c25 */ /* 0x000fc8000f8e0002 */
[----:B------:R-:W-:Y:S01]  /*f350*/  IMAD R4, R0, UR5, R4 ;  /* 0x0000000500047c24 */ /* 0x000fe2000f8e0204 */
[----:B------:R-:W-:-:S03]  /*f360*/  ULDC.64 UR4, c[0x0][0x308] ;  /* 0x0000c20000047ab9 */ /* 0x000fc60000000a00 */
[----:B------:R-:W-:Y:S02]  /*f370*/  IMAD.IADD R3, R3, 0x1, R4 ;  /* 0x0000000103037824 */ /* 0x000fe400078e0204 */
[----:B------:R-:W-:Y:S01]  /*f380*/  IMAD.WIDE.U32 R2, R26, UR4, R2 ;  /* 0x000000041a027c25 */ /* 0x000fe2000f8e0002 */
[----:B------:R-:W-:-:S03]  /*f390*/  UMOV UR4, 0xffffffff ;  /* 0xffffffff00047882 */ /* 0x000fc60000000000 */
[----:B------:R-:W-:Y:S01]  /*f3a0*/  IMAD R8, R26, UR5, R3 ;  /* 0x000000051a087c24 */ /* 0x000fe2000f8e0203 */
[----:B------:R-:W-:-:S04]  /*f3b0*/  LEA R7, P0, R2, UR6, 0x1 ;  /* 0x0000000602077c11 */ /* 0x000fc8000f8008ff */
[----:B------:R-:W-:Y:S01]  /*f3c0*/  LEA.HI.X R8, R2, UR7, R8, 0x1, P0 ;  /* 0x0000000702087c11 */ /* 0x000fe200080f0c08 */
[----:B------:R-:W-:Y:S08]  /*f3d0*/  BRA.DIV UR4, `(.L_x_275) ;  /* 0x0000003a04547947 */ /* 0x000ff0000b800000 */
[----:B------:R-:W0:Y:S01]  /*f3e0*/  SHFL.IDX PT, R2, R7, RZ, 0x181f ;  /* 0x00181fff07027589 */ /* 0x000e2200000e0000 */
[----:B------:R-:W-:Y:S01]  /*f3f0*/  IMAD.SHL.U32 R4, R31, 0x2, RZ ;  /* 0x000000021f047824 */ /* 0x000fe200078e00ff */
[----:B------:R-:W-:Y:S01]  /*f400*/  LOP3.LUT P6, RZ, R23, 0x4, RZ, 0xc0, !PT ;  /* 0x0000000417ff7812 */ /* 0x000fe200078cc0ff */
[----:B------:R-:W-:Y:S01]  /*f410*/  IMAD R5, R5, 0x2, R22 ;  /* 0x0000000205057824 */ /* 0x000fe200078e0216 */
[----:B------:R-:W1:Y:S04]  /*f420*/  SHFL.IDX PT, R3, R8, RZ, 0x181f ;  /* 0x00181fff08037589 */ /* 0x000e6800000e0000 */
[----:B------:R-:W-:Y:S01]  /*f430*/  SHFL.IDX PT, R35, R8, 0x2, 0x181f ;  /* 0x00581f0008237f89 */ /* 0x000fe200000e0000 */
[----:B0-----:R-:W-:-:S05]  /*f440*/  IADD3 R2, P0, R2, R4, RZ ;  /* 0x0000000402027210 */ /* 0x001fca0007f1e0ff */
[----:B-1----:R-:W-:-:S05]  /*f450*/  IMAD.X R3, RZ, RZ, R3, P0 ;  /* 0x000000ffff037224 */ /* 0x002fca00000e0603 */
[----:B------:R-:W-:Y:S04]  /*f460*/  LDGSTS.E.BYPASS.LTC128B.128 [R5+0x1e400], desc[UR36][R2.64], !P6 ;  /* 0x1e40000002057fae */ /* 0x000fe8000f101d64 */
[----:B------:R-:W-:Y:S04]  /*f470*/  LDGSTS.E.BYPASS.LTC128B.128 [R5+0x21400], desc[UR36][R2.64+0x80], !P5 ;  /* 0x2140008002057fae */ /* 0x000fe8000e901d64 */
[----:B------:R0:W-:Y:S04]  /*f480*/  LDGSTS.E.BYPASS.LTC128B.128 [R5+0x24400], desc[UR36][R2.64+0x100], !P4 ;  /* 0x2440010002057fae */ /* 0x0001e8000e101d64 */
[----:B0-----:R-:W0:Y:S04]  /*f490*/  SHFL.IDX PT, R2, R7, 0x1, 0x181f ;  /* 0x00381f0007027f89 */ /* 0x001e2800000e0000 */
[----:B------:R-:W1:Y:S01]  /*f4a0*/  SHFL.IDX PT, R3, R8, 0x1, 0x181f ;  /* 0x00381f0008037f89 */ /* 0x000e6200000e0000 */
[----:B0-----:R-:W-:-:S04]  /*f4b0*/  IADD3 R2, P0, R2, R4, RZ ;  /* 0x0000000402027210 */ /* 0x001fc80007f1e0ff */
[----:B-1----:R-:W-:-:S05]  /*f4c0*/  IADD3.X R3, RZ, R3, RZ, P0, !PT ;  /* 0x00000003ff037210 */ /* 0x002fca00007fe4ff */
[----:B------:R-:W-:Y:S04]  /*f4d0*/  LDGSTS.E.BYPASS.LTC128B.128 [R5+0x1ec00], desc[UR36][R2.64], !P6 ;  /* 0x1ec0000002057fae */ /* 0x000fe8000f101d64 */
[----:B------:R-:W-:Y:S04]  /*f4e0*/  LDGSTS.E.BYPASS.LTC128B.128 [R5+0x21c00], desc[UR36][R2.64+0x80], !P5 ;  /* 0x21c0008002057fae */ /* 0x000fe8000e901d64 */
[----:B------:R0:W-:Y:S04]  /*f4f0*/  LDGSTS.E.BYPASS.LTC128B.128 [R5+0x24c00], desc[UR36][R2.64+0x100], !P4 ;  /* 0x24c0010002057fae */ /* 0x0001e8000e101d64 */
[----:B0-----:R-:W0:Y:S02]  /*f500*/  SHFL.IDX PT, R2, R7, 0x2, 0x181f ;  /* 0x00581f0007027f89 */ /* 0x001e2400000e0000 */
[----:B0-----:R-:W-:-:S05]  /*f510*/  IADD3 R2, P0, R2, R4, RZ ;  /* 0x0000000402027210 */ /* 0x001fca0007f1e0ff */
[----:B------:R-:W-:Y:S02]  /*f520*/  IMAD.X R3, RZ, RZ, R35, P0 ;  /* 0x000000ffff037224 */ /* 0x000fe400000e0623 */
[----:B------:R-:W-:Y:S04]  /*f530*/  SHFL.IDX PT, R35, R8, 0x3, 0x181f ;  /* 0x00781f0008237f89 */ /* 0x000fe800000e0000 */
        /* <DEDUP_REMOVED lines=13> */
[----:B------:R0:W1:Y:S04]  /*f610*/  SHFL.IDX PT, R35, R8, 0x5, 0x181f ;  /* 0x00b81f0008237f89 */ /* 0x00006800000e0000 */
[----:B------:R-:W-:Y:S04]  /*f620*/  LDGSTS.E.BYPASS.LTC128B.128 [R5+0x20400], desc[UR36][R2.64], !P6 ;  /* 0x2040000002057fae */ /* 0x000fe8000f101d64 */
[----:B------:R-:W-:Y:S04]  /*f630*/  LDGSTS.E.BYPASS.LTC128B.128 [R5+0x23400], desc[UR36][R2.64+0x80], !P5 ;  /* 0x2340008002057fae */ /* 0x000fe8000e901d64 */
[----:B------:R2:W-:Y:S04]  /*f640*/  LDGSTS.E.BYPASS.LTC128B.128 [R5+0x26400], desc[UR36][R2.64+0x100], !P4 ;  /* 0x2640010002057fae */ /* 0x0005e8000e101d64 */
[----:B-12---:R0:W2:Y:S02]  /*f650*/  SHFL.IDX PT, R2, R7, 0x5, 0x181f ;  /* 0x00b81f0007027f89 */ /* 0x0060a400000e0000 */
.L_x_369:
[----:B------:R-:W-:Y:S02]  /*f660*/  LOP3.LUT P6, RZ, R23, 0x4, RZ, 0xc0, !PT ;  /* 0x0000000417ff7812 */ /* 0x000fe400078cc0ff */
[----:B--2---:R-:W-:-:S05]  /*f670*/  IADD3 R2, P0, R2, R4, RZ ;  /* 0x0000000402027210 */ /* 0x004fca0007f1e0ff */
[----:B------:R-:W-:Y:S01]  /*f680*/  IMAD.X R3, RZ, RZ, R35, P0 ;  /* 0x000000ffff037224 */ /* 0x000fe200000e0623 */
[----:B------:R-:W-:-:S05]  /*f690*/  PLOP3.LUT P0, PT, PT, PT, PT, 0x80, 0x0 ;  /* 0x000000000000781c */ /* 0x000fca0003f0f070 */
[----:B------:R-:W-:Y:S01]  /*f6a0*/  @!PT LDS RZ, [RZ] ;  /* 0x00000000fffff984 */ /* 0x000fe20000000800 */
[----:B------:R-:W-:Y:S01]  /*f6b0*/  @!PT LDS RZ, [RZ] ;  /* 0x00000000fffff984 */ /* 0x000fe20000000800 */
[----:B------:R-:W-:Y:S01]  /*f6c0*/  @!PT LDS RZ, [RZ] ;  /* 0x00000000fffff984 */ /* 0x000fe20000000800 */
[----:B------:R1:W-:Y:S04]  /*f6d0*/  LDGSTS.E.BYPASS.LTC128B.128 [R5+0x20c00], desc[UR36][R2.64], !P6 ;  /* 0x20c0000002057fae */ /* 0x0003e8000f101d64 */
[----:B------:R1:W-:Y:S04]  /*f6e0*/  LDGSTS.E.BYPASS.LTC128B.128 [R5+0x23c00], desc[UR36][R2.64+0x80], !P5 ;  /* 0x23c0008002057fae */ /* 0x0003e8000e901d64 */
[----:B------:R1:W-:Y:S01]  /*f6f0*/  LDGSTS.E.BYPASS.LTC128B.128 [R5+0x26c00], desc[UR36][R2.64+0x100], !P4 ;  /* 0x26c0010002057fae */ /* 0x0003e2000e101d64 */
[----:B------:R-:W-:Y:S01]  /*f700*/  NOP ;  /* 0x0000000000007918 */ /* 0x000fe20000000000 */
.L_x_276:
        /* <DEDUP_REMOVED lines=10> */
.L_x_277:
[----:B------:R2:W-:Y:S01]  /*f7b0*/  SYNCS.ARRIVE.TRANS64.A1T0 RZ, [R6+URZ+0x30830], RZ ;  /* 0x030830ff06ff79a7 */ /* 0x0005e2000810003f */
[----:B------:R-:W-:Y:S05]  /*f7c0*/  @!P5 BRA `(.L_x_278) ;  /* 0x000000000004d947 */ /* 0x000fea0003800000 */
[----:B------:R-:W-:Y:S01]  /*f7d0*/  BPT.TRAP 0x1 ;  /* 0x000000040000795c */ /* 0x000fe20000300000 */
.L_x_278:
[----:B-1----:R-:W-:Y:S01]  /*f7e0*/  SHF.L.U32 R2, R17, 0x1f, RZ ;  /* 0x0000001f11027819 */ /* 0x002fe200000006ff */
[----:B--2---:R-:W-:Y:S01]  /*f7f0*/  IMAD R6, R10, 0x8, R22 ;  /* 0x000000080a067824 */ /* 0x004fe200078e0216 */
[----:B------:R-:W-:Y:S01]  /*f800*/  BSSY B1, `(.L_x_279) ;  /* 0x0000004000017945 */ /* 0x000fe20003800000 */
[----:B0-----:R-:W-:Y:S02]  /*f810*/  IMAD R7, R29, -0x60, R37 ;  /* 0xffffffa01d077824 */ /* 0x001fe400078e0225 */
[----:B------:R-:W0:Y:S02]  /*f820*/  SYNCS.PHASECHK.TRANS64.TRYWAIT P0, [R6+URZ+0x30860], R2 ;  /* 0x03086002060075a7 */ /* 0x000e24000800017f */
[----:B0-----:R-:W-:Y:S05]  /*f830*/  @!P0 BRA `(.L_x_280) ;  /* 0x0000003c001c8947 */ /* 0x001fea0003800000 */
.L_x_370:
[----:B------:R-:W-:Y:S05]  /*f840*/  BSYNC B1 ;  /* 0x0000000000017941 */ /* 0x000fea0003800000 */
.L_x_279:
[----:B------:R-:W1:Y:S01]  /*f850*/  S2R R3, SR_TID.X ;  /* 0x0000000000037919 */ /* 0x000e620000002100 */
[----:B------:R-:W-:Y:S01]  /*f860*/  UMOV UR4, 0xffffffff ;  /* 0xffffffff00047882 */ /* 0x000fe20000000000 */
[----:B------:R-:W-:Y:S01]  /*f870*/  IMAD R5, R10, 0x4800, R34 ;  /* 0x000048000a057824 */ /* 0x000fe200078e0222 */
[----:B-1----:R-:W-:-:S04]  /*f880*/  LOP3.LUT R3, R3, 0x7f, RZ, 0xc0, !PT ;  /* 0x0000007f03037812 */ /* 0x002fc800078ec0ff */
[----:B------:R-:W-:-:S05]  /*f890*/  SHF.R.U32.HI R3, RZ, 0x3, R3 ;  /* 0x00000003ff037819 */ /* 0x000fca0000011603 */
[----:B------:R-:W-:Y:S01]  /*f8a0*/  IMAD.IADD R7, R7, 0x1, -R3 ;  /* 0x0000000107077824 */ /* 0x000fe200078e0a03 */
[----:B------:R-:W-:Y:S06]  /*f8b0*/  BRA.DIV UR4, `(.L_x_281) ;  /* 0x0000003e04107947 */ /* 0x000fec000b800000 */
[----:B0-----:R-:W0:Y:S01]  /*f8c0*/  SHFL.IDX PT, R2, R18, RZ, 0x181f ;  /* 0x00181fff12027589 */ /* 0x001e2200000e0000 */
[----:B------:R-:W-:-:S03]  /*f8d0*/  IMAD R5, R5, 0x2, R22 ;  /* 0x0000000205057824 */ /* 0x000fc600078e0216 */
[----:B------:R-:W1:Y:S04]  /*f8e0*/  SHFL.IDX PT, R3, R24, RZ, 0x181f ;  /* 0x00181fff18037589 */ /* 0x000e6800000e0000 */
[----:B------:R-:W-:Y:S01]  /*f8f0*/  SHFL.IDX PT, R14, R18, 0x5, 0x181f ;  /* 0x00b81f00120e7f89 */ /* 0x000fe200000e0000 */
[----:B0-----:R-:W-:-:S05]  /*f900*/  IADD3 R2, P0, R2, R4, RZ ;  /* 0x0000000402027210 */ /* 0x001fca0007f1e0ff */
[----:B-1----:R-:W-:Y:S01]  /*f910*/  IMAD.X R3, RZ, RZ, R3, P0 ;  /* 0x000000ffff037224 */ /* 0x002fe200000e0603 */
[----:B------:R-:W-:-:S13]  /*f920*/  ISETP.LT.OR P0, PT, R7, 0x1, P3 ;  /* 0x000000010700780c */ /* 0x000fda0001f01670 */
[----:B------:R-:W-:Y:S01]  /*f930*/  LDGSTS.E.BYPASS.LTC128B.128 [R5+0x400], desc[UR36][R2.64], !P0 ;  /* 0x0040000002057fae */ /* 0x000fe2000c101d64 */
[----:B------:R-:W-:-:S13]  /*f940*/  ISETP.LT.OR P0, PT, R7, 0x1, P2 ;  /* 0x000000010700780c */ /* 0x000fda0001701670 */
[----:B------:R-:W-:Y:S01]  /*f950*/  LDGSTS.E.BYPASS.LTC128B.128 [R5+0x3400], desc[UR36][R2.64+0x80], !P0 ;  /* 0x0340008002057fae */ /* 0x000fe2000c101d64 */
[----:B------:R-:W-:-:S13]  /*f960*/  ISETP.LT.OR P0, PT, R7, 0x1, P1 ;  /* 0x000000010700780c */ /* 0x000fda0000f01670 */
[----:B------:R0:W-:Y:S04]  /*f970*/  LDGSTS.E.BYPASS.LTC128B.128 [R5+0x6400], desc[UR36][R2.64+0x100], !P0 ;  /* 0x0640010002057fae */ /* 0x0001e8000c101d64 */
[----:B0-----:R-:W0:Y:S04]  /*f980*/  SHFL.IDX PT, R2, R18, 0x1, 0x181f ;  /* 0x00381f0012027f89 */ /* 0x001e2800000e0000 */
[----:B------:R-:W1:Y:S01]  /*f990*/  SHFL.IDX PT, R3, R24, 0x1, 0x181f ;  /* 0x00381f0018037f89 */ /* 0x000e6200000e0000 */
[----:B0-----:R-:W-:-:S04]  /*f9a0*/  IADD3 R2, P0, R2, R4, RZ ;  /* 0x0000000402027210 */ /* 0x001fc80007f1e0ff */
[----:B-1----:R-:W-:Y:S02]  /*f9b0*/  IADD3.X R3, RZ, R3, RZ, P0, !PT ;  /* 0x00000003ff037210 */ /* 0x002fe400007fe4ff */
        /* <DEDUP_REMOVED lines=27> */
[----:B------:R-:W1:Y:S04]  /*fb70*/  SHFL.IDX PT, R3, R24, 0x4, 0x181f ;  /* 0x00981f0018037f89 */ /* 0x000e6800000e0000 */
[----:B------:R-:W2:Y:S01]  /*fb80*/  SHFL.IDX PT, R24, R24, 0x5, 0x181f ;  /* 0x00b81f0018187f89 */ /* 0x000ea200000e0000 */
[----:B0-----:R-:W-:-:S05]  /*fb90*/  IADD3 R2, P0, R2, R4, RZ ;  /* 0x0000000402027210 */ /* 0x001fca0007f1e0ff */
[----:B-1----:R-:W-:Y:S01]  /*fba0*/  IMAD.X R3, RZ, RZ, R3, P0 ;  /* 0x000000ffff037224 */ /* 0x002fe200000e0603 */
[----:B------:R-:W-:-:S13]  /*fbb0*/  ISETP.LT.OR P0, PT, R7, 0x41, P3 ;  /* 0x000000410700780c */ /* 0x000fda0001f01670 */
[----:B------:R1:W-:Y:S01]  /*fbc0*/  LDGSTS.E.BYPASS.LTC128B.128 [R5+0x2400], desc[UR36][R2.64], !P0 ;  /* 0x0240000002057fae */ /* 0x0003e2000c101d64 */
[----:B------:R-:W-:-:S13]  /*fbd0*/  ISETP.LT.OR P0, PT, R7, 0x41, P2 ;  /* 0x000000410700780c */ /* 0x000fda0001701670 */
[----:B------:R1:W-:Y:S01]  /*fbe0*/  LDGSTS.E.BYPASS.LTC128B.128 [R5+0x5400], desc[UR36][R2.64+0x80], !P0 ;  /* 0x0540008002057fae */ /* 0x0003e2000c101d64 */
[----:B------:R-:W-:-:S13]  /*fbf0*/  ISETP.LT.OR P0, PT, R7, 0x41, P1 ;  /* 0x000000410700780c */ /* 0x000fda0000f01670 */
[----:B--2---:R1:W-:Y:S02]  /*fc00*/  LDGSTS.E.BYPASS.LTC128B.128 [R5+0x8400], desc[UR36][R2.64+0x100], !P0 ;  /* 0x0840010002057fae */ /* 0x0043e4000c101d64 */
.L_x_384:
[----:B01----:R-:W-:Y:S01]  /*fc10*/  IADD3 R2, P0, R14, R4, RZ ;  /* 0x000000040e027210 */ /* 0x003fe20007f1e0ff */
[----:B------:R-:W-:Y:S01]  /*fc20*/  ULDC.64 UR4, c[0x0][0x328] ;  /* 0x0000ca0000047ab9 */ /* 0x000fe20000000a00 */
[----:B------:R-:W-:Y:S01]  /*fc30*/  ULDC.64 UR6, c[0x0][0x318] ;  /* 0x0000c60000067ab9 */ /* 0x000fe20000000a00 */
[----:B------:R-:W-:Y:S02]  /*fc40*/  IMAD R20, R20, UR4, RZ ;  /* 0x0000000414147c24 */ /* 0x000fe4000f8e02ff */
[----:B------:R-:W-:Y:S01]  /*fc50*/  IMAD.X R3, RZ, RZ, R24, P0 ;  /* 0x000000ffff037224 */ /* 0x000fe200000e0618 */
[----:B------:R-:W-:-:S13]  /*fc60*/  ISETP.LT.OR P0, PT, R7, 0x51, P3 ;  /* 0x000000510700780c */ /* 0x000fda0001f01670 */
[----:B------:R-:W-:Y:S01]  /*fc70*/  @!PT LDS RZ, [RZ] ;  /* 0x00000000fffff984 */ /* 0x000fe20000000800 */
[----:B------:R-:W-:Y:S01]  /*fc80*/  @!PT LDS RZ, [RZ] ;  /* 0x00000000fffff984 */ /* 0x000fe20000000800 */
[----:B------:R-:W-:Y:S01]  /*fc90*/  @!PT LDS RZ, [RZ] ;  /* 0x00000000fffff984 */ /* 0x000fe20000000800 */
[----:B------:R-:W-:Y:S01]  /*fca0*/  LDGSTS.E.BYPASS.LTC128B.128 [R5+0x2c00], desc[UR36][R2.64], !P0 ;  /* 0x02c0000002057fae */ /* 0x000fe2000c101d64 */
[----:B------:R-:W-:-:S13]  /*fcb0*/  ISETP.LT.OR P0, PT, R7, 0x51, P2 ;  /* 0x000000510700780c */ /* 0x000fda0001701670 */
[----:B------:R-:W-:Y:S01]  /*fcc0*/  LDGSTS.E.BYPASS.LTC128B.128 [R5+0x5c00], desc[UR36][R2.64+0x80], !P0 ;  /* 0x05c0008002057fae */ /* 0x000fe2000c101d64 */
[----:B------:R-:W-:Y:S01]  /*fcd0*/  ISETP.LT.OR P0, PT, R7, 0x51, P1 ;  /* 0x000000510700780c */ /* 0x000fe20000f01670 */
[----:B------:R-:W-:-:S12]  /*fce0*/  IMAD R7, R9, UR5, R20 ;  /* 0x0000000509077c24 */ /* 0x000fd8000f8e0214 */
[----:B------:R0:W-:Y:S02]  /*fcf0*/  LDGSTS.E.BYPASS.LTC128B.128 [R5+0x8c00], desc[UR36][R2.64+0x100], !P0 ;  /* 0x08c0010002057fae */ /* 0x0001e4000c101d64 */
[----:B0-----:R-:W-:Y:S01]  /*fd00*/  IMAD.WIDE.U32 R2, R9, UR4, RZ ;  /* 0x0000000409027c25 */ /* 0x001fe2000f8e00ff */
[----:B------:R-:W-:-:S03]  /*fd10*/  ULDC.64 UR4, c[0x0][0x338] ;  /* 0x0000ce0000047ab9 */ /* 0x000fc60000000a00 */
[----:B------:R-:W-:Y:S02]  /*fd20*/  IMAD.IADD R3, R3, 0x1, R7 ;  /* 0x0000000103037824 */ /* 0x000fe400078e0207 */
[----:B------:R-:W-:Y:S02]  /*fd30*/  IMAD R21, R21, UR4, RZ ;  /* 0x0000000415157c24 */ /* 0x000fe4000f8e02ff */
[----:B------:R-:W-:-:S04]  /*fd40*/  IMAD.WIDE.U32 R2, R0, UR4, R2 ;  /* 0x0000000400027c25 */ /* 0x000fc8000f8e0002 */
[----:B------:R-:W-:Y:S01]  /*fd50*/  IMAD R21, R0, UR5, R21 ;  /* 0x0000000500157c24 */ /* 0x000fe2000f8e0215 */
[----:B------:R-:W-:Y:S01]  /*fd60*/  ULDC.64 UR4, c[0x0][0x330] ;  /* 0x0000cc0000047ab9 */ /* 0x000fe20000000a00 */
[----:B------:R-:W-:Y:S02]  /*fd70*/  NOP ;  /* 0x0000000000007918 */ /* 0x000fe40000000000 */
[----:B------:R-:W-:Y:S02]  /*fd80*/  IMAD.IADD R3, R3, 0x1, R21 ;  /* 0x0000000103037824 */ /* 0x000fe400078e0215 */
[----:B------:R-:W-:-:S04]  /*fd90*/  IMAD.WIDE.U32 R2, R26, UR4, R2 ;  /* 0x000000041a027c25 */ /* 0x000fc8000f8e0002 */
[----:B------:R-:W-:Y:S01]  /*fda0*/  IMAD R3, R26, UR5, R3 ;  /* 0x000000051a037c24 */ /* 0x000fe2000f8e0203 */
[----:B------:R-:W-:-:S04]  /*fdb0*/  LEA R18, P0, R2, UR6, 0x1 ;  /* 0x0000000602127c11 */ /* 0x000fc8000f8008ff */
[----:B------:R-:W-:Y:S02]  /*fdc0*/  LEA.HI.X R24, R2, UR7, R3, 0x1, P0 ;  /* 0x0000000702187c11 */ /* 0x000fe400080f0c03 */
[----:B------:R-:W-:-:S13]  /*fdd0*/  PLOP3.LUT P0, PT, PT, PT, PT, 0x80, 0x0 ;  /* 0x000000000000781c */ /* 0x000fda0003f0f070 */
.L_x_282:
        /* <DEDUP_REMOVED lines=10> */
.L_x_283:
[----:B------:R-:W2:Y:S01]  /*fe80*/  LDL R0, [R1] ;  /* 0x0000000001007983 */ /* 0x000ea20000100800 */
[----:B------:R1:W-:Y:S01]  /*fe90*/  SYNCS.ARRIVE.TRANS64.A1T0 RZ, [R6+URZ+0x30850], RZ ;  /* 0x030850ff06ff79a7 */ /* 0x0003e2000810003f */
[C---:B------:R-:W-:Y:S01]  /*fea0*/  VIADD R8, R25.reuse, 0xffffffff ;  /* 0xffffffff19087836 */ /* 0x040fe20000000000 */
[----:B------:R-:W-:Y:S01]  /*feb0*/  MOV R10, R27 ;  /* 0x0000001b000a7202 */ /* 0x000fe20000000f00 */
[----:B------:R-:W-:Y:S02]  /*fec0*/  IMAD.MOV.U32 R17, RZ, RZ, R28 ;  /* 0x000000ffff117224 */ /* 0x000fe400078e001c */
[----:B------:R-:W-:Y:S01]  /*fed0*/  IMAD.MOV.U32 R29, RZ, RZ, R25 ;  /* 0x000000ffff1d7224 */ /* 0x000fe200078e0019 */
[----:B--2---:R-:W-:-:S13]  /*fee0*/  ISETP.GT.AND P0, PT, R25, R0, PT ;  /* 0x000000001900720c */ /* 0x004fda0003f04270 */
[----:B-1----:R-:W-:Y:S05]  /*fef0*/  @P0 BRA `(.L_x_284) ;  /* 0xfffffff000180947 */ /* 0x002fea000383ffff */
.L_x_271:
[----:B------:R-:W-:Y:S05]  /*ff00*/  BSYNC B0 ;  /* 0x0000000000007941 */ /* 0x000fea0003800000 */
.L_x_270:
[----:B------:R-:W1:Y:S01]  /*ff10*/  S2R R0, SR_TID.X ;  /* 0x0000000000007919 */ /* 0x000e620000002100 */
[----:B------:R-:W-:Y:S01]  /*ff20*/  BSSY B0, `(.L_x_285) ;  /* 0x0000010000007945 */ /* 0x000fe20003800000 */
[----:B-1----:R-:W-:-:S04]  /*ff30*/  LOP3.LUT R0, R0, 0x7f, RZ, 0xc0, !PT ;  /* 0x0000007f00007812 */ /* 0x002fc800078ec0ff */
[----:B------:R-:W-:-:S13]  /*ff40*/  ISETP.NE.AND P0, PT, R0, RZ, PT ;  /* 0x000000ff0000720c */ /* 0x000fda0003f05270 */
[----:B------:R-:W-:Y:S05]  /*ff50*/  @P0 BRA `(.L_x_286) ;  /* 0x0000000000300947 */ /* 0x000fea0003800000 */
[----:B------:R-:W1:Y:S01]  /*ff60*/  S2R R5, SR_LANEID ;  /* 0x0000000000057919 */ /* 0x000e620000000000 */
[----:B------:R-:W-:Y:S01]  /*ff70*/  VOTEU.ANY UR4, UPT, PT ;  /* 0x0000000000047886 */ /* 0x000fe200038e0100 */
[----:B0-----:R-:W0:Y:S01]  /*ff80*/  LDC.64 R2, c[0x0][0xc60] ;  /* 0x00031800ff027b82 */ /* 0x001e220000000a00 */
[----:B------:R-:W1:Y:S02]  /*ff90*/  FLO.U32 R0, UR4 ;  /* 0x0000000400007d00 */ /* 0x000e6400080e0000 */
[----:B-1----:R-:W-:-:S06]  /*ffa0*/  ISETP.EQ.U32.AND P0, PT, R0, R5, PT ;  /* 0x000000050000720c */ /* 0x002fcc0003f02070 */
[----:B------:R-:W0:Y:S07]  /*ffb0*/  POPC R5, UR4 ;  /* 0x0000000400057d09 */ /* 0x000e2e0008000000 */
[----:B0-----:R-:W3:Y:S01]  /*ffc0*/  @P0 ATOMG.E.ADD.STRONG.GPU PT, R3, desc[UR36][R2.64], R5 ;  /* 0x00000005020309a8 */ /* 0x001ee200081ee1e4 */
[----:B------:R-:W0:Y:S02]  /*ffd0*/  S2R R4, SR_LTMASK ;  /* 0x0000000000047919 */ /* 0x000e240000003900 */
[----:B0-----:R-:W-:-:S04]  /*ffe0*/  LOP3.LUT R4, R4, UR4, RZ, 0xc0, !PT ;  /* 0x0000000404047c12 */ /* 0x001fc8000f8ec0ff */
[----:B------:R-:W0:Y:S01]  /*fff0*/  POPC R7, R4 ;  /* 0x0000000400077309 */ /* 0x000e220000000000 */
[----:B---3--:R-:W0:Y:S02]  /*10000*/  SHFL.IDX PT, R0, R3, R0, 0x1f ;  /* 0x00001f0003007589 */ /* 0x008e2400000e0000 */
[----:B0-----:R-:W-:-:S07]  /*10010*/  IADD3 R16, R0, UR39, R7 ;  /* 0x0000002700107c10 */ /* 0x001fce000fffe007 */
.L_x_286:
[----:B------:R-:W-:Y:S05]  /*10020*/  BSYNC B0 ;  /* 0x0000000000007941 */ /* 0x000fea0003800000 */
.L_x_285:
[----:B------:R-:W-:-:S13]  /*10030*/  LOP3.LUT P0, RZ, R23, 0x10, RZ, 0xc0, !PT ;  /* 0x0000001017ff7812 */ /* 0x000fda000780c0ff */
[----:B------:R-:W-:Y:S05]  /*10040*/  @!P0 BRA `(.L_x_287) ;  /* 0x0000000000048947 */ /* 0x000fea0003800000 */
[----:B------:R-:W-:Y:S01]  /*10050*/  BPT.TRAP 0x1 ;  /* 0x000000040000795c */ /* 0x000fe20000300000 */
.L_x_287:
[----:B------:R-:W-:Y:S01]  /*10060*/  IMAD R0, R27, 0x8, R22 ;  /* 0x000000081b007824 */ /* 0x000fe200078e0216 */
[----:B0-----:R-:W-:Y:S01]  /*10070*/  SHF.L.U32 R3, R28, 0x1f, RZ ;  /* 0x0000001f1c037819 */ /* 0x001fe200000006ff */
[----:B------:R-:W-:Y:S01]  /*10080*/  BSSY B0, `(.L_x_288) ;  /* 0x0000004000007945 */ /* 0x000fe20003800000 */
[----:B------:R-:W-:Y:S02]  /*10090*/  IMAD R6, R25, -0x60, R37 ;  /* 0xffffffa019067824 */ /* 0x000fe400078e0225 */
[----:B------:R-:W0:Y:S02]  /*100a0*/  SYNCS.PHASECHK.TRANS64.TRYWAIT P0, [R0+URZ+0x30860], R3 ;  /* 0x03086003000075a7 */ /* 0x000e24000800017f */
[----:B0-----:R-:W-:Y:S05]  /*100b0*/  @!P0 BRA `(.L_x_289) ;  /* 0x0000003c00208947 */ /* 0x001fea0003800000 */
.L_x_385:
[----:B------:R-:W-:Y:S05]  /*100c0*/  BSYNC B0 ;  /* 0x0000000000007941 */ /* 0x000fea0003800000 */
.L_x_288:
[----:B------:R-:W1:Y:S01]  /*100d0*/  S2R R2, SR_TID.X ;  /* 0x0000000000027919 */ /* 0x000e620000002100 */
[----:B------:R-:W-:Y:S01]  /*100e0*/  UMOV UR4, 0xffffffff ;  /* 0xffffffff00047882 */ /* 0x000fe20000000000 */
[----:B------:R-:W-:Y:S01]  /*100f0*/  IMAD R7, R27, 0x4800, R34 ;  /* 0x000048001b077824 */ /* 0x000fe200078e0222 */
[----:B-1----:R-:W-:-:S04]  /*10100*/  LOP3.LUT R2, R2, 0x7f, RZ, 0xc0, !PT ;  /* 0x0000007f02027812 */ /* 0x002fc800078ec0ff */
[----:B------:R-:W-:-:S05]  /*10110*/  SHF.R.U32.HI R2, RZ, 0x3, R2 ;  /* 0x00000003ff027819 */ /* 0x000fca0000011602 */
[----:B------:R-:W-:Y:S01]  /*10120*/  IMAD.IADD R6, R6, 0x1, -R2 ;  /* 0x0000000106067824 */ /* 0x000fe200078e0a02 */
[----:B------:R-:W-:Y:S06]  /*10130*/  BRA.DIV UR4, `(.L_x_290) ;  /* 0x0000003e04147947 */ /* 0x000fec000b800000 */
[----:B--2---:R-:W1:Y:S01]  /*10140*/  SHFL.IDX PT, R14, R18, RZ, 0x181f ;  /* 0x00181fff120e7589 */ /* 0x004e6200000e0000 */
[----:B------:R-:W-:Y:S01]  /*10150*/  ULDC UR4, c[0x0][0x2f4] ;  /* 0x0000bd0000047ab9 */ /* 0x000fe20000000800 */
[C---:B------:R-:W-:Y:S01]  /*10160*/  IMAD.SHL.U32 R5, R31.reuse, 0x2, RZ ;  /* 0x000000021f057824 */ /* 0x040fe200078e00ff */
[----:B------:R-:W-:Y:S01]  /*10170*/  ISETP.GE.AND P2, PT, R31, UR4, PT ;  /* 0x000000041f007c0c */ /* 0x000fe2000bf46270 */
[----:B0-----:R-:W0:Y:S01]  /*10180*/  SHFL.IDX PT, R3, R24, RZ, 0x181f ;  /* 0x00181fff18037589 */ /* 0x001e2200000e0000 */
[----:B------:R-:W-:Y:S01]  /*10190*/  IMAD R4, R7, 0x2, R22 ;  /* 0x0000000207047824 */ /* 0x000fe200078e0216 */
[----:B------:R-:W-:Y:S02]  /*101a0*/  ISETP.GE.AND P1, PT, R33, UR4, PT ;  /* 0x0000000421007c0c */ /* 0x000fe4000bf26270 */
[C---:B------:R-:W-:Y:S01]  /*101b0*/  ISETP.LT.OR P4, PT, R6.reuse, 0x1, P2 ;  /* 0x000000010600780c */ /* 0x040fe20001781670 */
[----:B------:R-:W-:Y:S01]  /*101c0*/  SHFL.IDX PT, R7, R24, 0x1, 0x181f ;  /* 0x00381f0018077f89 */ /* 0x000fe200000e0000 */
[----:B------:R-:W-:-:S02]  /*101d0*/  ISETP.LT.OR P3, PT, R6, 0x1, P1 ;  /* 0x000000010600780c */ /* 0x000fc40000f61670 */
[----:B-1----:R-:W-:Y:S02]  /*101e0*/  IADD3 R2, P0, R14, R5, RZ ;  /* 0x000000050e027210 */ /* 0x002fe40007f1e0ff */
[----:B------:R-:W1:Y:S03]  /*101f0*/  SHFL.IDX PT, R14, R18, 0x1, 0x181f ;  /* 0x00381f00120e7f89 */ /* 0x000e6600000e0000 */
[----:B0-----:R-:W-:Y:S01]  /*10200*/  IMAD.X R3, RZ, RZ, R3, P0 ;  /* 0x000000ffff037224 */ /* 0x001fe200000e0603 */
[----:B------:R-:W-:-:S04]  /*10210*/  ISETP.GE.AND P0, PT, R32, UR4, PT ;  /* 0x0000000420007c0c */ /* 0x000fc8000bf06270 */
[----:B------:R-:W-:Y:S01]  /*10220*/  LDGSTS.E.BYPASS.LTC128B.128 [R4+0x400], desc[UR36][R2.64], !P4 ;  /* 0x0040000002047fae */ /* 0x000fe2000e101d64 */
[----:B------:R-:W-:-:S03]  /*10230*/  ISETP.LT.OR P4, PT, R6, 0x1, P0 ;  /* 0x000000010600780c */ /* 0x000fc60000781670 */
[----:B------:R-:W-:Y:S10]  /*10240*/  LDGSTS.E.BYPASS.LTC128B.128 [R4+0x3400], desc[UR36][R2.64+0x80], !P3 ;  /* 0x0340008002047fae */ /* 0x000ff4000d901d64 */
[----:B------:R1:W-:Y:S01]  /*10250*/  LDGSTS.E.BYPASS.LTC128B.128 [R4+0x6400], desc[UR36][R2.64+0x100], !P4 ;  /* 0x0640010002047fae */ /* 0x0003e2000e101d64 */
[----:B------:R-:W-:-:S02]  /*10260*/  ISETP.LT.OR P4, PT, R6, 0x11, P2 ;  /* 0x000000110600780c */ /* 0x000fc40001781670 */
[----:B-1----:R-:W-:Y:S02]  /*10270*/  IADD3 R2, P3, R14, R5, RZ ;  /* 0x000000050e027210 */ /* 0x002fe40007f7e0ff */
[----:B------:R-:W0:Y:S03]  /*10280*/  SHFL.IDX PT, R14, R18, 0x2, 0x181f ;  /* 0x00581f00120e7f89 */ /* 0x000e2600000e0000 */
[----:B------:R-:W-:Y:S01]  /*10290*/  IMAD.X R3, RZ, RZ, R7, P3 ;  /* 0x000000ffff037224 */ /* 0x000fe200018e0607 */
[C---:B------:R-:W-:Y:S01]  /*102a0*/  ISETP.LT.OR P3, PT, R6.reuse, 0x11, P1 ;  /* 0x000000110600780c */ /* 0x040fe20000f61670 */
[----:B------:R-:W1:Y:S04]  /*102b0*/  SHFL.IDX PT, R7, R24, 0x2, 0x181f ;  /* 0x00581f0018077f89 */ /* 0x000e6800000e0000 */
[----:B------:R-:W-:Y:S01]  /*102c0*/  LDGSTS.E.BYPASS.LTC128B.128 [R4+0xc00], desc[UR36][R2.64], !P4 ;  /* 0x00c0000002047fae */ /* 0x000fe2000e101d64 */
[----:B------:R-:W-:-:S07]  /*102d0*/  ISETP.LT.OR P4, PT, R6, 0x11, P0 ;  /* 0x000000110600780c */ /* 0x000fce0000781670 */
[----:B------:R-:W-:Y:S06]  /*102e0*/  LDGSTS.E.BYPASS.LTC128B.128 [R4+0x3c00], desc[UR36][R2.64+0x80], !P3 ;  /* 0x03c0008002047fae */ /* 0x000fec000d901d64 */
[----:B------:R0:W-:Y:S01]  /*102f0*/  LDGSTS.E.BYPASS.LTC128B.128 [R4+0x6c00], desc[UR36][R2.64+0x100], !P4 ;  /* 0x06c0010002047fae */ /* 0x0001e2000e101d64 */
[----:B------:R-:W-:Y:S02]  /*10300*/  ISETP.LT.OR P4, PT, R6, 0x21, P2 ;  /* 0x000000210600780c */ /* 0x000fe40001781670 */
[----:B0-----:R-:W-:Y:S02]  /*10310*/  IADD3 R2, P3, R14, R5, RZ ;  /* 0x000000050e027210 */ /* 0x001fe40007f7e0ff */
[----:B------:R-:W0:Y:S03]  /*10320*/  SHFL.IDX PT, R14, R18, 0x3, 0x181f ;  /* 0x00781f00120e7f89 */ /* 0x000e2600000e0000 */
[----:B-1----:R-:W-:Y:S01]  /*10330*/  IMAD.X R3, RZ, RZ, R7, P3 ;  /* 0x000000ffff037224 */ /* 0x002fe200018e0607 */
        /* <DEDUP_REMOVED lines=8> */
[----:B------:R-:W0:Y:S02]  /*103c0*/  SHFL.IDX PT, R14, R18, 0x4, 0x181f ;  /* 0x00981f00120e7f89 */ /* 0x000e2400000e0000 */
[----:B-1----:R-:W-:-:S02]  /*103d0*/  IADD3.X R3, RZ, R7, RZ, P3, !PT ;  /* 0x00000007ff037210 */ /* 0x002fc40001ffe4ff */
[----:B------:R-:W1:Y:S01]  /*103e0*/  SHFL.IDX PT, R7, R24, 0x4, 0x181f ;  /* 0x00981f0018077f89 */ /* 0x000e6200000e0000 */
[----:B------:R-:W-:-:S04]  /*103f0*/  ISETP.LT.OR P3, PT, R6, 0x31, P1 ;  /* 0x000000310600780c */ /* 0x000fc80000f61670 */
[----:B------:R-:W-:Y:S01]  /*10400*/  LDGSTS.E.BYPASS.LTC128B.128 [R4+0x1c00], desc[UR36][R2.64], !P4 ;  /* 0x01c0000002047fae */ /* 0x000fe2000e101d64 */
[----:B------:R-:W-:-:S03]  /*10410*/  ISETP.LT.OR P4, PT, R6, 0x31, P0 ;  /* 0x000000310600780c */ /* 0x000fc60000781670 */
[----:B------:R-:W2:Y:S05]  /*10420*/  SHFL.IDX PT, R24, R24, 0x5, 0x181f ;  /* 0x00b81f0018187f89 */ /* 0x000eaa00000e0000 */
[----:B------:R-:W-:Y:S05]  /*10430*/  LDGSTS.E.BYPASS.LTC128B.128 [R4+0x4c00], desc[UR36][R2.64+0x80], !P3 ;  /* 0x04c0008002047fae */ /* 0x000fea000d901d64 */
[----:B------:R0:W-:Y:S01]  /*10440*/  LDGSTS.E.BYPASS.LTC128B.128 [R4+0x7c00], desc[UR36][R2.64+0x100], !P4 ;  /* 0x07c0010002047fae */ /* 0x0001e2000e101d64 */
[----:B------:R-:W-:-:S02]  /*10450*/  ISETP.LT.OR P4, PT, R6, 0x41, P2 ;  /* 0x000000410600780c */ /* 0x000fc40001781670 */
[----:B0-----:R-:W-:Y:S02]  /*10460*/  IADD3 R2, P3, R14, R5, RZ ;  /* 0x000000050e027210 */ /* 0x001fe40007f7e0ff */
[----:B------:R0:W3:Y:S03]  /*10470*/  SHFL.IDX PT, R14, R18, 0x5, 0x181f ;  /* 0x00b81f00120e7f89 */ /* 0x0000e600000e0000 */
[----:B-1----:R-:W-:Y:S01]  /*10480*/  IMAD.X R3, RZ, RZ, R7, P3 ;  /* 0x000000ffff037224 */ /* 0x002fe200018e0607 */
[----:B------:R-:W-:-:S05]  /*10490*/  ISETP.LT.OR P3, PT, R6, 0x41, P1 ;  /* 0x000000410600780c */ /* 0x000fca0000f61670 */
[----:B------:R0:W-:Y:S01]  /*104a0*/  LDGSTS.E.BYPASS.LTC128B.128 [R4+0x2400], desc[UR36][R2.64], !P4 ;  /* 0x0240000002047fae */ /* 0x0001e2000e101d64 */
[----:B------:R-:W-:-:S07]  /*104b0*/  ISETP.LT.OR P4, PT, R6, 0x41, P0 ;  /* 0x000000410600780c */ /* 0x000fce0000781670 */
[----:B------:R0:W-:Y:S06]  /*104c0*/  LDGSTS.E.BYPASS.LTC128B.128 [R4+0x5400], desc[UR36][R2.64+0x80], !P3 ;  /* 0x0540008002047fae */ /* 0x0001ec000d901d64 */
[----:B--2---:R0:W-:Y:S02]  /*104d0*/  LDGSTS.E.BYPASS.LTC128B.128 [R4+0x8400], desc[UR36][R2.64+0x100], !P4 ;  /* 0x0840010002047fae */ /* 0x0041e4000e101d64 */
.L_x_399:
[C---:B------:R-:W-:Y:S02]  /*104e0*/  ISETP.LT.OR P2, PT, R6.reuse, 0x51, P2 ;  /* 0x000000510600780c */ /* 0x040fe40001741670 */
[C---:B------:R-:W-:Y:S02]  /*104f0*/  ISETP.LT.OR P1, PT, R6.reuse, 0x51, P1 ;  /* 0x000000510600780c */ /* 0x040fe40000f21670 */
[----:B------:R-:W-:Y:S02]  /*10500*/  ISETP.LT.OR P0, PT, R6, 0x51, P0 ;  /* 0x000000510600780c */ /* 0x000fe40000701670 */
[----:B0--3--:R-:W-:-:S05]  /*10510*/  IADD3 R2, P3, R14, R5, RZ ;  /* 0x000000050e027210 */ /* 0x009fca0007f7e0ff */
[----:B------:R-:W-:-:S05]  /*10520*/  IMAD.X R3, RZ, RZ, R24, P3 ;  /* 0x000000ffff037224 */ /* 0x000fca00018e0618 */
        /* <DEDUP_REMOVED lines=8> */
.L_x_291:
        /* <DEDUP_REMOVED lines=10> */
.L_x_292:
[----:B------:R1:W-:Y:S01]  /*10650*/  SYNCS.ARRIVE.TRANS64.A1T0 RZ, [R0+URZ+0x30850], RZ ;  /* 0x030850ff00ff79a7 */ /* 0x0003e2000810003f */
[----:B------:R-:W-:-:S05]  /*10660*/  VIADD R27, R27, 0x1 ;  /* 0x000000011b1b7836 */ /* 0x000fca0000000000 */
[----:B------:R-:W-:-:S04]  /*10670*/  ISETP.NE.AND P0, PT, R27, 0x2, PT ;  /* 0x000000021b00780c */ /* 0x000fc80003f05270 */
[----:B0-----:R-:W-:Y:S02]  /*10680*/  SEL R3, RZ, 0x1, P0 ;  /* 0x00000001ff037807 */ /* 0x001fe40000000000 */
[----:B------:R-:W-:Y:S02]  /*10690*/  SEL R27, R27, RZ, P0 ;  /* 0x000000ff1b1b7207 */ /* 0x000fe40000000000 */
[----:B-1----:R-:W-:-:S07]  /*106a0*/  LOP3.LUT R28, R28, R3, RZ, 0x3c, !PT ;  /* 0x000000031c1c7212 */ /* 0x002fce00078e3cff */
.L_x_249:
[----:B------:R-:W-:Y:S05]  /*106b0*/  BSYNC B7 ;  /* 0x0000000000077941 */ /* 0x000fea0003800000 */
.L_x_247:
[----:B------:R-:W-:-:S13]  /*106c0*/  LOP3.LUT P0, RZ, R23, 0x80, RZ, 0xc0, !PT ;  /* 0x0000008017ff7812 */ /* 0x000fda000780c0ff */
[----:B------:R-:W-:Y:S05]  /*106d0*/  @!P0 BRA `(.L_x_293) ;  /* 0x0000000000248947 */ /* 0x000fea0003800000 */
[----:B------:R-:W-:Y:S05]  /*106e0*/  WARPSYNC.ALL ;  /* 0x0000000000007948 */ /* 0x000fea0003800000 */
[----:B------:R-:W0:Y:S08]  /*106f0*/  S2UR UR5, SR_CgaCtaId ;  /* 0x00000000000579c3 */ /* 0x000e300000008800 */
[----:B------:R-:W-:Y:S06]  /*10700*/  BAR.SYNC.DEFER_BLOCKING 0x5, 0x180 ;  /* 0x0146000000007b1d */ /* 0x000fec0000010000 */
[----:B------:R-:W-:-:S02]  /*10710*/  UMOV UR4, 0x400 ;  /* 0x0000040000047882 */ /* 0x000fc40000000000 */
[----:B0-----:R-:W-:-:S06]  /*10720*/  ULEA UR4, UR5, UR4, 0x18 ;  /* 0x0000000405047291 */ /* 0x001fcc000f8ec03f */
[----:B------:R-:W-:-:S05]  /*10730*/  IMAD.U32 R22, RZ, RZ, UR4 ;  /* 0x00000004ff167e24 */ /* 0x000fca000f8e00ff */
[----:B------:R0:W1:Y:S01]  /*10740*/  LDS.128 R16, [R22+0x308d0] ;  /* 0x0308d00016107984 */ /* 0x0000620000000c00 */
[----:B------:R-:W-:Y:S06]  /*10750*/  BAR.ARV 0x4, 0x180 ;  /* 0x0106000000007b1d */ /* 0x000fec0000002000 */
[----:B------:R-:W-:Y:S05]  /*10760*/  BRA `(.L_x_294) ;  /* 0x0000000800d07947 */ /* 0x000fea0003800000 */
.L_x_293:
[----:B------:R-:W0:Y:S01]  /*10770*/  S2R R9, SR_TID.X ;  /* 0x0000000000097919 */ /* 0x000e220000002100 */
[----:B------:R-:W-:Y:S01]  /*10780*/  UMOV UR4, 0xffffffff ;  /* 0xffffffff00047882 */ /* 0x000fe20000000000 */
[----:B0-----:R-:W-:-:S04]  /*10790*/  LOP3.LUT R9, R9, 0x1f, RZ, 0xc0, !PT ;  /* 0x0000001f09097812 */ /* 0x001fc800078ec0ff */
[----:B------:R-:W-:Y:S01]  /*107a0*/  ISETP.NE.AND P0, PT, R9, 0x1f, PT ;  /* 0x0000001f0900780c */ /* 0x000fe20003f05270 */
[----:B------:R-:W-:-:S12]  /*107b0*/  BRA.DIV UR4, `(.L_x_295) ;  /* 0x0000003e04787947 */ /* 0x000fd8000b800000 */
[----:B------:R-:W-:Y:S01]  /*107c0*/  IMAD.IADD R7, R19, 0x1, R9 ;  /* 0x0000000113077824 */ /* 0x000fe200078e0209 */
[----:B------:R-:W-:-:S04]  /*107d0*/  ULDC UR4, c[0x0][0xc3c] ;  /* 0x00030f0000047ab9 */ /* 0x000fc80000000800 */
[----:B------:R-:W-:-:S13]  /*107e0*/  ISETP.GE.OR P1, PT, R7, UR4, !P0 ;  /* 0x0000000407007c0c */ /* 0x000fda000c726670 */
[----:B------:R-:W0:Y:S08]  /*107f0*/  @!P1 LDC.64 R2, c[0x0][0xc78] ;  /* 0x00031e00ff029b82 */ /* 0x000e300000000a00 */
[----:B------:R-:W1:Y:S01]  /*10800*/  @!P1 LDC.64 R4, c[0x0][0xc80] ;  /* 0x00032000ff049b82 */ /* 0x000e620000000a00 */
[----:B0-----:R-:W-:-:S06]  /*10810*/  @!P1 IMAD.WIDE R2, R7, 0x4, R2 ;  /* 0x0000000407029825 */ /* 0x001fcc00078e0202 */
[----:B------:R-:W2:Y:S01]  /*10820*/  @!P1 LDG.E R2, desc[UR36][R2.64] ;  /* 0x0000002402029981 */ /* 0x000ea2000c1e1900 */
[----:B-1----:R-:W-:-:S06]  /*10830*/  @!P1 IMAD.WIDE R4, R7, 0x4, R4 ;  /* 0x0000000407049825 */ /* 0x002fcc00078e0204 */
[----:B------:R-:W3:Y:S01]  /*10840*/  @!P1 LDG.E R4, desc[UR36][R4.64] ;  /* 0x0000002404049981 */ /* 0x000ee2000c1e1900 */
[----:B------:R-:W-:Y:S02]  /*10850*/  IMAD.MOV.U32 R10, RZ, RZ, RZ ;  /* 0x000000ffff0a7224 */ /* 0x000fe400078e00ff */
[----:B------:R-:W-:Y:S01]  /*10860*/  IMAD.MOV.U32 R7, RZ, RZ, RZ ;  /* 0x000000ffff077224 */ /* 0x000fe200078e00ff */
[C---:B------:R-:W-:Y:S02]  /*10870*/  ISETP.GE.U32.AND P2, PT, R9.reuse, 0x2, PT ;  /* 0x000000020900780c */ /* 0x040fe40003f46070 */
[C---:B------:R-:W-:Y:S02]  /*10880*/  ISETP.GE.U32.AND P3, PT, R9.reuse, 0x4, PT ;  /* 0x000000040900780c */ /* 0x040fe40003f66070 */
[C---:B------:R-:W-:Y:S02]  /*10890*/  ISETP.GE.U32.AND P4, PT, R9.reuse, 0x8, PT ;  /* 0x000000080900780c */ /* 0x040fe40003f86070 */
[----:B------:R-:W-:Y:S01]  /*108a0*/  ISETP.GE.U32.AND P5, PT, R9, 0x10, PT ;  /* 0x000000100900780c */ /* 0x000fe20003fa6070 */
[----:B------:R-:W-:Y:S04]  /*108b0*/  SHFL.IDX PT, R0, R16, RZ, 0x1f ;  /* 0x00001fff10007589 */ /* 0x000fe800000e0000 */
[----:B------:R-:W-:Y:S01]  /*108c0*/  SHFL.IDX PT, R8, R16, 0x1, 0x1f ;  /* 0x00201f0010087f89 */ /* 0x000fe200000e0000 */
[----:B--2---:R-:W-:Y:S01]  /*108d0*/  @!P1 MOV R10, R2 ;  /* 0x00000002000a9202 */ /* 0x004fe20000000f00 */
[----:B---3--:R-:W-:-:S04]  /*108e0*/  @!P1 IMAD.MOV.U32 R7, RZ, RZ, R4 ;  /* 0x000000ffff079224 */ /* 0x008fc800078e0004 */
[----:B------:R-:W-:-:S05]  /*108f0*/  IMAD R13, R10, R7, RZ ;  /* 0x000000070a0d7224 */ /* 0x000fca00078e02ff */
[----:B------:R-:W0:Y:S01]  /*10900*/  SHFL.UP PT, R14, R13, 0x1, RZ ;  /* 0x042000000d0e7989 */ /* 0x000e2200000e00ff */
[----:B------:R-:W-:-:S04]  /*10910*/  ISETP.NE.AND P1, PT, R9, RZ, PT ;  /* 0x000000ff0900720c */ /* 0x000fc80003f25270 */
        /* <DEDUP_REMOVED lines=14> */
[----:B------:R0:W1:Y:S01]  /*10a00*/  SHFL.IDX PT, R14, R2, 0x1f, 0x1f ;  /* 0x03e01f00020e7f89 */ /* 0x00006200000e0000 */
[----:B------:R-:W-:-:S07]  /*10a10*/  IMAD.MOV.U32 R6, RZ, RZ, RZ ;  /* 0x000000ffff067224 */ /* 0x000fce00078e00ff */
.L_x_409:
[----:B------:R-:W-:Y:S02]  /*10a20*/  ULDC UR4, c[0x0][0xc38] ;  /* 0x00030e0000047ab9 */ /* 0x000fe40000000800 */
[----:B------:R-:W-:-:S04]  /*10a30*/  IMAD.U32 R5, RZ, RZ, UR4 ;  /* 0x00000004ff057e24 */ /* 0x000fc8000f8e00ff */
[----:B-1----:R-:W-:-:S04]  /*10a40*/  IMAD R14, R14, R5, RZ ;  /* 0x000000050e0e7224 */ /* 0x002fc800078e02ff */
[----:B------:R-:W-:-:S05]  /*10a50*/  IMAD.IADD R9, R8, 0x1, R14 ;  /* 0x0000000108097824 */ /* 0x000fca00078e020e */
[----:B------:R-:W-:-:S13]  /*10a60*/  ISETP.GT.AND P6, PT, R9, R0, PT ;  /* 0x000000000900720c */ /* 0x000fda0003fc4270 */
[----:B------:R-:W-:Y:S05]  /*10a70*/  @P6 BRA `(.L_x_296) ;  /* 0x0000000000a46947 */ /* 0x000fea0003800000 */
.L_x_299:
[----:B0-----:R-:W0:Y:S01]  /*10a80*/  LDC R2, c[0x0][0xc3c] ;  /* 0x00030f00ff027b82 */ /* 0x001e220000000800 */
[----:B------:R-:W-:-:S04]  /*10a90*/  IADD3 R19, R19, 0x1f, RZ ;  /* 0x0000001f13137810 */ /* 0x000fc80007ffe0ff */
[----:B0-----:R-:W-:-:S13]  /*10aa0*/  ISETP.GE.AND P6, PT, R19, R2, PT ;  /* 0x000000021300720c */ /* 0x001fda0003fc6270 */
[----:B------:R-:W-:Y:S05]  /*10ab0*/  @P6 BRA `(.L_x_297) ;  /* 0x0000000400b86947 */ /* 0x000fea0003800000 */
[----:B------:R-:W0:Y:S01]  /*10ac0*/  S2R R3, SR_TID.X ;  /* 0x0000000000037919 */ /* 0x000e220000002100 */
[----:B------:R-:W-:Y:S01]  /*10ad0*/  IMAD.MOV.U32 R7, RZ, RZ, RZ ;  /* 0x000000ffff077224 */ /* 0x000fe200078e00ff */
[----:B0-----:R-:W-:-:S05]  /*10ae0*/  LOP3.LUT R3, R3, 0x1f, RZ, 0xc0, !PT ;  /* 0x0000001f03037812 */ /* 0x001fca00078ec0ff */
[----:B------:R-:W-:-:S05]  /*10af0*/  IMAD.IADD R11, R19, 0x1, R3 ;  /* 0x00000001130b7824 */ /* 0x000fca00078e0203 */
[----:B------:R-:W-:-:S13]  /*10b00*/  ISETP.GE.OR P6, PT, R11, R2, !P0 ;  /* 0x000000020b00720c */ /* 0x000fda00047c6670 */
[----:B------:R-:W0:Y:S08]  /*10b10*/  @!P6 LDC.64 R2, c[0x0][0xc80] ;  /* 0x00032000ff02eb82 */ /* 0x000e300000000a00 */
[----:B------:R-:W1:Y:S01]  /*10b20*/  @!P6 LDC.64 R4, c[0x0][0xc78] ;  /* 0x00031e00ff04eb82 */ /* 0x000e620000000a00 */
[----:B------:R-:W-:Y:S02]  /*10b30*/  IMAD.MOV.U32 R10, RZ, RZ, RZ ;  /* 0x000000ffff0a7224 */ /* 0x000fe400078e00ff */
[----:B0-----:R-:W-:-:S05]  /*10b40*/  @!P6 IMAD.WIDE R2, R11, 0x4, R2 ;  /* 0x000000040b02e825 */ /* 0x001fca00078e0202 */
[----:B------:R1:W2:Y:S02]  /*10b50*/  @!P6 LDG.E R7, desc[UR36][R2.64] ;  /* 0x000000240207e981 */ /* 0x0002a4000c1e1900 */
[----:B-1----:R-:W-:-:S05]  /*10b60*/  @!P6 IMAD.WIDE R2, R11, 0x4, R4 ;  /* 0x000000040b02e825 */ /* 0x002fca00078e0204 */
[----:B------:R-:W2:Y:S01]  /*10b70*/  @!P6 LDG.E R10, desc[UR36][R2.64] ;  /* 0x00000024020ae981 */ /* 0x000ea2000c1e1900 */
[----:B------:R-:W-:Y:S01]  /*10b80*/  UMOV UR4, 0xffffffff ;  /* 0xffffffff00047882 */ /* 0x000fe20000000000 */
[----:B--2---:R-:W-:Y:S02]  /*10b90*/  IMAD R13, R10, R7, RZ ;  /* 0x000000070a0d7224 */ /* 0x004fe400078e02ff */
[----:B------:R-:W-:Y:S05]  /*10ba0*/  BRA.DIV UR4, `(.L_x_298) ;  /* 0x0000003e04b47947 */ /* 0x000fea000b800000 */
        /* <DEDUP_REMOVED lines=15> */
[----:B------:R0:W1:Y:S02]  /*10ca0*/  SHFL.IDX PT, R14, R2, 0x1f, 0x1f ;  /* 0x03e01f00020e7f89 */ /* 0x00006400000e0000 */
.L_x_417:
[----:B------:R-:W-:Y:S02]  /*10cb0*/  ULDC UR4, c[0x0][0xc38] ;  /* 0x00030e0000047ab9 */ /* 0x000fe40000000800 */
[----:B------:R-:W-:-:S05]  /*10cc0*/  MOV R5, UR4 ;  /* 0x0000000400057c02 */ /* 0x000fca0008000f00 */
[----:B-1----:R-:W-:-:S04]  /*10cd0*/  IMAD R14, R14, R5, RZ ;  /* 0x000000050e0e7224 */ /* 0x002fc800078e02ff */
[----:B------:R-:W-:-:S05]  /*10ce0*/  IMAD.IADD R9, R14, 0x1, R9 ;  /* 0x000000010e097824 */ /* 0x000fca00078e0209 */
[----:B------:R-:W-:-:S13]  /*10cf0*/  ISETP.GT.AND P6, PT, R9, R0, PT ;  /* 0x000000000900720c */ /* 0x000fda0003fc4270 */
[----:B------:R-:W-:Y:S05]  /*10d00*/  @!P6 BRA `(.L_x_299) ;  /* 0xfffffffc005ce947 */ /* 0x000fea000383ffff */
.L_x_296:
[----:B------:R-:W-:Y:S01]  /*10d10*/  IMAD.IADD R9, R9, 0x1, -R14 ;  /* 0x0000000109097824 */ /* 0x000fe200078e0a0e */
[----:B------:R-:W-:-:S03]  /*10d20*/  UMOV UR4, 0xffffffff ;  /* 0xffffffff00047882 */ /* 0x000fc60000000000 */
[----:B------:R-:W-:-:S05]  /*10d30*/  IMAD R3, R2, R5, R9 ;  /* 0x0000000502037224 */ /* 0x000fca00078e0209 */
[----:B------:R-:W-:Y:S01]  /*10d40*/  ISETP.GT.AND P6, PT, R3, R0, PT ;  /* 0x000000000300720c */ /* 0x000fe20003fc4270 */
[----:B------:R-:W-:-:S12]  /*10d50*/  BRA.DIV UR4, `(.L_x_300) ;  /* 0x0000004204007947 */ /* 0x000fd8000b800000 */
[----:B------:R-:W-:-:S04]  /*10d60*/  VOTE.ANY R3, PT, !P6 ;  /* 0x0000000000037806 */ /* 0x000fc800070e0100 */
[----:B------:R-:W1:Y:S02]  /*10d70*/  POPC R4, R3 ;  /* 0x0000000300047309 */ /* 0x000e640000000000 */
[----:B-1----:R1:W2:Y:S04]  /*10d80*/  SHFL.IDX PT, R7, R7, R4, 0x1f ;  /* 0x00001f0407077589 */ /* 0x0022a800000e0000 */
[----:B------:R1:W3:Y:S02]  /*10d90*/  SHFL.IDX PT, R10, R10, R4, 0x1f ;  /* 0x00001f040a0a7589 */ /* 0x0002e400000e0000 */
.L_x_422:
[----:B------:R-:W-:-:S13]  /*10da0*/  ISETP.NE.AND P0, PT, R3, RZ, PT ;  /* 0x000000ff0300720c */ /* 0x000fda0003f05270 */
[----:B------:R-:W-:Y:S05]  /*10db0*/  @!P0 BRA `(.L_x_301) ;  /* 0x0000000000108947 */ /* 0x000fea0003800000 */
[----:B------:R-:W-:Y:S01]  /*10dc0*/  UMOV UR4, 0xffffffff ;  /* 0xffffffff00047882 */ /* 0x000fe20000000000 */
[----:B------:R-:W-:Y:S02]  /*10dd0*/  VIADD R12, R4, 0xffffffff ;  /* 0xffffffff040c7836 */ /* 0x000fe40000000000 */
[----:B------:R-:W-:Y:S05]  /*10de0*/  BRA.DIV UR4, `(.L_x_302) ;  /* 0x0000004204387947 */ /* 0x000fea000b800000 */
[----:B------:R4:W0:Y:S02]  /*10df0*/  SHFL.IDX PT, R6, R2, R12, 0x1f ;  /* 0x00001f0c02067589 */ /* 0x00082400000e0000 */
.L_x_301:
[----:B--2---:R-:W-:Y:S01]  /*10e00*/  IABS R8, R7 ;  /* 0x0000000700087213 */ /* 0x004fe20000000000 */
[----:B0-----:R-:W-:Y:S01]  /*10e10*/  IMAD R16, R6, R5, R9 ;  /* 0x0000000506107224 */ /* 0x001fe200078e0209 */
[----:B---3--:R-:W-:Y:S01]  /*10e20*/  IABS R5, R10 ;  /* 0x0000000a00057213 */ /* 0x008fe20000000000 */
[----:B------:R-:W-:Y:S01]  /*10e30*/  IMAD.IADD R19, R4, 0x1, R19 ;  /* 0x0000000104137824 */ /* 0x000fe200078e0213 */
[----:B------:R-:W0:Y:S01]  /*10e40*/  I2F.RP R11, R8 ;  /* 0x00000008000b7306 */ /* 0x000e220000209400 */
[----:B------:R-:W-:-:S07]  /*10e50*/  IMAD.IADD R0, R0, 0x1, -R16 ;  /* 0x0000000100007824 */ /* 0x000fce00078e0a10 */
[----:B----4-:R-:W2:Y:S08]  /*10e60*/  I2F.RP R12, R5 ;  /* 0x00000005000c7306 */ /* 0x010eb00000209400 */
[----:B0-----:R-:W0:Y:S08]  /*10e70*/  MUFU.RCP R11, R11 ;  /* 0x0000000b000b7308 */ /* 0x001e300000001000 */
[----:B--2---:R-:W-:Y:S01]  /*10e80*/  MUFU.RCP R12, R12 ;  /* 0x0000000c000c7308 */ /* 0x004fe20000001000 */
[----:B0-----:R-:W-:-:S07]  /*10e90*/  VIADD R2, R11, 0xffffffe ;  /* 0x0ffffffe0b027836 */ /* 0x001fce0000000000 */
[----:B------:R0:W2:Y:S02]  /*10ea0*/  F2I.FTZ.U32.TRUNC.NTZ R3, R2 ;  /* 0x0000000200037305 */ /* 0x0000a4000021f000 */
[----:B0-----:R-:W-:Y:S02]  /*10eb0*/  IMAD.MOV.U32 R2, RZ, RZ, RZ ;  /* 0x000000ffff027224 */ /* 0x001fe400078e00ff */
[----:B--2---:R-:W-:-:S04]  /*10ec0*/  IMAD.MOV R9, RZ, RZ, -R3 ;  /* 0x000000ffff097224 */ /* 0x004fc800078e0a03 */
[----:B------:R-:W-:-:S04]  /*10ed0*/  IMAD R9, R9, R8, RZ ;  /* 0x0000000809097224 */ /* 0x000fc800078e02ff */
[----:B------:R-:W-:Y:S01]  /*10ee0*/  IMAD.HI.U32 R3, R3, R9, R2 ;  /* 0x0000000903037227 */ /* 0x000fe200078e0002 */
[----:B------:R-:W-:Y:S02]  /*10ef0*/  IABS R2, R7 ;  /* 0x0000000700027213 */ /* 0x000fe40000000000 */
[----:B------:R-:W-:-:S03]  /*10f00*/  IABS R9, R0 ;  /* 0x0000000000097213 */ /* 0x000fc60000000000 */
[----:B------:R-:W-:Y:S02]  /*10f10*/  IMAD.MOV R2, RZ, RZ, -R2 ;  /* 0x000000ffff027224 */ /* 0x000fe400078e0a02 */
[----:B------:R-:W-:Y:S01]  /*10f20*/  IMAD.HI.U32 R6, R3, R9, RZ ;  /* 0x0000000903067227 */ /* 0x000fe200078e00ff */
[----:B------:R-:W-:-:S03]  /*10f30*/  IADD3 R3, R12, 0xffffffe, RZ ;  /* 0x0ffffffe0c037810 */ /* 0x000fc60007ffe0ff */
[----:B------:R-:W-:-:S03]  /*10f40*/  IMAD R9, R6, R2, R9 ;  /* 0x0000000206097224 */ /* 0x000fc600078e0209 */
[----:B------:R-:W0:Y:S02]  /*10f50*/  F2I.FTZ.U32.TRUNC.NTZ R3, R3 ;  /* 0x0000000300037305 */ /* 0x000e24000021f000 */
[----:B------:R-:W-:-:S13]  /*10f60*/  ISETP.GT.U32.AND P1, PT, R8, R9, PT ;  /* 0x000000090800720c */ /* 0x000fda0003f24070 */
[----:B------:R-:W-:Y:S02]  /*10f70*/  @!P1 IMAD.IADD R9, R9, 0x1, -R8 ;  /* 0x0000000109099824 */ /* 0x000fe400078e0a08 */
[----:B0-----:R-:W-:Y:S02]  /*10f80*/  IMAD.MOV R2, RZ, RZ, -R3 ;  /* 0x000000ffff027224 */ /* 0x001fe400078e0a03 */
[----:B------:R-:W-:Y:S01]  /*10f90*/  @!P1 VIADD R6, R6, 0x1 ;  /* 0x0000000106069836 */ /* 0x000fe20000000000 */
[----:B------:R-:W-:Y:S01]  /*10fa0*/  ISETP.GE.U32.AND P0, PT, R9, R8, PT ;  /* 0x000000080900720c */ /* 0x000fe20003f06070 */
[----:B------:R-:W-:Y:S01]  /*10fb0*/  IMAD R9, R2, R5, RZ ;  /* 0x0000000502097224 */ /* 0x000fe200078e02ff */
[----:B------:R-:W-:Y:S01]  /*10fc0*/  ISETP.NE.AND P1, PT, R7, RZ, PT ;  /* 0x000000ff0700720c */ /* 0x000fe20003f25270 */
[----:B------:R-:W-:-:S04]  /*10fd0*/  IMAD.MOV.U32 R2, RZ, RZ, RZ ;  /* 0x000000ffff027224 */ /* 0x000fc800078e00ff */
[----:B------:R-:W-:Y:S01]  /*10fe0*/  IMAD.HI.U32 R8, R3, R9, R2 ;  /* 0x0000000903087227 */ /* 0x000fe200078e0002 */
[----:B------:R-:W-:-:S04]  /*10ff0*/  LOP3.LUT R2, R0, R7, RZ, 0x3c, !PT ;  /* 0x0000000700027212 */ /* 0x000fc800078e3cff */
[----:B------:R-:W-:Y:S01]  /*11000*/  ISETP.GE.AND P2, PT, R2, RZ, PT ;  /* 0x000000ff0200720c */ /* 0x000fe20003f46270 */
[----:B------:R-:W-:Y:S01]  /*11010*/  @P0 VIADD R6, R6, 0x1 ;  /* 0x0000000106060836 */ /* 0x000fe20000000000 */
[----:B------:R-:W-:-:S05]  /*11020*/  IABS R2, R10 ;  /* 0x0000000a00027213 */ /* 0x000fca0000000000 */
[----:B------:R-:W-:-:S06]  /*11030*/  IMAD.MOV R2, RZ, RZ, -R2 ;  /* 0x000000ffff027224 */ /* 0x000fcc00078e0a02 */
[----:B------:R-:W-:Y:S01]  /*11040*/  @!P2 IMAD.MOV R6, RZ, RZ, -R6 ;  /* 0x000000ffff06a224 */ /* 0x000fe200078e0a06 */
[----:B------:R-:W-:-:S04]  /*11050*/  @!P1 LOP3.LUT R6, RZ, R7, RZ, 0x33, !PT ;  /* 0x00000007ff069212 */ /* 0x000fc800078e33ff */
[-C--:B------:R-:W-:Y:S01]  /*11060*/  IABS R3, R6.reuse ;  /* 0x0000000600037213 */ /* 0x080fe20000000000 */
[----:B------:R-:W-:-:S04]  /*11070*/  IMAD R7, R7, R6, RZ ;  /* 0x0000000607077224 */ /* 0x000fc800078e02ff */
[----:B------:R-:W-:-:S04]  /*11080*/  IMAD.HI.U32 R8, R8, R3, RZ ;  /* 0x0000000308087227 */ /* 0x000fc800078e00ff */
[----:B------:R-:W-:Y:S02]  /*11090*/  IMAD R2, R8, R2, R3 ;  /* 0x0000000208027224 */ /* 0x000fe400078e0203 */
[----:B------:R-:W-:-:S03]  /*110a0*/  IMAD.IADD R17, R0, 0x1, -R7 ;  /* 0x0000000100117824 */ /* 0x000fc600078e0a07 */
[----:B------:R-:W-:-:S13]  /*110b0*/  ISETP.GT.U32.AND P1, PT, R5, R2, PT ;  /* 0x000000020500720c */ /* 0x000fda0003f24070 */
[----:B------:R-:W-:Y:S01]  /*110c0*/  @!P1 IMAD.IADD R2, R2, 0x1, -R5 ;  /* 0x0000000102029824 */ /* 0x000fe200078e0a05 */
[----:B------:R-:W-:Y:S02]  /*110d0*/  @!P1 IADD3 R8, R8, 0x1, RZ ;  /* 0x0000000108089810 */ /* 0x000fe40007ffe0ff */
[----:B------:R-:W-:Y:S02]  /*110e0*/  ISETP.NE.AND P1, PT, R10, RZ, PT ;  /* 0x000000ff0a00720c */ /* 0x000fe40003f25270 */
[----:B------:R-:W-:Y:S02]  /*110f0*/  ISETP.GE.U32.AND P0, PT, R2, R5, PT ;  /* 0x000000050200720c */ /* 0x000fe40003f06070 */
[----:B------:R-:W-:-:S04]  /*11100*/  LOP3.LUT R2, R6, R10, RZ, 0x3c, !PT ;  /* 0x0000000a06027212 */ /* 0x000fc800078e3cff */
[----:B------:R-:W-:-:S07]  /*11110*/  ISETP.GE.AND P2, PT, R2, RZ, PT ;  /* 0x000000ff0200720c */ /* 0x000fce0003f46270 */
[----:B------:R-:W-:-:S06]  /*11120*/  @P0 VIADD R8, R8, 0x1 ;  /* 0x0000000108080836 */ /* 0x000fcc0000000000 */
[----:B------:R-:W-:Y:S01]  /*11130*/  @!P2 IMAD.MOV R8, RZ, RZ, -R8 ;  /* 0x000000ffff08a224 */ /* 0x000fe200078e0a08 */
[----:B------:R-:W-:-:S05]  /*11140*/  @!P1 LOP3.LUT R8, RZ, R10, RZ, 0x33, !PT ;  /* 0x0000000aff089212 */ /* 0x000fca00078e33ff */
[----:B------:R-:W-:-:S04]  /*11150*/  IMAD.MOV R3, RZ, RZ, -R8 ;  /* 0x000000ffff037224 */ /* 0x000fc800078e0a08 */
[C---:B------:R-:W-:Y:S02]  /*11160*/  IMAD R18, R10.reuse, R3, R6 ;  /* 0x000000030a127224 */ /* 0x040fe400078e0206 */
[----:B------:R-:W-:-:S04]  /*11170*/  IMAD R3, R10, 0x1000000, R8 ;  /* 0x010000000a037824 */ /* 0x000fc800078e0208 */
[----:B------:R-:W-:Y:S01]  /*11180*/  IMAD R18, R18, 0x10000, R3 ;  /* 0x0001000012127824 */ /* 0x000fe200078e0203 */
[----:B------:R-:W-:Y:S06]  /*11190*/  BRA `(.L_x_303) ;  /* 0x00000000001c7947 */ /* 0x000fec0003800000 */
.L_x_297:
[----:B------:R-:W-:Y:S01]  /*111a0*/  UMOV UR4, URZ ;  /* 0x0000003f00047c82 */ /* 0x000fe20008000000 */
[----:B------:R-:W-:Y:S01]  /*111b0*/  UMOV UR5, URZ ;  /* 0x0000003f00057c82 */ /* 0x000fe20008000000 */
[----:B------:R-:W-:Y:S01]  /*111c0*/  ULDC UR6, c[0x0][0xc3c] ;  /* 0x00030f0000067ab9 */ /* 0x000fe20000000800 */
[----:B------:R-:W-:Y:S01]  /*111d0*/  IMAD.MOV.U32 R16, RZ, RZ, R0 ;  /* 0x000000ffff107224 */ /* 0x000fe200078e0000 */
[----:B------:R-:W-:Y:S01]  /*111e0*/  MOV R17, UR4 ;  /* 0x0000000400117c02 */ /* 0x000fe20008000f00 */
[----:B------:R-:W-:Y:S02]  /*111f0*/  IMAD.U32 R18, RZ, RZ, UR5 ;  /* 0x00000005ff127e24 */ /* 0x000fe4000f8e00ff */
[----:B------:R-:W-:-:S07]  /*11200*/  IMAD.U32 R19, RZ, RZ, UR6 ;  /* 0x00000006ff137e24 */ /* 0x000fce000f8e00ff */
.L_x_303:
[----:B------:R-:W0:Y:S01]  /*11210*/  S2R R0, SR_TID.X ;  /* 0x0000000000007919 */ /* 0x000e220000002100 */
[----:B------:R-:W-:Y:S05]  /*11220*/  WARPSYNC.ALL ;  /* 0x0000000000007948 */ /* 0x000fea0003800000 */
[----:B------:R-:W-:Y:S01]  /*11230*/  BAR.SYNC.DEFER_BLOCKING 0x4, 0x180 ;  /* 0x0106000000007b1d */ /* 0x000fe20000010000 */
[----:B0-----:R-:W-:-:S04]  /*11240*/  LOP3.LUT R0, R0, 0x1f, RZ, 0xc0, !PT ;  /* 0x0000001f00007812 */ /* 0x001fc800078ec0ff */
[----:B------:R-:W-:-:S13]  /*11250*/  ISETP.NE.AND P0, PT, R0, RZ, PT ;  /* 0x000000ff0000720c */ /* 0x000fda0003f05270 */
[----:B------:R-:W0:Y:S01]  /*11260*/  @!P0 S2R R3, SR_CgaCtaId ;  /* 0x0000000000038919 */ /* 0x000e220000008800 */
[----:B------:R-:W-:-:S04]  /*11270*/  @!P0 MOV R0, 0x400 ;  /* 0x0000040000008802 */ /* 0x000fc80000000f00 */
[----:B0-----:R-:W-:-:S05]  /*11280*/  @!P0 LEA R22, R3, R0, 0x18 ;  /* 0x0000000003168211 */ /* 0x001fca00078ec0ff */
[----:B------:R2:W-:Y:S01]  /*11290*/  @!P0 STS.128 [R22+0x308d0], R16 ;  /* 0x0308d01016008388 */ /* 0x0005e20000000c00 */
[----:B------:R-:W-:Y:S06]  /*112a0*/  BAR.ARV 0x5, 0x180 ;  /* 0x0146000000007b1d */ /* 0x000fec0000002000 */
.L_x_294:
[----:B------:R-:W-:Y:S02]  /*112b0*/  ULDC UR4, c[0x0][0xc3c] ;  /* 0x00030f0000047ab9 */ /* 0x000fe40000000800 */
[----:B-1----:R-:W-:-:S13]  /*112c0*/  ISETP.GE.AND P0, PT, R19, UR4, PT ;  /* 0x0000000413007c0c */ /* 0x002fda000bf06270 */
[----:B------:R-:W-:Y:S05]  /*112d0*/  @!P0 BRA `(.L_x_304) ;  /* 0xffffffb400a08947 */ /* 0x000fea000383ffff */
[----:B------:R-:W-:Y:S05]  /*112e0*/  BSYNC B8 ;  /* 0x0000000000087941 */ /* 0x000fea0003800000 */
.L_x_241:
[----:B------:R-:W3:Y:S01]  /*112f0*/  LDL.LU R0, [R1+0x20] ;  /* 0x0000200001007983 */ /* 0x000ee20000300800 */
[----:B------:R-:W-:Y:S01]  /*11300*/  BSSY B0, `(.L_x_305) ;  /* 0x000000b000007945 */ /* 0x000fe20003800000 */
[----:B------:R-:W4:Y:S01]  /*11310*/  S2R R5, SR_CgaCtaId ;  /* 0x0000000000057919 */ /* 0x000f220000008800 */
[----:B---3--:R-:W-:-:S05]  /*11320*/  VIADD R0, R0, 0x1 ;  /* 0x0000000100007836 */ /* 0x008fca0000000000 */
[----:B-1----:R-:W-:-:S04]  /*11330*/  LEA.HI R2, R0, R0, RZ, 0x1 ;  /* 0x0000000000027211 */ /* 0x002fc800078f08ff */
[----:B------:R-:W-:Y:S02]  /*11340*/  LOP3.LUT R3, R2, 0xfffffffe, RZ, 0xc0, !PT ;  /* 0xfffffffe02037812 */ /* 0x000fe400078ec0ff */
[----:B------:R-:W-:-:S03]  /*11350*/  MOV R2, 0x400 ;  /* 0x0000040000027802 */ /* 0x000fc60000000f00 */
[----:B------:R-:W-:Y:S01]  /*11360*/  IMAD.IADD R0, R0, 0x1, -R3 ;  /* 0x0000000100007824 */ /* 0x000fe200078e0a03 */
[----:B----4-:R-:W-:-:S04]  /*11370*/  LEA R4, R5, R2, 0x18 ;  /* 0x0000000205047211 */ /* 0x010fc800078ec0ff */
[----:B------:R-:W-:-:S04]  /*11380*/  SHF.L.U32 R0, R0, 0x1f, RZ ;  /* 0x0000001f00007819 */ /* 0x000fc800000006ff */
[----:B------:R-:W1:Y:S02]  /*11390*/  SYNCS.PHASECHK.TRANS64.TRYWAIT P0, [R4+URZ+0x30820], R0 ;  /* 0x03082000040075a7 */ /* 0x000e64000800017f */
[----:B-1----:R-:W-:Y:S05]  /*113a0*/  @!P0 BRA `(.L_x_306) ;  /* 0x0000003800f08947 */ /* 0x002fea0003800000 */
.L_x_425:
[----:B------:R-:W-:Y:S05]  /*113b0*/  BSYNC B0 ;  /* 0x0000000000007941 */ /* 0x000fea0003800000 */
.L_x_305:
[----:B------:R-:W-:-:S03]  /*113c0*/  UMOV UR4, 0xffffffff ;  /* 0xffffffff00047882 */ /* 0x000fc60000000000 */
[----:B------:R-:W-:Y:S05]  /*113d0*/  BRA.DIV UR4, `(.L_x_307) ;  /* 0x0000003a04f87947 */ /* 0x000fea000b800000 */
[----:B-1----:R-:W1:Y:S02]  /*113e0*/  S2R R0, SR_TID.X ;  /* 0x0000000000007919 */ /* 0x002e640000002100 */
[----:B-1----:R-:W-:-:S04]  /*113f0*/  SHF.R.U32.HI R0, RZ, 0x5, R0 ;  /* 0x00000005ff007819 */ /* 0x002fc80000011600 */
[----:B------:R-:W-:-:S05]  /*11400*/  LOP3.LUT R0, R0, 0x3, RZ, 0xc0, !PT ;  /* 0x0000000300007812 */ /* 0x000fca00078ec0ff */
[----:B------:R1:W3:Y:S02]  /*11410*/  SHFL.IDX PT, R14, R0, RZ, 0x1f ;  /* 0x00001fff000e7589 */ /* 0x0002e400000e0000 */
.L_x_428:
[----:B---3--:R-:W-:Y:S01]  /*11420*/  ISETP.NE.AND P0, PT, R14, RZ, PT ;  /* 0x000000ff0e00720c */ /* 0x008fe20003f05270 */
[----:B------:R-:W-:-:S12]  /*11430*/  BSSY B0, `(.L_x_308) ;  /* 0x0000026000007945 */ /* 0x000fd80003800000 */
[----:B------:R-:W-:Y:S05]  /*11440*/  @P0 BRA `(.L_x_309) ;  /* 0x0000000000900947 */ /* 0x000fea0003800000 */
[----:B------:R-:W-:-:S03]  /*11450*/  UMOV UR4, 0xffffffff ;  /* 0xffffffff00047882 */ /* 0x000fc60000000000 */
[----:B------:R-:W-:Y:S05]  /*11460*/  BRA.DIV UR4, `(.L_x_310) ;  /* 0x0000003e04087947 */ /* 0x000fea000b800000 */
[----:B------:R-:W-:-:S13]  /*11470*/  ELECT P6, URZ, PT ;  /* 0x00000000003f782f */ /* 0x000fda00038c0000 */
.L_x_431:
[----:B------:R-:W-:Y:S05]  /*11480*/  @!P6 BRA `(.L_x_309) ;  /* 0x000000000080e947 */ /* 0x000fea0003800000 */
[----:B-1----:R-:W3:Y:S02]  /*11490*/  LDL R0, [R1+0x2c] ;  /* 0x00002c0001007983 */ /* 0x002ee40000100800 */
[----:B---3--:R-:W-:-:S13]  /*114a0*/  R2UR UR4, R0 ;  /* 0x00000000000472ca */ /* 0x008fda00000e0000 */
[----:B------:R-:W-:-:S06]  /*114b0*/  ULOP3.LUT UR4, UR4, 0x2, URZ, 0xfc, !UPT ;  /* 0x0000000204047892 */ /* 0x000fcc000f8efc3f */
[----:B------:R-:W-:-:S05]  /*114c0*/  IMAD.U32 R0, RZ, RZ, UR4 ;  /* 0x00000004ff007e24 */ /* 0x000fca000f8e00ff */
[----:B------:R-:W-:-:S13]  /*114d0*/  ISETP.NE.AND P0, PT, R0, 0x3, PT ;  /* 0x000000030000780c */ /* 0x000fda0003f05270 */
[----:B------:R-:W-:Y:S05]  /*114e0*/  @!P0 BRA `(.L_x_311) ;  /* 0x0000000000048947 */ /* 0x000fea0003800000 */
[----:B------:R-:W-:Y:S01]  /*114f0*/  BPT.TRAP 0x1 ;  /* 0x000000040000795c */ /* 0x000fe20000300000 */
.L_x_311:
[C---:B------:R-:W-:Y:S01]  /*11500*/  IMAD R5, R27.reuse, 0x8, R4 ;  /* 0x000000081b057824 */ /* 0x040fe200078e0204 */
[----:B------:R-:W-:Y:S01]  /*11510*/  SHF.L.U32 R0, R28, 0x1f, RZ ;  /* 0x0000001f1c007819 */ /* 0x000fe200000006ff */
[----:B------:R-:W-:-:S03]  /*11520*/  VIADD R27, R27, 0x1 ;  /* 0x000000011b1b7836 */ /* 0x000fc60000000000 */
[----:B------:R-:W1:Y:S02]  /*11530*/  SYNCS.PHASECHK.TRANS64.TRYWAIT P1, [R5+URZ+0x30840], R0 ;  /* 0x03084000050075a7 */ /* 0x000e64000802017f */
[----:B------:R-:W-:-:S04]  /*11540*/  ISETP.NE.AND P2, PT, R27, 0x2, PT ;  /* 0x000000021b00780c */ /* 0x000fc80003f45270 */
[----:B------:R-:W-:Y:S01]  /*11550*/  SEL R3, RZ, 0x1, P2 ;  /* 0x00000001ff037807 */ /* 0x000fe20001000000 */
[----:B-1----:R-:W-:Y:S08]  /*11560*/  @!P1 BRA `(.L_x_312) ;  /* 0x0000003800e89947 */ /* 0x002ff00003800000 */
.L_x_432:
[----:B------:R-:W-:Y:S02]  /*11570*/  SEL R27, R27, RZ, P2 ;  /* 0x000000ff1b1b7207 */ /* 0x000fe40001000000 */
[----:B------:R-:W-:Y:S01]  /*11580*/  LOP3.LUT R2, R28, R3, RZ, 0x3c, !PT ;  /* 0x000000031c027212 */ /* 0x000fe200078e3cff */
[----:B------:R-:W-:Y:S06]  /*11590*/  @!P0 BRA `(.L_x_313) ;  /* 0x0000000000048947 */ /* 0x000fec0003800000 */
[----:B------:R-:W-:Y:S01]  /*115a0*/  BPT.TRAP 0x1 ;  /* 0x000000040000795c */ /* 0x000fe20000300000 */
.L_x_313:
[----:B------:R-:W-:Y:S01]  /*115b0*/  IMAD R27, R27, 0x8, R4 ;  /* 0x000000081b1b7824 */ /* 0x000fe200078e0204 */
[----:B------:R-:W-:-:S04]  /*115c0*/  SHF.L.U32 R2, R2, 0x1f, RZ ;  /* 0x0000001f02027819 */ /* 0x000fc800000006ff */
[----:B------:R-:W3:Y:S02]  /*115d0*/  SYNCS.PHASECHK.TRANS64.TRYWAIT P1, [R27+URZ+0x30840], R2 ;  /* 0x030840021b0075a7 */ /* 0x000ee4000802017f */
[----:B---3--:R-:W-:Y:S05]  /*115e0*/  @!P1 BRA `(.L_x_314) ;  /* 0x0000003800dc9947 */ /* 0x008fea0003800000 */
.L_x_433:
[----:B------:R-:W-:Y:S05]  /*115f0*/  @!P0 BRA `(.L_x_315) ;  /* 0x0000000000048947 */ /* 0x000fea0003800000 */
[----:B------:R-:W-:Y:S01]  /*11600*/  BPT.TRAP 0x1 ;  /* 0x000000040000795c */ /* 0x000fe20000300000 */
.L_x_315:
[----:B------:R-:W4:Y:S02]  /*11610*/  SYNCS.PHASECHK.TRANS64.TRYWAIT P1, [R5+URZ+0x30860], R0 ;  /* 0x03086000050075a7 */ /* 0x000f24000802017f */
[----:B----4-:R-:W-:Y:S05]  /*11620*/  @!P1 BRA `(.L_x_316) ;  /* 0x0000003800e09947 */ /* 0x010fea0003800000 */
.L_x_434:
[----:B------:R-:W-:Y:S05]  /*11630*/  @!P0 BRA `(.L_x_317) ;  /* 0x0000000000048947 */ /* 0x000fea0003800000 */
[----:B------:R-:W-:Y:S01]  /*11640*/  BPT.TRAP 0x1 ;  /* 0x000000040000795c */ /* 0x000fe20000300000 */
.L_x_317:
[----:B------:R0:W0:Y:S02]  /*11650*/  SYNCS.PHASECHK.TRANS64.TRYWAIT P0, [R27+URZ+0x30860], R2 ;  /* 0x030860021b0075a7 */ /* 0x000024000800017f */
[----:B0-----:R-:W-:Y:S05]  /*11660*/  @!P0 NANOSLEEP.SYNCS 0x989680 ;  /* 0x009896800000895d */ /* 0x001fea0003900000 */
[----:B------:R-:W0:Y:S02]  /*11670*/  @!P0 SYNCS.PHASECHK.TRANS64 P0, [R27+URZ+0x30860], R2 ;  /* 0x030860021b0085a7 */ /* 0x000e24000800007f */
[----:B0-----:R-:W-:Y:S05]  /*11680*/  @!P0 BRA `(.L_x_317) ;  /* 0xfffffffc00f08947 */ /* 0x001fea000383ffff */
.L_x_309:
[----:B------:R-:W-:Y:S05]  /*11690*/  BSYNC B0 ;  /* 0x0000000000007941 */ /* 0x000fea0003800000 */
.L_x_308:
[----:B------:R-:W-:Y:S05]  /*116a0*/  EXIT ;  /* 0x000000000000794d */ /* 0x000fea0003800000 */
.L_x_188:
[----:B0-----:R0:W1:Y:S02]  /*116b0*/  SYNCS.PHASECHK.TRANS64.TRYWAIT P1, [R2+URZ+0x30800], R5 ;  /* 0x03080005020075a7 */ /* 0x001064000802017f */
[----:B-1----:R-:W-:Y:S05]  /*116c0*/  @!P1 NANOSLEEP.SYNCS 0x989680 ;  /* 0x009896800000995d */ /* 0x002fea0003900000 */
[----:B------:R-:W1:Y:S02]  /*116d0*/  @!P1 SYNCS.PHASECHK.TRANS64 P1, [R2+URZ+0x30800], R5 ;  /* 0x03080005020095a7 */ /* 0x000e64000802007f */
[----:B-1----:R-:W-:Y:S05]  /*116e0*/  @!P1 BRA `(.L_x_188) ;  /* 0xfffffffc00f09947 */ /* 0x002fea000383ffff */
[----:B------:R-:W-:Y:S05]  /*116f0*/  BRA `(.L_x_318) ;  /* 0xffffff0400b07947 */ /* 0x000fea000383ffff */
.L_x_192:
[----:B-1----:R1:W2:Y:S02]  /*11700*/  SYNCS.PHASECHK.TRANS64.TRYWAIT P1, [R0+URZ+0x30830], R5 ;  /* 0x03083005000075a7 */ /* 0x0022a4000802017f */
[----:B--2---:R-:W-:Y:S05]  /*11710*/  @!P1 NANOSLEEP.SYNCS 0x989680 ;  /* 0x009896800000995d */ /* 0x004fea0003900000 */
[----:B------:R-:W2:Y:S02]  /*11720*/  @!P1 SYNCS.PHASECHK.TRANS64 P1, [R0+URZ+0x30830], R5 ;  /* 0x03083005000095a7 */ /* 0x000ea4000802007f */
[----:B--2---:R-:W-:Y:S05]  /*11730*/  @!P1 BRA `(.L_x_192) ;  /* 0xfffffffc00f09947 */ /* 0x004fea000383ffff */
[----:B------:R-:W-:Y:S05]  /*11740*/  BRA `(.L_x_191) ;  /* 0xffffff0400d07947 */ /* 0x000fea000383ffff */
.L_x_198:
[----:B-1----:R-:W-:-:S04]  /*11750*/  MOV R11, UR9 ;  /* 0x00000009000b7c02 */ /* 0x002fc80008000f00 */
[----:B------:R1:W2:Y:S03]  /*11760*/  SYNCS.PHASECHK.TRANS64.TRYWAIT P1, [R11+URZ+0x30830], R4 ;  /* 0x030830040b0075a7 */ /* 0x0002a6000802017f */
[----:B--2---:R-:W-:Y:S05]  /*11770*/  @!P1 NANOSLEEP.SYNCS 0x989680 ;  /* 0x009896800000995d */ /* 0x004fea0003900000 */
[----:B------:R-:W2:Y:S02]  /*11780*/  @!P1 SYNCS.PHASECHK.TRANS64 P1, [R11+URZ+0x30830], R4 ;  /* 0x030830040b0095a7 */ /* 0x000ea4000802007f */
[----:B--2---:R-:W-:Y:S05]  /*11790*/  @!P1 BRA `(.L_x_198) ;  /* 0xfffffffc00ec9947 */ /* 0x004fea000383ffff */
[----:B------:R-:W-:Y:S05]  /*117a0*/  BRA `(.L_x_197) ;  /* 0xffffff30006c7947 */ /* 0x000fea000383ffff */
.L_x_202:
[----:B01----:R-:W-:-:S04]  /*117b0*/  IMAD.U32 R4, RZ, RZ, UR10 ;  /* 0x0000000aff047e24 */ /* 0x003fc8000f8e00ff */
[----:B------:R0:W1:Y:S03]  /*117c0*/  SYNCS.PHASECHK.TRANS64.TRYWAIT P1, [R4+URZ+0x30850], R0 ;  /* 0x03085000040075a7 */ /* 0x000066000802017f */
[----:B-1----:R-:W-:Y:S05]  /*117d0*/  @!P1 NANOSLEEP.SYNCS 0x989680 ;  /* 0x009896800000995d */ /* 0x002fea0003900000 */
[----:B------:R-:W1:Y:S02]  /*117e0*/  @!P1 SYNCS.PHASECHK.TRANS64 P1, [R4+URZ+0x30850], R0 ;  /* 0x03085000040095a7 */ /* 0x000e64000802007f */
[----:B-1----:R-:W-:Y:S05]  /*117f0*/  @!P1 BRA `(.L_x_202) ;  /* 0xfffffffc00ec9947 */ /* 0x002fea000383ffff */
[----:B------:R-:W-:Y:S05]  /*11800*/  BRA `(.L_x_201) ;  /* 0xffffff3c00307947 */ /* 0x000fea000383ffff */
.L_x_209:
[----:B-1----:R1:W2:Y:S02]  /*11810*/  SYNCS.PHASECHK.TRANS64.TRYWAIT P1, [R13+URZ+0x30850], R0 ;  /* 0x030850000d0075a7 */ /* 0x0022a4000802017f */
[----:B--2---:R-:W-:Y:S05]  /*11820*/  @!P1 NANOSLEEP.SYNCS 0x989680 ;  /* 0x009896800000995d */ /* 0x004fea0003900000 */
[----:B------:R-:W2:Y:S02]  /*11830*/  @!P1 SYNCS.PHASECHK.TRANS64 P1, [R13+URZ+0x30850], R0 ;  /* 0x030850000d0095a7 */ /* 0x000ea4000802007f */
[----:B--2---:R-:W-:Y:S05]  /*11840*/  @!P1 BRA `(.L_x_209) ;  /* 0xfffffffc00f09947 */ /* 0x004fea000383ffff */
[----:B------:R-:W-:Y:S05]  /*11850*/  BRA `(.L_x_208) ;  /* 0xffffff5800e47947 */ /* 0x000fea000383ffff */
.L_x_255:
[----:B------:R-:W0:Y:S01]  /*11860*/  S2R R7, SR_TID.X ;  /* 0x0000000000077919 */ /* 0x000e220000002100 */
[----:B------:R-:W-:Y:S01]  /*11870*/  BSSY B0, `(.L_x_319) ;  /* 0x000000a000007945 */ /* 0x000fe20003800000 */
[----:B------:R-:W-:Y:S02]  /*11880*/  IMAD.MOV.U32 R12, RZ, RZ, RZ ;  /* 0x000000ffff0c7224 */ /* 0x000fe400078e00ff */
[----:B------:R-:W-:Y:S02]  /*11890*/  IMAD.MOV.U32 R11, RZ, RZ, 0x1f ;  /* 0x0000001fff0b7424 */ /* 0x000fe400078e00ff */
[----:B------:R-:W-:Y:S01]  /*118a0*/  IMAD.MOV.U32 R15, RZ, RZ, -0x1 ;  /* 0xffffffffff0f7424 */ /* 0x000fe200078e00ff */
[----:B0-----:R-:W-:-:S04]  /*118b0*/  SHF.R.U32.HI R7, RZ, 0x5, R7 ;  /* 0x00000005ff077819 */ /* 0x001fc80000011607 */
[----:B------:R-:W-:-:S05]  /*118c0*/  LOP3.LUT R7, R7, 0x3, RZ, 0xc0, !PT ;  /* 0x0000000307077812 */ /* 0x000fca00078ec0ff */
[----:B------:R-:W-:-:S07]  /*118d0*/  IMAD.MOV.U32 R13, RZ, RZ, R7 ;  /* 0x000000ffff0d7224 */ /* 0x000fce00078e0007 */
[----:B-----5:R-:W-:Y:S05]  /*118e0*/  WARPSYNC.COLLECTIVE R15, `(.L_x_320) ;  /* 0x000000000f087348 */ /* 0x020fea0003c00000 */
[----:B------:R0:W1:Y:S02]  /*118f0*/  SHFL.IDX P6, R14, R13, R12, R11 ;  /* 0x0000000c0d0e7389 */ /* 0x00006400000c000b */
[----:B01---5:R-:W-:Y:S01]  /*11900*/  ENDCOLLECTIVE ;  /* 0x000000000000791b */ /* 0x023fe20003800000 */
.L_x_320:
[----:B------:R-:W-:Y:S05]  /*11910*/  BSYNC B0 ;  /* 0x0000000000007941 */ /* 0x000fea0003800000 */
.L_x_319:
[----:B------:R-:W-:Y:S05]  /*11920*/  BRA `(.L_x_321) ;  /* 0xffffffbc00fc7947 */ /* 0x000fea000383ffff */
.L_x_258:
[----:B0-----:R0:W1:Y:S02]  /*11930*/  SYNCS.PHASECHK.TRANS64.TRYWAIT P0, [R7+URZ+0x30840], R2 ;  /* 0x03084002070075a7 */ /* 0x001064000800017f */
[----:B-1----:R-:W-:Y:S05]  /*11940*/  @!P0 NANOSLEEP.SYNCS 0x989680 ;  /* 0x009896800000895d */ /* 0x002fea0003900000 */
[----:B------:R-:W1:Y:S02]  /*11950*/  @!P0 SYNCS.PHASECHK.TRANS64 P0, [R7+URZ+0x30840], R2 ;  /* 0x03084002070085a7 */ /* 0x000e64000800007f */
[----:B-1----:R-:W-:Y:S05]  /*11960*/  @!P0 BRA `(.L_x_258) ;  /* 0xfffffffc00f08947 */ /* 0x002fea000383ffff */
[----:B------:R-:W-:Y:S05]  /*11970*/  BRA `(.L_x_322) ;  /* 0xffffffc000587947 */ /* 0x000fea000383ffff */
.L_x_259:
[----:B------:R-:W-:Y:S01]  /*11980*/  BSSY B0, `(.L_x_323) ;  /* 0x0000008000007945 */ /* 0x000fe20003800000 */
[----:B------:R-:W-:Y:S01]  /*11990*/  IMAD.MOV.U32 R13, RZ, RZ, R0 ;  /* 0x000000ffff0d7224 */ /* 0x000fe200078e0000 */
[----:B------:R-:W-:Y:S01]  /*119a0*/  MOV R15, 0xffffffff ;  /* 0xffffffff000f7802 */ /* 0x000fe20000000f00 */
[----:B------:R-:W-:Y:S02]  /*119b0*/  IMAD.MOV.U32 R12, RZ, RZ, RZ ;  /* 0x000000ffff0c7224 */ /* 0x000fe400078e00ff */
[----:B------:R-:W-:-:S07]  /*119c0*/  IMAD.MOV.U32 R11, RZ, RZ, 0x181f ;  /* 0x0000181fff0b7424 */ /* 0x000fce00078e00ff */
[----:B------:R-:W-:Y:S05]  /*119d0*/  WARPSYNC.COLLECTIVE R15, `(.L_x_324) ;  /* 0x000000000f087348 */ /* 0x000fea0003c00000 */
[----:B------:R0:W1:Y:S02]  /*119e0*/  SHFL.IDX P6, R14, R13, R12, R11 ;  /* 0x0000000c0d0e7389 */ /* 0x00006400000c000b */
[----:B01----:R-:W-:Y:S01]  /*119f0*/  ENDCOLLECTIVE ;  /* 0x000000000000791b */ /* 0x003fe20003800000 */
.L_x_324:
[----:B------:R-:W-:Y:S05]  /*11a00*/  BSYNC B0 ;  /* 0x0000000000007941 */ /* 0x000fea0003800000 */
.L_x_323:
[----:B------:R-:W-:Y:S02]  /*11a10*/  IMAD.MOV.U32 R13, RZ, RZ, R4 ;  /* 0x000000ffff0d7224 */ /* 0x000fe400078e0004 */
[----:B------:R-:W-:Y:S02]  /*11a20*/  IMAD.MOV.U32 R12, RZ, RZ, RZ ;  /* 0x000000ffff0c7224 */ /* 0x000fe400078e00ff */
[----:B------:R-:W-:Y:S02]  /*11a30*/  IMAD.MOV.U32 R11, RZ, RZ, 0x181f ;  /* 0x0000181fff0b7424 */ /* 0x000fe400078e00ff */
[----:B------:R-:W-:Y:S02]  /*11a40*/  IMAD.MOV.U32 R15, RZ, RZ, -0x1 ;  /* 0xffffffffff0f7424 */ /* 0x000fe400078e00ff */
[----:B------:R-:W-:Y:S02]  /*11a50*/  IMAD.MOV.U32 R2, RZ, RZ, R14 ;  /* 0x000000ffff027224 */ /* 0x000fe400078e000e */
[----:B------:R-:W-:-:S07]  /*11a60*/  @P0 IMAD R8, R5, 0x2, R22 ;  /* 0x0000000205080824 */ /* 0x000fce00078e0216 */
[----:B------:R-:W-:Y:S05]  /*11a70*/  WARPSYNC.COLLECTIVE R15, `(.L_x_325) ;  /* 0x000000000f087348 */ /* 0x000fea0003c00000 */
[----:B------:R0:W1:Y:S02]  /*11a80*/  SHFL.IDX P6, R14, R13, R12, R11 ;  /* 0x0000000c0d0e7389 */ /* 0x00006400000c000b */
[----:B01----:R-:W-:Y:S01]  /*11a90*/  ENDCOLLECTIVE ;  /* 0x000000000000791b */ /* 0x003fe20003800000 */
.L_x_325:
[----:B------:R-:W-:Y:S01]  /*11aa0*/  MOV R13, R0 ;  /* 0x00000000000d7202 */ /* 0x000fe20000000f00 */
[----:B------:R-:W-:Y:S02]  /*11ab0*/  IMAD.MOV.U32 R12, RZ, RZ, 0x1 ;  /* 0x00000001ff0c7424 */ /* 0x000fe400078e00ff */
[----:B------:R-:W-:-:S07]  /*11ac0*/  IMAD.MOV.U32 R3, RZ, RZ, R14 ;  /* 0x000000ffff037224 */ /* 0x000fce00078e000e */
[----:B------:R-:W-:Y:S05]  /*11ad0*/  WARPSYNC.COLLECTIVE R15, `(.L_x_326) ;  /* 0x000000000f087348 */ /* 0x000fea0003c00000 */
[----:B------:R0:W1:Y:S02]  /*11ae0*/  SHFL.IDX P6, R14, R13, R12, R11 ;  /* 0x0000000c0d0e7389 */ /* 0x00006400000c000b */
[----:B01----:R-:W-:Y:S01]  /*11af0*/  ENDCOLLECTIVE ;  /* 0x000000000000791b */ /* 0x003fe20003800000 */
.L_x_326:
[----:B------:R-:W-:-:S05]  /*11b00*/  @P0 LEA R3, P1, R31, R3, 0x1 ;  /* 0x000000031f030211 */ /* 0x000fca00078208ff */
[----:B------:R-:W-:Y:S01]  /*11b10*/  @P0 IMAD.X R2, RZ, RZ, R2, P1 ;  /* 0x000000ffff020224 */ /* 0x000fe200008e0602 */
[----:B------:R-:W-:-:S04]  /*11b20*/  ISETP.GE.AND P1, PT, R6, 0x11, PT ;  /* 0x000000110600780c */ /* 0x000fc80003f26270 */
[----:B------:R-:W-:Y:S01]  /*11b30*/  @P0 LOP3.LUT R3, R3, R2, RZ, 0x3c, !PT ;  /* 0x0000000203030212 */ /* 0x000fe200078e3cff */
[----:B------:R-:W-:-:S03]  /*11b40*/  IMAD.MOV.U32 R13, RZ, RZ, R4 ;  /* 0x000000ffff0d7224 */ /* 0x000fc600078e0004 */
[----:B------:R-:W-:-:S04]  /*11b50*/  @P0 LOP3.LUT R2, R3, R2, RZ, 0x3c, !PT ;  /* 0x0000000203020212 */ /* 0x000fc800078e3cff */
[----:B------:R-:W-:-:S05]  /*11b60*/  @P0 LOP3.LUT R3, R3, R2, RZ, 0x3c, !PT ;  /* 0x0000000203030212 */ /* 0x000fca00078e3cff */
[----:B------:R-:W-:Y:S01]  /*11b70*/  @!PT LDS RZ, [RZ] ;  /* 0x00000000fffff984 */ /* 0x000fe20000000800 */
[----:B------:R-:W-:Y:S01]  /*11b80*/  @!PT LDS RZ, [RZ] ;  /* 0x00000000fffff984 */ /* 0x000fe20000000800 */
[----:B------:R-:W-:Y:S01]  /*11b90*/  @!PT LDS RZ, [RZ] ;  /* 0x00000000fffff984 */ /* 0x000fe20000000800 */
[----:B------:R-:W-:Y:S04]  /*11ba0*/  @P0 LDGSTS.E.BYPASS.LTC128B.128 [R8+0x1e400], desc[UR36][R2.64], !P4 ;  /* 0x1e40000002080fae */ /* 0x000fe8000e101d64 */
[----:B------:R-:W-:Y:S04]  /*11bb0*/  @P0 LDGSTS.E.BYPASS.LTC128B.128 [R8+0x21400], desc[UR36][R2.64+0x80], !P3 ;  /* 0x2140008002080fae */ /* 0x000fe8000d901d64 */
[----:B------:R0:W-:Y:S02]  /*11bc0*/  @P0 LDGSTS.E.BYPASS.LTC128B.128 [R8+0x24400], desc[UR36][R2.64+0x100], !P2 ;  /* 0x2440010002080fae */ /* 0x0001e4000d101d64 */
[----:B0-----:R-:W-:-:S07]  /*11bd0*/  IMAD.MOV.U32 R2, RZ, RZ, R14 ;  /* 0x000000ffff027224 */ /* 0x001fce00078e000e */
[----:B------:R-:W-:Y:S05]  /*11be0*/  WARPSYNC.COLLECTIVE R15, `(.L_x_327) ;  /* 0x000000000f087348 */ /* 0x000fea0003c00000 */
[----:B------:R0:W1:Y:S02]  /*11bf0*/  SHFL.IDX P6, R14, R13, R12, R11 ;  /* 0x0000000c0d0e7389 */ /* 0x00006400000c000b */
[----:B01----:R-:W-:Y:S01]  /*11c00*/  ENDCOLLECTIVE ;  /* 0x000000000000791b */ /* 0x003fe20003800000 */
.L_x_327:
[----:B------:R-:W-:Y:S02]  /*11c10*/  @P1 IMAD R8, R5, 0x2, R22 ;  /* 0x0000000205081824 */ /* 0x000fe400078e0216 */
[----:B------:R-:W-:Y:S02]  /*11c20*/  IMAD.MOV.U32 R13, RZ, RZ, R0 ;  /* 0x000000ffff0d7224 */ /* 0x000fe400078e0000 */
[----:B------:R-:W-:Y:S02]  /*11c30*/  IMAD.MOV.U32 R12, RZ, RZ, 0x2 ;  /* 0x00000002ff0c7424 */ /* 0x000fe400078e00ff */
[----:B------:R-:W-:-:S07]  /*11c40*/  IMAD.MOV.U32 R3, RZ, RZ, R14 ;  /* 0x000000ffff037224 */ /* 0x000fce00078e000e */
[----:B------:R-:W-:Y:S05]  /*11c50*/  WARPSYNC.COLLECTIVE R15, `(.L_x_328) ;  /* 0x000000000f087348 */ /* 0x000fea0003c00000 */
[----:B------:R0:W1:Y:S02]  /*11c60*/  SHFL.IDX P6, R14, R13, R12, R11 ;  /* 0x0000000c0d0e7389 */ /* 0x00006400000c000b */
[----:B01----:R-:W-:Y:S01]  /*11c70*/  ENDCOLLECTIVE ;  /* 0x000000000000791b */ /* 0x003fe20003800000 */
.L_x_328:
[----:B------:R-:W-:-:S05]  /*11c80*/  @P1 LEA R3, P0, R31, R3, 0x1 ;  /* 0x000000031f031211 */ /* 0x000fca00078008ff */
[----:B------:R-:W-:-:S05]  /*11c90*/  @P1 IMAD.X R2, RZ, RZ, R2, P0 ;  /* 0x000000ffff021224 */ /* 0x000fca00000e0602 */
        /* <DEDUP_REMOVED lines=9> */
[----:B------:R0:W-:Y:S01]  /*11d30*/  @P1 LDGSTS.E.BYPASS.LTC128B.128 [R8+0x24c00], desc[UR36][R2.64+0x100], !P2 ;  /* 0x24c0010002081fae */ /* 0x0001e2000d101d64 */
[----:B------:R-:W-:Y:S02]  /*11d40*/  ISETP.GE.AND P1, PT, R6, 0x21, PT ;  /* 0x000000210600780c */ /* 0x000fe40003f26270 */
[----:B0-----:R-:W-:-:S11]  /*11d50*/  MOV R2, R14 ;  /* 0x0000000e00027202 */ /* 0x001fd60000000f00 */
[----:B------:R-:W-:Y:S05]  /*11d60*/  WARPSYNC.COLLECTIVE R15, `(.L_x_329) ;  /* 0x000000000f087348 */ /* 0x000fea0003c00000 */
[----:B------:R0:W1:Y:S02]  /*11d70*/  SHFL.IDX P6, R14, R13, R12, R11 ;  /* 0x0000000c0d0e7389 */ /* 0x00006400000c000b */
[----:B01----:R-:W-:Y:S01]  /*11d80*/  ENDCOLLECTIVE ;  /* 0x000000000000791b */ /* 0x003fe20003800000 */
.L_x_329:
[----:B------:R-:W-:Y:S02]  /*11d90*/  @P1 IMAD R8, R5, 0x2, R22 ;  /* 0x0000000205081824 */ /* 0x000fe400078e0216 */
[----:B------:R-:W-:Y:S02]  /*11da0*/  IMAD.MOV.U32 R13, RZ, RZ, R0 ;  /* 0x000000ffff0d7224 */ /* 0x000fe400078e0000 */
[----:B------:R-:W-:Y:S02]  /*11db0*/  IMAD.MOV.U32 R12, RZ, RZ, 0x3 ;  /* 0x00000003ff0c7424 */ /* 0x000fe400078e00ff */
[----:B------:R-:W-:-:S07]  /*11dc0*/  IMAD.MOV.U32 R3, RZ, RZ, R14 ;  /* 0x000000ffff037224 */ /* 0x000fce00078e000e */
[----:B------:R-:W-:Y:S05]  /*11dd0*/  WARPSYNC.COLLECTIVE R15, `(.L_x_330) ;  /* 0x000000000f087348 */ /* 0x000fea0003c00000 */
[----:B------:R0:W1:Y:S02]  /*11de0*/  SHFL.IDX P6, R14, R13, R12, R11 ;  /* 0x0000000c0d0e7389 */ /* 0x00006400000c000b */
[----:B01----:R-:W-:Y:S01]  /*11df0*/  ENDCOLLECTIVE ;  /* 0x000000000000791b */ /* 0x003fe20003800000 */
.L_x_330:
        /* <DEDUP_REMOVED lines=12> */
[----:B------:R-:W-:Y:S01]  /*11ec0*/  ISETP.GE.AND P1, PT, R6, 0x31, PT ;  /* 0x000000310600780c */ /* 0x000fe20003f26270 */
[----:B0-----:R-:W-:-:S12]  /*11ed0*/  IMAD.MOV.U32 R2, RZ, RZ, R14 ;  /* 0x000000ffff027224 */ /* 0x001fd800078e000e */
[----:B------:R-:W-:Y:S05]  /*11ee0*/  WARPSYNC.COLLECTIVE R15, `(.L_x_331) ;  /* 0x000000000f087348 */ /* 0x000fea0003c00000 */
[----:B------:R0:W1:Y:S02]  /*11ef0*/  SHFL.IDX P6, R14, R13, R12, R11 ;  /* 0x0000000c0d0e7389 */ /* 0x00006400000c000b */
[----:B01----:R-:W-:Y:S01]  /*11f00*/  ENDCOLLECTIVE ;  /* 0x000000000000791b */ /* 0x003fe20003800000 */
.L_x_331:
[----:B------:R-:W-:Y:S02]  /*11f10*/  @P1 IMAD R8, R5, 0x2, R22 ;  /* 0x0000000205081824 */ /* 0x000fe400078e0216 */
[----:B------:R-:W-:Y:S02]  /*11f20*/  IMAD.MOV.U32 R13, RZ, RZ, R0 ;  /* 0x000000ffff0d7224 */ /* 0x000fe400078e0000 */
[----:B------:R-:W-:Y:S01]  /*11f30*/  IMAD.MOV.U32 R12, RZ, RZ, 0x4 ;  /* 0x00000004ff0c7424 */ /* 0x000fe200078e00ff */
[----:B------:R-:W-:-:S07]  /*11f40*/  MOV R3, R14 ;  /* 0x0000000e00037202 */ /* 0x000fce0000000f00 */
[----:B------:R-:W-:Y:S05]  /*11f50*/  WARPSYNC.COLLECTIVE R15, `(.L_x_332) ;  /* 0x000000000f087348 */ /* 0x000fea0003c00000 */
[----:B------:R0:W1:Y:S02]  /*11f60*/  SHFL.IDX P6, R14, R13, R12, R11 ;  /* 0x0000000c0d0e7389 */ /* 0x00006400000c000b */
[----:B01----:R-:W-:Y:S01]  /*11f70*/  ENDCOLLECTIVE ;  /* 0x000000000000791b */ /* 0x003fe20003800000 */
.L_x_332:
        /* <DEDUP_REMOVED lines=17> */
.L_x_333:
[----:B------:R-:W-:Y:S01]  /*12090*/  @P1 LEA R8, R5, R22, 0x1 ;  /* 0x0000001605081211 */ /* 0x000fe200078e08ff */
[----:B------:R-:W-:Y:S02]  /*120a0*/  IMAD.MOV.U32 R13, RZ, RZ, R0 ;  /* 0x000000ffff0d7224 */ /* 0x000fe400078e0000 */
[----:B------:R-:W-:Y:S02]  /*120b0*/  IMAD.MOV.U32 R12, RZ, RZ, 0x5 ;  /* 0x00000005ff0c7424 */ /* 0x000fe400078e00ff */
[----:B------:R-:W-:-:S07]  /*120c0*/  IMAD.MOV.U32 R3, RZ, RZ, R14 ;  /* 0x000000ffff037224 */ /* 0x000fce00078e000e */
[----:B------:R-:W-:Y:S05]  /*120d0*/  WARPSYNC.COLLECTIVE R15, `(.L_x_334) ;  /* 0x000000000f087348 */ /* 0x000fea0003c00000 */
[----:B------:R0:W1:Y:S02]  /*120e0*/  SHFL.IDX P6, R14, R13, R12, R11 ;  /* 0x0000000c0d0e7389 */ /* 0x00006400000c000b */
[----:B01----:R-:W-:Y:S01]  /*120f0*/  ENDCOLLECTIVE ;  /* 0x000000000000791b */ /* 0x003fe20003800000 */
.L_x_334:
[----:B------:R-:W-:-:S05]  /*12100*/  @P1 LEA R3, P0, R31, R3, 0x1 ;  /* 0x000000031f031211 */ /* 0x000fca00078008ff */
[----:B------:R-:W-:-:S05]  /*12110*/  @P1 IMAD.X R2, RZ, RZ, R2, P0 ;  /* 0x000000ffff021224 */ /* 0x000fca00000e0602 */
[----:B------:R-:W-:Y:S01]  /*12120*/  @P1 LOP3.LUT R3, R3, R2, RZ, 0x3c, !PT ;  /* 0x0000000203031212 */ /* 0x000fe200078e3cff */
[----:B------:R-:W-:-:S03]  /*12130*/  IMAD.MOV.U32 R13, RZ, RZ, R4 ;  /* 0x000000ffff0d7224 */ /* 0x000fc600078e0004 */
[----:B------:R-:W-:-:S04]  /*12140*/  @P1 LOP3.LUT R2, R3, R2, RZ, 0x3c, !PT ;  /* 0x0000000203021212 */ /* 0x000fc800078e3cff */
[----:B------:R-:W-:Y:S01]  /*12150*/  @P1 LOP3.LUT R3, R3, R2, RZ, 0x3c, !PT ;  /* 0x0000000203031212 */ /* 0x000fe200078e3cff */
[----:B------:R-:W-:-:S07]  /*12160*/  IMAD.MOV.U32 R0, RZ, RZ, R14 ;  /* 0x000000ffff007224 */ /* 0x000fce00078e000e */
[----:B------:R-:W-:Y:S05]  /*12170*/  WARPSYNC.COLLECTIVE R15, `(.L_x_335) ;  /* 0x000000000f087348 */ /* 0x000fea0003c00000 */
[----:B------:R0:W1:Y:S02]  /*12180*/  SHFL.IDX P6, R14, R13, R12, R11 ;  /* 0x0000000c0d0e7389 */ /* 0x00006400000c000b */
[----:B01----:R-:W-:Y:S01]  /*12190*/  ENDCOLLECTIVE ;  /* 0x000000000000791b */ /* 0x003fe20003800000 */
.L_x_335:
[----:B------:R-:W-:Y:S01]  /*121a0*/  @!PT LDS RZ, [RZ] ;  /* 0x00000000fffff984 */ /* 0x000fe20000000800 */
[----:B------:R-:W-:Y:S01]  /*121b0*/  @!PT LDS RZ, [RZ] ;  /* 0x00000000fffff984 */ /* 0x000fe20000000800 */
[----:B------:R-:W-:Y:S01]  /*121c0*/  @!PT LDS RZ, [RZ] ;  /* 0x00000000fffff984 */ /* 0x000fe20000000800 */
[----:B------:R-:W-:Y:S04]  /*121d0*/  @P1 LDGSTS.E.BYPASS.LTC128B.128 [R8+0x20400], desc[UR36][R2.64], !P4 ;  /* 0x2040000002081fae */ /* 0x000fe8000e101d64 */
[----:B------:R-:W-:Y:S04]  /*121e0*/  @P1 LDGSTS.E.BYPASS.LTC128B.128 [R8+0x23400], desc[UR36][R2.64+0x80], !P3 ;  /* 0x2340008002081fae */ /* 0x000fe8000d901d64 */
[----:B------:R0:W-:Y:S02]  /*121f0*/  @P1 LDGSTS.E.BYPASS.LTC128B.128 [R8+0x26400], desc[UR36][R2.64+0x100], !P2 ;  /* 0x2640010002081fae */ /* 0x0001e4000d101d64 */
[----:B0-----:R-:W-:Y:S01]  /*12200*/  IMAD.MOV.U32 R2, RZ, RZ, R14 ;  /* 0x000000ffff027224 */ /* 0x001fe200078e000e */
[----:B------:R-:W-:Y:S06]  /*12210*/  BRA `(.L_x_336) ;  /* 0xffffffbc009c7947 */ /* 0x000fec000383ffff */
.L_x_264:
[----:B------:R-:W-:Y:S01]  /*12220*/  IMAD.MOV.U32 R13, RZ, RZ, R5 ;  /* 0x000000ffff0d7224 */ /* 0x000fe200078e0005 */
[----:B------:R-:W-:Y:S01]  /*12230*/  MOV R15, 0xffffffff ;  /* 0xffffffff000f7802 */ /* 0x000fe20000000f00 */
[----:B------:R-:W-:Y:S02]  /*12240*/  IMAD.MOV.U32 R12, RZ, RZ, RZ ;  /* 0x000000ffff0c7224 */ /* 0x000fe400078e00ff */
[----:B------:R-:W-:Y:S02]  /*12250*/  IMAD.MOV.U32 R11, RZ, RZ, 0x181f ;  /* 0x0000181fff0b7424 */ /* 0x000fe400078e00ff */
[----:B-----5:R-:W-:Y:S02]  /*12260*/  IMAD R6, R17, R6, RZ ;  /* 0x0000000611067224 */ /* 0x020fe400078e02ff */
[----:B------:R-:W-:-:S07]  /*12270*/  IMAD.IADD R4, R10, 0x1, R4 ;  /* 0x000000010a047824 */ /* 0x000fce00078e0204 */
[----:B------:R-:W-:Y:S05]  /*12280*/  WARPSYNC.COLLECTIVE R15, `(.L_x_337) ;  /* 0x000000000f087348 */ /* 0x000fea0003c00000 */
[----:B------:R0:W1:Y:S02]  /*12290*/  SHFL.IDX P6, R14, R13, R12, R11 ;  /* 0x0000000c0d0e7389 */ /* 0x00006400000c000b */
[----:B01----:R-:W-:Y:S01]  /*122a0*/  ENDCOLLECTIVE ;  /* 0x000000000000791b */ /* 0x003fe20003800000 */
.L_x_337:
[C---:B------:R-:W-:Y:S01]  /*122b0*/  VIADD R7, R4.reuse, 0x10 ;  /* 0x0000001004077836 */ /* 0x040fe20000000000 */
[----:B------:R-:W-:Y:S01]  /*122c0*/  ISETP.GE.AND P1, PT, R4, R6, PT ;  /* 0x000000060400720c */ /* 0x000fe20003f26270 */
[----:B------:R-:W-:Y:S02]  /*122d0*/  IMAD.MOV.U32 R13, RZ, RZ, R0 ;  /* 0x000000ffff0d7224 */ /* 0x000fe400078e0000 */
[----:B------:R-:W-:-:S10]  /*122e0*/  IMAD.MOV.U32 R2, RZ, RZ, R14 ;  /* 0x000000ffff027224 */ /* 0x000fd400078e000e */
[----:B------:R-:W-:Y:S05]  /*122f0*/  WARPSYNC.COLLECTIVE R15, `(.L_x_338) ;  /* 0x000000000f087348 */ /* 0x000fea0003c00000 */
[----:B------:R0:W1:Y:S02]  /*12300*/  SHFL.IDX P6, R14, R13, R12, R11 ;  /* 0x0000000c0d0e7389 */ /* 0x00006400000c000b */
[----:B01----:R-:W-:Y:S01]  /*12310*/  ENDCOLLECTIVE ;  /* 0x000000000000791b */ /* 0x003fe20003800000 */
.L_x_338:
[----:B------:R-:W-:Y:S02]  /*12320*/  IMAD.MOV.U32 R13, RZ, RZ, R5 ;  /* 0x000000ffff0d7224 */ /* 0x000fe400078e0005 */
[----:B------:R-:W-:Y:S01]  /*12330*/  IMAD.MOV.U32 R12, RZ, RZ, 0x1 ;  /* 0x00000001ff0c7424 */ /* 0x000fe200078e00ff */
[----:B------:R-:W-:-:S05]  /*12340*/  @!P1 LEA R14, P4, R31, R14, 0x1 ;  /* 0x0000000e1f0e9211 */ /* 0x000fca00078808ff */
[----:B------:R-:W-:Y:S02]  /*12350*/  @!P1 IMAD.X R3, RZ, RZ, R2, P4 ;  /* 0x000000ffff039224 */ /* 0x000fe400020e0602 */
[----:B------:R-:W-:-:S07]  /*12360*/  @!P1 IMAD.MOV.U32 R2, RZ, RZ, R14 ;  /* 0x000000ffff029224 */ /* 0x000fce00078e000e */
[----:B------:R-:W-:Y:S05]  /*12370*/  WARPSYNC.COLLECTIVE R15, `(.L_x_339) ;  /* 0x000000000f087348 */ /* 0x000fea0003c00000 */
[----:B------:R0:W1:Y:S02]  /*12380*/  SHFL.IDX P6, R14, R13, R12, R11 ;  /* 0x0000000c0d0e7389 */ /* 0x00006400000c000b */
[----:B01----:R-:W-:Y:S01]  /*12390*/  ENDCOLLECTIVE ;  /* 0x000000000000791b */ /* 0x003fe20003800000 */
.L_x_339:
[----:B------:R-:W-:Y:S01]  /*123a0*/  @!PT LDS RZ, [RZ] ;  /* 0x00000000fffff984 */ /* 0x000fe20000000800 */
[----:B------:R-:W-:Y:S01]  /*123b0*/  @!PT LDS RZ, [RZ] ;  /* 0x00000000fffff984 */ /* 0x000fe20000000800 */
[----:B------:R-:W-:Y:S01]  /*123c0*/  @!PT LDS RZ, [RZ] ;  /* 0x00000000fffff984 */ /* 0x000fe20000000800 */
[----:B------:R-:W-:Y:S04]  /*123d0*/  @!P1 LDGSTS.E.BYPASS.LTC128B.128 [R36+0x12400], desc[UR36][R2.64], !P3 ;  /* 0x1240000002249fae */ /* 0x000fe8000d901d64 */
[----:B------:R-:W-:Y:S04]  /*123e0*/  @!P1 LDGSTS.E.BYPASS.LTC128B.128 [R36+0x16400], desc[UR36][R2.64+0x80], !P2 ;  /* 0x1640008002249fae */ /* 0x000fe8000d101d64 */
[----:B------:R0:W-:Y:S01]  /*123f0*/  @!P1 LDGSTS.E.BYPASS.LTC128B.128 [R36+0x1a400], desc[UR36][R2.64+0x100], !P0 ;  /* 0x1a40010002249fae */ /* 0x0001e2000c101d64 */
[----:B------:R-:W-:Y:S01]  /*12400*/  ISETP.GE.AND P1, PT, R7, R6, PT ;  /* 0x000000060700720c */ /* 0x000fe20003f26270 */
[----:B------:R-:W-:Y:S01]  /*12410*/  IMAD.MOV.U32 R13, RZ, RZ, R0 ;  /* 0x000000ffff0d7224 */ /* 0x000fe200078e0000 */
[----:B0-----:R-:W-:-:S11]  /*12420*/  MOV R2, R14 ;  /* 0x0000000e00027202 */ /* 0x001fd60000000f00 */
[----:B------:R-:W-:Y:S05]  /*12430*/  WARPSYNC.COLLECTIVE R15, `(.L_x_340) ;  /* 0x000000000f087348 */ /* 0x000fea0003c00000 */
[----:B------:R0:W1:Y:S02]  /*12440*/  SHFL.IDX P6, R14, R13, R12, R11 ;  /* 0x0000000c0d0e7389 */ /* 0x00006400000c000b */
[----:B01----:R-:W-:Y:S01]  /*12450*/  ENDCOLLECTIVE ;  /* 0x000000000000791b */ /* 0x003fe20003800000 */
.L_x_340:
        /* <DEDUP_REMOVED lines=8> */
.L_x_341:
[----:B------:R-:W-:Y:S02]  /*124e0*/  @!P1 IMAD.MOV.U32 R3, RZ, RZ, R7 ;  /* 0x000000ffff039224 */ /* 0x000fe400078e0007 */
[----:B------:R-:W-:-:S03]  /*124f0*/  VIADD R7, R4, 0x20 ;  /* 0x0000002004077836 */ /* 0x000fc60000000000 */
[----:B------:R-:W-:Y:S01]  /*12500*/  @!PT LDS RZ, [RZ] ;  /* 0x00000000fffff984 */ /* 0x000fe20000000800 */
[----:B------:R-:W-:Y:S01]  /*12510*/  @!PT LDS RZ, [RZ] ;  /* 0x00000000fffff984 */ /* 0x000fe20000000800 */
[----:B------:R-:W-:Y:S01]  /*12520*/  @!PT LDS RZ, [RZ] ;  /* 0x00000000fffff984 */ /* 0x000fe20000000800 */
[----:B------:R-:W-:Y:S04]  /*12530*/  @!P1 LDGSTS.E.BYPASS.LTC128B.128 [R36+0x12c00], desc[UR36][R2.64], !P3 ;  /* 0x12c0000002249fae */ /* 0x000fe8000d901d64 */
[----:B------:R-:W-:Y:S01]  /*12540*/  @!P1 LDGSTS.E.BYPASS.LTC128B.128 [R36+0x16c00], desc[UR36][R2.64+0x80], !P2 ;  /* 0x16c0008002249fae */ /* 0x000fe2000d101d64 */
[----:B------:R-:W-:-:S03]  /*12550*/  MOV R13, R0 ;  /* 0x00000000000d7202 */ /* 0x000fc60000000f00 */
[----:B------:R0:W-:Y:S01]  /*12560*/  @!P1 LDGSTS.E.BYPASS.LTC128B.128 [R36+0x1ac00], desc[UR36][R2.64+0x100], !P0 ;  /* 0x1ac0010002249fae */ /* 0x0001e2000c101d64 */
[----:B------:R-:W-:Y:S01]  /*12570*/  ISETP.GE.AND P1, PT, R7, R6, PT ;  /* 0x000000060700720c */ /* 0x000fe20003f26270 */
[----:B0-----:R-:W-:-:S12]  /*12580*/  IMAD.MOV.U32 R2, RZ, RZ, R14 ;  /* 0x000000ffff027224 */ /* 0x001fd800078e000e */
[----:B------:R-:W-:Y:S05]  /*12590*/  WARPSYNC.COLLECTIVE R15, `(.L_x_342) ;  /* 0x000000000f087348 */ /* 0x000fea0003c00000 */
[----:B------:R0:W1:Y:S02]  /*125a0*/  SHFL.IDX P6, R14, R13, R12, R11 ;  /* 0x0000000c0d0e7389 */ /* 0x00006400000c000b */
[----:B01----:R-:W-:Y:S01]  /*125b0*/  ENDCOLLECTIVE ;  /* 0x000000000000791b */ /* 0x003fe20003800000 */
.L_x_342:
        /* <DEDUP_REMOVED lines=8> */
.L_x_343:
[----:B------:R-:W-:Y:S02]  /*12640*/  @!P1 IMAD.MOV.U32 R3, RZ, RZ, R7 ;  /* 0x000000ffff039224 */ /* 0x000fe400078e0007 */
[----:B------:R-:W-:-:S03]  /*12650*/  VIADD R7, R4, 0x30 ;  /* 0x0000003004077836 */ /* 0x000fc60000000000 */
[----:B------:R-:W-:Y:S01]  /*12660*/  @!PT LDS RZ, [RZ] ;  /* 0x00000000fffff984 */ /* 0x000fe20000000800 */
[----:B------:R-:W-:Y:S01]  /*12670*/  @!PT LDS RZ, [RZ] ;  /* 0x00000000fffff984 */ /* 0x000fe20000000800 */
[----:B------:R-:W-:Y:S01]  /*12680*/  @!PT LDS RZ, [RZ] ;  /* 0x00000000fffff984 */ /* 0x000fe20000000800 */
[----:B------:R-:W-:Y:S04]  /*12690*/  @!P1 LDGSTS.E.BYPASS.LTC128B.128 [R36+0x13400], desc[UR36][R2.64], !P3 ;  /* 0x1340000002249fae */ /* 0x000fe8000d901d64 */
[----:B------:R-:W-:Y:S01]  /*126a0*/  @!P1 LDGSTS.E.BYPASS.LTC128B.128 [R36+0x17400], desc[UR36][R2.64+0x80], !P2 ;  /* 0x1740008002249fae */ /* 0x000fe2000d101d64 */
[----:B------:R-:W-:-:S03]  /*126b0*/  IMAD.MOV.U32 R13, RZ, RZ, R0 ;  /* 0x000000ffff0d7224 */ /* 0x000fc600078e0000 */
[----:B------:R0:W-:Y:S01]  /*126c0*/  @!P1 LDGSTS.E.BYPASS.LTC128B.128 [R36+0x1b400], desc[UR36][R2.64+0x100], !P0 ;  /* 0x1b40010002249fae */ /* 0x0001e2000c101d64 */
[----:B------:R-:W-:Y:S01]  /*126d0*/  ISETP.GE.AND P1, PT, R7, R6, PT ;  /* 0x000000060700720c */ /* 0x000fe20003f26270 */
[----:B0-----:R-:W-:-:S12]  /*126e0*/  IMAD.MOV.U32 R2, RZ, RZ, R14 ;  /* 0x000000ffff027224 */ /* 0x001fd800078e000e */
[----:B------:R-:W-:Y:S05]  /*126f0*/  WARPSYNC.COLLECTIVE R15, `(.L_x_344) ;  /* 0x000000000f087348 */ /* 0x000fea0003c00000 */
[----:B------:R0:W1:Y:S02]  /*12700*/  SHFL.IDX P6, R14, R13, R12, R11 ;  /* 0x0000000c0d0e7389 */ /* 0x00006400000c000b */
[----:B01----:R-:W-:Y:S01]  /*12710*/  ENDCOLLECTIVE ;  /* 0x000000000000791b */ /* 0x003fe20003800000 */
.L_x_344:
[----:B------:R-:W-:Y:S02]  /*12720*/  IMAD.MOV.U32 R13, RZ, RZ, R5 ;  /* 0x000000ffff0d7224 */ /* 0x000fe400078e0005 */
[----:B------:R-:W-:Y:S01]  /*12730*/  IMAD.MOV.U32 R12, RZ, RZ, 0x4 ;  /* 0x00000004ff0c7424 */ /* 0x000fe200078e00ff */
[----:B------:R-:W-:-:S04]  /*12740*/  @!P1 LEA R14, P4, R31, R14, 0x1 ;  /* 0x0000000e1f0e9211 */ /* 0x000fc800078808ff */
[----:B------:R-:W-:Y:S01]  /*12750*/  @!P1 IADD3.X R7, RZ, R2, RZ, P4, !PT ;  /* 0x00000002ff079210 */ /* 0x000fe200027fe4ff */
[----:B------:R-:W-:-:S08]  /*12760*/  @!P1 IMAD.MOV.U32 R2, RZ, RZ, R14 ;  /* 0x000000ffff029224 */ /* 0x000fd000078e000e */
[----:B------:R-:W-:Y:S05]  /*12770*/  WARPSYNC.COLLECTIVE R15, `(.L_x_345) ;  /* 0x000000000f087348 */ /* 0x000fea0003c00000 */
[----:B------:R0:W1:Y:S02]  /*12780*/  SHFL.IDX P6, R14, R13, R12, R11 ;  /* 0x0000000c0d0e7389 */ /* 0x00006400000c000b */
[----:B01----:R-:W-:Y:S01]  /*12790*/  ENDCOLLECTIVE ;  /* 0x000000000000791b */ /* 0x003fe20003800000 */
.L_x_345:
        /* <DEDUP_REMOVED lines=14> */
.L_x_346:
[----:B------:R-:W-:Y:S02]  /*12880*/  IMAD.MOV.U32 R13, RZ, RZ, R5 ;  /* 0x000000ffff0d7224 */ /* 0x000fe400078e0005 */
[----:B------:R-:W-:Y:S01]  /*12890*/  IMAD.MOV.U32 R12, RZ, RZ, 0x5 ;  /* 0x00000005ff0c7424 */ /* 0x000fe200078e00ff */
[----:B------:R-:W-:-:S05]  /*128a0*/  @!P1 LEA R14, P4, R31, R14, 0x1 ;  /* 0x0000000e1f0e9211 */ /* 0x000fca00078808ff */
[----:B------:R-:W-:Y:S01]  /*128b0*/  @!P1 IMAD.X R7, RZ, RZ, R2, P4 ;  /* 0x000000ffff079224 */ /* 0x000fe200020e0602 */
[----:B------:R-:W-:-:S07]  /*128c0*/  @!P1 MOV R2, R14 ;  /* 0x0000000e00029202 */ /* 0x000fce0000000f00 */
[----:B------:R-:W-:Y:S05]  /*128d0*/  WARPSYNC.COLLECTIVE R15, `(.L_x_347) ;  /* 0x000000000f087348 */ /* 0x000fea0003c00000 */
[----:B------:R0:W1:Y:S02]  /*128e0*/  SHFL.IDX P6, R14, R13, R12, R11 ;  /* 0x0000000c0d0e7389 */ /* 0x00006400000c000b */
[----:B01----:R-:W-:Y:S01]  /*128f0*/  ENDCOLLECTIVE ;  /* 0x000000000000791b */ /* 0x003fe20003800000 */
.L_x_347:
        /* <DEDUP_REMOVED lines=14> */
.L_x_348:
        /* <DEDUP_REMOVED lines=8> */
.L_x_349:
[----:B------:R-:W-:Y:S01]  /*12a60*/  @!P1 MOV R3, R7 ;  /* 0x0000000700039202 */ /* 0x000fe20000000f00 */
[----:B------:R-:W-:-:S04]  /*12a70*/  VIADD R7, R4, 0x60 ;  /* 0x0000006004077836 */ /* 0x000fc80000000000 */
        /* <DEDUP_REMOVED lines=12> */
.L_x_350:
[----:B------:R-:W-:Y:S01]  /*12b40*/  MOV R13, R5 ;  /* 0x00000005000d7202 */ /* 0x000fe20000000f00 */
[----:B------:R-:W-:Y:S01]  /*12b50*/  IMAD.MOV.U32 R12, RZ, RZ, 0x7 ;  /* 0x00000007ff0c7424 */ /* 0x000fe200078e00ff */
[----:B------:R-:W-:-:S05]  /*12b60*/  @!P1 LEA R14, P4, R31, R14, 0x1 ;  /* 0x0000000e1f0e9211 */ /* 0x000fca00078808ff */
[----:B------:R-:W-:Y:S02]  /*12b70*/  @!P1 IMAD.X R7, RZ, RZ, R2, P4 ;  /* 0x000000ffff079224 */ /* 0x000fe400020e0602 */
[----:B------:R-:W-:-:S07]  /*12b80*/  @!P1 IMAD.MOV.U32 R2, RZ, RZ, R14 ;  /* 0x000000ffff029224 */ /* 0x000fce00078e000e */
[----:B------:R-:W-:Y:S05]  /*12b90*/  WARPSYNC.COLLECTIVE R15, `(.L_x_351) ;  /* 0x000000000f087348 */ /* 0x000fea0003c00000 */
[----:B------:R0:W1:Y:S02]  /*12ba0*/  SHFL.IDX P6, R14, R13, R12, R11 ;  /* 0x0000000c0d0e7389 */ /* 0x00006400000c000b */
[----:B01----:R-:W-:Y:S01]  /*12bb0*/  ENDCOLLECTIVE ;  /* 0x000000000000791b */ /* 0x003fe20003800000 */
.L_x_351:
[----:B------:R-:W-:-:S05]  /*12bc0*/  @!P1 IMAD.MOV.U32 R3, RZ, RZ, R7 ;  /* 0x000000ffff039224 */ /* 0x000fca00078e0007 */
[----:B------:R-:W-:Y:S01]  /*12bd0*/  @!PT LDS RZ, [RZ] ;  /* 0x00000000fffff984 */ /* 0x000fe20000000800 */
[----:B------:R-:W-:Y:S01]  /*12be0*/  @!PT LDS RZ, [RZ] ;  /* 0x00000000fffff984 */ /* 0x000fe20000000800 */
[----:B------:R-:W-:Y:S01]  /*12bf0*/  @!PT LDS RZ, [RZ] ;  /* 0x00000000fffff984 */ /* 0x000fe20000000800 */
[----:B------:R0:W-:Y:S04]  /*12c00*/  @!P1 LDGSTS.E.BYPASS.LTC128B.128 [R36+0x15400], desc[UR36][R2.64], !P3 ;  /* 0x1540000002249fae */ /* 0x0001e8000d901d64 */
[----:B------:R0:W-:Y:S01]  /*12c10*/  @!P1 LDGSTS.E.BYPASS.LTC128B.128 [R36+0x19400], desc[UR36][R2.64+0x80], !P2 ;  /* 0x1940008002249fae */ /* 0x0001e2000d101d64 */
[----:B------:R-:W-:-:S03]  /*12c20*/  IMAD.MOV.U32 R13, RZ, RZ, R0 ;  /* 0x000000ffff0d7224 */ /* 0x000fc600078e0000 */
[----:B------:R0:W-:Y:S01]  /*12c30*/  @!P1 LDGSTS.E.BYPASS.LTC128B.128 [R36+0x1d400], desc[UR36][R2.64+0x100], !P0 ;  /* 0x1d40010002249fae */ /* 0x0001e2000c101d64 */
[----:B------:R-:W-:-:S07]  /*12c40*/  IMAD.MOV.U32 R5, RZ, RZ, R14 ;  /* 0x000000ffff057224 */ /* 0x000fce00078e000e */
[----:B0-----:R-:W-:Y:S05]  /*12c50*/  WARPSYNC.COLLECTIVE R15, `(.L_x_352) ;  /* 0x000000000f087348 */ /* 0x001fea0003c00000 */
[----:B------:R1:W2:Y:S02]  /*12c60*/  SHFL.IDX P6, R14, R13, R12, R11 ;  /* 0x0000000c0d0e7389 */ /* 0x0002a400000c000b */
[----:B012---:R-:W-:Y:S01]  /*12c70*/  ENDCOLLECTIVE ;  /* 0x000000000000791b */ /* 0x007fe20003800000 */
.L_x_352:
[----:B------:R-:W-:Y:S05]  /*12c80*/  BRA `(.L_x_353) ;  /* 0xffffffbc00f87947 */ /* 0x000fea000383ffff */
.L_x_269:
[----:B0-----:R0:W1:Y:S02]  /*12c90*/  SYNCS.PHASECHK.TRANS64.TRYWAIT P0, [R22+URZ+0x30820], R3 ;  /* 0x03082003160075a7 */ /* 0x001064000800017f */
[----:B-1----:R-:W-:Y:S05]  /*12ca0*/  @!P0 NANOSLEEP.SYNCS 0x989680 ;  /* 0x009896800000895d */ /* 0x002fea0003900000 */
[----:B------:R-:W1:Y:S02]  /*12cb0*/  @!P0 SYNCS.PHASECHK.TRANS64 P0, [R22+URZ+0x30820], R3 ;  /* 0x03082003160085a7 */ /* 0x000e64000800007f */
[----:B-1----:R-:W-:Y:S05]  /*12cc0*/  @!P0 BRA `(.L_x_269) ;  /* 0xfffffffc00f08947 */ /* 0x002fea000383ffff */
[----:B------:R-:W-:Y:S05]  /*12cd0*/  BRA `(.L_x_354) ;  /* 0xffffffc000707947 */ /* 0x000fea000383ffff */
.L_x_274:
[----:B0-----:R0:W1:Y:S02]  /*12ce0*/  SYNCS.PHASECHK.TRANS64.TRYWAIT P0, [R6+URZ+0x30840], R3 ;  /* 0x03084003060075a7 */ /* 0x001064000800017f */
[----:B-1----:R-:W-:Y:S05]  /*12cf0*/  @!P0 NANOSLEEP.SYNCS 0x989680 ;  /* 0x009896800000895d */ /* 0x002fea0003900000 */
[----:B------:R-:W1:Y:S02]  /*12d00*/  @!P0 SYNCS.PHASECHK.TRANS64 P0, [R6+URZ+0x30840], R3 ;  /* 0x03084003060085a7 */ /* 0x000e64000800007f */
[----:B-1----:R-:W-:Y:S05]  /*12d10*/  @!P0 BRA `(.L_x_274) ;  /* 0xfffffffc00f08947 */ /* 0x002fea000383ffff */
[----:B------:R-:W-:Y:S05]  /*12d20*/  BRA `(.L_x_355) ;  /* 0xffffffc4004c7947 */ /* 0x000fea000383ffff */
.L_x_275:
[----:B------:R-:W-:Y:S01]  /*12d30*/  BSSY B1, `(.L_x_356) ;  /* 0x0000008000017945 */ /* 0x000fe20003800000 */
[----:B------:R-:W-:Y:S02]  /*12d40*/  IMAD.MOV.U32 R13, RZ, RZ, R8 ;  /* 0x000000ffff0d7224 */ /* 0x000fe400078e0008 */
[----:B------:R-:W-:Y:S02]  /*12d50*/  IMAD.MOV.U32 R12, RZ, RZ, RZ ;  /* 0x000000ffff0c7224 */ /* 0x000fe400078e00ff */
[----:B------:R-:W-:Y:S02]  /*12d60*/  IMAD.MOV.U32 R11, RZ, RZ, 0x181f ;  /* 0x0000181fff0b7424 */ /* 0x000fe400078e00ff */
[----:B------:R-:W-:-:S07]  /*12d70*/  IMAD.MOV.U32 R15, RZ, RZ, -0x1 ;  /* 0xffffffffff0f7424 */ /* 0x000fce00078e00ff */
[----:B------:R-:W-:Y:S05]  /*12d80*/  WARPSYNC.COLLECTIVE R15, `(.L_x_357) ;  /* 0x000000000f087348 */ /* 0x000fea0003c00000 */
[----:B------:R0:W1:Y:S02]  /*12d90*/  SHFL.IDX P6, R14, R13, R12, R11 ;  /* 0x0000000c0d0e7389 */ /* 0x00006400000c000b */
[----:B01----:R-:W-:Y:S01]  /*12da0*/  ENDCOLLECTIVE ;  /* 0x000000000000791b */ /* 0x003fe20003800000 */
.L_x_357:
[----:B------:R-:W-:Y:S05]  /*12db0*/  BSYNC B1 ;  /* 0x0000000000017941 */ /* 0x000fea0003800000 */
.L_x_356:
[----:B------:R-:W-:Y:S01]  /*12dc0*/  MOV R13, R7 ;  /* 0x00000007000d7202 */ /* 0x000fe20000000f00 */
[----:B------:R-:W-:Y:S01]  /*12dd0*/  IMAD.MOV.U32 R12, RZ, RZ, RZ ;  /* 0x000000ffff0c7224 */ /* 0x000fe200078e00ff */
[----:B------:R-:W-:Y:S01]  /*12de0*/  LOP3.LUT R23, R23, 0xfffffeff, RZ, 0xc0, !PT ;  /* 0xfffffeff17177812 */ /* 0x000fe200078ec0ff */
[----:B------:R-:W-:Y:S02]  /*12df0*/  IMAD.MOV.U32 R11, RZ, RZ, 0x181f ;  /* 0x0000181fff0b7424 */ /* 0x000fe400078e00ff */
[----:B------:R-:W-:Y:S01]  /*12e00*/  IMAD.MOV.U32 R15, RZ, RZ, -0x1 ;  /* 0xffffffffff0f7424 */ /* 0x000fe200078e00ff */
[----:B------:R-:W-:Y:S01]  /*12e10*/  @P1 LOP3.LUT R23, R23, 0x100, RZ, 0xfc, !PT ;  /* 0x0000010017171812 */ /* 0x000fe200078efcff */
[----:B------:R-:W-:Y:S02]  /*12e20*/  IMAD.MOV.U32 R3, RZ, RZ, R14 ;  /* 0x000000ffff037224 */ /* 0x000fe400078e000e */
[----:B------:R-:W-:-:S07]  /*12e30*/  IMAD.SHL.U32 R4, R31, 0x2, RZ ;  /* 0x000000021f047824 */ /* 0x000fce00078e00ff */
[----:B------:R-:W-:Y:S05]  /*12e40*/  WARPSYNC.COLLECTIVE R15, `(.L_x_358) ;  /* 0x000000000f087348 */ /* 0x000fea0003c00000 */
[----:B------:R0:W1:Y:S02]  /*12e50*/  SHFL.IDX P6, R14, R13, R12, R11 ;  /* 0x0000000c0d0e7389 */ /* 0x00006400000c000b */
[----:B01----:R-:W-:Y:S01]  /*12e60*/  ENDCOLLECTIVE ;  /* 0x000000000000791b */ /* 0x003fe20003800000 */
.L_x_358:
[----:B------:R-:W-:Y:S01]  /*12e70*/  LOP3.LUT P1, RZ, R23, 0x4, RZ, 0xc0, !PT ;  /* 0x0000000417ff7812 */ /* 0x000fe2000782c0ff */
[----:B------:R-:W-:Y:S02]  /*12e80*/  IMAD R5, R5, 0x2, R22 ;  /* 0x0000000205057824 */ /* 0x000fe400078e0216 */
[----:B------:R-:W-:Y:S01]  /*12e90*/  IMAD.MOV.U32 R13, RZ, RZ, R8 ;  /* 0x000000ffff0d7224 */ /* 0x000fe200078e0008 */
[----:B------:R-:W-:Y:S01]  /*12ea0*/  MOV R12, 0x1 ;  /* 0x00000001000c7802 */ /* 0x000fe20000000f00 */
[----:B------:R-:W-:-:S08]  /*12eb0*/  IMAD.MOV.U32 R2, RZ, RZ, R14 ;  /* 0x000000ffff027224 */ /* 0x000fd000078e000e */
[----:B------:R-:W-:Y:S05]  /*12ec0*/  WARPSYNC.COLLECTIVE R15, `(.L_x_359) ;  /* 0x000000000f087348 */ /* 0x000fea0003c00000 */
[----:B------:R0:W1:Y:S02]  /*12ed0*/  SHFL.IDX P6, R14, R13, R12, R11 ;  /* 0x0000000c0d0e7389 */ /* 0x00006400000c000b */
[----:B01----:R-:W-:Y:S01]  /*12ee0*/  ENDCOLLECTIVE ;  /* 0x000000000000791b */ /* 0x003fe20003800000 */
.L_x_359:
[----:B------:R-:W-:-:S05]  /*12ef0*/  IADD3 R2, P0, R2, R4, RZ ;  /* 0x0000000402027210 */ /* 0x000fca0007f1e0ff */
[----:B------:R-:W-:-:S05]  /*12f00*/  IMAD.X R3, RZ, RZ, R3, P0 ;  /* 0x000000ffff037224 */ /* 0x000fca00000e0603 */
[----:B------:R-:W-:Y:S01]  /*12f10*/  @!PT LDS RZ, [RZ] ;  /* 0x00000000fffff984 */ /* 0x000fe20000000800 */
[----:B------:R-:W-:Y:S01]  /*12f20*/  @!PT LDS RZ, [RZ] ;  /* 0x00000000fffff984 */ /* 0x000fe20000000800 */
[----:B------:R-:W-:Y:S01]  /*12f30*/  @!PT LDS RZ, [RZ] ;  /* 0x00000000fffff984 */ /* 0x000fe20000000800 */
[----:B------:R-:W-:Y:S01]  /*12f40*/  LDGSTS.E.BYPASS.LTC128B.128 [R5+0x1e400], desc[UR36][R2.64], !P1 ;  /* 0x1e40000002057fae */ /* 0x000fe2000c901d64 */
[----:B------:R-:W-:-:S03]  /*12f50*/  IMAD.MOV.U32 R13, RZ, RZ, R7 ;  /* 0x000000ffff0d7224 */ /* 0x000fc600078e0007 */
[----:B------:R-:W-:Y:S04]  /*12f60*/  LDGSTS.E.BYPASS.LTC128B.128 [R5+0x21400], desc[UR36][R2.64+0x80], !P5 ;  /* 0x2140008002057fae */ /* 0x000fe8000e901d64 */
[----:B------:R0:W-:Y:S02]  /*12f70*/  LDGSTS.E.BYPASS.LTC128B.128 [R5+0x24400], desc[UR36][R2.64+0x100], !P4 ;  /* 0x2440010002057fae */ /* 0x0001e4000e101d64 */
[----:B0-----:R-:W-:-:S07]  /*12f80*/  IMAD.MOV.U32 R3, RZ, RZ, R14 ;  /* 0x000000ffff037224 */ /* 0x001fce00078e000e */
[----:B------:R-:W-:Y:S05]  /*12f90*/  WARPSYNC.COLLECTIVE R15, `(.L_x_360) ;  /* 0x000000000f087348 */ /* 0x000fea0003c00000 */
[----:B------:R0:W1:Y:S02]  /*12fa0*/  SHFL.IDX P6, R14, R13, R12, R11 ;  /* 0x0000000c0d0e7389 */ /* 0x00006400000c000b */
[----:B01----:R-:W-:Y:S01]  /*12fb0*/  ENDCOLLECTIVE ;  /* 0x000000000000791b */ /* 0x003fe20003800000 */
.L_x_360:
[----:B------:R-:W-:Y:S02]  /*12fc0*/  IMAD.MOV.U32 R13, RZ, RZ, R8 ;  /* 0x000000ffff0d7224 */ /* 0x000fe400078e0008 */
[----:B------:R-:W-:Y:S02]  /*12fd0*/  IMAD.MOV.U32 R12, RZ, RZ, 0x2 ;  /* 0x00000002ff0c7424 */ /* 0x000fe400078e00ff */
[----:B------:R-:W-:-:S07]  /*12fe0*/  IMAD.MOV.U32 R2, RZ, RZ, R14 ;  /* 0x000000ffff027224 */ /* 0x000fce00078e000e */
[----:B------:R-:W-:Y:S05]  /*12ff0*/  WARPSYNC.COLLECTIVE R15, `(.L_x_361) ;  /* 0x000000000f087348 */ /* 0x000fea0003c00000 */
[----:B------:R0:W1:Y:S02]  /*13000*/  SHFL.IDX P6, R14, R13, R12, R11 ;  /* 0x0000000c0d0e7389 */ /* 0x00006400000c000b */
[----:B01----:R-:W-:Y:S01]  /*13010*/  ENDCOLLECTIVE ;  /* 0x000000000000791b */ /* 0x003fe20003800000 */
.L_x_361:
[----:B------:R-:W-:-:S05]  /*13020*/  IADD3 R2, P0, R2, R4, RZ ;  /* 0x0000000402027210 */ /* 0x000fca0007f1e0ff */
[----:B------:R-:W-:-:S05]  /*13030*/  IMAD.X R3, RZ, RZ, R3, P0 ;  /* 0x000000ffff037224 */ /* 0x000fca00000e0603 */
[----:B------:R-:W-:Y:S01]  /*13040*/  @!PT LDS RZ, [RZ] ;  /* 0x00000000fffff984 */ /* 0x000fe20000000800 */
[----:B------:R-:W-:Y:S01]  /*13050*/  @!PT LDS RZ, [RZ] ;  /* 0x00000000fffff984 */ /* 0x000fe20000000800 */
[----:B------:R-:W-:Y:S01]  /*13060*/  @!PT LDS RZ, [RZ] ;  /* 0x00000000fffff984 */ /* 0x000fe20000000800 */
[----:B------:R0:W-:Y:S01]  /*13070*/  LDGSTS.E.BYPASS.LTC128B.128 [R5+0x1ec00], desc[UR36][R2.64], !P1 ;  /* 0x1ec0000002057fae */ /* 0x0001e2000c901d64 */
[----:B------:R-:W-:-:S03]  /*13080*/  IMAD.MOV.U32 R13, RZ, RZ, R7 ;  /* 0x000000ffff0d7224 */ /* 0x000fc600078e0007 */
[----:B------:R0:W-:Y:S04]  /*13090*/  LDGSTS.E.BYPASS.LTC128B.128 [R5+0x21c00], desc[UR36][R2.64+0x80], !P5 ;  /* 0x21c0008002057fae */ /* 0x0001e8000e901d64 */
[----:B------:R0:W-:Y:S01]  /*130a0*/  LDGSTS.E.BYPASS.LTC128B.128 [R5+0x24c00], desc[UR36][R2.64+0x100], !P4 ;  /* 0x24c0010002057fae */ /* 0x0001e2000e101d64 */
[----:B------:R-:W-:-:S07]  /*130b0*/  IMAD.MOV.U32 R35, RZ, RZ, R14 ;  /* 0x000000ffff237224 */ /* 0x000fce00078e000e */
[----:B0-----:R-:W-:Y:S05]  /*130c0*/  WARPSYNC.COLLECTIVE R15, `(.L_x_362) ;  /* 0x000000000f087348 */ /* 0x001fea0003c00000 */
[----:B------:R1:W2:Y:S02]  /*130d0*/  SHFL.IDX P6, R14, R13, R12, R11 ;  /* 0x0000000c0d0e7389 */ /* 0x0002a400000c000b */
[----:B012---:R-:W-:Y:S01]  /*130e0*/  ENDCOLLECTIVE ;  /* 0x000000000000791b */ /* 0x007fe20003800000 */
.L_x_362:
[----:B------:R-:W-:Y:S02]  /*130f0*/  IMAD.MOV.U32 R13, RZ, RZ, R8 ;  /* 0x000000ffff0d7224 */ /* 0x000fe400078e0008 */
[----:B------:R-:W-:Y:S01]  /*13100*/  IMAD.MOV.U32 R12, RZ, RZ, 0x3 ;  /* 0x00000003ff0c7424 */ /* 0x000fe200078e00ff */
[----:B------:R-:W-:-:S07]  /*13110*/  MOV R2, R14 ;  /* 0x0000000e00027202 */ /* 0x000fce0000000f00 */
[----:B------:R-:W-:Y:S05]  /*13120*/  WARPSYNC.COLLECTIVE R15, `(.L_x_363) ;  /* 0x000000000f087348 */ /* 0x000fea0003c00000 */
[----:B------:R0:W1:Y:S02]  /*13130*/  SHFL.IDX P6, R14, R13, R12, R11 ;  /* 0x0000000c0d0e7389 */ /* 0x00006400000c000b */
[----:B01----:R-:W-:Y:S01]  /*13140*/  ENDCOLLECTIVE ;  /* 0x000000000000791b */ /* 0x003fe20003800000 */
.L_x_363:
        /* <DEDUP_REMOVED lines=13> */
.L_x_364:
[----:B------:R-:W-:Y:S01]  /*13220*/  IMAD.MOV.U32 R13, RZ, RZ, R8 ;  /* 0x000000ffff0d7224 */ /* 0x000fe200078e0008 */
[----:B------:R-:W-:Y:S01]  /*13230*/  MOV R12, 0x4 ;  /* 0x00000004000c7802 */ /* 0x000fe20000000f00 */
[----:B------:R-:W-:-:S07]  /*13240*/  IMAD.MOV.U32 R2, RZ, RZ, R14 ;  /* 0x000000ffff027224 */ /* 0x000fce00078e000e */
[----:B------:R-:W-:Y:S05]  /*13250*/  WARPSYNC.COLLECTIVE R15, `(.L_x_365) ;  /* 0x000000000f087348 */ /* 0x000fea0003c00000 */
[----:B------:R0:W1:Y:S02]  /*13260*/  SHFL.IDX P6, R14, R13, R12, R11 ;  /* 0x0000000c0d0e7389 */ /* 0x00006400000c000b */
[----:B01----:R-:W-:Y:S01]  /*13270*/  ENDCOLLECTIVE ;  /* 0x000000000000791b */ /* 0x003fe20003800000 */
.L_x_365:
        /* <DEDUP_REMOVED lines=13> */
.L_x_366:
[----:B------:R-:W-:Y:S02]  /*13350*/  IMAD.MOV.U32 R13, RZ, RZ, R8 ;  /* 0x000000ffff0d7224 */ /* 0x000fe400078e0008 */
[----:B------:R-:W-:Y:S02]  /*13360*/  IMAD.MOV.U32 R12, RZ, RZ, 0x5 ;  /* 0x00000005ff0c7424 */ /* 0x000fe400078e00ff */
[----:B------:R-:W-:-:S07]  /*13370*/  IMAD.MOV.U32 R2, RZ, RZ, R14 ;  /* 0x000000ffff027224 */ /* 0x000fce00078e000e */
[----:B------:R-:W-:Y:S05]  /*13380*/  WARPSYNC.COLLECTIVE R15, `(.L_x_367) ;  /* 0x000000000f087348 */ /* 0x000fea0003c00000 */
[----:B------:R0:W1:Y:S02]  /*13390*/  SHFL.IDX P6, R14, R13, R12, R11 ;  /* 0x0000000c0d0e7389 */ /* 0x00006400000c000b */
[----:B01----:R-:W-:Y:S01]  /*133a0*/  ENDCOLLECTIVE ;  /* 0x000000000000791b */ /* 0x003fe20003800000 */
.L_x_367:
[----:B------:R-:W-:-:S05]  /*133b0*/  IADD3 R2, P0, R2, R4, RZ ;  /* 0x0000000402027210 */ /* 0x000fca0007f1e0ff */
[----:B------:R-:W-:-:S05]  /*133c0*/  IMAD.X R3, RZ, RZ, R35, P0 ;  /* 0x000000ffff037224 */ /* 0x000fca00000e0623 */
[----:B------:R-:W-:Y:S01]  /*133d0*/  @!PT LDS RZ, [RZ] ;  /* 0x00000000fffff984 */ /* 0x000fe20000000800 */
[----:B------:R-:W-:Y:S01]  /*133e0*/  @!PT LDS RZ, [RZ] ;  /* 0x00000000fffff984 */ /* 0x000fe20000000800 */
[----:B------:R-:W-:Y:S01]  /*133f0*/  @!PT LDS RZ, [RZ] ;  /* 0x00000000fffff984 */ /* 0x000fe20000000800 */
[----:B------:R0:W-:Y:S01]  /*13400*/  LDGSTS.E.BYPASS.LTC128B.128 [R5+0x20400], desc[UR36][R2.64], !P1 ;  /* 0x2040000002057fae */ /* 0x0001e2000c901d64 */
[----:B------:R-:W-:Y:S01]  /*13410*/  IMAD.MOV.U32 R13, RZ, RZ, R7 ;  /* 0x000000ffff0d7224 */ /* 0x000fe200078e0007 */
[----:B------:R-:W-:Y:S02]  /*13420*/  LOP3.LUT P1, RZ, R23, 0x100, RZ, 0xc0, !PT ;  /* 0x0000010017ff7812 */ /* 0x000fe4000782c0ff */
[----:B------:R0:W-:Y:S04]  /*13430*/  LDGSTS.E.BYPASS.LTC128B.128 [R5+0x23400], desc[UR36][R2.64+0x80], !P5 ;  /* 0x2340008002057fae */ /* 0x0001e8000e901d64 */
[----:B------:R0:W-:Y:S01]  /*13440*/  LDGSTS.E.BYPASS.LTC128B.128 [R5+0x26400], desc[UR36][R2.64+0x100], !P4 ;  /* 0x2640010002057fae */ /* 0x0001e2000e101d64 */
[----:B------:R-:W-:-:S07]  /*13450*/  IMAD.MOV.U32 R35, RZ, RZ, R14 ;  /* 0x000000ffff237224 */ /* 0x000fce00078e000e */
[----:B0-----:R-:W-:Y:S05]  /*13460*/  WARPSYNC.COLLECTIVE R15, `(.L_x_368) ;  /* 0x000000000f087348 */ /* 0x001fea0003c00000 */
[----:B------:R1:W2:Y:S02]  /*13470*/  SHFL.IDX P6, R14, R13, R12, R11 ;  /* 0x0000000c0d0e7389 */ /* 0x0002a400000c000b */
[----:B012---:R-:W-:Y:S01]  /*13480*/  ENDCOLLECTIVE ;  /* 0x000000000000791b */ /* 0x007fe20003800000 */
.L_x_368:
[----:B------:R-:W-:Y:S01]  /*13490*/  MOV R2, R14 ;  /* 0x0000000e00027202 */ /* 0x000fe20000000f00 */
[----:B------:R-:W-:Y:S06]  /*134a0*/  BRA `(.L_x_369) ;  /* 0xffffffc0006c7947 */ /* 0x000fec000383ffff */
.L_x_280:
[----:B0-----:R0:W1:Y:S02]  /*134b0*/  SYNCS.PHASECHK.TRANS64.TRYWAIT P0, [R6+URZ+0x30860], R2 ;  /* 0x03086002060075a7 */ /* 0x001064000800017f */
[----:B-1----:R-:W-:Y:S05]  /*134c0*/  @!P0 NANOSLEEP.SYNCS 0x989680 ;  /* 0x009896800000895d */ /* 0x002fea0003900000 */
[----:B------:R-:W1:Y:S02]  /*134d0*/  @!P0 SYNCS.PHASECHK.TRANS64 P0, [R6+URZ+0x30860], R2 ;  /* 0x03086002060085a7 */ /* 0x000e64000800007f */
[----:B-1----:R-:W-:Y:S05]  /*134e0*/  @!P0 BRA `(.L_x_280) ;  /* 0xfffffffc00f08947 */ /* 0x002fea000383ffff */
[----:B------:R-:W-:Y:S05]  /*134f0*/  BRA `(.L_x_370) ;  /* 0xffffffc000d07947 */ /* 0x000fea000383ffff */
.L_x_281:
[----:B------:R-:W-:Y:S01]  /*13500*/  BSSY B1, `(.L_x_371) ;  /* 0x0000008000017945 */ /* 0x000fe20003800000 */
[----:B------:R-:W-:Y:S02]  /*13510*/  IMAD.MOV.U32 R13, RZ, RZ, R24 ;  /* 0x000000ffff0d7224 */ /* 0x000fe400078e0018 */
[----:B------:R-:W-:Y:S02]  /*13520*/  IMAD.MOV.U32 R12, RZ, RZ, RZ ;  /* 0x000000ffff0c7224 */ /* 0x000fe400078e00ff */
[----:B------:R-:W-:Y:S02]  /*13530*/  IMAD.MOV.U32 R11, RZ, RZ, 0x181f ;  /* 0x0000181fff0b7424 */ /* 0x000fe400078e00ff */
[----:B------:R-:W-:-:S07]  /*13540*/  IMAD.MOV.U32 R15, RZ, RZ, -0x1 ;  /* 0xffffffffff0f7424 */ /* 0x000fce00078e00ff */
[----:B0-----:R-:W-:Y:S05]  /*13550*/  WARPSYNC.COLLECTIVE R15, `(.L_x_372) ;  /* 0x000000000f087348 */ /* 0x001fea0003c00000 */
[----:B------:R1:W2:Y:S02]  /*13560*/  SHFL.IDX P6, R14, R13, R12, R11 ;  /* 0x0000000c0d0e7389 */ /* 0x0002a400000c000b */
[----:B012---:R-:W-:Y:S01]  /*13570*/  ENDCOLLECTIVE ;  /* 0x000000000000791b */ /* 0x007fe20003800000 */
.L_x_372:
[----:B------:R-:W-:Y:S05]  /*13580*/  BSYNC B1 ;  /* 0x0000000000017941 */ /* 0x000fea0003800000 */
.L_x_371:
[----:B------:R-:W-:Y:S01]  /*13590*/  IMAD.MOV.U32 R13, RZ, RZ, R18 ;  /* 0x000000ffff0d7224 */ /* 0x000fe200078e0012 */
[----:B------:R-:W-:Y:S01]  /*135a0*/  MOV R15, 0xffffffff ;  /* 0xffffffff000f7802 */ /* 0x000fe20000000f00 */
[----:B------:R-:W-:Y:S02]  /*135b0*/  IMAD.MOV.U32 R12, RZ, RZ, RZ ;  /* 0x000000ffff0c7224 */ /* 0x000fe400078e00ff */
[----:B------:R-:W-:Y:S02]  /*135c0*/  IMAD.MOV.U32 R11, RZ, RZ, 0x181f ;  /* 0x0000181fff0b7424 */ /* 0x000fe400078e00ff */
[----:B------:R-:W-:Y:S02]  /*135d0*/  IMAD.MOV.U32 R3, RZ, RZ, R14 ;  /* 0x000000ffff037224 */ /* 0x000fe400078e000e */
[----:B------:R-:W-:-:S07]  /*135e0*/  IMAD R5, R5, 0x2, R22 ;  /* 0x0000000205057824 */ /* 0x000fce00078e0216 */
[----:B------:R-:W-:Y:S05]  /*135f0*/  WARPSYNC.COLLECTIVE R15, `(.L_x_373) ;  /* 0x000000000f087348 */ /* 0x000fea0003c00000 */
[----:B------:R0:W1:Y:S02]  /*13600*/  SHFL.IDX P6, R14, R13, R12, R11 ;  /* 0x0000000c0d0e7389 */ /* 0x00006400000c000b */
[----:B01----:R-:W-:Y:S01]  /*13610*/  ENDCOLLECTIVE ;  /* 0x000000000000791b */ /* 0x003fe20003800000 */
.L_x_373:
[----:B------:R-:W-:Y:S02]  /*13620*/  IMAD.MOV.U32 R13, RZ, RZ, R24 ;  /* 0x000000ffff0d7224 */ /* 0x000fe400078e0018 */
[----:B------:R-:W-:Y:S02]  /*13630*/  IMAD.MOV.U32 R12, RZ, RZ, 0x1 ;  /* 0x00000001ff0c7424 */ /* 0x000fe400078e00ff */
[----:B------:R-:W-:-:S07]  /*13640*/  IMAD.MOV.U32 R2, RZ, RZ, R14 ;  /* 0x000000ffff027224 */ /* 0x000fce00078e000e */
[----:B------:R-:W-:Y:S05]  /*13650*/  WARPSYNC.COLLECTIVE R15, `(.L_x_374) ;  /* 0x000000000f087348 */ /* 0x000fea0003c00000 */
[----:B------:R0:W1:Y:S02]  /*13660*/  SHFL.IDX P6, R14, R13, R12, R11 ;  /* 0x0000000c0d0e7389 */ /* 0x00006400000c000b */
[----:B01----:R-:W-:Y:S01]  /*13670*/  ENDCOLLECTIVE ;  /* 0x000000000000791b */ /* 0x003fe20003800000 */
.L_x_374:
[----:B------:R-:W-:-:S05]  /*13680*/  IADD3 R2, P0, R2, R4, RZ ;  /* 0x0000000402027210 */ /* 0x000fca0007f1e0ff */
[----:B------:R-:W-:Y:S01]  /*13690*/  IMAD.X R3, RZ, RZ, R3, P0 ;  /* 0x000000ffff037224 */ /* 0x000fe200000e0603 */
[----:B------:R-:W-:Y:S01]  /*136a0*/  ISETP.LT.OR P0, PT, R7, 0x1, P3 ;  /* 0x000000010700780c */ /* 0x000fe20001f01670 */
[----:B------:R-:W-:-:S12]  /*136b0*/  IMAD.MOV.U32 R13, RZ, RZ, R18 ;  /* 0x000000ffff0d7224 */ /* 0x000fd800078e0012 */
[----:B------:R-:W-:Y:S01]  /*136c0*/  @!PT LDS RZ, [RZ] ;  /* 0x00000000fffff984 */ /* 0x000fe20000000800 */
[----:B------:R-:W-:Y:S01]  /*136d0*/  @!PT LDS RZ, [RZ] ;  /* 0x00000000fffff984 */ /* 0x000fe20000000800 */
[----:B------:R-:W-:Y:S01]  /*136e0*/  @!PT LDS RZ, [RZ] ;  /* 0x00000000fffff984 */ /* 0x000fe20000000800 */
[----:B------:R-:W-:Y:S01]  /*136f0*/  LDGSTS.E.BYPASS.LTC128B.128 [R5+0x400], desc[UR36][R2.64], !P0 ;  /* 0x0040000002057fae */ /* 0x000fe2000c101d64 */
[----:B------:R-:W-:-:S13]  /*13700*/  ISETP.LT.OR P0, PT, R7, 0x1, P2 ;  /* 0x000000010700780c */ /* 0x000fda0001701670 */
[----:B------:R-:W-:Y:S01]  /*13710*/  LDGSTS.E.BYPASS.LTC128B.128 [R5+0x3400], desc[UR36][R2.64+0x80], !P0 ;  /* 0x0340008002057fae */ /* 0x000fe2000c101d64 */
[----:B------:R-:W-:-:S13]  /*13720*/  ISETP.LT.OR P0, PT, R7, 0x1, P1 ;  /* 0x000000010700780c */ /* 0x000fda0000f01670 */
[----:B------:R0:W-:Y:S02]  /*13730*/  LDGSTS.E.BYPASS.LTC128B.128 [R5+0x6400], desc[UR36][R2.64+0x100], !P0 ;  /* 0x0640010002057fae */ /* 0x0001e4000c101d64 */
[----:B0-----:R-:W-:-:S07]  /*13740*/  IMAD.MOV.U32 R3, RZ, RZ, R14 ;  /* 0x000000ffff037224 */ /* 0x001fce00078e000e */
[----:B------:R-:W-:Y:S05]  /*13750*/  WARPSYNC.COLLECTIVE R15, `(.L_x_375) ;  /* 0x000000000f087348 */ /* 0x000fea0003c00000 */
[----:B------:R0:W1:Y:S02]  /*13760*/  SHFL.IDX P6, R14, R13, R12, R11 ;  /* 0x0000000c0d0e7389 */ /* 0x00006400000c000b */
[----:B01----:R-:W-:Y:S01]  /*13770*/  ENDCOLLECTIVE ;  /* 0x000000000000791b */ /* 0x003fe20003800000 */
.L_x_375:
[----:B------:R-:W-:Y:S02]  /*13780*/  IMAD.MOV.U32 R13, RZ, RZ, R24 ;  /* 0x000000ffff0d7224 */ /* 0x000fe400078e0018 */
[----:B------:R-:W-:Y:S02]  /*13790*/  IMAD.MOV.U32 R12, RZ, RZ, 0x2 ;  /* 0x00000002ff0c7424 */ /* 0x000fe400078e00ff */
[----:B------:R-:W-:-:S07]  /*137a0*/  IMAD.MOV.U32 R2, RZ, RZ, R14 ;  /* 0x000000ffff027224 */ /* 0x000fce00078e000e */
[----:B------:R-:W-:Y:S05]  /*137b0*/  WARPSYNC.COLLECTIVE R15, `(.L_x_376) ;  /* 0x000000000f087348 */ /* 0x000fea0003c00000 */
[----:B------:R0:W1:Y:S02]  /*137c0*/  SHFL.IDX P6, R14, R13, R12, R11 ;  /* 0x0000000c0d0e7389 */ /* 0x00006400000c000b */
[----:B01----:R-:W-:Y:S01]  /*137d0*/  ENDCOLLECTIVE ;  /* 0x000000000000791b */ /* 0x003fe20003800000 */
.L_x_376:
[----:B------:R-:W-:-:S04]  /*137e0*/  IADD3 R2, P0, R2, R4, RZ ;  /* 0x0000000402027210 */ /* 0x000fc80007f1e0ff */
[----:B------:R-:W-:Y:S02]  /*137f0*/  IADD3.X R3, RZ, R3, RZ, P0, !PT ;  /* 0x00000003ff037210 */ /* 0x000fe400007fe4ff */
        /* <DEDUP_REMOVED lines=14> */
.L_x_377:
[----:B------:R-:W-:Y:S02]  /*138e0*/  IMAD.MOV.U32 R13, RZ, RZ, R24 ;  /* 0x000000ffff0d7224 */ /* 0x000fe400078e0018 */
[----:B------:R-:W-:Y:S02]  /*138f0*/  IMAD.MOV.U32 R12, RZ, RZ, 0x3 ;  /* 0x00000003ff0c7424 */ /* 0x000fe400078e00ff */
[----:B------:R-:W-:-:S07]  /*13900*/  IMAD.MOV.U32 R2, RZ, RZ, R14 ;  /* 0x000000ffff027224 */ /* 0x000fce00078e000e */
[----:B------:R-:W-:Y:S05]  /*13910*/  WARPSYNC.COLLECTIVE R15, `(.L_x_378) ;  /* 0x000000000f087348 */ /* 0x000fea0003c00000 */
[----:B------:R0:W1:Y:S02]  /*13920*/  SHFL.IDX P6, R14, R13, R12, R11 ;  /* 0x0000000c0d0e7389 */ /* 0x00006400000c000b */
[----:B01----:R-:W-:Y:S01]  /*13930*/  ENDCOLLECTIVE ;  /* 0x000000000000791b */ /* 0x003fe20003800000 */
.L_x_378:
        /* <DEDUP_REMOVED lines=12> */
[----:B0-----:R-:W-:-:S07]  /*13a00*/  MOV R3, R14 ;  /* 0x0000000e00037202 */ /* 0x001fce0000000f00 */
[----:B------:R-:W-:Y:S05]  /*13a10*/  WARPSYNC.COLLECTIVE R15, `(.L_x_379) ;  /* 0x000000000f087348 */ /* 0x000fea0003c00000 */
[----:B------:R0:W1:Y:S02]  /*13a20*/  SHFL.IDX P6, R14, R13, R12, R11 ;  /* 0x0000000c0d0e7389 */ /* 0x00006400000c000b */
[----:B01----:R-:W-:Y:S01]  /*13a30*/  ENDCOLLECTIVE ;  /* 0x000000000000791b */ /* 0x003fe20003800000 */
.L_x_379:
[----:B------:R-:W-:Y:S02]  /*13a40*/  IMAD.MOV.U32 R13, RZ, RZ, R24 ;  /* 0x000000ffff0d7224 */ /* 0x000fe400078e0018 */
[----:B------:R-:W-:Y:S02]  /*13a50*/  IMAD.MOV.U32 R12, RZ, RZ, 0x4 ;  /* 0x00000004ff0c7424 */ /* 0x000fe400078e00ff */
[----:B------:R-:W-:-:S07]  /*13a60*/  IMAD.MOV.U32 R2, RZ, RZ, R14 ;  /* 0x000000ffff027224 */ /* 0x000fce00078e000e */
[----:B------:R-:W-:Y:S05]  /*13a70*/  WARPSYNC.COLLECTIVE R15, `(.L_x_380) ;  /* 0x000000000f087348 */ /* 0x000fea0003c00000 */
[----:B------:R0:W1:Y:S02]  /*13a80*/  SHFL.IDX P6, R14, R13, R12, R11 ;  /* 0x0000000c0d0e7389 */ /* 0x00006400000c000b */
[----:B01----:R-:W-:Y:S01]  /*13a90*/  ENDCOLLECTIVE ;  /* 0x000000000000791b */ /* 0x003fe20003800000 */
.L_x_380:
        /* <DEDUP_REMOVED lines=16> */
.L_x_381:
[----:B------:R-:W-:Y:S02]  /*13ba0*/  IMAD.MOV.U32 R13, RZ, RZ, R24 ;  /* 0x000000ffff0d7224 */ /* 0x000fe400078e0018 */
[----:B------:R-:W-:Y:S01]  /*13bb0*/  IMAD.MOV.U32 R12, RZ, RZ, 0x5 ;  /* 0x00000005ff0c7424 */ /* 0x000fe200078e00ff */
[----:B------:R-:W-:-:S07]  /*13bc0*/  MOV R2, R14 ;  /* 0x0000000e00027202 */ /* 0x000fce0000000f00 */
[----:B------:R-:W-:Y:S05]  /*13bd0*/  WARPSYNC.COLLECTIVE R15, `(.L_x_382) ;  /* 0x000000000f087348 */ /* 0x000fea0003c00000 */
[----:B------:R0:W1:Y:S02]  /*13be0*/  SHFL.IDX P6, R14, R13, R12, R11 ;  /* 0x0000000c0d0e7389 */ /* 0x00006400000c000b */
[----:B01----:R-:W-:Y:S01]  /*13bf0*/  ENDCOLLECTIVE ;  /* 0x000000000000791b */ /* 0x003fe20003800000 */
.L_x_382:
[----:B------:R-:W-:-:S05]  /*13c00*/  IADD3 R2, P0, R2, R4, RZ ;  /* 0x0000000402027210 */ /* 0x000fca0007f1e0ff */
[----:B------:R-:W-:Y:S01]  /*13c10*/  IMAD.X R3, RZ, RZ, R3, P0 ;  /* 0x000000ffff037224 */ /* 0x000fe200000e0603 */
[----:B------:R-:W-:Y:S01]  /*13c20*/  ISETP.LT.OR P0, PT, R7, 0x41, P3 ;  /* 0x000000410700780c */ /* 0x000fe20001f01670 */
[----:B------:R-:W-:-:S12]  /*13c30*/  IMAD.MOV.U32 R13, RZ, RZ, R18 ;  /* 0x000000ffff0d7224 */ /* 0x000fd800078e0012 */
        /* <DEDUP_REMOVED lines=9> */
.L_x_383:
[----:B------:R-:W-:Y:S01]  /*13cd0*/  @!PT LDS RZ, [RZ] ;  /* 0x00000000fffff984 */ /* 0x000fe20000000800 */
[----:B------:R-:W-:Y:S01]  /*13ce0*/  @!PT LDS RZ, [RZ] ;  /* 0x00000000fffff984 */ /* 0x000fe20000000800 */
[----:B------:R-:W-:Y:S01]  /*13cf0*/  @!PT LDS RZ, [RZ] ;  /* 0x00000000fffff984 */ /* 0x000fe20000000800 */
[----:B------:R0:W-:Y:S01]  /*13d00*/  LDGSTS.E.BYPASS.LTC128B.128 [R5+0x5400], desc[UR36][R2.64+0x80], !P0 ;  /* 0x0540008002057fae */ /* 0x0001e2000c101d64 */
[----:B------:R-:W-:-:S13]  /*13d10*/  ISETP.LT.OR P0, PT, R7, 0x41, P1 ;  /* 0x000000410700780c */ /* 0x000fda0000f01670 */
[----:B------:R0:W-:Y:S01]  /*13d20*/  LDGSTS.E.BYPASS.LTC128B.128 [R5+0x8400], desc[UR36][R2.64+0x100], !P0 ;  /* 0x0840010002057fae */ /* 0x0001e2000c101d64 */
[----:B------:R-:W-:Y:S05]  /*13d30*/  BRA `(.L_x_384) ;  /* 0xffffffbc00b47947 */ /* 0x000fea000383ffff */
.L_x_289:
[----:B0-----:R0:W1:Y:S02]  /*13d40*/  SYNCS.PHASECHK.TRANS64.TRYWAIT P0, [R0+URZ+0x30860], R3 ;  /* 0x03086003000075a7 */ /* 0x001064000800017f */
[----:B-1----:R-:W-:Y:S05]  /*13d50*/  @!P0 NANOSLEEP.SYNCS 0x989680 ;  /* 0x009896800000895d */ /* 0x002fea0003900000 */
[----:B------:R-:W1:Y:S02]  /*13d60*/  @!P0 SYNCS.PHASECHK.TRANS64 P0, [R0+URZ+0x30860], R3 ;  /* 0x03086003000085a7 */ /* 0x000e64000800007f */
[----:B-1----:R-:W-:Y:S05]  /*13d70*/  @!P0 BRA `(.L_x_289) ;  /* 0xfffffffc00f08947 */ /* 0x002fea000383ffff */
[----:B------:R-:W-:Y:S05]  /*13d80*/  BRA `(.L_x_385) ;  /* 0xffffffc000cc7947 */ /* 0x000fea000383ffff */
.L_x_290:
[----:B------:R-:W-:Y:S01]  /*13d90*/  BSSY B0, `(.L_x_386) ;  /* 0x0000008000007945 */ /* 0x000fe20003800000 */
[----:B------:R-:W-:Y:S01]  /*13da0*/  IMAD.MOV.U32 R13, RZ, RZ, R24 ;  /* 0x000000ffff0d7224 */ /* 0x000fe200078e0018 */
[----:B------:R-:W-:Y:S01]  /*13db0*/  MOV R11, 0x181f ;  /* 0x0000181f000b7802 */ /* 0x000fe20000000f00 */
[----:B------:R-:W-:Y:S02]  /*13dc0*/  IMAD.MOV.U32 R12, RZ, RZ, RZ ;  /* 0x000000ffff0c7224 */ /* 0x000fe400078e00ff */
[----:B------:R-:W-:-:S07]  /*13dd0*/  IMAD.MOV.U32 R15, RZ, RZ, -0x1 ;  /* 0xffffffffff0f7424 */ /* 0x000fce00078e00ff */
[----:B0-2---:R-:W-:Y:S05]  /*13de0*/  WARPSYNC.COLLECTIVE R15, `(.L_x_387) ;  /* 0x000000000f087348 */ /* 0x005fea0003c00000 */
[----:B--2---:R1:W2:Y:S02]  /*13df0*/  SHFL.IDX P6, R14, R13, R12, R11 ;  /* 0x0000000c0d0e7389 */ /* 0x0042a400000c000b */
[----:B012---:R-:W-:Y:S01]  /*13e00*/  ENDCOLLECTIVE ;  /* 0x000000000000791b */ /* 0x007fe20003800000 */
.L_x_387:
[----:B------:R-:W-:Y:S05]  /*13e10*/  BSYNC B0 ;  /* 0x0000000000007941 */ /* 0x000fea0003800000 */
.L_x_386:
[----:B------:R-:W-:Y:S02]  /*13e20*/  IMAD.MOV.U32 R13, RZ, RZ, R18 ;  /* 0x000000ffff0d7224 */ /* 0x000fe400078e0012 */
[----:B------:R-:W-:Y:S02]  /*13e30*/  IMAD.MOV.U32 R12, RZ, RZ, RZ ;  /* 0x000000ffff0c7224 */ /* 0x000fe400078e00ff */
[----:B------:R-:W-:Y:S02]  /*13e40*/  IMAD.MOV.U32 R11, RZ, RZ, 0x181f ;  /* 0x0000181fff0b7424 */ /* 0x000fe400078e00ff */
[----:B------:R-:W-:Y:S02]  /*13e50*/  IMAD.MOV.U32 R15, RZ, RZ, -0x1 ;  /* 0xffffffffff0f7424 */ /* 0x000fe400078e00ff */
[----:B------:R-:W-:Y:S02]  /*13e60*/  IMAD.MOV.U32 R3, RZ, RZ, R14 ;  /* 0x000000ffff037224 */ /* 0x000fe400078e000e */
[----:B------:R-:W-:-:S07]  /*13e70*/  IMAD.SHL.U32 R5, R31, 0x2, RZ ;  /* 0x000000021f057824 */ /* 0x000fce00078e00ff */
[----:B------:R-:W-:Y:S05]  /*13e80*/  WARPSYNC.COLLECTIVE R15, `(.L_x_388) ;  /* 0x000000000f087348 */ /* 0x000fea0003c00000 */
[----:B------:R0:W1:Y:S02]  /*13e90*/  SHFL.IDX P6, R14, R13, R12, R11 ;  /* 0x0000000c0d0e7389 */ /* 0x00006400000c000b */
[----:B01----:R-:W-:Y:S01]  /*13ea0*/  ENDCOLLECTIVE ;  /* 0x000000000000791b */ /* 0x003fe20003800000 */
.L_x_388:
[----:B------:R-:W-:Y:S01]  /*13eb0*/  ULDC UR4, c[0x0][0x2f4] ;  /* 0x0000bd0000047ab9 */ /* 0x000fe20000000800 */
[----:B------:R-:W-:Y:S01]  /*13ec0*/  IMAD R4, R7, 0x2, R22 ;  /* 0x0000000207047824 */ /* 0x000fe200078e0216 */
[----:B------:R-:W-:Y:S02]  /*13ed0*/  ISETP.GE.AND P2, PT, R31, UR4, PT ;  /* 0x000000041f007c0c */ /* 0x000fe4000bf46270 */
[----:B------:R-:W-:Y:S02]  /*13ee0*/  ISETP.GE.AND P1, PT, R33, UR4, PT ;  /* 0x0000000421007c0c */ /* 0x000fe4000bf26270 */
[C---:B------:R-:W-:Y:S02]  /*13ef0*/  ISETP.LT.OR P3, PT, R6.reuse, 0x1, P2 ;  /* 0x000000010600780c */ /* 0x040fe40001761670 */
[----:B------:R-:W-:Y:S01]  /*13f00*/  ISETP.LT.OR P4, PT, R6, 0x1, P1 ;  /* 0x000000010600780c */ /* 0x000fe20000f81670 */
[----:B------:R-:W-:Y:S02]  /*13f10*/  IMAD.MOV.U32 R13, RZ, RZ, R24 ;  /* 0x000000ffff0d7224 */ /* 0x000fe400078e0018 */
[----:B------:R-:W-:Y:S01]  /*13f20*/  IMAD.MOV.U32 R12, RZ, RZ, 0x1 ;  /* 0x00000001ff0c7424 */ /* 0x000fe200078e00ff */
[----:B------:R-:W-:-:S04]  /*13f30*/  IADD3 R2, P0, R14, R5, RZ ;  /* 0x000000050e027210 */ /* 0x000fc80007f1e0ff */
[----:B------:R-:W-:Y:S02]  /*13f40*/  IADD3.X R3, RZ, R3, RZ, P0, !PT ;  /* 0x00000003ff037210 */ /* 0x000fe400007fe4ff */
[----:B------:R-:W-:-:S13]  /*13f50*/  ISETP.GE.AND P0, PT, R32, UR4, PT ;  /* 0x0000000420007c0c */ /* 0x000fda000bf06270 */
[----:B------:R-:W-:Y:S05]  /*13f60*/  WARPSYNC.COLLECTIVE R15, `(.L_x_389) ;  /* 0x000000000f087348 */ /* 0x000fea0003c00000 */
[----:B------:R0:W1:Y:S02]  /*13f70*/  SHFL.IDX P6, R14, R13, R12, R11 ;  /* 0x0000000c0d0e7389 */ /* 0x00006400000c000b */
[----:B01----:R-:W-:Y:S01]  /*13f80*/  ENDCOLLECTIVE ;  /* 0x000000000000791b */ /* 0x003fe20003800000 */
.L_x_389:
[----:B------:R-:W-:Y:S01]  /*13f90*/  @!PT LDS RZ, [RZ] ;  /* 0x00000000fffff984 */ /* 0x000fe20000000800 */
[----:B------:R-:W-:Y:S01]  /*13fa0*/  @!PT LDS RZ, [RZ] ;  /* 0x00000000fffff984 */ /* 0x000fe20000000800 */
[----:B------:R-:W-:Y:S01]  /*13fb0*/  @!PT LDS RZ, [RZ] ;  /* 0x00000000fffff984 */ /* 0x000fe20000000800 */
[----:B------:R0:W-:Y:S01]  /*13fc0*/  LDGSTS.E.BYPASS.LTC128B.128 [R4+0x400], desc[UR36][R2.64], !P3 ;  /* 0x0040000002047fae */ /* 0x0001e2000d901d64 */
[----:B------:R-:W-:-:S03]  /*13fd0*/  ISETP.LT.OR P3, PT, R6, 0x1, P0 ;  /* 0x000000010600780c */ /* 0x000fc60000761670 */
[----:B------:R0:W-:Y:S01]  /*13fe0*/  LDGSTS.E.BYPASS.LTC128B.128 [R4+0x3400], desc[UR36][R2.64+0x80], !P4 ;  /* 0x0340008002047fae */ /* 0x0001e2000e101d64 */
[----:B------:R-:W-:-:S09]  /*13ff0*/  IMAD.MOV.U32 R13, RZ, RZ, R18 ;  /* 0x000000ffff0d7224 */ /* 0x000fd200078e0012 */
[----:B------:R0:W-:Y:S01]  /*14000*/  LDGSTS.E.BYPASS.LTC128B.128 [R4+0x6400], desc[UR36][R2.64+0x100], !P3 ;  /* 0x0640010002047fae */ /* 0x0001e2000d901d64 */
[----:B------:R-:W-:Y:S01]  /*14010*/  ISETP.LT.OR P3, PT, R6, 0x11, P2 ;  /* 0x000000110600780c */ /* 0x000fe20001761670 */
[----:B------:R-:W-:-:S12]  /*14020*/  IMAD.MOV.U32 R7, RZ, RZ, R14 ;  /* 0x000000ffff077224 */ /* 0x000fd800078e000e */
[----:B0-----:R-:W-:Y:S05]  /*14030*/  WARPSYNC.COLLECTIVE R15, `(.L_x_390) ;  /* 0x000000000f087348 */ /* 0x001fea0003c00000 */
[----:B------:R1:W2:Y:S02]  /*14040*/  SHFL.IDX P6, R14, R13, R12, R11 ;  /* 0x0000000c0d0e7389 */ /* 0x0002a400000c000b */
[----:B012---:R-:W-:Y:S01]  /*14050*/  ENDCOLLECTIVE ;  /* 0x000000000000791b */ /* 0x007fe20003800000 */
.L_x_390:
[----:B------:R-:W-:Y:S01]  /*14060*/  IMAD.MOV.U32 R13, RZ, RZ, R24 ;  /* 0x000000ffff0d7224 */ /* 0x000fe200078e0018 */
[----:B------:R-:W-:Y:S02]  /*14070*/  MOV R12, 0x2 ;  /* 0x00000002000c7802 */ /* 0x000fe40000000f00 */
[----:B------:R-:W-:-:S13]  /*14080*/  IADD3 R2, P4, R14, R5, RZ ;  /* 0x000000050e027210 */ /* 0x000fda0007f9e0ff */
[----:B------:R-:W-:Y:S05]  /*14090*/  WARPSYNC.COLLECTIVE R15, `(.L_x_391) ;  /* 0x000000000f087348 */ /* 0x000fea0003c00000 */
[----:B------:R0:W1:Y:S02]  /*140a0*/  SHFL.IDX P6, R14, R13, R12, R11 ;  /* 0x0000000c0d0e7389 */ /* 0x00006400000c000b */
[----:B01----:R-:W-:Y:S01]  /*140b0*/  ENDCOLLECTIVE ;  /* 0x000000000000791b */ /* 0x003fe20003800000 */
.L_x_391:
[----:B------:R-:W-:Y:S01]  /*140c0*/  IMAD.X R3, RZ, RZ, R7, P4 ;  /* 0x000000ffff037224 */ /* 0x000fe200020e0607 */
[----:B------:R-:W-:-:S04]  /*140d0*/  ISETP.LT.OR P4, PT, R6, 0x11, P1 ;  /* 0x000000110600780c */ /* 0x000fc80000f81670 */
[----:B------:R-:W-:Y:S01]  /*140e0*/  @!PT LDS RZ, [RZ] ;  /* 0x00000000fffff984 */ /* 0x000fe20000000800 */
[----:B------:R-:W-:Y:S01]  /*140f0*/  @!PT LDS RZ, [RZ] ;  /* 0x00000000fffff984 */ /* 0x000fe20000000800 */
[----:B------:R-:W-:Y:S01]  /*14100*/  @!PT LDS RZ, [RZ] ;  /* 0x00000000fffff984 */ /* 0x000fe20000000800 */
[----:B------:R0:W-:Y:S01]  /*14110*/  LDGSTS.E.BYPASS.LTC128B.128 [R4+0xc00], desc[UR36][R2.64], !P3 ;  /* 0x00c0000002047fae */ /* 0x0001e2000d901d64 */
[----:B------:R-:W-:Y:S01]  /*14120*/  ISETP.LT.OR P3, PT, R6, 0x11, P0 ;  /* 0x000000110600780c */ /* 0x000fe20000761670 */
[----:B------:R-:W-:-:S07]  /*14130*/  IMAD.MOV.U32 R13, RZ, RZ, R18 ;  /* 0x000000ffff0d7224 */ /* 0x000fce00078e0012 */
[----:B------:R0:W-:Y:S05]  /*14140*/  LDGSTS.E.BYPASS.LTC128B.128 [R4+0x3c00], desc[UR36][R2.64+0x80], !P4 ;  /* 0x03c0008002047fae */ /* 0x0001ea000e101d64 */
[----:B------:R0:W-:Y:S01]  /*14150*/  LDGSTS.E.BYPASS.LTC128B.128 [R4+0x6c00], desc[UR36][R2.64+0x100], !P3 ;  /* 0x06c0010002047fae */ /* 0x0001e2000d901d64 */
[----:B------:R-:W-:Y:S01]  /*14160*/  ISETP.LT.OR P3, PT, R6, 0x21, P2 ;  /* 0x000000210600780c */ /* 0x000fe20001761670 */
[----:B------:R-:W-:-:S12]  /*14170*/  IMAD.MOV.U32 R7, RZ, RZ, R14 ;  /* 0x000000ffff077224 */ /* 0x000fd800078e000e */
[----:B0-----:R-:W-:Y:S05]  /*14180*/  WARPSYNC.COLLECTIVE R15, `(.L_x_392) ;  /* 0x000000000f087348 */ /* 0x001fea0003c00000 */
[----:B------:R1:W2:Y:S02]  /*14190*/  SHFL.IDX P6, R14, R13, R12, R11 ;  /* 0x0000000c0d0e7389 */ /* 0x0002a400000c000b */
[----:B012---:R-:W-:Y:S01]  /*141a0*/  ENDCOLLECTIVE ;  /* 0x000000000000791b */ /* 0x007fe20003800000 */
.L_x_392:
[----:B------:R-:W-:Y:S02]  /*141b0*/  IMAD.MOV.U32 R13, RZ, RZ, R24 ;  /* 0x000000ffff0d7224 */ /* 0x000fe400078e0018 */
[----:B------:R-:W-:Y:S01]  /*141c0*/  IMAD.MOV.U32 R12, RZ, RZ, 0x3 ;  /* 0x00000003ff0c7424 */ /* 0x000fe200078e00ff */
[----:B------:R-:W-:-:S13]  /*141d0*/  IADD3 R2, P4, R14, R5, RZ ;  /* 0x000000050e027210 */ /* 0x000fda0007f9e0ff */
[----:B------:R-:W-:Y:S05]  /*141e0*/  WARPSYNC.COLLECTIVE R15, `(.L_x_393) ;  /* 0x000000000f087348 */ /* 0x000fea0003c00000 */
[----:B------:R0:W1:Y:S02]  /*141f0*/  SHFL.IDX P6, R14, R13, R12, R11 ;  /* 0x0000000c0d0e7389 */ /* 0x00006400000c000b */
[----:B01----:R-:W-:Y:S01]  /*14200*/  ENDCOLLECTIVE ;  /* 0x000000000000791b */ /* 0x003fe20003800000 */
.L_x_393:
        /* <DEDUP_REMOVED lines=15> */
.L_x_394:
[----:B------:R-:W-:Y:S02]  /*14300*/  IMAD.MOV.U32 R13, RZ, RZ, R24 ;  /* 0x000000ffff0d7224 */ /* 0x000fe400078e0018 */
[----:B------:R-:W-:Y:S01]  /*14310*/  IMAD.MOV.U32 R12, RZ, RZ, 0x4 ;  /* 0x00000004ff0c7424 */ /* 0x000fe200078e00ff */
[----:B------:R-:W-:-:S13]  /*14320*/  IADD3 R2, P4, R14, R5, RZ ;  /* 0x000000050e027210 */ /* 0x000fda0007f9e0ff */
[----:B------:R-:W-:Y:S05]  /*14330*/  WARPSYNC.COLLECTIVE R15, `(.L_x_395) ;  /* 0x000000000f087348 */ /* 0x000fea0003c00000 */
[----:B------:R0:W1:Y:S02]  /*14340*/  SHFL.IDX P6, R14, R13, R12, R11 ;  /* 0x0000000c0d0e7389 */ /* 0x00006400000c000b */
[----:B01----:R-:W-:Y:S01]  /*14350*/  ENDCOLLECTIVE ;  /* 0x000000000000791b */ /* 0x003fe20003800000 */
.L_x_395:
[----:B------:R-:W-:Y:S02]  /*14360*/  IADD3.X R3, RZ, R7, RZ, P4, !PT ;  /* 0x00000007ff037210 */ /* 0x000fe400027fe4ff */
[----:B------:R-:W-:-:S03]  /*14370*/  ISETP.LT.OR P4, PT, R6, 0x31, P1 ;  /* 0x000000310600780c */ /* 0x000fc60000f81670 */
[----:B------:R-:W-:Y:S01]  /*14380*/  @!PT LDS RZ, [RZ] ;  /* 0x00000000fffff984 */ /* 0x000fe20000000800 */
[----:B------:R-:W-:Y:S01]  /*14390*/  @!PT LDS RZ, [RZ] ;  /* 0x00000000fffff984 */ /* 0x000fe20000000800 */
[----:B------:R-:W-:Y:S01]  /*143a0*/  @!PT LDS RZ, [RZ] ;  /* 0x00000000fffff984 */ /* 0x000fe20000000800 */
[----:B------:R0:W-:Y:S01]  /*143b0*/  LDGSTS.E.BYPASS.LTC128B.128 [R4+0x1c00], desc[UR36][R2.64], !P3 ;  /* 0x01c0000002047fae */ /* 0x0001e2000d901d64 */
[----:B------:R-:W-:Y:S01]  /*143c0*/  ISETP.LT.OR P3, PT, R6, 0x31, P0 ;  /* 0x000000310600780c */ /* 0x000fe20000761670 */
[----:B------:R-:W-:-:S08]  /*143d0*/  IMAD.MOV.U32 R13, RZ, RZ, R18 ;  /* 0x000000ffff0d7224 */ /* 0x000fd000078e0012 */
[----:B------:R0:W-:Y:S04]  /*143e0*/  LDGSTS.E.BYPASS.LTC128B.128 [R4+0x4c00], desc[UR36][R2.64+0x80], !P4 ;  /* 0x04c0008002047fae */ /* 0x0001e8000e101d64 */
[----:B------:R0:W-:Y:S01]  /*143f0*/  LDGSTS.E.BYPASS.LTC128B.128 [R4+0x7c00], desc[UR36][R2.64+0x100], !P3 ;  /* 0x07c0010002047fae */ /* 0x0001e2000d901d64 */
[----:B------:R-:W-:Y:S01]  /*14400*/  ISETP.LT.OR P3, PT, R6, 0x41, P2 ;  /* 0x000000410600780c */ /* 0x000fe20001761670 */
[----:B------:R-:W-:-:S12]  /*14410*/  IMAD.MOV.U32 R7, RZ, RZ, R14 ;  /* 0x000000ffff077224 */ /* 0x000fd800078e000e */
[----:B0-----:R-:W-:Y:S05]  /*14420*/  WARPSYNC.COLLECTIVE R15, `(.L_x_396) ;  /* 0x000000000f087348 */ /* 0x001fea0003c00000 */
[----:B------:R1:W2:Y:S02]  /*14430*/  SHFL.IDX P6, R14, R13, R12, R11 ;  /* 0x0000000c0d0e7389 */ /* 0x0002a400000c000b */
[----:B012---:R-:W-:Y:S01]  /*14440*/  ENDCOLLECTIVE ;  /* 0x000000000000791b */ /* 0x007fe20003800000 */
.L_x_396:
[----:B------:R-:W-:Y:S02]  /*14450*/  IMAD.MOV.U32 R13, RZ, RZ, R24 ;  /* 0x000000ffff0d7224 */ /* 0x000fe400078e0018 */
[----:B------:R-:W-:Y:S01]  /*14460*/  IMAD.MOV.U32 R12, RZ, RZ, 0x5 ;  /* 0x00000005ff0c7424 */ /* 0x000fe200078e00ff */
[----:B------:R-:W-:-:S13]  /*14470*/  IADD3 R2, P4, R14, R5, RZ ;  /* 0x000000050e027210 */ /* 0x000fda0007f9e0ff */
[----:B------:R-:W-:Y:S05]  /*14480*/  WARPSYNC.COLLECTIVE R15, `(.L_x_397) ;  /* 0x000000000f087348 */ /* 0x000fea0003c00000 */
[----:B------:R0:W1:Y:S02]  /*14490*/  SHFL.IDX P6, R14, R13, R12, R11 ;  /* 0x0000000c0d0e7389 */ /* 0x00006400000c000b */
[----:B01----:R-:W-:Y:S01]  /*144a0*/  ENDCOLLECTIVE ;  /* 0x000000000000791b */ /* 0x003fe20003800000 */
.L_x_397:
        /* <DEDUP_REMOVED lines=10> */
[----:B------:R-:W-:-:S07]  /*14550*/  MOV R24, R14 ;  /* 0x0000000e00187202 */ /* 0x000fce0000000f00 */
[----:B0-----:R-:W-:Y:S05]  /*14560*/  WARPSYNC.COLLECTIVE R15, `(.L_x_398) ;  /* 0x000000000f087348 */ /* 0x001fea0003c00000 */
[----:B------:R1:W2:Y:S02]  /*14570*/  SHFL.IDX P6, R14, R13, R12, R11 ;  /* 0x0000000c0d0e7389 */ /* 0x0002a400000c000b */
[----:B012---:R-:W-:Y:S01]  /*14580*/  ENDCOLLECTIVE ;  /* 0x000000000000791b */ /* 0x007fe20003800000 */
.L_x_398:
[----:B------:R-:W-:Y:S05]  /*14590*/  BRA `(.L_x_399) ;  /* 0xffffffbc00d07947 */ /* 0x000fea000383ffff */
.L_x_295:
        /* <DEDUP_REMOVED lines=8> */
.L_x_401:
[----:B------:R-:W-:Y:S05]  /*14620*/  BSYNC B0 ;  /* 0x0000000000007941 */ /* 0x000fea0003800000 */
.L_x_400:
[----:B------:R-:W-:Y:S01]  /*14630*/  IMAD.MOV.U32 R13, RZ, RZ, R16 ;  /* 0x000000ffff0d7224 */ /* 0x000fe200078e0010 */
[----:B------:R-:W-:Y:S01]  /*14640*/  MOV R12, 0x1 ;  /* 0x00000001000c7802 */ /* 0x000fe20000000f00 */
[----:B------:R-:W-:Y:S02]  /*14650*/  IMAD.MOV.U32 R11, RZ, RZ, 0x1f ;  /* 0x0000001fff0b7424 */ /* 0x000fe400078e00ff */
[----:B------:R-:W-:Y:S02]  /*14660*/  IMAD.MOV.U32 R15, RZ, RZ, -0x1 ;  /* 0xffffffffff0f7424 */ /* 0x000fe400078e00ff */
[----:B------:R-:W-:Y:S02]  /*14670*/  IMAD.IADD R7, R19, 0x1, R9 ;  /* 0x0000000113077824 */ /* 0x000fe400078e0209 */
[----:B------:R-:W-:-:S07]  /*14680*/  IMAD.MOV.U32 R0, RZ, RZ, R14 ;  /* 0x000000ffff007224 */ /* 0x000fce00078e000e */
[----:B------:R-:W-:Y:S05]  /*14690*/  WARPSYNC.COLLECTIVE R15, `(.L_x_402) ;  /* 0x000000000f087348 */ /* 0x000fea0003c00000 */
[----:B------:R0:W1:Y:S02]  /*146a0*/  SHFL.IDX P6, R14, R13, R12, R11 ;  /* 0x0000000c0d0e7389 */ /* 0x00006400000c000b */
[----:B01----:R-:W-:Y:S01]  /*146b0*/  ENDCOLLECTIVE ;  /* 0x000000000000791b */ /* 0x003fe20003800000 */
.L_x_402:
[----:B------:R-:W-:Y:S02]  /*146c0*/  ULDC UR4, c[0x0][0xc3c] ;  /* 0x00030f0000047ab9 */ /* 0x000fe40000000800 */
[----:B------:R-:W-:-:S13]  /*146d0*/  ISETP.GE.OR P1, PT, R7, UR4, !P0 ;  /* 0x0000000407007c0c */ /* 0x000fda000c726670 */
[----:B------:R-:W0:Y:S08]  /*146e0*/  @!P1 LDC.64 R4, c[0x0][0xc80] ;  /* 0x00032000ff049b82 */ /* 0x000e300000000a00 */
[----:B------:R-:W1:Y:S01]  /*146f0*/  @!P1 LDC.64 R2, c[0x0][0xc78] ;  /* 0x00031e00ff029b82 */ /* 0x000e620000000a00 */
[----:B------:R-:W-:Y:S01]  /*14700*/  CS2R R10, SRZ ;  /* 0x00000000000a7805 */ /* 0x000fe2000001ff00 */
[----:B------:R-:W-:-:S02]  /*14710*/  IMAD.MOV.U32 R8, RZ, RZ, R14 ;  /* 0x000000ffff087224 */ /* 0x000fc400078e000e */
[----:B0-----:R-:W-:-:S06]  /*14720*/  @!P1 IMAD.WIDE R4, R7, 0x4, R4 ;  /* 0x0000000407049825 */ /* 0x001fcc00078e0204 */
[----:B------:R-:W2:Y:S01]  /*14730*/  @!P1 LDG.E R4, desc[UR36][R4.64] ;  /* 0x0000002404049981 */ /* 0x000ea2000c1e1900 */
[----:B-1----:R-:W-:-:S06]  /*14740*/  @!P1 IMAD.WIDE R2, R7, 0x4, R2 ;  /* 0x0000000407029825 */ /* 0x002fcc00078e0202 */
[----:B------:R-:W3:Y:S01]  /*14750*/  @!P1 LDG.E R2, desc[UR36][R2.64] ;  /* 0x0000002402029981 */ /* 0x000ee2000c1e1900 */
[----:B------:R-:W-:Y:S01]  /*14760*/  IMAD.MOV.U32 R7, RZ, RZ, RZ ;  /* 0x000000ffff077224 */ /* 0x000fe200078e00ff */
[C---:B------:R-:W-:Y:S02]  /*14770*/  ISETP.GE.U32.AND P2, PT, R9.reuse, 0x2, PT ;  /* 0x000000020900780c */ /* 0x040fe40003f46070 */
[C---:B------:R-:W-:Y:S02]  /*14780*/  ISETP.GE.U32.AND P3, PT, R9.reuse, 0x4, PT ;  /* 0x000000040900780c */ /* 0x040fe40003f66070 */
[C---:B------:R-:W-:Y:S02]  /*14790*/  ISETP.GE.U32.AND P4, PT, R9.reuse, 0x8, PT ;  /* 0x000000080900780c */ /* 0x040fe40003f86070 */
[C---:B------:R-:W-:Y:S01]  /*147a0*/  ISETP.GE.U32.AND P5, PT, R9.reuse, 0x10, PT ;  /* 0x000000100900780c */ /* 0x040fe20003fa6070 */
[----:B--2---:R-:W-:Y:S02]  /*147b0*/  @!P1 IMAD.MOV.U32 R7, RZ, RZ, R4 ;  /* 0x000000ffff079224 */ /* 0x004fe400078e0004 */
[----:B---3--:R-:W-:Y:S01]  /*147c0*/  @!P1 IMAD.MOV.U32 R10, RZ, RZ, R2 ;  /* 0x000000ffff0a9224 */ /* 0x008fe200078e0002 */
[----:B------:R-:W-:-:S03]  /*147d0*/  ISETP.NE.AND P1, PT, R9, RZ, PT ;  /* 0x000000ff0900720c */ /* 0x000fc60003f25270 */
[----:B------:R-:W-:-:S10]  /*147e0*/  IMAD R13, R10, R7, RZ ;  /* 0x000000070a0d7224 */ /* 0x000fd400078e02ff */
[----:B------:R-:W-:Y:S05]  /*147f0*/  WARPSYNC.COLLECTIVE R15, `(.L_x_403) ;  /* 0x000000000f087348 */ /* 0x000fea0003c00000 */
[----:B------:R0:W1:Y:S02]  /*14800*/  SHFL.UP P6, R14, R13, R12, R11 ;  /* 0x0400000c0d0e7389 */ /* 0x00006400000c000b */
[----:B01----:R-:W-:Y:S01]  /*14810*/  ENDCOLLECTIVE ;  /* 0x000000000000791b */ /* 0x003fe20003800000 */
.L_x_403:
[----:B------:R-:W-:Y:S01]  /*14820*/  IMAD.MOV.U32 R12, RZ, RZ, 0x2 ;  /* 0x00000002ff0c7424 */ /* 0x000fe200078e00ff */
[----:B------:R-:W-:-:S04]  /*14830*/  SEL R6, R14, RZ, P1 ;  /* 0x000000ff0e067207 */ /* 0x000fc80000800000 */
[----:B------:R-:W-:-:S05]  /*14840*/  IADD3 R6, R13, R6, RZ ;  /* 0x000000060d067210 */ /* 0x000fca0007ffe0ff */
[----:B------:R-:W-:-:S07]  /*14850*/  IMAD.MOV.U32 R13, RZ, RZ, R6 ;  /* 0x000000ffff0d7224 */ /* 0x000fce00078e0006 */
[----:B------:R-:W-:Y:S05]  /*14860*/  WARPSYNC.COLLECTIVE R15, `(.L_x_404) ;  /* 0x000000000f087348 */ /* 0x000fea0003c00000 */
[----:B------:R0:W1:Y:S02]  /*14870*/  SHFL.UP P6, R14, R13, R12, R11 ;  /* 0x0400000c0d0e7389 */ /* 0x00006400000c000b */
[----:B01----:R-:W-:Y:S01]  /*14880*/  ENDCOLLECTIVE ;  /* 0x000000000000791b */ /* 0x003fe20003800000 */
.L_x_404:
[----:B------:R-:W-:Y:S01]  /*14890*/  IMAD.MOV.U32 R12, RZ, RZ, 0x4 ;  /* 0x00000004ff0c7424 */ /* 0x000fe200078e00ff */
[----:B------:R-:W-:-:S05]  /*148a0*/  SEL R3, R14, RZ, P2 ;  /* 0x000000ff0e037207 */ /* 0x000fca0001000000 */
[----:B------:R-:W-:Y:S01]  /*148b0*/  IMAD.IADD R2, R6, 0x1, R3 ;  /* 0x0000000106027824 */ /* 0x000fe200078e0203 */
[----:B------:R-:W-:-:S03]  /*148c0*/  MOV R6, RZ ;  /* 0x000000ff00067202 */ /* 0x000fc60000000f00 */
[----:B------:R-:W-:-:S07]  /*148d0*/  IMAD.MOV.U32 R13, RZ, RZ, R2 ;  /* 0x000000ffff0d7224 */ /* 0x000fce00078e0002 */
[----:B------:R-:W-:Y:S05]  /*148e0*/  WARPSYNC.COLLECTIVE R15, `(.L_x_405) ;  /* 0x000000000f087348 */ /* 0x000fea0003c00000 */
[----:B------:R0:W1:Y:S02]  /*148f0*/  SHFL.UP P6, R14, R13, R12, R11 ;  /* 0x0400000c0d0e7389 */ /* 0x00006400000c000b */
[----:B01----:R-:W-:Y:S01]  /*14900*/  ENDCOLLECTIVE ;  /* 0x000000000000791b */ /* 0x003fe20003800000 */
.L_x_405:
[----:B------:R-:W-:Y:S02]  /*14910*/  MOV R12, 0x8 ;  /* 0x00000008000c7802 */ /* 0x000fe40000000f00 */
[----:B------:R-:W-:-:S05]  /*14920*/  SEL R3, R14, RZ, P3 ;  /* 0x000000ff0e037207 */ /* 0x000fca0001800000 */
[----:B------:R-:W-:-:S04]  /*14930*/  IMAD.IADD R3, R2, 0x1, R3 ;  /* 0x0000000102037824 */ /* 0x000fc800078e0203 */
[----:B------:R-:W-:-:S07]  /*14940*/  IMAD.MOV.U32 R13, RZ, RZ, R3 ;  /* 0x000000ffff0d7224 */ /* 0x000fce00078e0003 */
[----:B------:R-:W-:Y:S05]  /*14950*/  WARPSYNC.COLLECTIVE R15, `(.L_x_406) ;  /* 0x000000000f087348 */ /* 0x000fea0003c00000 */
[----:B------:R0:W1:Y:S02]  /*14960*/  SHFL.UP P6, R14, R13, R12, R11 ;  /* 0x0400000c0d0e7389 */ /* 0x00006400000c000b */
[----:B01----:R-:W-:Y:S01]  /*14970*/  ENDCOLLECTIVE ;  /* 0x000000000000791b */ /* 0x003fe20003800000 */
.L_x_406:
[----:B------:R-:W-:Y:S01]  /*14980*/  IMAD.MOV.U32 R12, RZ, RZ, 0x10 ;  /* 0x00000010ff0c7424 */ /* 0x000fe200078e00ff */
[----:B------:R-:W-:-:S05]  /*14990*/  SEL R4, R14, RZ, P4 ;  /* 0x000000ff0e047207 */ /* 0x000fca0002000000 */
[----:B------:R-:W-:-:S04]  /*149a0*/  IMAD.IADD R4, R3, 0x1, R4 ;  /* 0x0000000103047824 */ /* 0x000fc800078e0204 */
[----:B------:R-:W-:-:S07]  /*149b0*/  IMAD.MOV.U32 R13, RZ, RZ, R4 ;  /* 0x000000ffff0d7224 */ /* 0x000fce00078e0004 */
[----:B------:R-:W-:Y:S05]  /*149c0*/  WARPSYNC.COLLECTIVE R15, `(.L_x_407) ;  /* 0x000000000f087348 */ /* 0x000fea0003c00000 */
[----:B------:R0:W1:Y:S02]  /*149d0*/  SHFL.UP P6, R14, R13, R12, R11 ;  /* 0x0400000c0d0e7389 */ /* 0x00006400000c000b */
[----:B01----:R-:W-:Y:S01]  /*149e0*/  ENDCOLLECTIVE ;  /* 0x000000000000791b */ /* 0x003fe20003800000 */
.L_x_407:
[----:B------:R-:W-:Y:S02]  /*149f0*/  IMAD.MOV.U32 R12, RZ, RZ, 0x1f ;  /* 0x0000001fff0c7424 */ /* 0x000fe400078e00ff */
[----:B------:R-:W-:Y:S01]  /*14a00*/  IMAD.MOV.U32 R11, RZ, RZ, 0x1f ;  /* 0x0000001fff0b7424 */ /* 0x000fe200078e00ff */
[----:B------:R-:W-:-:S05]  /*14a10*/  SEL R3, R14, RZ, P5 ;  /* 0x000000ff0e037207 */ /* 0x000fca0002800000 */
[----:B------:R-:W-:-:S04]  /*14a20*/  IMAD.IADD R2, R4, 0x1, R3 ;  /* 0x0000000104027824 */ /* 0x000fc800078e0203 */
[----:B------:R-:W-:-:S07]  /*14a30*/  IMAD.MOV.U32 R13, RZ, RZ, R2 ;  /* 0x000000ffff0d7224 */ /* 0x000fce00078e0002 */
[----:B------:R-:W-:Y:S05]  /*14a40*/  WARPSYNC.COLLECTIVE R15, `(.L_x_408) ;  /* 0x000000000f087348 */ /* 0x000fea0003c00000 */
[----:B------:R0:W1:Y:S02]  /*14a50*/  SHFL.IDX P6, R14, R13, R12, R11 ;  /* 0x0000000c0d0e7389 */ /* 0x00006400000c000b */
[----:B01----:R-:W-:Y:S01]  /*14a60*/  ENDCOLLECTIVE ;  /* 0x000000000000791b */ /* 0x003fe20003800000 */
.L_x_408:
[----:B------:R-:W-:Y:S05]  /*14a70*/  BRA `(.L_x_409) ;  /* 0xffffffbc00e87947 */ /* 0x000fea000383ffff */
.L_x_298:
[----:B------:R-:W-:Y:S01]  /*14a80*/  BSSY B0, `(.L_x_410) ;  /* 0x0000007000007945 */ /* 0x000fe20003800000 */
[----:B------:R-:W-:Y:S02]  /*14a90*/  IMAD.MOV.U32 R12, RZ, RZ, 0x1 ;  /* 0x00000001ff0c7424 */ /* 0x000fe400078e00ff */
[----:B------:R-:W-:Y:S02]  /*14aa0*/  IMAD.MOV.U32 R11, RZ, RZ, RZ ;  /* 0x000000ffff0b7224 */ /* 0x000fe400078e00ff */
[----:B------:R-:W-:-:S07]  /*14ab0*/  IMAD.MOV.U32 R15, RZ, RZ, -0x1 ;  /* 0xffffffffff0f7424 */ /* 0x000fce00078e00ff */
[----:B------:R-:W-:Y:S05]  /*14ac0*/  WARPSYNC.COLLECTIVE R15, `(.L_x_411) ;  /* 0x000000000f087348 */ /* 0x000fea0003c00000 */
[----:B------:R0:W1:Y:S02]  /*14ad0*/  SHFL.UP P6, R14, R13, R12, R11 ;  /* 0x0400000c0d0e7389 */ /* 0x00006400000c000b */
[----:B01----:R-:W-:Y:S01]  /*14ae0*/  ENDCOLLECTIVE ;  /* 0x000000000000791b */ /* 0x003fe20003800000 */
.L_x_411:
[----:B------:R-:W-:Y:S05]  /*14af0*/  BSYNC B0 ;  /* 0x0000000000007941 */ /* 0x000fea0003800000 */
.L_x_410:
[----:B------:R-:W-:Y:S01]  /*14b00*/  SEL R14, R14, RZ, P1 ;  /* 0x000000ff0e0e7207 */ /* 0x000fe20000800000 */
[----:B------:R-:W-:Y:S02]  /*14b10*/  IMAD.MOV.U32 R12, RZ, RZ, 0x2 ;  /* 0x00000002ff0c7424 */ /* 0x000fe400078e00ff */
[----:B------:R-:W-:Y:S02]  /*14b20*/  IMAD.MOV.U32 R11, RZ, RZ, RZ ;  /* 0x000000ffff0b7224 */ /* 0x000fe400078e00ff */
[----:B------:R-:W-:Y:S02]  /*14b30*/  IMAD.IADD R13, R13, 0x1, R14 ;  /* 0x000000010d0d7824 */ /* 0x000fe400078e020e */
[----:B------:R-:W-:-:S07]  /*14b40*/  IMAD.MOV.U32 R15, RZ, RZ, -0x1 ;  /* 0xffffffffff0f7424 */ /* 0x000fce00078e00ff */
[----:B------:R-:W-:Y:S05]  /*14b50*/  WARPSYNC.COLLECTIVE R15, `(.L_x_412) ;  /* 0x000000000f087348 */ /* 0x000fea0003c00000 */
[----:B------:R0:W1:Y:S02]  /*14b60*/  SHFL.UP P6, R14, R13, R12, R11 ;  /* 0x0400000c0d0e7389 */ /* 0x00006400000c000b */
[----:B01----:R-:W-:Y:S01]  /*14b70*/  ENDCOLLECTIVE ;  /* 0x000000000000791b */ /* 0x003fe20003800000 */
.L_x_412:
[----:B------:R-:W-:Y:S01]  /*14b80*/  IMAD.MOV.U32 R12, RZ, RZ, 0x4 ;  /* 0x00000004ff0c7424 */ /* 0x000fe200078e00ff */
[----:B------:R-:W-:-:S04]  /*14b90*/  SEL R2, R14, RZ, P2 ;  /* 0x000000ff0e027207 */ /* 0x000fc80001000000 */
[----:B------:R-:W-:-:S05]  /*14ba0*/  IADD3 R2, R13, R2, RZ ;  /* 0x000000020d027210 */ /* 0x000fca0007ffe0ff */
[----:B------:R-:W-:-:S07]  /*14bb0*/  IMAD.MOV.U32 R13, RZ, RZ, R2 ;  /* 0x000000ffff0d7224 */ /* 0x000fce00078e0002 */
[----:B------:R-:W-:Y:S05]  /*14bc0*/  WARPSYNC.COLLECTIVE R15, `(.L_x_413) ;  /* 0x000000000f087348 */ /* 0x000fea0003c00000 */
[----:B------:R0:W1:Y:S02]  /*14bd0*/  SHFL.UP P6, R14, R13, R12, R11 ;  /* 0x0400000c0d0e7389 */ /* 0x00006400000c000b */
[----:B01----:R-:W-:Y:S01]  /*14be0*/  ENDCOLLECTIVE ;  /* 0x000000000000791b */ /* 0x003fe20003800000 */
.L_x_413:
[----:B------:R-:W-:Y:S01]  /*14bf0*/  IMAD.MOV.U32 R12, RZ, RZ, 0x8 ;  /* 0x00000008ff0c7424 */ /* 0x000fe200078e00ff */
[----:B------:R-:W-:-:S05]  /*14c00*/  SEL R3, R14, RZ, P3 ;  /* 0x000000ff0e037207 */ /* 0x000fca0001800000 */
[----:B------:R-:W-:-:S04]  /*14c10*/  IMAD.IADD R3, R2, 0x1, R3 ;  /* 0x0000000102037824 */ /* 0x000fc800078e0203 */
[----:B------:R-:W-:-:S07]  /*14c20*/  IMAD.MOV.U32 R13, RZ, RZ, R3 ;  /* 0x000000ffff0d7224 */ /* 0x000fce00078e0003 */
[----:B------:R-:W-:Y:S05]  /*14c30*/  WARPSYNC.COLLECTIVE R15, `(.L_x_414) ;  /* 0x000000000f087348 */ /* 0x000fea0003c00000 */
[----:B------:R0:W1:Y:S02]  /*14c40*/  SHFL.UP P6, R14, R13, R12, R11 ;  /* 0x0400000c0d0e7389 */ /* 0x00006400000c000b */
[----:B01----:R-:W-:Y:S01]  /*14c50*/  ENDCOLLECTIVE ;  /* 0x000000000000791b */ /* 0x003fe20003800000 */
.L_x_414:
[----:B------:R-:W-:Y:S02]  /*14c60*/  MOV R12, 0x10 ;  /* 0x00000010000c7802 */ /* 0x000fe40000000f00 */
[----:B------:R-:W-:-:S05]  /*14c70*/  SEL R4, R14, RZ, P4 ;  /* 0x000000ff0e047207 */ /* 0x000fca0002000000 */
[----:B------:R-:W-:-:S04]  /*14c80*/  IMAD.IADD R4, R3, 0x1, R4 ;  /* 0x0000000103047824 */ /* 0x000fc800078e0204 */
[----:B------:R-:W-:-:S07]  /*14c90*/  IMAD.MOV.U32 R13, RZ, RZ, R4 ;  /* 0x000000ffff0d7224 */ /* 0x000fce00078e0004 */
[----:B------:R-:W-:Y:S05]  /*14ca0*/  WARPSYNC.COLLECTIVE R15, `(.L_x_415) ;  /* 0x000000000f087348 */ /* 0x000fea0003c00000 */
[----:B------:R0:W1:Y:S02]  /*14cb0*/  SHFL.UP P6, R14, R13, R12, R11 ;  /* 0x0400000c0d0e7389 */ /* 0x00006400000c000b */
[----:B01----:R-:W-:Y:S01]  /*14cc0*/  ENDCOLLECTIVE ;  /* 0x000000000000791b */ /* 0x003fe20003800000 */
.L_x_415:
        /* <DEDUP_REMOVED lines=8> */
.L_x_416:
[----:B------:R-:W-:Y:S05]  /*14d50*/  BRA `(.L_x_417) ;  /* 0xffffffbc00d47947 */ /* 0x000fea000383ffff */
.L_x_300:
[----:B------:R-:W-:Y:S01]  /*14d60*/  BSSY B0, `(.L_x_418) ;  /* 0x0000006000007945 */ /* 0x000fe20003800000 */
[----:B------:R-:W-:Y:S01]  /*14d70*/  PLOP3.LUT P6, PT, P6, PT, PT, 0x8, 0x0 ;  /* 0x000000000000781c */ /* 0x000fe200037ce170 */
[----:B------:R-:W-:-:S12]  /*14d80*/  IMAD.MOV.U32 R15, RZ, RZ, -0x1 ;  /* 0xffffffffff0f7424 */ /* 0x000fd800078e00ff */
[----:B0-----:R-:W-:Y:S05]  /*14d90*/  WARPSYNC.COLLECTIVE R15, `(.L_x_419) ;  /* 0x000000000f087348 */ /* 0x001fea0003c00000 */
[----:B------:R-:W-:Y:S01]  /*14da0*/  VOTE.ANY R14, PT, P6 ;  /* 0x00000000000e7806 */ /* 0x000fe200030e0100 */
[----:B0-----:R-:W-:Y:S06]  /*14db0*/  ENDCOLLECTIVE ;  /* 0x000000000000791b */ /* 0x001fec0003800000 */
.L_x_419:
[----:B------:R-:W-:Y:S05]  /*14dc0*/  BSYNC B0 ;  /* 0x0000000000007941 */ /* 0x000fea0003800000 */
.L_x_418:
[----:B------:R-:W-:Y:S02]  /*14dd0*/  IMAD.MOV.U32 R3, RZ, RZ, R14 ;  /* 0x000000ffff037224 */ /* 0x000fe400078e000e */
[----:B------:R-:W-:Y:S02]  /*14de0*/  IMAD.MOV.U32 R13, RZ, RZ, R7 ;  /* 0x000000ffff0d7224 */ /* 0x000fe400078e0007 */
[----:B------:R-:W0:Y:S01]  /*14df0*/  POPC R4, R3 ;  /* 0x0000000300047309 */ /* 0x000e220000000000 */
[----:B------:R-:W-:Y:S02]  /*14e00*/  IMAD.MOV.U32 R11, RZ, RZ, 0x1f ;  /* 0x0000001fff0b7424 */ /* 0x000fe400078e00ff */
[----:B------:R-:W-:Y:S01]  /*14e10*/  IMAD.MOV.U32 R15, RZ, RZ, -0x1 ;  /* 0xffffffffff0f7424 */ /* 0x000fe200078e00ff */
[----:B0-----:R-:W-:-:S07]  /*14e20*/  MOV R12, R4 ;  /* 0x00000004000c7202 */ /* 0x001fce0000000f00 */
[----:B------:R-:W-:Y:S05]  /*14e30*/  WARPSYNC.COLLECTIVE R15, `(.L_x_420) ;  /* 0x000000000f087348 */ /* 0x000fea0003c00000 */
[----:B------:R0:W1:Y:S02]  /*14e40*/  SHFL.IDX P6, R14, R13, R12, R11 ;  /* 0x0000000c0d0e7389 */ /* 0x00006400000c000b */
[----:B01----:R-:W-:Y:S01]  /*14e50*/  ENDCOLLECTIVE ;  /* 0x000000000000791b */ /* 0x003fe20003800000 */
.L_x_420:
[----:B------:R-:W-:Y:S02]  /*14e60*/  IMAD.MOV.U32 R13, RZ, RZ, R10 ;  /* 0x000000ffff0d7224 */ /* 0x000fe400078e000a */
[----:B------:R-:W-:-:S07]  /*14e70*/  IMAD.MOV.U32 R7, RZ, RZ, R14 ;  /* 0x000000ffff077224 */ /* 0x000fce00078e000e */
[----:B------:R-:W-:Y:S05]  /*14e80*/  WARPSYNC.COLLECTIVE R15, `(.L_x_421) ;  /* 0x000000000f087348 */ /* 0x000fea0003c00000 */
[----:B------:R0:W1:Y:S02]  /*14e90*/  SHFL.IDX P6, R14, R13, R12, R11 ;  /* 0x0000000c0d0e7389 */ /* 0x00006400000c000b */
[----:B01----:R-:W-:Y:S01]  /*14ea0*/  ENDCOLLECTIVE ;  /* 0x000000000000791b */ /* 0x003fe20003800000 */
.L_x_421:
[----:B------:R-:W-:Y:S01]  /*14eb0*/  IMAD.MOV.U32 R10, RZ, RZ, R14 ;  /* 0x000000ffff0a7224 */ /* 0x000fe200078e000e */
[----:B------:R-:W-:Y:S06]  /*14ec0*/  BRA `(.L_x_422) ;  /* 0xffffffbc00b47947 */ /* 0x000fec000383ffff */
.L_x_302:
[----:B------:R-:W-:Y:S01]  /*14ed0*/  BSSY B0, `(.L_x_423) ;  /* 0x0000007000007945 */ /* 0x000fe20003800000 */
[----:B------:R-:W-:Y:S01]  /*14ee0*/  IMAD.MOV.U32 R13, RZ, RZ, R2 ;  /* 0x000000ffff0d7224 */ /* 0x000fe200078e0002 */
[----:B------:R-:W-:Y:S01]  /*14ef0*/  MOV R15, 0xffffffff ;  /* 0xffffffff000f7802 */ /* 0x000fe20000000f00 */
[----:B------:R-:W-:-:S07]  /*14f00*/  IMAD.MOV.U32 R11, RZ, RZ, 0x1f ;  /* 0x0000001fff0b7424 */ /* 0x000fce00078e00ff */
[----:B0123--:R-:W-:Y:S05]  /*14f10*/  WARPSYNC.COLLECTIVE R15, `(.L_x_424) ;  /* 0x000000000f087348 */ /* 0x00ffea0003c00000 */
[----:B------:R4:W0:Y:S02]  /*14f20*/  SHFL.IDX P6, R14, R13, R12, R11 ;  /* 0x0000000c0d0e7389 */ /* 0x00082400000c000b */
[----:B01234-:R-:W-:Y:S01]  /*14f30*/  ENDCOLLECTIVE ;  /* 0x000000000000791b */ /* 0x01ffe20003800000 */
.L_x_424:
[----:B------:R-:W-:Y:S05]  /*14f40*/  BSYNC B0 ;  /* 0x0000000000007941 */ /* 0x000fea0003800000 */
.L_x_423:
[----:B------:R-:W-:Y:S01]  /*14f50*/  IMAD.MOV.U32 R6, RZ, RZ, R14 ;  /* 0x000000ffff067224 */ /* 0x000fe200078e000e */
[----:B------:R-:W-:Y:S06]  /*14f60*/  BRA `(.L_x_301) ;  /* 0xffffffbc00a47947 */ /* 0x000fec000383ffff */
.L_x_306:
[----:B-1----:R1:W3:Y:S02]  /*14f70*/  SYNCS.PHASECHK.TRANS64.TRYWAIT P0, [R4+URZ+0x30820], R0 ;  /* 0x03082000040075a7 */ /* 0x0022e4000800017f */
[----:B---3--:R-:W-:Y:S05]  /*14f80*/  @!P0 NANOSLEEP.SYNCS 0x989680 ;  /* 0x009896800000895d */ /* 0x008fea0003900000 */
[----:B------:R-:W3:Y:S02]  /*14f90*/  @!P0 SYNCS.PHASECHK.TRANS64 P0, [R4+URZ+0x30820], R0 ;  /* 0x03082000040085a7 */ /* 0x000ee4000800007f */
[----:B---3--:R-:W-:Y:S05]  /*14fa0*/  @!P0 BRA `(.L_x_306) ;  /* 0xfffffffc00f08947 */ /* 0x008fea000383ffff */
[----:B------:R-:W-:Y:S05]  /*14fb0*/  BRA `(.L_x_425) ;  /* 0xffffffc000fc7947 */ /* 0x000fea000383ffff */
.L_x_307:
[----:B------:R-:W3:Y:S01]  /*14fc0*/  S2R R2, SR_TID.X ;  /* 0x0000000000027919 */ /* 0x000ee20000002100 */
[----:B------:R-:W-:Y:S01]  /*14fd0*/  BSSY B0, `(.L_x_426) ;  /* 0x000000a000007945 */ /* 0x000fe20003800000 */
[----:B------:R-:W-:Y:S02]  /*14fe0*/  IMAD.MOV.U32 R12, RZ, RZ, RZ ;  /* 0x000000ffff0c7224 */ /* 0x000fe400078e00ff */
[----:B------:R-:W-:Y:S02]  /*14ff0*/  IMAD.MOV.U32 R11, RZ, RZ, 0x1f ;  /* 0x0000001fff0b7424 */ /* 0x000fe400078e00ff */
[----:B------:R-:W-:Y:S01]  /*15000*/  IMAD.MOV.U32 R15, RZ, RZ, -0x1 ;  /* 0xffffffffff0f7424 */ /* 0x000fe200078e00ff */
[----:B---3--:R-:W-:-:S04]  /*15010*/  SHF.R.U32.HI R2, RZ, 0x5, R2 ;  /* 0x00000005ff027819 */ /* 0x008fc80000011602 */
[----:B------:R-:W-:-:S05]  /*15020*/  LOP3.LUT R2, R2, 0x3, RZ, 0xc0, !PT ;  /* 0x0000000302027812 */ /* 0x000fca00078ec0ff */
[----:B------:R-:W-:-:S07]  /*15030*/  IMAD.MOV.U32 R13, RZ, RZ, R2 ;  /* 0x000000ffff0d7224 */ /* 0x000fce00078e0002 */
[----:B012---:R-:W-:Y:S05]  /*15040*/  WARPSYNC.COLLECTIVE R15, `(.L_x_427) ;  /* 0x000000000f087348 */ /* 0x007fea0003c00000 */
[----:B------:R3:W4:Y:S02]  /*15050*/  SHFL.IDX P6, R14, R13, R12, R11 ;  /* 0x0000000c0d0e7389 */ /* 0x00072400000c000b */
[----:B01234-:R-:W-:Y:S01]  /*15060*/  ENDCOLLECTIVE ;  /* 0x000000000000791b */ /* 0x01ffe20003800000 */
.L_x_427:
[----:B------:R-:W-:Y:S05]  /*15070*/  BSYNC B0 ;  /* 0x0000000000007941 */ /* 0x000fea0003800000 */
.L_x_426:
[----:B------:R-:W-:Y:S05]  /*15080*/  BRA `(.L_x_428) ;  /* 0xffffffc000e47947 */ /* 0x000fea000383ffff */
.L_x_310:
[----:B------:R-:W-:Y:S01]  /*15090*/  BSSY B1, `(.L_x_429) ;  /* 0x0000006000017945 */ /* 0x000fe20003800000 */
[----:B------:R-:W-:-:S07]  /*150a0*/  IMAD.MOV.U32 R15, RZ, RZ, -0x1 ;  /* 0xffffffffff0f7424 */ /* 0x000fce00078e00ff */
[----:B012---:R-:W-:Y:S05]  /*150b0*/  WARPSYNC.COLLECTIVE R15, `(.L_x_430) ;  /* 0x000000000f0c7348 */ /* 0x007fea0003c00000 */
[----:B------:R-:W-:Y:S02]  /*150c0*/  ELECT P6, UR62, PT ;  /* 0x00000000003e782f */ /* 0x000fe400038c0000 */
[----:B------:R-:W-:Y:S01]  /*150d0*/  MOV R14, UR62 ;  /* 0x0000003e000e7c02 */ /* 0x000fe20008000f00 */
[----:B012---:R-:W-:Y:S10]  /*150e0*/  ENDCOLLECTIVE ;  /* 0x000000000000791b */ /* 0x007ff40003800000 */
.L_x_430:
[----:B------:R-:W-:Y:S05]  /*150f0*/  BSYNC B1 ;  /* 0x0000000000017941 */ /* 0x000fea0003800000 */
.L_x_429:
[----:B------:R-:W-:Y:S05]  /*15100*/  BRA `(.L_x_431) ;  /* 0xffffffc000dc7947 */ /* 0x000fea000383ffff */
.L_x_312:
[----:B-1----:R1:W3:Y:S02]  /*15110*/  SYNCS.PHASECHK.TRANS64.TRYWAIT P1, [R5+URZ+0x30840], R0 ;  /* 0x03084000050075a7 */ /* 0x0022e4000802017f */
[----:B---3--:R-:W-:Y:S05]  /*15120*/  @!P1 NANOSLEEP.SYNCS 0x989680 ;  /* 0x009896800000995d */ /* 0x008fea0003900000 */
[----:B------:R-:W3:Y:S02]  /*15130*/  @!P1 SYNCS.PHASECHK.TRANS64 P1, [R5+URZ+0x30840], R0 ;  /* 0x03084000050095a7 */ /* 0x000ee4000802007f */
[----:B---3--:R-:W-:Y:S05]  /*15140*/  @!P1 BRA `(.L_x_312) ;  /* 0xfffffffc00f09947 */ /* 0x008fea000383ffff */
[----:B------:R-:W-:Y:S05]  /*15150*/  BRA `(.L_x_432) ;  /* 0xffffffc400047947 */ /* 0x000fea000383ffff */
.L_x_314:
[----:B---3--:R3:W4:Y:S02]  /*15160*/  SYNCS.PHASECHK.TRANS64.TRYWAIT P1, [R27+URZ+0x30840], R2 ;  /* 0x030840021b0075a7 */ /* 0x008724000802017f */
[----:B----4-:R-:W-:Y:S05]  /*15170*/  @!P1 NANOSLEEP.SYNCS 0x989680 ;  /* 0x009896800000995d */ /* 0x010fea0003900000 */
[----:B------:R-:W4:Y:S02]  /*15180*/  @!P1 SYNCS.PHASECHK.TRANS64 P1, [R27+URZ+0x30840], R2 ;  /* 0x030840021b0095a7 */ /* 0x000f24000802007f */
[----:B----4-:R-:W-:Y:S05]  /*15190*/  @!P1 BRA `(.L_x_314) ;  /* 0xfffffffc00f09947 */ /* 0x010fea000383ffff */
[----:B------:R-:W-:Y:S05]  /*151a0*/  BRA `(.L_x_433) ;  /* 0xffffffc400107947 */ /* 0x000fea000383ffff */
.L_x_316:
[----:B----4-:R4:W0:Y:S02]  /*151b0*/  SYNCS.PHASECHK.TRANS64.TRYWAIT P1, [R5+URZ+0x30860], R0 ;  /* 0x03086000050075a7 */ /* 0x010824000802017f */
[----:B0-----:R-:W-:Y:S05]  /*151c0*/  @!P1 NANOSLEEP.SYNCS 0x989680 ;  /* 0x009896800000995d */ /* 0x001fea0003900000 */
[----:B------:R-:W0:Y:S02]  /*151d0*/  @!P1 SYNCS.PHASECHK.TRANS64 P1, [R5+URZ+0x30860], R0 ;  /* 0x03086000050095a7 */ /* 0x000e24000802007f */
[----:B0-----:R-:W-:Y:S05]  /*151e0*/  @!P1 BRA `(.L_x_316) ;  /* 0xfffffffc00f09947 */ /* 0x001fea000383ffff */
[----:B------:R-:W-:Y:S05]  /*151f0*/  BRA `(.L_x_434) ;  /* 0xffffffc4000c7947 */ /* 0x000fea000383ffff */
.L_x_435:
        /* <DEDUP_REMOVED lines=16> */
.L_x_3197:


//--------------------- .text._ZN7cutlass13device_kernelIN5flash11enable_sm90INS1_16FlashAttnFwdSm90INS1_25CollectiveMainloopFwdSm90ILi2EN4cute5tupleIJNS5_1CILi1EEES8_S8_EEENS6_IJNS7_ILi128EEENS7_ILi96EEENS7_ILi192EEEEEELi192ENS_10bfloat16_tEfNS_4arch4Sm90ELb0ELb0ELb1ELb1ELb1ELb1ELb0ELb1ELb1ELb1ELb1ELb0EEENS1_21CollectiveEpilogueFwdINS6_IJSA_SC_SB_EEES9_SE_SG_Li256ELb1ELb1ELb1ELb0EEENS1_36VarlenDynamicPersistentTileSchedulerILi128ELi96ELi256ELi128ELb1ELb1ELb1ELb0ELb1ELb1EEEEEEEEEvNT_6ParamsE --------------------------
	.section	.text._ZN7cutlass13device_kernelIN5flash11enable_sm90INS1_16FlashAttnFwdSm90INS1_25CollectiveMainloopFwdSm90ILi2EN4cute5tupleIJNS5_1CILi1EEES8_S8_EEENS6_IJNS7_ILi128EEENS7_ILi96EEENS7_ILi192EEEEEELi192ENS_10bfloat16_tEfNS_4arch4Sm90ELb0ELb0ELb1ELb1ELb1ELb1ELb0ELb1ELb1ELb1ELb1ELb0EEENS1_21CollectiveEpilogueFwdINS6_IJSA_SC_SB_EEES9_SE_SG_Li256ELb1ELb1ELb1ELb0EEENS1_36VarlenDynamicPersistentTileSchedulerILi128ELi96ELi256ELi128ELb1ELb1ELb1ELb0ELb1ELb1EEEEEEEEEvNT_6ParamsE,"ax",@progbits
	.align	128
.text._ZN7cutlass13device_kernelIN5flash11enable_sm90INS1_16FlashAttnFwdSm90INS1_25CollectiveMainloopFwdSm90ILi2EN4cute5tupleIJNS5_1CILi1EEES8_S8_EEENS6_IJNS7_ILi128EEENS7_ILi96EEENS7_ILi192EEEEEELi192ENS_10bfloat16_tEfNS_4arch4Sm90ELb0ELb0ELb1ELb1ELb1ELb1ELb0ELb1ELb1ELb1ELb1ELb0EEENS1_21CollectiveEpilogueFwdINS6_IJSA_SC_SB_EEES9_SE_SG_Li256ELb1ELb1ELb1ELb0EEENS1_36VarlenDynamicPersistentTileSchedulerILi128ELi96ELi256ELi128ELb1ELb1ELb1ELb0ELb1ELb1EEEEEEEEEvNT_6ParamsE:
        .type           _ZN7cutlass13device_kernelIN5flash11enable_sm90INS1_16FlashAttnFwdSm90INS1_25CollectiveMainloopFwdSm90ILi2EN4cute5tupleIJNS5_1CILi1EEES8_S8_EEENS6_IJNS7_ILi128EEENS7_ILi96EEENS7_ILi192EEEEEELi192ENS_10bfloat16_tEfNS_4arch4Sm90ELb0ELb0ELb1ELb1ELb1ELb1ELb0ELb1ELb1ELb1ELb1ELb0EEENS1_21CollectiveEpilogueFwdINS6_IJSA_SC_SB_EEES9_SE_SG_Li256ELb1ELb1ELb1ELb0EEENS1_36VarlenDynamicPersistentTileSchedulerILi128ELi96ELi256ELi128ELb1ELb1ELb1ELb0ELb1ELb1EEEEEEEEEvNT_6ParamsE,@function
        .size           _ZN7cutlass13device_kernelIN5flash11enable_sm90INS1_16FlashAttnFwdSm90INS1_25CollectiveMainloopFwdSm90ILi2EN4cute5tupleIJNS5_1CILi1EEES8_S8_EEENS6_IJNS7_ILi128EEENS7_ILi96EEENS7_ILi192EEEEEELi192ENS_10bfloat16_tEfNS_4arch4Sm90ELb0ELb0ELb1ELb1ELb1ELb1ELb0ELb1ELb1ELb1ELb1ELb0EEENS1_21CollectiveEpilogueFwdINS6_IJSA_SC_SB_EEES9_SE_SG_Li256ELb1ELb1ELb1ELb0EEENS1_36VarlenDynamicPersistentTileSchedulerILi128ELi96ELi256ELi128ELb1ELb1ELb1ELb0ELb1ELb1EEEEEEEEEvNT_6ParamsE,(.L_x_3198 - _ZN7cutlass13device_kernelIN5flash11enable_sm90INS1_16FlashAttnFwdSm90INS1_25CollectiveMainloopFwdSm90ILi2EN4cute5tupleIJNS5_1CILi1EEES8_S8_EEENS6_IJNS7_ILi128EEENS7_ILi96EEENS7_ILi192EEEEEELi192ENS_10bfloat16_tEfNS_4arch4Sm90ELb0ELb0ELb1ELb1ELb1ELb1ELb0ELb1ELb1ELb1ELb1ELb0EEENS1_21CollectiveEpilogueFwdINS6_IJSA_SC_SB_EEES9_SE_SG_Li256ELb1ELb1ELb1ELb0EEENS1_36VarlenDynamicPersistentTileSchedulerILi128ELi96ELi256ELi128ELb1ELb1ELb1ELb0ELb1ELb1EEEEEEEEEvNT_6ParamsE)
        .other          _ZN7cutlass13device_kernelIN5flash11enable_sm90INS1_16FlashAttnFwdSm90INS1_25CollectiveMainloopFwdSm90ILi2EN4cute5tupleIJNS5_1CILi1EEES8_S8_EEENS6_IJNS7_ILi128EEENS7_ILi96EEENS7_ILi192EEEEEELi192ENS_10bfloat16_tEfNS_4arch4Sm90ELb0ELb0ELb1ELb1ELb1ELb1ELb0ELb1ELb1ELb1ELb1ELb0EEENS1_21CollectiveEpilogueFwdINS6_IJSA_SC_SB_EEES9_SE_SG_Li256ELb1ELb1ELb1ELb0EEENS1_36VarlenDynamicPersistentTileSchedulerILi128ELi96ELi256ELi128ELb1ELb1ELb1ELb0ELb1ELb1EEEEEEEEEvNT_6ParamsE,@"STO_CUDA_ENTRY STV_DEFAULT"
_ZN7cutlass13device_kernelIN5flash11enable_sm90INS1_16FlashAttnFwdSm90INS1_25CollectiveMainloopFwdSm90ILi2EN4cute5tupleIJNS5_1CILi1EEES8_S8_EEENS6_IJNS7_ILi128EEENS7_ILi96EEENS7_ILi192EEEEEELi192ENS_10bfloat16_tEfNS_4arch4Sm90ELb0ELb0ELb1ELb1ELb1ELb1ELb0ELb1ELb1ELb1ELb1ELb0EEENS1_21CollectiveEpilogueFwdINS6_IJSA_SC_SB_EEES9_SE_SG_Li256ELb1ELb1ELb1ELb0EEENS1_36VarlenDynamicPersistentTileSchedulerILi128ELi96ELi256ELi128ELb1ELb1ELb1ELb0ELb1ELb1EEEEEEEEEvNT_6ParamsE:
[----:B------:R-:W0:Y:S02]  /*0000*/  LDC R1, c[0x0][0x28] ;  /* 0x00000a00ff017b82 */ /* 0x000e240000000800 */
[----:B0-----:R-:W-:Y:S01]  /*0010*/  VIADD R1, R1, 0xfffffed0 ;  /* 0xfffffed001017836 */ /* 0x001fe20000000000 */
[----:B------:R-:W0:Y:S01]  /*0020*/  S2R R0, SR_TID.X ;  /* 0x0000000000007919 */ /* 0x000e220000002100 */
[----:B------:R-:W-:Y:S01]  /*0030*/  ELECT P0, URZ, PT ;  /* 0x00000000003f782f */ /* 0x000fe20003800000 */
[----:B------:R-:W-:Y:S01]  /*0040*/  BSSY B0, `(.L_x_436) ;  /* 0x000000d000007945 */ /* 0x000fe20003800000 */
[----:B0-----:R-:W-:-:S05]  /*0050*/  SHF.R.U32.HI R2, RZ, 0x5, R0 ;  /* 0x00000005ff027819 */ /* 0x001fca0000011600 */
[----:B------:R-:W0:Y:S02]  /*0060*/  SHFL.IDX PT, R3, R2, RZ, 0x1f ;  /* 0x00001fff02037589 */ /* 0x000e2400000e0000 */
[----:B0-----:R-:W-:-:S13]  /*0070*/  ISETP.EQ.AND P0, PT, R3, RZ, P0 ;  /* 0x000000ff0300720c */ /* 0x001fda0000702270 */
[----:B------:R-:W-:Y:S05]  /*0080*/  @!P0 BRA `(.L_x_437) ;  /* 0x0000000000208947 */ /* 0x000fea0003800000 */
[----:B------:R-:W-:Y:S02]  /*0090*/  ULDC.64 UR4, c[0x0][0x198] ;  /* 0x0000660000047ab9 */ /* 0x000fe40000000a00 */
[----:B------:R-:W-:Y:S02]  /*00a0*/  UIADD3 UR6, UP0, UR4, 0x570, URZ ;  /* 0x0000057004067890 */ /* 0x000fe4000ff1e03f */
[----:B------:R-:W-:Y:S02]  /*00b0*/  UIADD3 UR4, UP1, UR4, 0x670, URZ ;  /* 0x0000067004047890 */ /* 0x000fe4000ff3e03f */
[----:B------:R-:W-:Y:S02]  /*00c0*/  UIADD3.X UR7, URZ, UR5, URZ, UP0, !UPT ;  /* 0x000000053f077290 */ /* 0x000fe400087fe43f */
[----:B------:R-:W-:-:S07]  /*00d0*/  UIADD3.X UR5, URZ, UR5, URZ, UP1, !UPT ;  /* 0x000000053f057290 */ /* 0x000fce0008ffe43f */
[----:B------:R0:W-:Y:S02]  /*00e0*/  UTMACCTL.PF [UR6] ;  /* 0x00000000060079b9 */ /* 0x0001e40008040000 */
[----:B------:R0:W-:Y:S02]  /*00f0*/  UTMACCTL.PF [UR4] ;  /* 0x00000000040079b9 */ /* 0x0001e40008040000 */
[----:B0-----:R-:W-:Y:S01]  /*0100*/  NOP ;  /* 0x0000000000007918 */ /* 0x001fe20000000000 */
.L_x_437:
[----:B------:R-:W-:Y:S05]  /*0110*/  BSYNC B0 ;  /* 0x0000000000007941 */ /* 0x000fea0003800000 */
.L_x_436:
[----:B------:R-:W-:Y:S01]  /*0120*/  VOTEU.ANY UP0, P0 ;  /* 0x00000000003f7886 */ /* 0x000fe20000000100 */
[----:B------:R-:W0:Y:S01]  /*0130*/  SHFL.IDX PT, R3, R2, RZ, 0x1f ;  /* 0x00001fff02037589 */ /* 0x000e2200000e0000 */
[----:B------:R-:W-:Y:S01]  /*0140*/  UMOV UR4, 0x80 ;  /* 0x0000008000047882 */ /* 0x000fe20000000000 */
[----:B------:R-:W-:Y:S01]  /*0150*/  UMOV UR7, 0x100 ;  /* 0x0000010000077882 */ /* 0x000fe20000000000 */
[----:B------:R-:W-:Y:S01]  /*0160*/  VOTEU.ANY UP1, P0 ;  /* 0x00000000003f7886 */ /* 0x000fe20000020100 */
[----:B------:R-:W1:Y:S01]  /*0170*/  @UP0 S2UR UR8, SR_CgaCtaId ;  /* 0x00000000000809c3 */ /* 0x000e620000008800 */
[----:B------:R-:W-:Y:S01]  /*0180*/  @UP0 UMOV UR6, 0x400 ;  /* 0x0000040000060882 */ /* 0x000fe20000000000 */
[----:B------:R-:W-:-:S04]  /*0190*/  @UP0 UIADD3 UR4, -UR4, 0x100000, URZ ;  /* 0x0010000004040890 */ /* 0x000fc8000fffe13f */
[----:B------:R-:W-:Y:S02]  /*01a0*/  @UP0 USHF.L.U32 UR5, UR4, 0xb, URZ ;  /* 0x0000000b04050899 */ /* 0x000fe4000800063f */
[----:B------:R-:W-:Y:S01]  /*01b0*/  @UP0 USHF.L.U32 UR4, UR4, 0x1, URZ ;  /* 0x0000000104040899 */ /* 0x000fe2000800063f */
[----:B0-----:R-:W-:Y:S02]  /*01c0*/  ISETP.NE.AND P1, PT, R3, RZ, PT ;  /* 0x000000ff0300720c */ /* 0x001fe40003f25270 */
[----:B------:R-:W-:Y:S01]  /*01d0*/  SHF.R.U32.HI R3, RZ, 0x7, R0 ;  /* 0x00000007ff037819 */ /* 0x000fe20000011600 */
[----:B-1----:R-:W-:Y:S02]  /*01e0*/  @UP0 ULEA UR8, UR8, UR6, 0x18 ;  /* 0x0000000608080291 */ /* 0x002fe4000f8ec03f */
[----:B------:R-:W-:-:S04]  /*01f0*/  @UP0 UIADD3 UR6, -UR7, 0x100000, URZ ;  /* 0x0010000007060890 */ /* 0x000fc8000fffe13f */
[----:B------:R-:W-:Y:S02]  /*0200*/  @UP0 USHF.L.U32 UR7, UR6, 0xb, URZ ;  /* 0x0000000b06070899 */ /* 0x000fe4000800063f */
[----:B------:R-:W-:Y:S01]  /*0210*/  @UP0 USHF.L.U32 UR6, UR6, 0x1, URZ ;  /* 0x0000000106060899 */ /* 0x000fe2000800063f */
[----:B------:R-:W-:Y:S01]  /*0220*/  VOTEU.ANY UP0, P0 ;  /* 0x00000000003f7886 */ /* 0x000fe20000000100 */
[----:B------:R-:W0:Y:S04]  /*0230*/  SHFL.IDX PT, R3, R3, RZ, 0x1f ;  /* 0x00001fff03037589 */ /* 0x000e2800000e0000 */
[----:B------:R-:W1:Y:S02]  /*0240*/  FENCE.VIEW.ASYNC.S ;  /* 0x00000000000073c6 */ /* 0x000e640000000000 */
[----:B-1----:R1:W2:Y:S04]  /*0250*/  @UP0 SYNCS.EXCH.64 URZ, [UR8+0x30800], UR4 ;  /* 0x03080004083f05b2 */ /* 0x0022a80008000100 */
[----:B------:R1:W3:Y:S01]  /*0260*/  @UP1 SYNCS.EXCH.64 URZ, [UR8+0x30820], UR6 ;  /* 0x03082006083f15b2 */ /* 0x0002e20008000100 */
[----:B------:R-:W-:Y:S05]  /*0270*/  @P1 BRA `(.L_x_438) ;  /* 0x0000000000481947 */ /* 0x000fea0003800000 */
[----:B-1----:R-:W1:Y:S01]  /*0280*/  S2UR UR5, SR_CgaCtaId ;  /* 0x00000000000579c3 */ /* 0x002e620000008800 */
[----:B------:R-:W-:Y:S01]  /*0290*/  UMOV UR4, 0x400 ;  /* 0x0000040000047882 */ /* 0x000fe20000000000 */
[----:B------:R-:W-:Y:S01]  /*02a0*/  UMOV UR6, 0x80 ;  /* 0x0000008000067882 */ /* 0x000fe20000000000 */
[----:B------:R-:W-:Y:S01]  /*02b0*/  UMOV UR7, 0x100 ;  /* 0x0000010000077882 */ /* 0x000fe20000000000 */
[----:B------:R-:W-:Y:S01]  /*02c0*/  ELECT P0, URZ, PT ;  /* 0x00000000003f782f */ /* 0x000fe20003800000 */
[----:B-1----:R-:W-:Y:S02]  /*02d0*/  ULEA UR8, UR5, UR4, 0x18 ;  /* 0x0000000405087291 */ /* 0x002fe4000f8ec03f */
[----:B------:R-:W-:-:S04]  /*02e0*/  UIADD3 UR4, -UR6, 0x100000, URZ ;  /* 0x0010000006047890 */ /* 0x000fc8000fffe13f */
[----:B------:R-:W-:Y:S02]  /*02f0*/  USHF.L.U32 UR5, UR4, 0xb, URZ ;  /* 0x0000000b04057899 */ /* 0x000fe4000800063f */
[----:B------:R-:W-:Y:S02]  /*0300*/  USHF.L.U32 UR4, UR4, 0x1, URZ ;  /* 0x0000000104047899 */ /* 0x000fe4000800063f */
[----:B------:R-:W-:-:S04]  /*0310*/  UIADD3 UR6, -UR7, 0x100000, URZ ;  /* 0x0010000007067890 */ /* 0x000fc8000fffe13f */
[----:B------:R-:W-:Y:S02]  /*0320*/  USHF.L.U32 UR7, UR6, 0xb, URZ ;  /* 0x0000000b06077899 */ /* 0x000fe4000800063f */
[----:B------:R-:W-:Y:S01]  /*0330*/  USHF.L.U32 UR6, UR6, 0x1, URZ ;  /* 0x0000000106067899 */ /* 0x000fe2000800063f */
[----:B------:R-:W1:Y:S03]  /*0340*/  FENCE.VIEW.ASYNC.S ;  /* 0x00000000000073c6 */ /* 0x000e660000000000 */
[----:B-1----:R4:W1:Y:S08]  /*0350*/  SYNCS.EXCH.64 URZ, [UR8+0x30830], UR4 ;  /* 0x03083004083f75b2 */ /* 0x0028700008000100 */
[----:B------:R4:W0:Y:S01]  /*0360*/  SYNCS.EXCH.64 URZ, [UR8+0x30840], UR6 ;  /* 0x03084006083f75b2 */ /* 0x0008220008000100 */
[----:B------:R4:W0:Y:S01]  /*0370*/  SYNCS.EXCH.64 URZ, [UR8+0x30838], UR4 ;  /* 0x03083804083f75b2 */ /* 0x0008220008000100 */
[----:B------:R4:W0:Y:S02]  /*0380*/  SYNCS.EXCH.64 URZ, [UR8+0x30848], UR6 ;  /* 0x03084806083f75b2 */ /* 0x0008240008000100 */
[----:B----4-:R-:W-:Y:S01]  /*0390*/  NOP ;  /* 0x0000000000007918 */ /* 0x010fe20000000000 */
.L_x_438:
[----:B------:R-:W4:Y:S01]  /*03a0*/  SHFL.IDX PT, R4, R2, RZ, 0x1f ;  /* 0x00001fff02047589 */ /* 0x000f2200000e0000 */
[----:B------:R-:W-:Y:S01]  /*03b0*/  NOP ;  /* 0x0000000000007918 */ /* 0x000fe20000000000 */
[----:B----4-:R-:W-:-:S13]  /*03c0*/  ISETP.NE.AND P0, PT, R4, RZ, PT ;  /* 0x000000ff0400720c */ /* 0x010fda0003f05270 */
        /* <DEDUP_REMOVED lines=19> */
.L_x_439:
[----:B------:R-:W4:Y:S01]  /*0500*/  SHFL.IDX PT, R4, R2, RZ, 0x1f ;  /* 0x00001fff02047589 */ /* 0x000f2200000e0000 */
[----:B------:R-:W-:Y:S01]  /*0510*/  NOP ;  /* 0x0000000000007918 */ /* 0x000fe20000000000 */
[----:B----4-:R-:W-:-:S13]  /*0520*/  ISETP.NE.AND P0, PT, R4, RZ, PT ;  /* 0x000000ff0400720c */ /* 0x010fda0003f05270 */
[----:B------:R-:W-:Y:S05]  /*0530*/  @P0 BRA `(.L_x_440) ;  /* 0x0000000000380947 */ /* 0x000fea0003800000 */
[----:B-1----:R-:W1:Y:S01]  /*0540*/  S2UR UR5, SR_CgaCtaId ;  /* 0x00000000000579c3 */ /* 0x002e620000008800 */
[----:B------:R-:W-:Y:S01]  /*0550*/  UMOV UR4, 0x400 ;  /* 0x0000040000047882 */ /* 0x000fe20000000000 */
[----:B------:R-:W-:Y:S01]  /*0560*/  UMOV UR7, 0x80 ;  /* 0x0000008000077882 */ /* 0x000fe20000000000 */
[----:B------:R-:W-:Y:S01]  /*0570*/  ELECT P0, URZ, PT ;  /* 0x00000000003f782f */ /* 0x000fe20003800000 */
[----:B-1----:R-:W-:Y:S02]  /*0580*/  ULEA UR6, UR5, UR4, 0x18 ;  /* 0x0000000405067291 */ /* 0x002fe4000f8ec03f */
[----:B------:R-:W-:-:S04]  /*0590*/  UIADD3 UR4, -UR7, 0x100000, URZ ;  /* 0x0010000007047890 */ /* 0x000fc8000fffe13f */
[----:B------:R-:W-:Y:S02]  /*05a0*/  USHF.L.U32 UR5, UR4, 0xb, URZ ;  /* 0x0000000b04057899 */ /* 0x000fe4000800063f */
[----:B------:R-:W-:Y:S01]  /*05b0*/  USHF.L.U32 UR4, UR4, 0x1, URZ ;  /* 0x0000000104047899 */ /* 0x000fe2000800063f */
[----:B------:R-:W1:Y:S11]  /*05c0*/  FENCE.VIEW.ASYNC.S ;  /* 0x00000000000073c6 */ /* 0x000e760000000000 */
[----:B-1----:R4:W1:Y:S01]  /*05d0*/  SYNCS.EXCH.64 URZ, [UR6+0x30870], UR4 ;  /* 0x03087004063f75b2 */ /* 0x0028620008000100 */
[----:B------:R4:W0:Y:S01]  /*05e0*/  SYNCS.EXCH.64 URZ, [UR6+0x30880], UR4 ;  /* 0x03088004063f75b2 */ /* 0x0008220008000100 */
[----:B------:R4:W0:Y:S01]  /*05f0*/  SYNCS.EXCH.64 URZ, [UR6+0x30878], UR4 ;  /* 0x03087804063f75b2 */ /* 0x0008220008000100 */
[----:B------:R4:W0:Y:S02]  /*0600*/  SYNCS.EXCH.64 URZ, [UR6+0x30888], UR4 ;  /* 0x03088804063f75b2 */ /* 0x0008240008000100 */
[----:B----4-:R-:W-:Y:S01]  /*0610*/  NOP ;  /* 0x0000000000007918 */ /* 0x010fe20000000000 */
.L_x_440:
        /* <DEDUP_REMOVED lines=22> */
.L_x_441:
        /* <DEDUP_REMOVED lines=22> */
.L_x_442:
[----:B0-----:R-:W-:Y:S01]  /*08e0*/  ISETP.NE.AND P0, PT, R3, RZ, PT ;  /* 0x000000ff0300720c */ /* 0x001fe20003f05270 */
[----:B------:R-:W-:Y:S01]  /*08f0*/  IMAD.MOV.U32 R3, RZ, RZ, 0x1 ;  /* 0x00000001ff037424 */ /* 0x000fe200078e00ff */
[----:B------:R-:W-:Y:S01]  /*0900*/  NOP ;  /* 0x0000000000007918 */ /* 0x000fe20000000000 */
[----:B------:R-:W-:Y:S01]  /*0910*/  ULDC.64 UR48, c[0x0][0x208] ;  /* 0x0000820000307ab9 */ /* 0x000fe20000000a00 */
[----:B------:R-:W-:Y:S02]  /*0920*/  BSSY B9, `(.L_x_443) ;  /* 0x0002297000097945 */ /* 0x000fe40003800000 */
[----:B------:R-:W-:-:S05]  /*0930*/  SEL R3, R3, 0x2, !P0 ;  /* 0x0000000203037807 */ /* 0x000fca0004000000 */
[----:B------:R0:W-:Y:S01]  /*0940*/  STL [R1+0x18], R3 ;  /* 0x0000180301007387 */ /* 0x0001e20000100800 */
[----:B-123--:R-:W-:Y:S06]  /*0950*/  BAR.SYNC.DEFER_BLOCKING 0x0 ;  /* 0x0000000000007b1d */ /* 0x00efec0000010000 */
[----:B------:R-:W-:Y:S05]  /*0960*/  @!P0 BRA `(.L_x_444) ;  /* 0x000001b400648947 */ /* 0x000fea0003800000 */
.L_x_445:
[----:B------:R-:W-:-:S08]  /*0970*/  NOP ;  /* 0x0000000000007918 */ /* 0x000fd00000000000 */
[----:B------:R-:W1:Y:S02]  /*0980*/  USETMAXREG.TRY_ALLOC.CTAPOOL UP0, 0xe8 ;  /* 0x000000e8000079c8 */ /* 0x000e640008000600 */
[----:B-1----:R-:W-:-:S13]  /*0990*/  PLOP3.LUT P0, PT, PT, PT, UP0, 0x80, 0x0 ;  /* 0x000000000000781c */ /* 0x002fda0003f0f008 */
[----:B------:R-:W-:Y:S05]  /*09a0*/  @!P0 BRA `(.L_x_445) ;  /* 0xfffffffc00f08947 */ /* 0x000fea000383ffff */
[----:B------:R-:W1:Y:S08]  /*09b0*/  S2UR UR4, SR_CgaCtaId ;  /* 0x00000000000479c3 */ /* 0x000e700000008800 */
[----:B------:R-:W-:Y:S06]  /*09c0*/  BAR.ARV 0x8, 0x180 ;  /* 0x0206000000007b1d */ /* 0x000fec0000002000 */
[----:B0-----:R-:W-:-:S02]  /*09d0*/  MOV R3, 0x400 ;  /* 0x0000040000037802 */ /* 0x001fc40000000f00 */
[----:B------:R-:W-:Y:S01]  /*09e0*/  BAR.SYNC.DEFER_BLOCKING 0x5, 0x180 ;  /* 0x0146000000007b1d */ /* 0x000fe20000010000 */
[----:B-1----:R-:W-:-:S05]  /*09f0*/  IMAD.U32 R224, RZ, RZ, UR4 ;  /* 0x00000004ffe07e24 */ /* 0x002fca000f8e00ff */
[----:B------:R-:W-:Y:S01]  /*0a00*/  ULDC UR4, c[0x0][0xc3c] ;  /* 0x00030f0000047ab9 */ /* 0x000fe20000000800 */
[----:B------:R-:W-:-:S05]  /*0a10*/  LEA R2, R224, R3, 0x18 ;  /* 0x00000003e0027211 */ /* 0x000fca00078ec0ff */
[----:B------:R-:W0:Y:S01]  /*0a20*/  LDS.128 R136, [R2+0x308d0] ;  /* 0x0308d00002887984 */ /* 0x000e220000000c00 */
[----:B------:R-:W-:Y:S06]  /*0a30*/  BAR.ARV 0x4, 0x180 ;  /* 0x0106000000007b1d */ /* 0x000fec0000002000 */
[----:B0-----:R-:W-:-:S13]  /*0a40*/  ISETP.GE.AND P0, PT, R139, UR4, PT ;  /* 0x000000048b007c0c */ /* 0x001fda000bf06270 */
[----:B------:R-:W-:Y:S05]  /*0a50*/  @P0 BRA `(.L_x_446) ;  /* 0x00000228000c0947 */ /* 0x000fea0003800000 */
[----:B------:R-:W2:Y:S01]  /*0a60*/  LDL.LU R16, [R1+0x18] ;  /* 0x0000180001107983 */ /* 0x000ea20000300800 */
[----:B------:R-:W-:Y:S01]  /*0a70*/  VIADD R0, R0, 0xffffff80 ;  /* 0xffffff8000007836 */ /* 0x000fe20000000000 */
[----:B------:R-:W-:Y:S01]  /*0a80*/  MOV R18, RZ ;  /* 0x000000ff00127202 */ /* 0x000fe20000000f00 */
[----:B------:R-:W-:Y:S02]  /*0a90*/  IMAD.MOV.U32 R229, RZ, RZ, RZ ;  /* 0x000000ffffe57224 */ /* 0x000fe400078e00ff */
[----:B------:R-:W-:Y:S01]  /*0aa0*/  IMAD.MOV.U32 R203, RZ, RZ, RZ ;  /* 0x000000ffffcb7224 */ /* 0x000fe200078e00ff */
[----:B------:R-:W-:Y:S01]  /*0ab0*/  SHF.R.S32.HI R3, RZ, 0x1f, R0 ;  /* 0x0000001fff037819 */ /* 0x000fe20000011400 */
[----:B------:R-:W-:Y:S02]  /*0ac0*/  IMAD.MOV.U32 R221, RZ, RZ, RZ ;  /* 0x000000ffffdd7224 */ /* 0x000fe400078e00ff */
[----:B------:R-:W-:Y:S01]  /*0ad0*/  IMAD.MOV.U32 R210, RZ, RZ, RZ ;  /* 0x000000ffffd27224 */ /* 0x000fe200078e00ff */
[----:B------:R-:W-:-:S02]  /*0ae0*/  LEA.HI R4, R3, R0, RZ, 0x7 ;  /* 0x0000000003047211 */ /* 0x000fc400078f38ff */
[----:B------:R-:W-:Y:S02]  /*0af0*/  LEA.HI R6, R3, R0, RZ, 0x4 ;  /* 0x0000000003067211 */ /* 0x000fe400078f20ff */
[----:B------:R-:W-:Y:S02]  /*0b00*/  LOP3.LUT R5, R4, 0xffffff80, RZ, 0xc0, !PT ;  /* 0xffffff8004057812 */ /* 0x000fe400078ec0ff */
[----:B------:R-:W-:-:S03]  /*0b10*/  SHF.R.S32.HI R7, RZ, 0x4, R6 ;  /* 0x00000004ff077819 */ /* 0x000fc60000011406 */
[----:B------:R-:W-:Y:S01]  /*0b20*/  IMAD.IADD R15, R0, 0x1, -R5 ;  /* 0x00000001000f7824 */ /* 0x000fe200078e0a05 */
[----:B------:R-:W-:-:S04]  /*0b30*/  LEA.HI R5, R6, R7, RZ, 0x1 ;  /* 0x0000000706057211 */ /* 0x000fc800078f08ff */
[----:B------:R-:W-:Y:S01]  /*0b40*/  SHF.R.S32.HI R10, RZ, 0x1f, R15 ;  /* 0x0000001fff0a7819 */ /* 0x000fe2000001140f */
[----:B------:R-:W-:Y:S03]  /*0b50*/  STL [R1+0xac], R15 ;  /* 0x0000ac0f01007387 */ /* 0x000fe60000100800 */
[CC--:B------:R-:W-:Y:S02]  /*0b60*/  LEA.HI R11, R10.reuse, R15.reuse, RZ, 0x2 ;  /* 0x0000000f0a0b7211 */ /* 0x0c0fe400078f10ff */
[----:B------:R-:W-:Y:S02]  /*0b70*/  LEA.HI R10, R10, R15, RZ, 0x5 ;  /* 0x0000000f0a0a7211 */ /* 0x000fe400078f28ff */
[--C-:B------:R-:W-:Y:S02]  /*0b80*/  SHF.R.S32.HI R9, RZ, 0x2, R11.reuse ;  /* 0x00000002ff097819 */ /* 0x100fe4000001140b */
[----:B------:R-:W-:-:S02]  /*0b90*/  SHF.R.S32.HI R8, RZ, 0x1f, R11 ;  /* 0x0000001fff087819 */ /* 0x000fc4000001140b */
[----:B------:R-:W-:Y:S02]  /*0ba0*/  SHF.R.S32.HI R10, RZ, 0x5, R10 ;  /* 0x00000005ff0a7819 */ /* 0x000fe4000001140a */
[----:B------:R-:W-:Y:S02]  /*0bb0*/  LEA.HI R12, R8, R9, RZ, 0x3 ;  /* 0x00000009080c7211 */ /* 0x000fe400078f18ff */
[----:B------:R-:W-:Y:S02]  /*0bc0*/  LOP3.LUT R8, R5, 0x1ffffffe, RZ, 0xc0, !PT ;  /* 0x1ffffffe05087812 */ /* 0x000fe400078ec0ff */
[----:B------:R-:W-:Y:S02]  /*0bd0*/  LOP3.LUT R12, R12, 0xfffffff8, RZ, 0xc0, !PT ;  /* 0xfffffff80c0c7812 */ /* 0x000fe400078ec0ff */
[----:B------:R-:W-:Y:S01]  /*0be0*/  SHF.R.S32.HI R5, RZ, 0x7, R4 ;  /* 0x00000007ff057819 */ /* 0x000fe20000011404 */
[----:B------:R-:W-:Y:S01]  /*0bf0*/  IMAD.IADD R8, R7, 0x1, -R8 ;  /* 0x0000000107087824 */ /* 0x000fe200078e0a08 */
[----:B------:R-:W-:Y:S01]  /*0c00*/  LEA.HI R7, R3, R0, RZ, 0x5 ;  /* 0x0000000003077211 */ /* 0x000fe200078f28ff */
[----:B------:R-:W-:Y:S01]  /*0c10*/  IMAD.IADD R13, R9, 0x1, -R12 ;  /* 0x00000001090d7824 */ /* 0x000fe200078e0a0c */
[----:B------:R-:W-:-:S02]  /*0c20*/  LEA.HI R4, R4, R5, RZ, 0x1 ;  /* 0x0000000504047211 */ /* 0x000fc400078f08ff */
[----:B------:R-:W-:Y:S01]  /*0c30*/  LEA.HI R9, R3, R0, RZ, 0x2 ;  /* 0x0000000003097211 */ /* 0x000fe200078f10ff */
[----:B------:R-:W-:Y:S01]  /*0c40*/  IMAD R13, R10, 0x10, R13 ;  /* 0x000000100a0d7824 */ /* 0x000fe200078e020d */
[----:B------:R-:W-:Y:S02]  /*0c50*/  LOP3.LUT R3, R6, 0x3fffff0, RZ, 0xc0, !PT ;  /* 0x03fffff006037812 */ /* 0x000fe400078ec0ff */
[----:B------:R-:W-:Y:S02]  /*0c60*/  LOP3.LUT R6, R4, 0x3fffffe, RZ, 0xc0, !PT ;  /* 0x03fffffe04067812 */ /* 0x000fe400078ec0ff */
[----:B------:R-:W-:Y:S01]  /*0c70*/  SHF.R.S32.HI R4, RZ, 0x5, R7 ;  /* 0x00000005ff047819 */ /* 0x000fe20000011407 */
[----:B------:R-:W-:Y:S01]  /*0c80*/  IMAD.IADD R3, R0, 0x1, -R3 ;  /* 0x0000000100037824 */ /* 0x000fe200078e0a03 */
[----:B------:R-:W-:Y:S01]  /*0c90*/  SHF.R.S32.HI R202, RZ, 0x2, R9 ;  /* 0x00000002ffca7819 */ /* 0x000fe20000011409 */
[----:B------:R-:W-:Y:S01]  /*0ca0*/  IMAD.IADD R6, R5, 0x1, -R6 ;  /* 0x0000000105067824 */ /* 0x000fe200078e0a06 */
[----:B------:R-:W-:Y:S01]  /*0cb0*/  LOP3.LUT R11, R11, 0x7ffffffc, RZ, 0xc0, !PT ;  /* 0x7ffffffc0b0b7812 */ /* 0x000fe200078ec0ff */
[----:B------:R-:W-:Y:S01]  /*0cc0*/  IMAD R3, R4, 0x10, R3 ;  /* 0x0000001004037824 */ /* 0x000fe200078e0203 */
[----:B------:R-:W-:Y:S01]  /*0cd0*/  LOP3.LUT R5, R9, 0xfffffffc, RZ, 0xc0, !PT ;  /* 0xfffffffc09057812 */ /* 0x000fe200078ec0ff */
[----:B------:R-:W-:Y:S01]  /*0ce0*/  IMAD R14, R6, 0x40, R13 ;  /* 0x00000040060e7824 */ /* 0x000fe200078e020d */
[----:B------:R-:W-:Y:S01]  /*0cf0*/  SHF.R.S32.HI R9, RZ, 0x1f, R9 ;  /* 0x0000001fff097819 */ /* 0x000fe20000011409 */
[----:B------:R-:W-:-:S02]  /*0d00*/  VIADD R6, R202, 0x40 ;  /* 0x00000040ca067836 */ /* 0x000fc40000000000 */
[----:B------:R-:W-:Y:S01]  /*0d10*/  IMAD R8, R3, 0x8, R8 ;  /* 0x0000000803087824 */ /* 0x000fe200078e0208 */
[----:B------:R-:W-:Y:S01]  /*0d20*/  STL [R1+0x10c], R14 ;  /* 0x00010c0e01007387 */ /* 0x000fe20000100800 */
[----:B------:R-:W-:Y:S01]  /*0d30*/  IMAD.IADD R11, R15, 0x1, -R11 ;  /* 0x000000010f0b7824 */ /* 0x000fe200078e0a0b */
[----:B------:R-:W-:Y:S01]  /*0d40*/  SHF.R.S32.HI R3, RZ, 0x1f, R6 ;  /* 0x0000001fff037819 */ /* 0x000fe20000011406 */
[----:B------:R-:W-:Y:S01]  /*0d50*/  IMAD.IADD R5, R0, 0x1, -R5 ;  /* 0x0000000100057824 */ /* 0x000fe200078e0a05 */
[----:B------:R-:W-:Y:S01]  /*0d60*/  LEA.HI R9, R9, R202, RZ, 0x3 ;  /* 0x000000ca09097211 */ /* 0x000fe200078f18ff */
[----:B------:R-:W-:Y:S01]  /*0d70*/  IMAD.SHL.U32 R36, R11, 0x2, RZ ;  /* 0x000000020b247824 */ /* 0x000fe200078e00ff */
[----:B------:R-:W-:Y:S01]  /*0d80*/  LEA.HI R3, R3, R6, RZ, 0x3 ;  /* 0x0000000603037211 */ /* 0x000fe200078f18ff */
[----:B------:R-:W-:Y:S01]  /*0d90*/  VIADD R0, R2, 0x12400 ;  /* 0x0001240002007836 */ /* 0x000fe20000000000 */
[----:B------:R-:W-:Y:S01]  /*0da0*/  LOP3.LUT R9, R9, 0xfffffff8, RZ, 0xc0, !PT ;  /* 0xfffffff809097812 */ /* 0x000fe200078ec0ff */
[C---:B------:R-:W-:Y:S01]  /*0db0*/  VIADD R35, R36.reuse, 0x8 ;  /* 0x0000000824237836 */ /* 0x040fe20000000000 */
[----:B------:R-:W-:Y:S01]  /*0dc0*/  IADD3 R27, R36, 0x48, RZ ;  /* 0x00000048241b7810 */ /* 0x000fe20007ffe0ff */
[----:B------:R-:W-:Y:S01]  /*0dd0*/  IMAD.SHL.U32 R220, R3, 0x40, RZ ;  /* 0x0000004003dc7824 */ /* 0x000fe200078e00ff */
[----:B------:R0:W-:Y:S01]  /*0de0*/  STL [R1+0x4], R0 ;  /* 0x0000040001007387 */ /* 0x0001e20000100800 */
[----:B------:R-:W-:-:S02]  /*0df0*/  IMAD.SHL.U32 R3, R8, 0x8, RZ ;  /* 0x0000000808037824 */ /* 0x000fc400078e00ff */
[C---:B------:R-:W-:Y:S01]  /*0e00*/  IMAD.SHL.U32 R194, R5.reuse, 0x4, RZ ;  /* 0x0000000405c27824 */ /* 0x040fe200078e00ff */
[----:B------:R-:W-:Y:S01]  /*0e10*/  LOP3.LUT R220, R220, 0xfffffe00, RZ, 0xc0, !PT ;  /* 0xfffffe00dcdc7812 */ /* 0x000fe200078ec0ff */
[C---:B------:R-:W-:Y:S01]  /*0e20*/  VIADD R34, R36.reuse, 0x10 ;  /* 0x0000001024227836 */ /* 0x040fe20000000000 */
[----:B------:R1:W-:Y:S01]  /*0e30*/  STL [R1+0x114], R3 ;  /* 0x0001140301007387 */ /* 0x0003e20000100800 */
[----:B------:R-:W-:Y:S01]  /*0e40*/  VIADD R33, R36, 0x18 ;  /* 0x0000001824217836 */ /* 0x000fe20000000000 */
[----:B------:R-:W-:Y:S01]  /*0e50*/  IADD3 R207, R194, 0x30, RZ ;  /* 0x00000030c2cf7810 */ /* 0x000fe20007ffe0ff */
[----:B------:R-:W-:Y:S01]  /*0e60*/  VIADD R32, R36, 0x20 ;  /* 0x0000002024207836 */ /* 0x000fe20000000000 */
[----:B------:R-:W-:Y:S01]  /*0e70*/  STL [R1+0x48], R36 ;  /* 0x0000482401007387 */ /* 0x000fe20000100800 */
[----:B------:R-:W-:Y:S01]  /*0e80*/  IMAD.SHL.U32 R204, R6, 0x40, RZ ;  /* 0x0000004006cc7824 */ /* 0x000fe200078e00ff */
[----:B0-----:R-:W-:Y:S01]  /*0e90*/  LEA.HI R0, R5, R5, RZ, 0x1 ;  /* 0x0000000505007211 */ /* 0x001fe200078f08ff */
[----:B------:R-:W-:Y:S01]  /*0ea0*/  VIADD R31, R36, 0x28 ;  /* 0x00000028241f7836 */ /* 0x000fe20000000000 */
[----:B------:R-:W-:Y:S01]  /*0eb0*/  STL [R1+0xa4], R35 ;  /* 0x0000a42301007387 */ /* 0x000fe20000100800 */
[----:B------:R-:W-:Y:S01]  /*0ec0*/  VIADD R206, R194, 0x20 ;  /* 0x00000020c2ce7836 */ /* 0x000fe20000000000 */
[----:B------:R-:W-:Y:S01]  /*0ed0*/  LOP3.LUT R204, R204, 0x1c0, RZ, 0xc0, !PT ;  /* 0x000001c0cccc7812 */ /* 0x000fe200078ec0ff */
[C---:B------:R-:W-:Y:S01]  /*0ee0*/  VIADD R30, R36.reuse, 0x30 ;  /* 0x00000030241e7836 */ /* 0x040fe20000000000 */
[----:B------:R-:W-:Y:S01]  /*0ef0*/  STL [R1+0xa0], R34 ;  /* 0x0000a02201007387 */ /* 0x000fe20000100800 */
[----:B------:R-:W-:Y:S01]  /*0f00*/  VIADD R29, R36, 0x38 ;  /* 0x00000038241d7836 */ /* 0x000fe20000000000 */
[----:B------:R-:W-:Y:S01]  /*0f10*/  LOP3.LUT R0, R0, 0x1ffffffe, RZ, 0xc0, !PT ;  /* 0x1ffffffe00007812 */ /* 0x000fe200078ec0ff */
[----:B------:R-:W-:Y:S01]  /*0f20*/  VIADD R28, R36, 0x40 ;  /* 0x00000040241c7836 */ /* 0x000fe20000000000 */
[----:B------:R-:W-:Y:S01]  /*0f30*/  STL [R1+0x9c], R33 ;  /* 0x00009c2101007387 */ /* 0x000fe20000100800 */
[C---:B------:R-:W-:Y:S01]  /*0f40*/  VIADD R205, R194.reuse, 0x40 ;  /* 0x00000040c2cd7836 */ /* 0x040fe20000000000 */
[----:B------:R-:W-:Y:S01]  /*0f50*/  SHF.R.S32.HI R11, RZ, 0x1f, R31 ;  /* 0x0000001fff0b7819 */ /* 0x000fe2000001141f */
[----:B------:R-:W-:Y:S01]  /*0f60*/  IMAD.IADD R193, R194, 0x1, R206 ;  /* 0x00000001c2c17824 */ /* 0x000fe200078e02ce */
[----:B------:R-:W-:Y:S01]  /*0f70*/  STL [R1+0x98], R32 ;  /* 0x0000982001007387 */ /* 0x000fe20000100800 */
[----:B------:R-:W-:-:S02]  /*0f80*/  VIADD R26, R36, 0x50 ;  /* 0x00000050241a7836 */ /* 0x000fc40000000000 */
[----:B------:R-:W-:Y:S01]  /*0f90*/  VIADD R25, R36, 0x58 ;  /* 0x0000005824197836 */ /* 0x000fe20000000000 */
[----:B------:R-:W-:Y:S01]  /*0fa0*/  STL [R1+0x94], R31 ;  /* 0x0000941f01007387 */ /* 0x000fe20000100800 */
[----:B------:R-:W-:Y:S02]  /*0fb0*/  IMAD.IADD R9, R202, 0x1, -R9 ;  /* 0x00000001ca097824 */ /* 0x000fe400078e0a09 */
[----:B------:R-:W-:Y:S01]  /*0fc0*/  VIADD R24, R36, 0x60 ;  /* 0x0000006024187836 */ /* 0x000fe20000000000 */
[----:B------:R-:W-:Y:S01]  /*0fd0*/  STL [R1+0x90], R30 ;  /* 0x0000901e01007387 */ /* 0x000fe20000100800 */
[----:B------:R-:W-:Y:S01]  /*0fe0*/  IMAD.SHL.U32 R219, R4, 0x200, RZ ;  /* 0x0000020004db7824 */ /* 0x000fe200078e00ff */
[----:B------:R-:W-:Y:S01]  /*0ff0*/  SHF.R.U32.HI R4, RZ, 0x3, R204 ;  /* 0x00000003ff047819 */ /* 0x000fe200000116cc */
[----:B------:R-:W-:Y:S01]  /*1000*/  VIADD R21, R36, 0x68 ;  /* 0x0000006824157836 */ /* 0x000fe20000000000 */
[----:B------:R-:W-:Y:S01]  /*1010*/  STL [R1+0x8c], R29 ;  /* 0x00008c1d01007387 */ /* 0x000fe20000100800 */
[----:B------:R-:W-:Y:S01]  /*1020*/  IMAD.IADD R192, R194, 0x1, R205 ;  /* 0x00000001c2c07824 */ /* 0x000fe200078e02cd */
[----:B------:R-:W-:Y:S01]  /*1030*/  SHF.R.S32.HI R4, RZ, 0x1f, R193 ;  /* 0x0000001fff047819 */ /* 0x000fe200000114c1 */
[C---:B------:R-:W-:Y:S01]  /*1040*/  VIADD R20, R36.reuse, 0x70 ;  /* 0x0000007024147836 */ /* 0x040fe20000000000 */
[----:B------:R-:W-:Y:S01]  /*1050*/  STL [R1+0x88], R28 ;  /* 0x0000881c01007387 */ /* 0x000fe20000100800 */
[C---:B------:R-:W-:Y:S01]  /*1060*/  VIADD R15, R36.reuse, 0x78 ;  /* 0x00000078240f7836 */ /* 0x040fe20000000000 */
[----:B-1----:R-:W-:Y:S01]  /*1070*/  SHF.R.S32.HI R3, RZ, 0x1f, R192 ;  /* 0x0000001fff037819 */ /* 0x002fe200000114c0 */
[----:B------:R-:W-:Y:S01]  /*1080*/  IMAD.SHL.U32 R9, R9, 0x40, RZ ;  /* 0x0000004009097824 */ /* 0x000fe200078e00ff */
[----:B------:R-:W-:Y:S01]  /*1090*/  STL [R1+0x84], R27 ;  /* 0x0000841b01007387 */ /* 0x000fe20000100800 */
[----:B------:R-:W-:Y:S01]  /*10a0*/  VIADD R13, R36, 0x80 ;  /* 0x00000080240d7836 */ /* 0x000fe20000000000 */
[----:B------:R-:W-:Y:S01]  /*10b0*/  LEA.HI R4, R4, R193, RZ, 0x3 ;  /* 0x000000c104047211 */ /* 0x000fe200078f18ff */
[C---:B------:R-:W-:Y:S01]  /*10c0*/  VIADD R12, R36.reuse, 0x88 ;  /* 0x00000088240c7836 */ /* 0x040fe20000000000 */
[----:B------:R-:W-:Y:S01]  /*10d0*/  STL [R1+0x80], R26 ;  /* 0x0000801a01007387 */ /* 0x000fe20000100800 */
[C---:B------:R-:W-:Y:S01]  /*10e0*/  VIADD R10, R36.reuse, 0x90 ;  /* 0x00000090240a7836 */ /* 0x040fe20000000000 */
[----:B------:R-:W-:Y:S01]  /*10f0*/  LOP3.LUT R217, R9, 0x1c0, RZ, 0xc0, !PT ;  /* 0x000001c009d97812 */ /* 0x000fe200078ec0ff */
[C---:B------:R-:W-:Y:S01]  /*1100*/  VIADD R8, R36.reuse, 0x98 ;  /* 0x0000009824087836 */ /* 0x040fe20000000000 */
[----:B------:R-:W-:Y:S01]  /*1110*/  STL [R1+0x7c], R25 ;  /* 0x00007c1901007387 */ /* 0x000fe20000100800 */
[C---:B------:R-:W-:Y:S01]  /*1120*/  VIADD R7, R36.reuse, 0xa0 ;  /* 0x000000a024077836 */ /* 0x040fe20000000000 */
[----:B------:R-:W-:Y:S01]  /*1130*/  SHF.R.S32.HI R9, RZ, 0x1f, R35 ;  /* 0x0000001fff097819 */ /* 0x000fe20000011423 */
[----:B------:R-:W-:Y:S01]  /*1140*/  VIADD R6, R36, 0xa8 ;  /* 0x000000a824067836 */ /* 0x000fe20000000000 */
[----:B------:R-:W-:Y:S01]  /*1150*/  STL [R1+0x78], R24 ;  /* 0x0000781801007387 */ /* 0x000fe20000100800 */
[----:B------:R-:W-:Y:S01]  /*1160*/  IMAD.IADD R0, R5, 0x1, -R0 ;  /* 0x0000000105007824 */ /* 0x000fe200078e0a00 */
[----:B------:R-:W-:Y:S01]  /*1170*/  LEA.HI R3, R3, R192, RZ, 0x3 ;  /* 0x000000c003037211 */ /* 0x000fe200078f18ff */
[----:B------:R-:W-:Y:S01]  /*1180*/  VIADD R208, R194, 0x10 ;  /* 0x00000010c2d07836 */ /* 0x000fe20000000000 */
[----:B------:R-:W-:Y:S01]  /*1190*/  STL [R1+0x74], R21 ;  /* 0x0000741501007387 */ /* 0x000fe20000100800 */
[----:B------:R-:W-:Y:S01]  /*11a0*/  SHF.R.S32.HI R197, RZ, 0x3, R4 ;  /* 0x00000003ffc57819 */ /* 0x000fe20000011404 */
[----:B------:R-:W-:Y:S01]  /*11b0*/  IMAD R0, R0, 0x8, R14 ;  /* 0x0000000800007824 */ /* 0x000fe200078e020e */
[----:B------:R-:W-:Y:S01]  /*11c0*/  SHF.R.S32.HI R4, RZ, 0x1f, R34 ;  /* 0x0000001fff047819 */ /* 0x000fe20000011422 */
[----:B------:R-:W-:Y:S01]  /*11d0*/  STL [R1+0x70], R20 ;  /* 0x0000701401007387 */ /* 0x000fe20000100800 */
[----:B------:R-:W-:Y:S01]  /*11e0*/  SHF.R.S32.HI R198, RZ, 0x3, R3 ;  /* 0x00000003ffc67819 */ /* 0x000fe20000011403 */
[----:B------:R-:W-:Y:S01]  /*11f0*/  VIADD R3, R36, 0xb8 ;  /* 0x000000b824037836 */ /* 0x000fe20000000000 */
[----:B------:R-:W-:Y:S01]  /*1200*/  SHF.R.U32.HI R218, RZ, 0x3, R217 ;  /* 0x00000003ffda7819 */ /* 0x000fe200000116d9 */
[----:B------:R-:W-:Y:S01]  /*1210*/  STL [R1+0x6c], R15 ;  /* 0x00006c0f01007387 */ /* 0x000fe20000100800 */
[----:B------:R-:W-:-:S03]  /*1220*/  VIADD R209, R194, 0x50 ;  /* 0x00000050c2d17836 */ /* 0x000fc60000000000 */
[----:B------:R-:W-:Y:S04]  /*1230*/  STL [R1+0x68], R13 ;  /* 0x0000680d01007387 */ /* 0x000fe80000100800 */
[----:B------:R-:W-:Y:S04]  /*1240*/  STL [R1+0x64], R12 ;  /* 0x0000640c01007387 */ /* 0x000fe80000100800 */
[----:B------:R-:W-:Y:S04]  /*1250*/  STL [R1+0x60], R10 ;  /* 0x0000600a01007387 */ /* 0x000fe80000100800 */
[----:B------:R-:W-:Y:S04]  /*1260*/  STL [R1+0x5c], R8 ;  /* 0x00005c0801007387 */ /* 0x000fe80000100800 */
[----:B------:R0:W-:Y:S04]  /*1270*/  STL [R1+0x58], R7 ;  /* 0x0000580701007387 */ /* 0x0001e80000100800 */
[----:B------:R1:W-:Y:S04]  /*1280*/  STL [R1+0x54], R6 ;  /* 0x0000540601007387 */ /* 0x0003e80000100800 */
[----:B------:R3:W-:Y:S01]  /*1290*/  STL [R1+0x108], R9 ;  /* 0x0001080901007387 */ /* 0x0007e20000100800 */
[----:B0-----:R-:W-:-:S02]  /*12a0*/  SHF.R.S32.HI R7, RZ, 0x1f, R7 ;  /* 0x0000001fff077819 */ /* 0x001fc40000011407 */
[----:B-1----:R-:W-:Y:S02]  /*12b0*/  SHF.R.S32.HI R6, RZ, 0x1f, R6 ;  /* 0x0000001fff067819 */ /* 0x002fe40000011406 */
[----:B---3--:R-:W-:Y:S02]  /*12c0*/  SHF.R.S32.HI R9, RZ, 0x1f, R33 ;  /* 0x0000001fff097819 */ /* 0x008fe40000011421 */
[----:B--2---:R-:W-:Y:S01]  /*12d0*/  LOP3.LUT R214, R16, 0x1, RZ, 0xfc, !PT ;  /* 0x0000000110d67812 */ /* 0x004fe200078efcff */
[----:B------:R-:W-:Y:S02]  /*12e0*/  IMAD.SHL.U32 R16, R5, 0x8, RZ ;  /* 0x0000000805107824 */ /* 0x000fe400078e00ff */
[----:B------:R-:W-:Y:S02]  /*12f0*/  VIADD R5, R36, 0xb0 ;  /* 0x000000b024057836 */ /* 0x000fe40000000000 */
[C---:B------:R-:W-:Y:S01]  /*1300*/  VIADD R22, R16.reuse, 0x60 ;  /* 0x0000006010167836 */ /* 0x040fe20000000000 */
[----:B------:R-:W-:Y:S01]  /*1310*/  SHF.R.S32.HI R17, RZ, 0x1f, R16 ;  /* 0x0000001fff117819 */ /* 0x000fe20000011410 */
[C---:B------:R-:W-:Y:S01]  /*1320*/  VIADD R19, R16.reuse, 0x80 ;  /* 0x0000008010137836 */ /* 0x040fe20000000000 */
[----:B------:R-:W-:Y:S01]  /*1330*/  STL [R1+0x50], R5 ;  /* 0x0000500501007387 */ /* 0x000fe20000100800 */
[----:B------:R-:W-:Y:S01]  /*1340*/  VIADD R23, R16, 0xa0 ;  /* 0x000000a010177836 */ /* 0x000fe20000000000 */
[----:B------:R-:W-:-:S02]  /*1350*/  SHF.R.S32.HI R201, RZ, 0x1f, R22 ;  /* 0x0000001fffc97819 */ /* 0x000fc40000011416 */
[----:B------:R0:W-:Y:S01]  /*1360*/  STL [R1+0x104], R4 ;  /* 0x0001040401007387 */ /* 0x0001e20000100800 */
[----:B------:R-:W-:Y:S02]  /*1370*/  SHF.R.S32.HI R200, RZ, 0x1f, R19 ;  /* 0x0000001fffc87819 */ /* 0x000fe40000011413 */
[----:B------:R-:W-:Y:S01]  /*1380*/  SHF.R.S32.HI R199, RZ, 0x1f, R23 ;  /* 0x0000001fffc77819 */ /* 0x000fe20000011417 */
[----:B------:R1:W-:Y:S04]  /*1390*/  STL [R1+0x4c], R3 ;  /* 0x00004c0301007387 */ /* 0x0003e80000100800 */
[----:B------:R2:W-:Y:S01]  /*13a0*/  STL [R1+0x100], R9 ;  /* 0x0001000901007387 */ /* 0x0005e20000100800 */
[----:B0-----:R-:W-:Y:S02]  /*13b0*/  SHF.R.S32.HI R4, RZ, 0x1f, R32 ;  /* 0x0000001fff047819 */ /* 0x001fe40000011420 */
[----:B-1----:R-:W-:-:S03]  /*13c0*/  SHF.R.S32.HI R3, RZ, 0x1f, R3 ;  /* 0x0000001fff037819 */ /* 0x002fc60000011403 */
[----:B------:R0:W-:Y:S01]  /*13d0*/  STL [R1+0xfc], R4 ;  /* 0x0000fc0401007387 */ /* 0x0001e20000100800 */
[----:B--2---:R-:W-:-:S03]  /*13e0*/  SHF.R.S32.HI R9, RZ, 0x1f, R30 ;  /* 0x0000001fff097819 */ /* 0x004fc6000001141e */
        /* <DEDUP_REMOVED lines=24> */
[----:B------:R-:W-:Y:S04]  /*1570*/  STL [R1+0xc8], R11 ;  /* 0x0000c80b01007387 */ /* 0x000fe80000100800 */
[----:B------:R-:W-:Y:S01]  /*1580*/  STL [R1+0xc4], R9 ;  /* 0x0000c40901007387 */ /* 0x000fe20000100800 */
[----:B0-----:R-:W-:-:S05]  /*1590*/  SHF.R.S32.HI R4, RZ, 0x1f, R8 ;  /* 0x0000001fff047819 */ /* 0x001fca0000011408 */
[----:B------:R0:W-:Y:S04]  /*15a0*/  STL [R1+0xc0], R4 ;  /* 0x0000c00401007387 */ /* 0x0001e80000100800 */
[----:B------:R1:W-:Y:S04]  /*15b0*/  STL [R1+0xbc], R7 ;  /* 0x0000bc0701007387 */ /* 0x0003e80000100800 */
[----:B------:R1:W-:Y:S01]  /*15c0*/  STL [R1+0xb8], R6 ;  /* 0x0000b80601007387 */ /* 0x0003e20000100800 */
[----:B0-----:R-:W-:-:S05]  /*15d0*/  SHF.R.S32.HI R4, RZ, 0x1f, R5 ;  /* 0x0000001fff047819 */ /* 0x001fca0000011405 */
[----:B------:R1:W-:Y:S04]  /*15e0*/  STL [R1+0xb4], R4 ;  /* 0x0000b40401007387 */ /* 0x0003e80000100800 */
[----:B------:R1:W-:Y:S04]  /*15f0*/  STL [R1+0x110], R0 ;  /* 0x0001100001007387 */ /* 0x0003e80000100800 */
[----:B------:R1:W-:Y:S02]  /*1600*/  STL [R1+0xb0], R3 ;  /* 0x0000b00301007387 */ /* 0x0003e40000100800 */
.L_x_668:
[----:B0-----:R-:W0:Y:S01]  /*1610*/  LDC.64 R226, c[0x0][0xc88] ;  /* 0x00032200ffe27b82 */ /* 0x001e220000000a00 */
[----:B------:R-:W-:Y:S01]  /*1620*/  ULDC.64 UR4, c[0x0][0xa28] ;  /* 0x00028a0000047ab9 */ /* 0x000fe20000000a00 */
[----:B------:R-:W-:Y:S01]  /*1630*/  ULDC.64 UR8, c[0x0][0xa18] ;  /* 0x0002860000087ab9 */ /* 0x000fe20000000a00 */
[----:B------:R-:W-:Y:S01]  /*1640*/  ULDC.64 UR6, c[0x0][0xa08] ;  /* 0x0002820000067ab9 */ /* 0x000fe20000000a00 */
[----:B0-----:R-:W-:-:S06]  /*1650*/  IMAD.WIDE R226, R139, 0x4, R226 ;  /* 0x000000048be27825 */ /* 0x001fcc00078e02e2 */
[----:B------:R-:W1:Y:S01]  /*1660*/  LDG.E R226, desc[UR48][R226.64] ;  /* 0x00000030e2e27981 */ /* 0x000e62000c1e1900 */
[----:B------:R-:W-:Y:S01]  /*1670*/  ISETP.NE.U32.AND P2, PT, RZ, UR4, PT ;  /* 0x00000004ff007c0c */ /* 0x000fe2000bf45070 */
[----:B------:R-:W-:Y:S01]  /*1680*/  IMAD.MOV.U32 R26, RZ, RZ, RZ ;  /* 0x000000ffff1a7224 */ /* 0x000fe200078e00ff */
[----:B------:R-:W-:Y:S02]  /*1690*/  ISETP.NE.U32.AND P1, PT, RZ, UR8, PT ;  /* 0x00000008ff007c0c */ /* 0x000fe4000bf25070 */
[----:B------:R-:W-:Y:S02]  /*16a0*/  ISETP.NE.AND.EX P2, PT, RZ, UR5, PT, P2 ;  /* 0x00000005ff007c0c */ /* 0x000fe4000bf45320 */
[----:B------:R-:W-:Y:S02]  /*16b0*/  ISETP.NE.AND.EX P1, PT, RZ, UR9, PT, P1 ;  /* 0x00000009ff007c0c */ /* 0x000fe4000bf25310 */
[----:B------:R-:W-:Y:S02]  /*16c0*/  ISETP.NE.U32.AND P0, PT, RZ, UR6, PT ;  /* 0x00000006ff007c0c */ /* 0x000fe4000bf05070 */
[----:B------:R-:W-:-:S02]  /*16d0*/  MOV R10, RZ ;  /* 0x000000ff000a7202 */ /* 0x000fc40000000f00 */
[----:B------:R-:W-:Y:S02]  /*16e0*/  ISETP.NE.AND.EX P0, PT, RZ, UR7, PT, P0 ;  /* 0x00000007ff007c0c */ /* 0x000fe4000bf05300 */
[----:B-1----:R-:W-:Y:S01]  /*16f0*/  SHF.R.S32.HI R0, RZ, 0x1f, R226 ;  /* 0x0000001fff007819 */ /* 0x002fe200000114e2 */
[C---:B------:R-:W-:Y:S02]  /*1700*/  IMAD.SHL.U32 R227, R226.reuse, 0x4, RZ ;  /* 0x00000004e2e37824 */ /* 0x040fe400078e00ff */
[C---:B---3--:R-:W-:Y:S02]  /*1710*/  @P2 LEA R6, P3, R226.reuse, UR4, 0x2 ;  /* 0x00000004e2062c11 */ /* 0x048fe4000f8610ff */
[C-C-:B------:R-:W-:Y:S01]  /*1720*/  SHF.L.U64.HI R228, R226.reuse, 0x2, R0.reuse ;  /* 0x00000002e2e47819 */ /* 0x140fe20000010200 */
[----:B------:R0:W-:Y:S01]  /*1730*/  STL [R1+0xa8], R0 ;  /* 0x0000a80001007387 */ /* 0x0001e20000100800 */
[----:B--2---:R-:W-:Y:S01]  /*1740*/  @P2 LEA.HI.X R7, R226, UR5, R0, 0x2, P3 ;  /* 0x00000005e2072c11 */ /* 0x004fe200098f1400 */
[----:B------:R-:W-:Y:S01]  /*1750*/  ULDC UR4, c[0x0][0x288] ;  /* 0x0000a20000047ab9 */ /* 0x000fe20000000800 */
[----:B------:R-:W-:-:S03]  /*1760*/  IADD3 R4, P4, R227, UR6, RZ ;  /* 0x00000006e3047c10 */ /* 0x000fc6000ff9e0ff */
[----:B-----5:R1:W5:Y:S01]  /*1770*/  @P2 LDG.E R10, desc[UR48][R6.64] ;  /* 0x00000030060a2981 */ /* 0x020362000c1e1900 */
[----:B------:R-:W-:Y:S01]  /*1780*/  @P1 IADD3 R8, P2, R227, UR8, RZ ;  /* 0x00000008e3081c10 */ /* 0x000fe2000ff5e0ff */
[----:B------:R-:W-:Y:S01]  /*1790*/  IMAD.U32 R139, RZ, RZ, UR4 ;  /* 0x00000004ff8b7e24 */ /* 0x000fe2000f8e00ff */
[C---:B----4-:R-:W-:Y:S01]  /*17a0*/  IADD3.X R5, R228.reuse, UR7, RZ, P4, !PT ;  /* 0x00000007e4057c10 */ /* 0x050fe2000a7fe4ff */
[----:B------:R1:W-:Y:S01]  /*17b0*/  STL [R1+0x40], R137 ;  /* 0x0000408901007387 */ /* 0x0003e20000100800 */
[----:B------:R-:W-:Y:S01]  /*17c0*/  @P1 IADD3.X R9, R228, UR9, RZ, P2, !PT ;  /* 0x00000009e4091c10 */ /* 0x000fe200097fe4ff */
[----:B------:R-:W-:Y:S01]  /*17d0*/  ULDC.64 UR4, c[0x0][0x418] ;  /* 0x0001060000047ab9 */ /* 0x000fe20000000a00 */
[----:B------:R-:W-:Y:S01]  /*17e0*/  ULDC.64 UR8, c[0x0][0xa20] ;  /* 0x0002880000087ab9 */ /* 0x000fe20000000a00 */
[----:B------:R1:W5:Y:S04]  /*17f0*/  @P0 LDG.E R26, desc[UR48][R4.64] ;  /* 0x00000030041a0981 */ /* 0x000368000c1e1900 */
[----:B------:R1:W5:Y:S01]  /*1800*/  @P1 LDG.E R139, desc[UR48][R8.64] ;  /* 0x00000030088b1981 */ /* 0x000362000c1e1900 */
[----:B------:R-:W-:Y:S01]  /*1810*/  UISETP.NE.U32.AND UP0, UPT, UR4, URZ, UPT ;  /* 0x0000003f0400728c */ /* 0x000fe2000bf05070 */
[----:B------:R-:W-:-:S02]  /*1820*/  LOP3.LUT R3, R138, 0xff000000, RZ, 0xc0, !PT ;  /* 0xff0000008a037812 */ /* 0x000fc400078ec0ff */
[----:B------:R-:W-:Y:S01]  /*1830*/  ULDC UR4, c[0x0][0x424] ;  /* 0x0001090000047ab9 */ /* 0x000fe20000000800 */
[----:B------:R-:W-:Y:S01]  /*1840*/  UISETP.NE.AND.EX UP0, UPT, UR5, URZ, UPT, UP0 ;  /* 0x0000003f0500728c */ /* 0x000fe2000bf05300 */
[----:B------:R-:W-:Y:S02]  /*1850*/  ISETP.NE.U32.AND P2, PT, RZ, UR8, PT ;  /* 0x00000008ff007c0c */ /* 0x000fe4000bf45070 */
[----:B------:R-:W-:Y:S01]  /*1860*/  ULDC UR5, c[0x0][0x2f0] ;  /* 0x0000bc0000057ab9 */ /* 0x000fe20000000800 */
[----:B------:R-:W-:Y:S01]  /*1870*/  USEL UR4, UR4, 0x1, UP0 ;  /* 0x0000000104047887 */ /* 0x000fe20008000000 */
[----:B0-----:R-:W-:Y:S02]  /*1880*/  LOP3.LUT R0, R138, 0xff0000, RZ, 0xc0, !PT ;  /* 0x00ff00008a007812 */ /* 0x001fe400078ec0ff */
[----:B------:R-:W-:Y:S01]  /*1890*/  SHF.R.U32.HI R3, RZ, 0x8, R3 ;  /* 0x00000008ff037819 */ /* 0x000fe20000011603 */
[----:B------:R-:W-:Y:S01]  /*18a0*/  UIMAD UR4, UR4, UR5, URZ ;  /* 0x00000005040472a4 */ /* 0x000fe2000f8e023f */
[----:B------:R-:W-:-:S02]  /*18b0*/  ISETP.NE.AND.EX P2, PT, RZ, UR9, PT, P2 ;  /* 0x00000009ff007c0c */ /* 0x000fc4000bf45320 */
[----:B------:R-:W-:Y:S01]  /*18c0*/  ULDC UR5, c[0x0][0x348] ;  /* 0x0000d20000057ab9 */ /* 0x000fe20000000800 */
[----:B------:R-:W-:Y:S02]  /*18d0*/  LEA.HI R225, R0, R3, RZ, 0x10 ;  /* 0x0000000300e17211 */ /* 0x000fe400078f80ff */
[----:B------:R-:W-:Y:S01]  /*18e0*/  LOP3.LUT R196, R138, 0xffff, RZ, 0xc0, !PT ;  /* 0x0000ffff8ac47812 */ /* 0x000fe200078ec0ff */
[----:B-1----:R-:W-:Y:S07]  /*18f0*/  @P1 BRA `(.L_x_447) ;  /* 0x0000000000241947 */ /* 0x002fee0003800000 */
[----:B------:R-:W-:Y:S02]  /*1900*/  ULDC.64 UR6, c[0x0][0xa00] ;  /* 0x0002800000067ab9 */ /* 0x000fe40000000a00 */
[----:B------:R-:W-:-:S04]  /*1910*/  ISETP.NE.U32.AND P1, PT, RZ, UR6, PT ;  /* 0x00000006ff007c0c */ /* 0x000fc8000bf25070 */
[----:B------:R-:W-:-:S13]  /*1920*/  ISETP.NE.AND.EX P1, PT, RZ, UR7, PT, P1 ;  /* 0x00000007ff007c0c */ /* 0x000fda000bf25310 */
[----:B------:R-:W-:Y:S05]  /*1930*/  @!P1 BRA `(.L_x_447) ;  /* 0x0000000000149947 */ /* 0x000fea0003800000 */
[----:B------:R-:W0:Y:S02]  /*1940*/  LDC.64 R6, c[0x0][0xa00] ;  /* 0x00028000ff067b82 */ /* 0x000e240000000a00 */
[----:B0-----:R-:W-:-:S05]  /*1950*/  IMAD.WIDE R6, R226, 0x4, R6 ;  /* 0x00000004e2067825 */ /* 0x001fca00078e0206 */
[----:B-----5:R-:W2:Y:S04]  /*1960*/  LDG.E R139, desc[UR48][R6.64] ;  /* 0x00000030068b7981 */ /* 0x020ea8000c1e1900 */
[----:B------:R-:W2:Y:S02]  /*1970*/  LDG.E R0, desc[UR48][R6.64+0x4] ;  /* 0x0000043006007981 */ /* 0x000ea4000c1e1900 */
[----:B--2---:R-:W-:-:S07]  /*1980*/  IMAD.IADD R139, R0, 0x1, -R139 ;  /* 0x00000001008b7824 */ /* 0x004fce00078e0a8b */
.L_x_447:
[----:B------:R-:W-:Y:S02]  /*1990*/  IMAD.U32 R25, RZ, RZ, UR5 ;  /* 0x00000005ff197e24 */ /* 0x000fe4000f8e00ff */
[----:B------:R-:W-:Y:S01]  /*19a0*/  IMAD.U32 R27, RZ, RZ, UR4 ;  /* 0x00000004ff1b7e24 */ /* 0x000fe2000f8e00ff */
[----:B------:R-:W-:Y:S06]  /*19b0*/  @!P2 BRA `(.L_x_448) ;  /* 0x000000000010a947 */ /* 0x000fec0003800000 */
[----:B------:R-:W-:-:S04]  /*19c0*/  IADD3 R4, P0, R227, UR8, RZ ;  /* 0x00000008e3047c10 */ /* 0x000fc8000ff1e0ff */
[----:B------:R-:W-:-:S05]  /*19d0*/  IADD3.X R5, R228, UR9, RZ, P0, !PT ;  /* 0x00000009e4057c10 */ /* 0x000fca00087fe4ff */
[----:B------:R0:W5:Y:S01]  /*19e0*/  LDG.E R27, desc[UR48][R4.64] ;  /* 0x00000030041b7981 */ /* 0x000162000c1e1900 */
[----:B------:R-:W-:Y:S05]  /*19f0*/  BRA `(.L_x_449) ;  /* 0x0000000000107947 */ /* 0x000fea0003800000 */
.L_x_448:
[----:B------:R-:W-:Y:S05]  /*1a00*/  @!P0 BRA `(.L_x_449) ;  /* 0x00000000000c8947 */ /* 0x000fea0003800000 */
[----:B------:R-:W2:Y:S04]  /*1a10*/  LDG.E R0, desc[UR48][R4.64] ;  /* 0x0000003004007981 */ /* 0x000ea8000c1e1900 */
[----:B------:R-:W2:Y:S02]  /*1a20*/  LDG.E R27, desc[UR48][R4.64+0x4] ;  /* 0x00000430041b7981 */ /* 0x000ea4000c1e1900 */
[----:B--2---:R-:W-:-:S07]  /*1a30*/  IMAD.IADD R27, R27, 0x1, -R0 ;  /* 0x000000011b1b7824 */ /* 0x004fce00078e0a00 */
.L_x_449:
[----:B------:R-:W-:Y:S01]  /*1a40*/  ULDC.64 UR4, c[0x0][0xa10] ;  /* 0x0002840000047ab9 */ /* 0x000fe20000000a00 */
[----:B------:R-:W2:Y:S01]  /*1a50*/  LDL.LU R28, [R1] ;  /* 0x00000000011c7983 */ /* 0x000ea20000300800 */
[----:B------:R-:W-:-:S04]  /*1a60*/  ISETP.NE.U32.AND P0, PT, RZ, UR4, PT ;  /* 0x00000004ff007c0c */ /* 0x000fc8000bf05070 */
[----:B------:R-:W-:Y:S01]  /*1a70*/  ISETP.NE.AND.EX P0, PT, RZ, UR5, PT, P0 ;  /* 0x00000005ff007c0c */ /* 0x000fe2000bf05300 */
[----:B------:R-:W-:-:S12]  /*1a80*/  ULDC.64 UR4, c[0x0][0xa30] ;  /* 0x00028c0000047ab9 */ /* 0x000fd80000000a00 */
[----:B0-----:R-:W0:Y:S02]  /*1a90*/  @P0 LDC.64 R4, c[0x0][0xa10] ;  /* 0x00028400ff040b82 */ /* 0x001e240000000a00 */
[----:B0-----:R-:W-:-:S05]  /*1aa0*/  @P0 IMAD.WIDE R4, R226, 0x4, R4 ;  /* 0x00000004e2040825 */ /* 0x001fca00078e0204 */
[----:B------:R-:W3:Y:S04]  /*1ab0*/  @P0 LDG.E R0, desc[UR48][R4.64] ;  /* 0x0000003004000981 */ /* 0x000ee8000c1e1900 */
[----:B------:R-:W3:Y:S01]  /*1ac0*/  @P0 LDG.E R3, desc[UR48][R4.64+0x4] ;  /* 0x0000043004030981 */ /* 0x000ee2000c1e1900 */
[----:B------:R-:W-:Y:S01]  /*1ad0*/  ISETP.NE.U32.AND P1, PT, RZ, UR4, PT ;  /* 0x00000004ff007c0c */ /* 0x000fe2000bf25070 */
[----:B-----5:R-:W-:-:S03]  /*1ae0*/  IMAD.MOV.U32 R135, RZ, RZ, R27 ;  /* 0x000000ffff877224 */ /* 0x020fc600078e001b */
[----:B------:R-:W-:-:S13]  /*1af0*/  ISETP.NE.AND.EX P1, PT, RZ, UR5, PT, P1 ;  /* 0x00000005ff007c0c */ /* 0x000fda000bf25310 */
[----:B------:R-:W-:-:S04]  /*1b00*/  @P1 IADD3 R6, P2, R227, UR4, RZ ;  /* 0x00000004e3061c10 */ /* 0x000fc8000ff5e0ff */
[----:B------:R-:W-:-:S05]  /*1b10*/  @P1 IADD3.X R7, R228, UR5, RZ, P2, !PT ;  /* 0x00000005e4071c10 */ /* 0x000fca00097fe4ff */
[----:B------:R0:W5:Y:S01]  /*1b20*/  @P1 LDG.E R135, desc[UR48][R6.64] ;  /* 0x0000003006871981 */ /* 0x000162000c1e1900 */
[----:B------:R-:W-:Y:S01]  /*1b30*/  IMAD.IADD R10, R27, 0x1, -R10 ;  /* 0x000000011b0a7824 */ /* 0x000fe200078e0a0a */
[----:B------:R-:W-:Y:S01]  /*1b40*/  LOP3.LUT R12, R225, 0xff, RZ, 0xc0, !PT ;  /* 0x000000ffe10c7812 */ /* 0x000fe200078ec0ff */
[----:B------:R-:W-:Y:S01]  /*1b50*/  BSSY B0, `(.L_x_450) ;  /* 0x000002c000007945 */ /* 0x000fe20003800000 */
[----:B------:R-:W-:-:S03]  /*1b60*/  SHF.R.U32.HI R225, RZ, 0x10, R225 ;  /* 0x00000010ffe17819 */ /* 0x000fc600000116e1 */
[----:B------:R0:W-:Y:S01]  /*1b70*/  STL [R1+0x44], R12 ;  /* 0x0000440c01007387 */ /* 0x0001e20000100800 */
[----:B--2---:R-:W-:Y:S01]  /*1b80*/  LOP3.LUT R28, R28, 0xfffffff7, RZ, 0xc0, !PT ;  /* 0xfffffff71c1c7812 */ /* 0x004fe200078ec0ff */
[----:B---3--:R-:W-:-:S04]  /*1b90*/  @P0 IMAD.IADD R25, R3, 0x1, -R0 ;  /* 0x0000000103190824 */ /* 0x008fc800078e0a00 */
[----:B------:R-:W-:-:S04]  /*1ba0*/  IMAD.IADD R138, R10, 0x1, R25 ;  /* 0x000000010a8a7824 */ /* 0x000fc800078e0219 */
[C---:B------:R-:W-:Y:S01]  /*1bb0*/  VIADD R0, R138.reuse, 0x5f ;  /* 0x0000005f8a007836 */ /* 0x040fe20000000000 */
[----:B------:R-:W-:-:S03]  /*1bc0*/  ISETP.GE.AND P3, PT, R138, 0x1, PT ;  /* 0x000000018a00780c */ /* 0x000fc60003f66270 */
[----:B------:R-:W-:-:S05]  /*1bd0*/  IMAD.HI R0, R0, 0x2aaaaaab, RZ ;  /* 0x2aaaaaab00007827 */ /* 0x000fca00078e02ff */
[----:B------:R-:W-:-:S04]  /*1be0*/  SHF.R.U32.HI R3, RZ, 0x1f, R0 ;  /* 0x0000001fff037819 */ /* 0x000fc80000011600 */
[----:B------:R-:W-:Y:S01]  /*1bf0*/  LEA.HI.SX32 R136, R0, R3, 0x1c ;  /* 0x0000000300887211 */ /* 0x000fe200078fe2ff */
[----:B------:R-:W-:Y:S01]  /*1c00*/  IMAD.MOV.U32 R3, RZ, RZ, RZ ;  /* 0x000000ffff037224 */ /* 0x000fe200078e00ff */
[----:B------:R-:W-:-:S05]  /*1c10*/  @P3 LOP3.LUT R28, R28, 0x8, RZ, 0xfc, !PT ;  /* 0x000000081c1c3812 */ /* 0x000fca00078efcff */
[----:B------:R0:W-:Y:S01]  /*1c20*/  STL [R1], R28 ;  /* 0x0000001c01007387 */ /* 0x0001e20000100800 */
[----:B------:R-:W-:Y:S05]  /*1c30*/  @!P3 BRA `(.L_x_451) ;  /* 0x000000000074b947 */ /* 0x000fea0003800000 */
[----:B------:R-:W-:Y:S01]  /*1c40*/  ISETP.NE.AND P0, PT, R225, RZ, PT ;  /* 0x000000ffe100720c */ /* 0x000fe20003f05270 */
[----:B------:R-:W-:-:S03]  /*1c50*/  ULDC UR4, c[0x0][0x9f0] ;  /* 0x00027c0000047ab9 */ /* 0x000fc60000000800 */
[----:B------:R-:W-:-:S04]  /*1c60*/  SEL R9, R225, UR4, P0 ;  /* 0x00000004e1097c07 */ /* 0x000fc80008000000 */
[-C--:B0-----:R-:W-:Y:S02]  /*1c70*/  IABS R6, R9.reuse ;  /* 0x0000000900067213 */ /* 0x081fe40000000000 */
[----:B------:R-:W-:Y:S02]  /*1c80*/  IADD3 R0, R136, -0x1, R9 ;  /* 0xffffffff88007810 */ /* 0x000fe40007ffe009 */
[----:B------:R-:W0:Y:S01]  /*1c90*/  I2F.RP R3, R6 ;  /* 0x0000000600037306 */ /* 0x000e220000209400 */
[-C--:B------:R-:W-:Y:S02]  /*1ca0*/  IABS R11, R9.reuse ;  /* 0x00000009000b7213 */ /* 0x080fe40000000000 */
[----:B------:R-:W-:Y:S02]  /*1cb0*/  IABS R8, R0 ;  /* 0x0000000000087213 */ /* 0x000fe40000000000 */
[----:B------:R-:W-:-:S04]  /*1cc0*/  LOP3.LUT R0, R0, R9, RZ, 0x3c, !PT ;  /* 0x0000000900007212 */ /* 0x000fc800078e3cff */
[----:B------:R-:W-:Y:S01]  /*1cd0*/  ISETP.GE.AND P2, PT, R0, RZ, PT ;  /* 0x000000ff0000720c */ /* 0x000fe20003f46270 */
[----:B0-----:R-:W0:Y:S02]  /*1ce0*/  MUFU.RCP R3, R3 ;  /* 0x0000000300037308 */ /* 0x001e240000001000 */
[----:B0-----:R-:W-:Y:S02]  /*1cf0*/  VIADD R4, R3, 0xffffffe ;  /* 0x0ffffffe03047836 */ /* 0x001fe40000000000 */
[----:B------:R-:W-:-:S04]  /*1d00*/  IMAD.MOV R3, RZ, RZ, -R11 ;  /* 0x000000ffff037224 */ /* 0x000fc800078e0a0b */
[----:B------:R0:W1:Y:S02]  /*1d10*/  F2I.FTZ.U32.TRUNC.NTZ R5, R4 ;  /* 0x0000000400057305 */ /* 0x000064000021f000 */
[----:B0-----:R-:W-:Y:S02]  /*1d20*/  IMAD.MOV.U32 R4, RZ, RZ, RZ ;  /* 0x000000ffff047224 */ /* 0x001fe400078e00ff */
[----:B-1----:R-:W-:-:S04]  /*1d30*/  IMAD.MOV R7, RZ, RZ, -R5 ;  /* 0x000000ffff077224 */ /* 0x002fc800078e0a05 */
[----:B------:R-:W-:-:S04]  /*1d40*/  IMAD R7, R7, R6, RZ ;  /* 0x0000000607077224 */ /* 0x000fc800078e02ff */
[----:B------:R-:W-:-:S06]  /*1d50*/  IMAD.HI.U32 R5, R5, R7, R4 ;  /* 0x0000000705057227 */ /* 0x000fcc00078e0004 */
[----:B------:R-:W-:-:S04]  /*1d60*/  IMAD.HI.U32 R5, R5, R8, RZ ;  /* 0x0000000805057227 */ /* 0x000fc800078e00ff */
[----:B------:R-:W-:-:S05]  /*1d70*/  IMAD R3, R5, R3, R8 ;  /* 0x0000000305037224 */ /* 0x000fca00078e0208 */
[----:B------:R-:W-:-:S13]  /*1d80*/  ISETP.GT.U32.AND P1, PT, R6, R3, PT ;  /* 0x000000030600720c */ /* 0x000fda0003f24070 */
[-C--:B------:R-:W-:Y:S01]  /*1d90*/  @!P1 IADD3 R3, R3, -R6.reuse, RZ ;  /* 0x8000000603039210 */ /* 0x080fe20007ffe0ff */
[----:B------:R-:W-:Y:S01]  /*1da0*/  @!P1 VIADD R5, R5, 0x1 ;  /* 0x0000000105059836 */ /* 0x000fe20000000000 */
[----:B------:R-:W-:Y:S02]  /*1db0*/  ISETP.NE.AND P1, PT, R9, RZ, PT ;  /* 0x000000ff0900720c */ /* 0x000fe40003f25270 */
[----:B------:R-:W-:-:S13]  /*1dc0*/  ISETP.GE.U32.AND P0, PT, R3, R6, PT ;  /* 0x000000060300720c */ /* 0x000fda0003f06070 */
[----:B------:R-:W-:-:S04]  /*1dd0*/  @P0 VIADD R5, R5, 0x1 ;  /* 0x0000000105050836 */ /* 0x000fc80000000000 */
[----:B------:R-:W-:-:S04]  /*1de0*/  IMAD.MOV.U32 R3, RZ, RZ, R5 ;  /* 0x000000ffff037224 */ /* 0x000fc800078e0005 */
[----:B------:R-:W-:Y:S01]  /*1df0*/  @!P2 IMAD.MOV R3, RZ, RZ, -R3 ;  /* 0x000000ffff03a224 */ /* 0x000fe200078e0a03 */
[----:B------:R-:W-:-:S07]  /*1e00*/  @!P1 LOP3.LUT R3, RZ, R9, RZ, 0x33, !PT ;  /* 0x00000009ff039212 */ /* 0x000fce00078e33ff */
.L_x_451:
[----:B------:R-:W-:Y:S05]  /*1e10*/  BSYNC B0 ;  /* 0x0000000000007941 */ /* 0x000fea0003800000 */
.L_x_450:
[----:B------:R-:W-:Y:S01]  /*1e20*/  IMAD R0, R12, R3, RZ ;  /* 0x000000030c007224 */ /* 0x000fe200078e02ff */
[----:B------:R-:W-:-:S04]  /*1e30*/  PLOP3.LUT P2, PT, PT, PT, PT, 0x80, 0x0 ;  /* 0x000000000000781c */ /* 0x000fc80003f4f070 */
[C---:B------:R-:W-:Y:S01]  /*1e40*/  VIADDMNMX R3, R0.reuse, R3, R136, PT ;  /* 0x0000000300037246 */ /* 0x040fe20003800188 */
[----:B------:R-:W-:-:S04]  /*1e50*/  IMAD R0, R0, 0x60, -R10 ;  /* 0x0000006000007824 */ /* 0x000fc800078e0a0a */
[----:B------:R-:W-:Y:S01]  /*1e60*/  IMAD R4, R3, 0x60, -R10 ;  /* 0x0000006003047824 */ /* 0x000fe200078e0a0a */
[----:B------:R-:W-:-:S04]  /*1e70*/  VIMNMX R0, RZ, R0, !PT ;  /* 0x00000000ff007248 */ /* 0x000fc80007fe0100 */
[----:B------:R-:W-:Y:S01]  /*1e80*/  VIMNMX R3, R4, R25, PT ;  /* 0x0000001904037248 */ /* 0x000fe20003fe0100 */
[----:B------:R-:W-:-:S03]  /*1e90*/  IMAD.WIDE.U32 R120, R0, -0x55555555, RZ ;  /* 0xaaaaaaab00787825 */ /* 0x000fc600078e00ff */
[----:B------:R-:W-:Y:S02]  /*1ea0*/  ISETP.GT.AND P0, PT, R3, R0, PT ;  /* 0x000000000300720c */ /* 0x000fe40003f04270 */
[----:B------:R-:W-:-:S05]  /*1eb0*/  SHF.R.U32.HI R120, RZ, 0x6, R121 ;  /* 0x00000006ff787819 */ /* 0x000fca0000011679 */
[----:B------:R-:W-:-:S06]  /*1ec0*/  IMAD.MOV.U32 R24, RZ, RZ, R120 ;  /* 0x000000ffff187224 */ /* 0x000fcc00078e0078 */
[----:B------:R-:W-:-:S04]  /*1ed0*/  @P0 VIADD R0, R3, 0x5f ;  /* 0x0000005f03000836 */ /* 0x000fc80000000000 */
[----:B------:R-:W-:-:S05]  /*1ee0*/  @P0 IMAD.HI R0, R0, 0x2aaaaaab, RZ ;  /* 0x2aaaaaab00000827 */ /* 0x000fca00078e02ff */
[----:B------:R-:W-:-:S04]  /*1ef0*/  @P0 SHF.R.U32.HI R3, RZ, 0x1f, R0 ;  /* 0x0000001fff030819 */ /* 0x000fc80000011600 */
[----:B------:R-:W-:-:S04]  /*1f00*/  @P0 LEA.HI.SX32 R24, R0, R3, 0x1c ;  /* 0x0000000300180211 */ /* 0x000fc800078fe2ff */
[----:B------:R-:W-:-:S13]  /*1f10*/  ISETP.GT.AND P0, PT, R24, R120, PT ;  /* 0x000000781800720c */ /* 0x000fda0003f04270 */
[----:B------:R-:W-:Y:S05]  /*1f20*/  @!P0 BRA `(.L_x_452) ;  /* 0x0000009400508947 */ /* 0x000fea0003800000 */
[----:B------:R-:W-:Y:S01]  /*1f30*/  VIADD R0, R2, 0x1e400 ;  /* 0x0001e40002007836 */ /* 0x000fe20000000000 */
[----:B------:R-:W-:Y:S04]  /*1f40*/  BSSY B6, `(.L_x_453) ;  /* 0x0000013000067945 */ /* 0x000fe80003800000 */
[----:B------:R-:W-:-:S13]  /*1f50*/  LOP3.LUT P0, RZ, R0, 0x3ff, RZ, 0xc0, !PT ;  /* 0x000003ff00ff7812 */ /* 0x000fda000780c0ff */
[----:B------:R-:W-:Y:S05]  /*1f60*/  @!P0 BRA `(.L_x_454) ;  /* 0x0000000000408947 */ /* 0x000fea0003800000 */
[----:B------:R-:W-:Y:S01]  /*1f70*/  MOV R14, 0x0 ;  /* 0x00000000000e7802 */ /* 0x000fe20000000f00 */
[----:B------:R-:W-:Y:S01]  /*1f80*/  ULDC.64 UR4, c[0x4][0x88] ;  /* 0x0100220000047ab9 */ /* 0x000fe20000000a00 */
[----:B------:R-:W-:Y:S01]  /*1f90*/  ULDC.64 UR6, c[0x4][0x18] ;  /* 0x0100060000067ab9 */ /* 0x000fe20000000a00 */
[----:B------:R-:W-:Y:S02]  /*1fa0*/  IMAD.U32 R4, RZ, RZ, UR4 ;  /* 0x00000004ff047e24 */ /* 0x000fe4000f8e00ff */
[----:B------:R-:W-:Y:S01]  /*1fb0*/  IMAD.U32 R5, RZ, RZ, UR5 ;  /* 0x00000005ff057e24 */ /* 0x000fe2000f8e00ff */
[----:B------:R-:W1:Y:S01]  /*1fc0*/  LDC.64 R14, c[0x4][R14] ;  /* 0x010000000e0e7b82 */ /* 0x000e620000000a00 */
[----:B------:R-:W-:Y:S01]  /*1fd0*/  ULDC.64 UR4, c[0x4][0x90] ;  /* 0x0100240000047ab9 */ /* 0x000fe20000000a00 */
[----:B------:R-:W-:Y:S02]  /*1fe0*/  IMAD.U32 R10, RZ, RZ, UR6 ;  /* 0x00000006ff0a7e24 */ /* 0x000fe4000f8e00ff */
[----:B0-----:R-:W-:-:S02]  /*1ff0*/  IMAD.U32 R6, RZ, RZ, UR4 ;  /* 0x00000004ff067e24 */ /* 0x001fc4000f8e00ff */
[----:B------:R-:W-:Y:S02]  /*2000*/  IMAD.U32 R7, RZ, RZ, UR5 ;  /* 0x00000005ff077e24 */ /* 0x000fe4000f8e00ff */
[----:B------:R-:W-:Y:S02]  /*2010*/  IMAD.U32 R11, RZ, RZ, UR7 ;  /* 0x00000007ff0b7e24 */ /* 0x000fe4000f8e00ff */
[----:B------:R-:W-:Y:S02]  /*2020*/  IMAD.MOV.U32 R8, RZ, RZ, 0x70 ;  /* 0x00000070ff087424 */ /* 0x000fe400078e00ff */
[----:B------:R-:W-:Y:S02]  /*2030*/  IMAD.MOV.U32 R12, RZ, RZ, 0x1 ;  /* 0x00000001ff0c7424 */ /* 0x000fe400078e00ff */
[----:B------:R-:W-:-:S07]  /*2040*/  IMAD.MOV.U32 R13, RZ, RZ, RZ ;  /* 0x000000ffff0d7224 */ /* 0x000fce00078e00ff */
[----:B------:R-:W-:-:S07]  /*2050*/  LEPC R20, `(.L_x_454) ;  /* 0x000000001014794e */ /* 0x000fce0000000000 */
[----:B-1---5:R-:W-:Y:S05]  /*2060*/  CALL.ABS.NOINC R14 ;  /* 0x000000000e007343 */ /* 0x022fea0003c00000 */
.L_x_454:
[----:B------:R-:W-:Y:S05]  /*2070*/  BSYNC B6 ;  /* 0x0000000000067941 */ /* 0x000fea0003800000 */
.L_x_453:
[----:B------:R-:W-:Y:S01]  /*2080*/  IADD3 R113, R2, 0x400, RZ ;  /* 0x0000040002717810 */ /* 0x000fe20007ffe0ff */
[----:B------:R-:W-:Y:S03]  /*2090*/  BSSY B6, `(.L_x_455) ;  /* 0x0000013000067945 */ /* 0x000fe60003800000 */
        /* <DEDUP_REMOVED lines=18> */
.L_x_456:
[----:B------:R-:W-:Y:S05]  /*21c0*/  BSYNC B6 ;  /* 0x0000000000067941 */ /* 0x000fea0003800000 */
.L_x_455:
[----:B------:R-:W-:Y:S01]  /*21d0*/  ULDC.64 UR4, c[0x0][0x9f8] ;  /* 0x00027e0000047ab9 */ /* 0x000fe20000000a00 */
[----:B------:R-:W-:Y:S01]  /*21e0*/  IMAD.MOV.U32 R0, RZ, RZ, R226 ;  /* 0x000000ffff007224 */ /* 0x000fe200078e00e2 */
[----:B------:R-:W-:Y:S01]  /*21f0*/  ISETP.NE.U32.AND P0, PT, RZ, UR4, PT ;  /* 0x00000004ff007c0c */ /* 0x000fe2000bf05070 */
[----:B0-----:R-:W0:Y:S01]  /*2200*/  S2R R7, SR_TID.X ;  /* 0x0000000000077919 */ /* 0x001e220000002100 */
[----:B------:R-:W1:Y:S01]  /*2210*/  LDC R119, c[0x0][0x3f4] ;  /* 0x0000fd00ff777b82 */ /* 0x000e620000000800 */
[----:B------:R-:W-:Y:S01]  /*2220*/  IMAD.MOV.U32 R20, RZ, RZ, R28 ;  /* 0x000000ffff147224 */ /* 0x000fe200078e001c */
[----:B------:R-:W-:-:S06]  /*2230*/  ISETP.NE.AND.EX P0, PT, RZ, UR5, PT, P0 ;  /* 0x00000005ff007c0c */ /* 0x000fcc000bf05300 */
[----:B------:R-:W2:Y:S07]  /*2240*/  LDC.64 R92, c[0x0][0x3f8] ;  /* 0x0000fe00ff5c7b82 */ /* 0x000eae0000000a00 */
[----:B------:R-:W-:Y:S01]  /*2250*/  @P0 IADD3 R4, P1, R227, UR4, RZ ;  /* 0x00000004e3040c10 */ /* 0x000fe2000ff3e0ff */
[----:B------:R-:W-:Y:S01]  /*2260*/  ULDC UR4, c[0x0][0x2f4] ;  /* 0x0000bd0000047ab9 */ /* 0x000fe20000000800 */
[----:B------:R-:W3:Y:S02]  /*2270*/  LDC.64 R86, c[0x0][0x408] ;  /* 0x00010200ff567b82 */ /* 0x000ee40000000a00 */
[----:B------:R-:W-:-:S05]  /*2280*/  @P0 IADD3.X R5, R228, UR5, RZ, P1, !PT ;  /* 0x00000005e4050c10 */ /* 0x000fca0008ffe4ff */
[----:B------:R4:W3:Y:S01]  /*2290*/  @P0 LDG.E R0, desc[UR48][R4.64] ;  /* 0x0000003004000981 */ /* 0x0008e2000c1e1900 */
[----:B------:R-:W-:Y:S01]  /*22a0*/  ISETP.GE.AND P1, PT, R193, UR4, PT ;  /* 0x00000004c1007c0c */ /* 0x000fe2000bf26270 */
[----:B------:R-:W-:Y:S01]  /*22b0*/  IMAD.IADD R123, R26, 0x1, R27 ;  /* 0x000000011a7b7824 */ /* 0x000fe200078e021b */
[----:B------:R-:W-:Y:S01]  /*22c0*/  ISETP.GE.AND P0, PT, R16, UR4, PT ;  /* 0x0000000410007c0c */ /* 0x000fe2000bf06270 */
[----:B------:R-:W1:Y:S01]  /*22d0*/  S2R R162, SR_TID.X ;  /* 0x0000000000a27919 */ /* 0x000e620000002100 */
[----:B------:R-:W-:Y:S01]  /*22e0*/  SEL R6, RZ, 0xffffffff, P1 ;  /* 0xffffffffff067807 */ /* 0x000fe20000800000 */
[----:B0-----:R-:W-:Y:S01]  /*22f0*/  VIADD R8, R7, 0xffffff80 ;  /* 0xffffff8007087836 */ /* 0x001fe20000000000 */
[----:B------:R-:W-:Y:S01]  /*2300*/  SEL R3, RZ, 0x1, P0 ;  /* 0x00000001ff037807 */ /* 0x000fe20000000000 */
[----:B--2---:R-:W-:Y:S01]  /*2310*/  IMAD.WIDE.U32 R94, R202, R92, R16 ;  /* 0x0000005cca5e7225 */ /* 0x004fe200078e0010 */
[----:B------:R-:W-:Y:S02]  /*2320*/  ISETP.GE.AND P0, PT, R192, UR4, PT ;  /* 0x00000004c0007c0c */ /* 0x000fe4000bf06270 */
[----:B------:R-:W-:Y:S01]  /*2330*/  ISETP.GE.AND P1, PT, R22, UR4, PT ;  /* 0x0000000416007c0c */ /* 0x000fe2000bf26270 */
[----:B------:R-:W-:Y:S01]  /*2340*/  IMAD.SHL.U32 R6, R6, 0x2, RZ ;  /* 0x0000000206067824 */ /* 0x000fe200078e00ff */
[----:B------:R-:W-:Y:S01]  /*2350*/  SHF.R.S32.HI R9, RZ, 0x1f, R8 ;  /* 0x0000001fff097819 */ /* 0x000fe20000011408 */
[----:B------:R-:W-:Y:S01]  /*2360*/  IMAD.SHL.U32 R103, R92, 0x40, RZ ;  /* 0x000000405c677824 */ /* 0x000fe200078e00ff */
[----:B----4-:R-:W-:Y:S01]  /*2370*/  SEL R4, RZ, 0x4, P0 ;  /* 0x00000004ff047807 */ /* 0x010fe20000000000 */
[----:B---3--:R-:W-:Y:S01]  /*2380*/  IMAD.WIDE.U32 R88, R202, R86, R16 ;  /* 0x00000056ca587225 */ /* 0x008fe200078e0010 */
[----:B------:R-:W-:-:S02]  /*2390*/  LOP3.LUT R3, R6, 0x2, R3, 0xe2, !PT ;  /* 0x0000000206037812 */ /* 0x000fc400078ee203 */
[----:B------:R-:W-:Y:S01]  /*23a0*/  SEL R5, RZ, 0x8, P1 ;  /* 0x00000008ff057807 */ /* 0x000fe20000800000 */
[----:B------:R-:W-:Y:S01]  /*23b0*/  IMAD R125, R87, 0x60, RZ ;  /* 0x00000060577d7824 */ /* 0x000fe200078e02ff */
[----:B------:R-:W-:Y:S01]  /*23c0*/  LEA.HI R9, R9, R8, RZ, 0x2 ;  /* 0x0000000809097211 */ /* 0x000fe200078f10ff */
[----:B------:R-:W-:Y:S01]  /*23d0*/  IMAD.SHL.U32 R105, R86, 0x40, RZ ;  /* 0x0000004056697824 */ /* 0x000fe200078e00ff */
[----:B------:R-:W-:Y:S02]  /*23e0*/  LOP3.LUT R3, R5, R3, R4, 0xfe, !PT ;  /* 0x0000000305037212 */ /* 0x000fe400078efe04 */
[----:B------:R-:W-:Y:S02]  /*23f0*/  SHF.R.S32.HI R5, RZ, 0x1f, R9 ;  /* 0x0000001fff057819 */ /* 0x000fe40000011409 */
[----:B------:R-:W-:Y:S02]  /*2400*/  ISETP.GE.AND P0, PT, R19, UR4, PT ;  /* 0x0000000413007c0c */ /* 0x000fe4000bf06270 */
[----:B------:R-:W-:-:S02]  /*2410*/  LEA.HI R6, R5, R202, RZ, 0x3 ;  /* 0x000000ca05067211 */ /* 0x000fc400078f18ff */
[----:B------:R-:W-:Y:S02]  /*2420*/  LOP3.LUT R20, R20, 0xfffffffb, RZ, 0xc0, !PT ;  /* 0xfffffffb14147812 */ /* 0x000fe400078ec0ff */
[----:B------:R-:W-:Y:S02]  /*2430*/  LOP3.LUT R121, R6, 0xfffffff8, RZ, 0xc0, !PT ;  /* 0xfffffff806797812 */ /* 0x000fe400078ec0ff */
[----:B------:R-:W-:Y:S02]  /*2440*/  SEL R6, RZ, 0x10, P0 ;  /* 0x00000010ff067807 */ /* 0x000fe40000000000 */
[----:B------:R-:W-:Y:S01]  /*2450*/  SHF.R.S32.HI R7, RZ, 0x1f, R202 ;  /* 0x0000001fff077819 */ /* 0x000fe200000114ca */
[C---:B------:R-:W-:Y:S01]  /*2460*/  IMAD.IADD R121, R202.reuse, 0x1, -R121 ;  /* 0x00000001ca797824 */ /* 0x040fe200078e0a79 */
[----:B------:R-:W-:Y:S02]  /*2470*/  SHF.R.S32.HI R195, RZ, 0x1f, R194 ;  /* 0x0000001fffc37819 */ /* 0x000fe400000114c2 */
[----:B------:R-:W-:Y:S01]  /*2480*/  LOP3.LUT R6, R3, R6, RZ, 0xfc, !PT ;  /* 0x0000000603067212 */ /* 0x000fe200078efcff */
[----:B------:R-:W-:Y:S01]  /*2490*/  IMAD R4, R7, R92, RZ ;  /* 0x0000005c07047224 */ /* 0x000fe200078e02ff */
[----:B------:R-:W-:Y:S01]  /*24a0*/  LOP3.LUT P0, RZ, R121, 0x4, RZ, 0xc0, !PT ;  /* 0x0000000479ff7812 */ /* 0x000fe2000780c0ff */
[----:B------:R-:W-:Y:S01]  /*24b0*/  IMAD R7, R7, R86, RZ ;  /* 0x0000005607077224 */ /* 0x000fe200078e02ff */
[----:B-1----:R-:W-:Y:S01]  /*24c0*/  ISETP.GE.AND P1, PT, R193, R119, PT ;  /* 0x00000077c100720c */ /* 0x002fe20003f26270 */
[----:B------:R-:W-:Y:S01]  /*24d0*/  IMAD R5, R202, R93, R4 ;  /* 0x0000005dca057224 */ /* 0x000fe200078e0204 */
[----:B------:R-:W-:Y:S01]  /*24e0*/  ISETP.GE.AND P2, PT, R192, R119, PT ;  /* 0x00000077c000720c */ /* 0x000fe20003f46270 */
[----:B------:R-:W-:Y:S01]  /*24f0*/  IMAD.WIDE.U32 R96, R202, R92, R194 ;  /* 0x0000005cca607225 */ /* 0x000fe200078e00c2 */
[----:B------:R-:W-:-:S02]  /*2500*/  SEL R4, R119, RZ, P1 ;  /* 0x000000ff77047207 */ /* 0x000fc40000800000 */
[----:B------:R-:W-:Y:S01]  /*2510*/  LOP3.LUT R9, R9, 0xfffffffc, RZ, 0xc0, !PT ;  /* 0xfffffffc09097812 */ /* 0x000fe200078ec0ff */
[----:B------:R-:W-:Y:S01]  /*2520*/  IMAD.WIDE.U32 R90, R202, R86, R194 ;  /* 0x00000056ca5a7225 */ /* 0x000fe200078e00c2 */
[----:B-----5:R-:W-:Y:S02]  /*2530*/  SHF.R.S32.HI R15, RZ, 0x1f, R135 ;  /* 0x0000001fff0f7819 */ /* 0x020fe40000011487 */
[----:B------:R-:W-:Y:S01]  /*2540*/  IADD3 R109, R8, -R9, RZ ;  /* 0x80000009086d7210 */ /* 0x000fe20007ffe0ff */
[----:B------:R-:W-:Y:S01]  /*2550*/  IMAD R7, R202, R87, R7 ;  /* 0x00000057ca077224 */ /* 0x000fe200078e0207 */
[----:B------:R-:W-:Y:S01]  /*2560*/  @P0 LOP3.LUT R20, R20, 0x4, RZ, 0xfc, !PT ;  /* 0x0000000414140812 */ /* 0x000fe200078efcff */
[----:B------:R-:W-:Y:S01]  /*2570*/  IMAD.IADD R97, R97, 0x1, R5 ;  /* 0x0000000161617824 */ /* 0x000fe200078e0205 */
[----:B------:R-:W-:Y:S01]  /*2580*/  ISETP.GE.AND P0, PT, R16, R119, PT ;  /* 0x000000771000720c */ /* 0x000fe20003f06270 */
[----:B------:R-:W-:Y:S01]  /*2590*/  IMAD.IADD R95, R5, 0x1, R95 ;  /* 0x00000001055f7824 */ /* 0x000fe200078e025f */
[----:B------:R-:W-:Y:S01]  /*25a0*/  SEL R5, R119, RZ, P2 ;  /* 0x000000ff77057207 */ /* 0x000fe20001000000 */
[----:B------:R-:W-:Y:S01]  /*25b0*/  IMAD.IADD R91, R91, 0x1, R7 ;  /* 0x000000015b5b7824 */ /* 0x000fe200078e0207 */
[----:B------:R-:W-:Y:S01]  /*25c0*/  SEL R3, R119, RZ, P0 ;  /* 0x000000ff77037207 */ /* 0x000fe20000000000 */
[----:B------:R-:W-:Y:S01]  /*25d0*/  IMAD.IADD R89, R7, 0x1, R89 ;  /* 0x0000000107597824 */ /* 0x000fe200078e0259 */
[----:B------:R-:W-:Y:S01]  /*25e0*/  LOP3.LUT R20, R20, 0xfffffffe, RZ, 0xc0, !PT ;  /* 0xfffffffe14147812 */ /* 0x000fe200078ec0ff */
[----:B------:R-:W-:Y:S01]  /*25f0*/  IMAD.IADD R7, R193, 0x1, R4 ;  /* 0x00000001c1077824 */ /* 0x000fe200078e0204 */
[----:B------:R-:W-:Y:S01]  /*2600*/  SHF.L.U64.HI R102, R92, 0x6, R93 ;  /* 0x000000065c667819 */ /* 0x000fe2000001025d */
[----:B------:R-:W-:Y:S01]  /*2610*/  IMAD.IADD R3, R16, 0x1, R3 ;  /* 0x0000000110037824 */ /* 0x000fe200078e0203 */
[----:B------:R-:W-:Y:S01]  /*2620*/  @P2 LOP3.LUT R20, R20, 0x1, RZ, 0xfc, !PT ;  /* 0x0000000114142812 */ /* 0x000fe200078efcff */
[----:B------:R-:W-:Y:S01]  /*2630*/  IMAD.IADD R11, R192, 0x1, R5 ;  /* 0x00000001c00b7824 */ /* 0x000fe200078e0205 */
[----:B------:R-:W-:Y:S01]  /*2640*/  SHF.R.S32.HI R8, RZ, 0x1f, R7 ;  /* 0x0000001fff087819 */ /* 0x000fe20000011407 */
[CC--:B------:R-:W-:Y:S01]  /*2650*/  IMAD.WIDE.U32 R96, R135.reuse, R92.reuse, R96 ;  /* 0x0000005c87607225 */ /* 0x0c0fe200078e0060 */
[----:B------:R-:W-:Y:S01]  /*2660*/  SHF.R.S32.HI R4, RZ, 0x1f, R3 ;  /* 0x0000001fff047819 */ /* 0x000fe20000011403 */
[----:B------:R0:W-:Y:S01]  /*2670*/  STL [R1], R20 ;  /* 0x0000001401007387 */ /* 0x0001e20000100800 */
[----:B------:R-:W-:Y:S01]  /*2680*/  LEA.HI R9, R8, R7, RZ, 0x6 ;  /* 0x0000000708097211 */ /* 0x000fe200078f30ff */
[----:B------:R-:W-:Y:S01]  /*2690*/  IMAD.WIDE.U32 R94, R135, R92, R94 ;  /* 0x0000005c875e7225 */ /* 0x000fe200078e005e */
[----:B------:R-:W-:-:S02]  /*26a0*/  LEA.HI R5, R4, R3, RZ, 0x3 ;  /* 0x0000000304057211 */ /* 0x000fc400078f18ff */
[----:B------:R-:W-:Y:S01]  /*26b0*/  LEA.HI R3, R4, R3, RZ, 0x6 ;  /* 0x0000000304037211 */ /* 0x000fe200078f30ff */
[CC--:B------:R-:W-:Y:S01]  /*26c0*/  IMAD.WIDE.U32 R90, R135.reuse, R86.reuse, R90 ;  /* 0x00000056875a7225 */ /* 0x0c0fe200078e005a */
[----:B------:R-:W-:Y:S02]  /*26d0*/  LEA.HI R8, R8, R7, RZ, 0x3 ;  /* 0x0000000708087211 */ /* 0x000fe400078f18ff */
[----:B------:R-:W-:Y:S01]  /*26e0*/  SHF.R.S32.HI R4, RZ, 0x6, R3 ;  /* 0x00000006ff047819 */ /* 0x000fe20000011403 */
[----:B------:R-:W-:Y:S01]  /*26f0*/  IMAD.WIDE.U32 R88, R135, R86, R88 ;  /* 0x0000005687587225 */ /* 0x000fe200078e0058 */
[--C-:B------:R-:W-:Y:S02]  /*2700*/  LOP3.LUT R3, R217, 0x38, R5.reuse, 0xf8, !PT ;  /* 0x00000038d9037812 */ /* 0x100fe400078ef805 */
[----:B------:R-:W-:Y:S01]  /*2710*/  LOP3.LUT R10, R204, 0x38, R5, 0xf8, !PT ;  /* 0x00000038cc0a7812 */ /* 0x000fe200078ef805 */
[C---:B------:R-:W-:Y:S01]  /*2720*/  IMAD R133, R4.reuse, 0x1800, R219 ;  /* 0x0000180004857824 */ /* 0x040fe200078e02db */
[----:B0-----:R-:W-:Y:S01]  /*2730*/  SHF.R.U32.HI R20, RZ, 0x3, R204 ;  /* 0x00000003ff147819 */ /* 0x001fe200000116cc */
[----:B------:R-:W-:Y:S01]  /*2740*/  IMAD R130, R4, 0x1800, R220 ;  /* 0x0000180004827824 */ /* 0x000fe200078e02dc */
[----:B------:R-:W-:Y:S01]  /*2750*/  SHF.R.S32.HI R12, RZ, 0x1f, R11 ;  /* 0x0000001fff0c7819 */ /* 0x000fe2000001140b */
[----:B------:R-:W-:Y:S01]  /*2760*/  IMAD.SHL.U32 R119, R119, 0x2, RZ ;  /* 0x0000000277777824 */ /* 0x000fe200078e00ff */
[----:B------:R-:W-:Y:S01]  /*2770*/  SHF.R.S32.HI R9, RZ, 0x6, R9 ;  /* 0x00000006ff097819 */ /* 0x000fe20000011409 */
[----:B------:R-:W-:Y:S01]  /*2780*/  IMAD R109, R109, 0x40, R202 ;  /* 0x000000406d6d7824 */ /* 0x000fe200078e02ca */
[----:B------:R-:W-:-:S02]  /*2790*/  LOP3.LUT R7, R217, 0x38, R8, 0xf8, !PT ;  /* 0x00000038d9077812 */ /* 0x000fc400078ef808 */
[----:B------:R-:W-:Y:S01]  /*27a0*/  LOP3.LUT R4, R3, R218, RZ, 0x3c, !PT ;  /* 0x000000da03047212 */ /* 0x000fe200078e3cff */
[C---:B------:R-:W-:Y:S01]  /*27b0*/  IMAD R132, R9.reuse, 0x1800, R219 ;  /* 0x0000180009847824 */ /* 0x040fe200078e02db */
[----:B------:R-:W-:Y:S01]  /*27c0*/  LOP3.LUT R3, R10, R20, RZ, 0x3c, !PT ;  /* 0x000000140a037212 */ /* 0x000fe200078e3cff */
[----:B------:R-:W-:Y:S01]  /*27d0*/  IMAD R128, R9, 0x1800, R220 ;  /* 0x0000180009807824 */ /* 0x000fe200078e02dc */
[CC--:B------:R-:W-:Y:S01]  /*27e0*/  LEA.HI R13, R12.reuse, R11.reuse, RZ, 0x3 ;  /* 0x0000000b0c0d7211 */ /* 0x0c0fe200078f18ff */
[----:B------:R-:W-:Y:S01]  /*27f0*/  IMAD.IADD R133, R133, 0x1, R4 ;  /* 0x0000000185857824 */ /* 0x000fe200078e0204 */
[----:B------:R-:W-:Y:S01]  /*2800*/  LEA.HI R11, R12, R11, RZ, 0x6 ;  /* 0x0000000b0c0b7211 */ /* 0x000fe200078f30ff */
[----:B------:R-:W-:Y:S01]  /*2810*/  IMAD.IADD R130, R130, 0x1, R3 ;  /* 0x0000000182827824 */ /* 0x000fe200078e0203 */
[----:B------:R-:W-:Y:S01]  /*2820*/  LOP3.LUT R7, R7, R218, RZ, 0x3c, !PT ;  /* 0x000000da07077212 */ /* 0x000fe200078e3cff */
[----:B------:R-:W-:Y:S01]  /*2830*/  IMAD R12, R15, R92, RZ ;  /* 0x0000005c0f0c7224 */ /* 0x000fe200078e02ff */
[----:B------:R-:W-:Y:S01]  /*2840*/  LOP3.LUT R4, R204, 0x38, R8, 0xf8, !PT ;  /* 0x00000038cc047812 */ /* 0x000fe200078ef808 */
[----:B------:R-:W-:Y:S01]  /*2850*/  IMAD R9, R93, 0x60, RZ ;  /* 0x000000605d097824 */ /* 0x000fe200078e02ff */
[----:B------:R-:W-:Y:S01]  /*2860*/  SHF.R.S32.HI R11, RZ, 0x6, R11 ;  /* 0x00000006ff0b7819 */ /* 0x000fe2000001140b */
[----:B------:R-:W-:Y:S01]  /*2870*/  IMAD.IADD R132, R132, 0x1, R7 ;  /* 0x0000000184847824 */ /* 0x000fe200078e0207 */
[----:B------:R-:W-:Y:S01]  /*2880*/  LOP3.LUT R3, R217, 0x38, R13, 0xf8, !PT ;  /* 0x00000038d9037812 */ /* 0x000fe200078ef80d */
[----:B------:R-:W-:Y:S01]  /*2890*/  IMAD R99, R135, R93, R12 ;  /* 0x0000005d87637224 */ /* 0x000fe200078e020c */
[----:B------:R-:W-:Y:S01]  /*28a0*/  LOP3.LUT R7, R4, R20, RZ, 0x3c, !PT ;  /* 0x0000001404077212 */ /* 0x000fe200078e3cff */
[----:B------:R-:W-:Y:S01]  /*28b0*/  IMAD R129, R11, 0x1800, R219 ;  /* 0x000018000b817824 */ /* 0x000fe200078e02db */
[----:B------:R-:W-:Y:S01]  /*28c0*/  LOP3.LUT R4, R3, R218, RZ, 0x3c, !PT ;  /* 0x000000da03047212 */ /* 0x000fe200078e3cff */
[----:B------:R-:W-:Y:S01]  /*28d0*/  IMAD.WIDE.U32 R92, R92, 0x60, RZ ;  /* 0x000000605c5c7825 */ /* 0x000fe200078e00ff */
[----:B------:R-:W-:-:S02]  /*28e0*/  ISETP.GE.AND P2, PT, R23, UR4, PT ;  /* 0x0000000417007c0c */ /* 0x000fc4000bf46270 */
[----:B------:R-:W-:Y:S01]  /*28f0*/  LOP3.LUT R10, R204, 0x38, R13, 0xf8, !PT ;  /* 0x00000038cc0a7812 */ /* 0x000fe200078ef80d */
[----:B------:R-:W-:Y:S01]  /*2900*/  IMAD.IADD R128, R128, 0x1, R7 ;  /* 0x0000000180807824 */ /* 0x000fe200078e0207 */
[----:B------:R-:W-:Y:S01]  /*2910*/  LOP3.LUT R3, R217, 0x18, R16, 0xf8, !PT ;  /* 0x00000018d9037812 */ /* 0x000fe200078ef810 */
[----:B------:R-:W-:Y:S01]  /*2920*/  IMAD.IADD R129, R129, 0x1, R4 ;  /* 0x0000000181817824 */ /* 0x000fe200078e0204 */
[----:B------:R-:W-:Y:S01]  /*2930*/  SEL R7, RZ, 0x20, P2 ;  /* 0x00000020ff077807 */ /* 0x000fe20001000000 */
[----:B------:R-:W-:Y:S01]  /*2940*/  IMAD R4, R15, R86, RZ ;  /* 0x000000560f047224 */ /* 0x000fe200078e02ff */
[----:B------:R-:W-:Y:S01]  /*2950*/  LOP3.LUT R10, R10, R20, RZ, 0x3c, !PT ;  /* 0x000000140a0a7212 */ /* 0x000fe200078e3cff */
[----:B------:R-:W-:Y:S01]  /*2960*/  IMAD R127, R11, 0x1800, R220 ;  /* 0x000018000b7f7824 */ /* 0x000fe200078e02dc */
[----:B------:R-:W-:Y:S01]  /*2970*/  LOP3.LUT R126, R3, R218, RZ, 0x3c, !PT ;  /* 0x000000da037e7212 */ /* 0x000fe200078e3cff */
[----:B------:R-:W-:Y:S01]  /*2980*/  IMAD R11, R135, R87, R4 ;  /* 0x00000057870b7224 */ /* 0x000fe200078e0204 */
[C---:B------:R-:W-:Y:S01]  /*2990*/  SHF.L.U64.HI R104, R86.reuse, 0x6, R87 ;  /* 0x0000000656687819 */ /* 0x040fe20000010257 */
[----:B------:R-:W-:Y:S01]  /*29a0*/  IMAD.WIDE.U32 R86, R86, 0x60, RZ ;  /* 0x0000006056567825 */ /* 0x000fe200078e00ff */
[----:B------:R-:W-:-:S02]  /*29b0*/  SHF.R.S32.HI R112, RZ, 0x3, R5 ;  /* 0x00000003ff707819 */ /* 0x000fc40000011405 */
[----:B------:R-:W-:Y:S01]  /*29c0*/  LOP3.LUT R3, R5, 0xfffffff8, RZ, 0xc0, !PT ;  /* 0xfffffff805037812 */ /* 0x000fe200078ec0ff */
[----:B------:R-:W-:Y:S01]  /*29d0*/  IMAD.IADD R127, R127, 0x1, R10 ;  /* 0x000000017f7f7824 */ /* 0x000fe200078e020a */
[----:B------:R-:W-:Y:S01]  /*29e0*/  LOP3.LUT R20, R6, R7, RZ, 0xfc, !PT ;  /* 0x0000000706147212 */ /* 0x000fe200078efcff */
[----:B------:R-:W-:Y:S01]  /*29f0*/  IMAD.IADD R101, R97, 0x1, R99 ;  /* 0x0000000161657824 */ /* 0x000fe200078e0263 */
[----:B------:R-:W-:Y:S01]  /*2a00*/  LOP3.LUT R4, R8, 0xfffffff8, RZ, 0xc0, !PT ;  /* 0xfffffff808047812 */ /* 0x000fe200078ec0ff */
[----:B------:R-:W-:Y:S01]  /*2a10*/  IMAD.IADD R126, R219, 0x1, R126 ;  /* 0x00000001db7e7824 */ /* 0x000fe200078e027e */
[----:B------:R-:W-:Y:S01]  /*2a20*/  LOP3.LUT R5, R13, 0xfffffff8, RZ, 0xc0, !PT ;  /* 0xfffffff80d057812 */ /* 0x000fe200078ec0ff */
[----:B------:R-:W-:Y:S01]  /*2a30*/  IMAD.IADD R125, R87, 0x1, R125 ;  /* 0x00000001577d7824 */ /* 0x000fe200078e027d */
[----:B------:R-:W-:Y:S01]  /*2a40*/  IADD3 R124, R93, R9, RZ ;  /* 0x000000095d7c7210 */ /* 0x000fe20007ffe0ff */
[----:B------:R-:W-:Y:S01]  /*2a50*/  IMAD.IADD R99, R99, 0x1, R95 ;  /* 0x0000000163637824 */ /* 0x000fe200078e025f */
[----:B------:R-:W-:Y:S01]  /*2a60*/  SHF.R.S32.HI R111, RZ, 0x3, R8 ;  /* 0x00000003ff6f7819 */ /* 0x000fe20000011408 */
[----:B------:R-:W-:Y:S01]  /*2a70*/  IMAD.IADD R100, R91, 0x1, R11 ;  /* 0x000000015b647824 */ /* 0x000fe200078e020b */
[C---:B------:R-:W-:Y:S01]  /*2a80*/  LOP3.LUT R7, R20.reuse, 0x2, RZ, 0xc0, !PT ;  /* 0x0000000214077812 */ /* 0x040fe200078ec0ff */
[----:B------:R-:W-:Y:S01]  /*2a90*/  IMAD.IADD R98, R11, 0x1, R89 ;  /* 0x000000010b627824 */ /* 0x000fe200078e0259 */
[----:B------:R-:W-:-:S02]  /*2aa0*/  LOP3.LUT R8, R20, 0x4, RZ, 0xc0, !PT ;  /* 0x0000000414087812 */ /* 0x000fc400078ec0ff */
[C---:B------:R-:W-:Y:S02]  /*2ab0*/  LOP3.LUT R9, R20.reuse, 0x8, RZ, 0xc0, !PT ;  /* 0x0000000814097812 */ /* 0x040fe400078ec0ff */
[----:B------:R-:W-:Y:S02]  /*2ac0*/  LOP3.LUT R10, R20, 0x10, RZ, 0xc0, !PT ;  /* 0x00000010140a7812 */ /* 0x000fe400078ec0ff */
[----:B------:R-:W-:Y:S02]  /*2ad0*/  LEA.HI R162, R162, 0x8, RZ, 0x19 ;  /* 0x00000008a2a27811 */ /* 0x000fe400078fc8ff */
[----:B------:R-:W-:Y:S02]  /*2ae0*/  SHF.R.S32.HI R110, RZ, 0x3, R13 ;  /* 0x00000003ff6e7819 */ /* 0x000fe4000001140d */
[----:B------:R-:W-:Y:S02]  /*2af0*/  LOP3.LUT R6, R6, 0x1, RZ, 0xc0, !PT ;  /* 0x0000000106067812 */ /* 0x000fe400078ec0ff */
[----:B------:R-:W-:-:S02]  /*2b00*/  SHF.R.S32.HI R108, RZ, 0x1f, R3 ;  /* 0x0000001fff6c7819 */ /* 0x000fc40000011403 */
[----:B------:R-:W-:Y:S02]  /*2b10*/  SHF.R.S32.HI R107, RZ, 0x1f, R4 ;  /* 0x0000001fff6b7819 */ /* 0x000fe40000011404 */
[----:B------:R-:W-:Y:S02]  /*2b20*/  SHF.R.S32.HI R106, RZ, 0x1f, R5 ;  /* 0x0000001fff6a7819 */ /* 0x000fe40000011405 */
[----:B------:R-:W-:Y:S02]  /*2b30*/  LOP3.LUT R20, R20, 0x20, RZ, 0xc0, !PT ;  /* 0x0000002014147812 */ /* 0x000fe400078ec0ff */
[----:B------:R-:W-:-:S07]  /*2b40*/  SHF.R.S32.HI R122, RZ, 0x1f, R0 ;  /* 0x0000001fff7a7819 */ /* 0x000fce0000011400 */
.L_x_562:
[----:B--2---:R-:W2:Y:S01]  /*2b50*/  LDL.LU R29, [R1] ;  /* 0x00000000011d7983 */ /* 0x004ea20000300800 */
[----:B0-----:R-:W0:Y:S01]  /*2b60*/  LDC R28, c[0x0][0x430] ;  /* 0x00010c00ff1c7b82 */ /* 0x001e220000000800 */
[----:B------:R-:W-:Y:S02]  /*2b70*/  VIADD R24, R24, 0xffffffff ;  /* 0xffffffff18187836 */ /* 0x000fe40000000000 */
[----:B------:R-:W-:Y:S02]  /*2b80*/  IMAD.MOV.U32 R21, RZ, RZ, RZ ;  /* 0x000000ffff157224 */ /* 0x000fe400078e00ff */
[----:B------:R-:W-:-:S03]  /*2b90*/  IMAD R12, R24, 0x60, R109 ;  /* 0x00000060180c7824 */ /* 0x000fc600078e026d */
[----:B-1----:R-:W1:Y:S01]  /*2ba0*/  LDC R118, c[0x0][0x3f4] ;  /* 0x0000fd00ff767b82 */ /* 0x002e620000000800 */
[----:B------:R-:W-:Y:S01]  /*2bb0*/  IMAD.IADD R32, R123, 0x1, R12 ;  /* 0x000000017b207824 */ /* 0x000fe200078e020c */
[----:B------:R-:W-:-:S03]  /*2bc0*/  ISETP.GE.AND P2, PT, R12, R25, PT ;  /* 0x000000190c00720c */ /* 0x000fc60003f46270 */
[----:B------:R-:W-:Y:S01]  /*2bd0*/  IMAD.MOV.U32 R26, RZ, RZ, R32 ;  /* 0x000000ffff1a7224 */ /* 0x000fe200078e0020 */
[----:B------:R-:W-:Y:S02]  /*2be0*/  ISETP.GT.OR P2, PT, R109, 0x5f, P2 ;  /* 0x0000005f6d00780c */ /* 0x000fe40001744670 */
[----:B0-----:R-:W-:-:S11]  /*2bf0*/  ISETP.NE.AND P3, PT, R28, 0x1, PT ;  /* 0x000000011c00780c */ /* 0x001fd60003f65270 */
[----:B------:R-:W0:Y:S08]  /*2c00*/  @!P2 LDC.64 R14, c[0x0][0x428] ;  /* 0x00010a00ff0eab82 */ /* 0x000e300000000a00 */
[----:B------:R-:W3:Y:S08]  /*2c10*/  @!P2 LDC.64 R12, c[0x0][0x418] ;  /* 0x00010600ff0cab82 */ /* 0x000ef00000000a00 */
[----:B------:R-:W4:Y:S08]  /*2c20*/  @P3 LDC R11, c[0x0][0x434] ;  /* 0x00010d00ff0b3b82 */ /* 0x000f300000000800 */
[----:B------:R-:W1:Y:S01]  /*2c30*/  @P3 LDC R30, c[0x0][0x438] ;  /* 0x00010e00ff1e3b82 */ /* 0x000e620000000800 */
[----:B----4-:R-:W-:-:S05]  /*2c40*/  @P3 IMAD.HI.U32 R11, R32, R11, RZ ;  /* 0x0000000b200b3227 */ /* 0x010fca00078e00ff */
[----:B-1----:R-:W-:Y:S01]  /*2c50*/  @P3 SHF.R.U32.HI R26, RZ, R30, R11 ;  /* 0x0000001eff1a3219 */ /* 0x002fe2000001160b */
[----:B0-----:R-:W-:-:S03]  /*2c60*/  @!P2 IMAD R11, R122, R14, RZ ;  /* 0x0000000e7a0ba224 */ /* 0x001fc600078e02ff */
[--C-:B------:R-:W-:Y:S01]  /*2c70*/  @!P2 SHF.R.S32.HI R27, RZ, 0x1f, R26.reuse ;  /* 0x0000001fff1ba819 */ /* 0x100fe2000001141a */
[C---:B------:R-:W-:Y:S02]  /*2c80*/  @!P2 IMAD R11, R0.reuse, R15, R11 ;  /* 0x0000000f000ba224 */ /* 0x040fe400078e020b */
[----:B------:R-:W-:-:S04]  /*2c90*/  @!P2 IMAD.WIDE.U32 R14, R0, R14, R26 ;  /* 0x0000000e000ea225 */ /* 0x000fc800078e001a */
[----:B------:R-:W-:Y:S01]  /*2ca0*/  @!P2 IMAD.IADD R11, R15, 0x1, R11 ;  /* 0x000000010f0ba824 */ /* 0x000fe200078e020b */
[----:B---3--:R-:W-:-:S04]  /*2cb0*/  @!P2 LEA R12, P3, R14, R12, 0x2 ;  /* 0x0000000c0e0ca211 */ /* 0x008fc800078610ff */
[----:B------:R-:W-:-:S05]  /*2cc0*/  @!P2 LEA.HI.X R13, R14, R13, R11, 0x2, P3 ;  /* 0x0000000d0e0da211 */ /* 0x000fca00018f140b */
[----:B------:R0:W5:Y:S01]  /*2cd0*/  @!P2 LDG.E R21, desc[UR48][R12.64] ;  /* 0x000000300c15a981 */ /* 0x000162000c1e1900 */
[----:B------:R-:W-:Y:S01]  /*2ce0*/  ISETP.GT.AND P2, PT, R24, R120, PT ;  /* 0x000000781800720c */ /* 0x000fe20003f44270 */
[----:B------:R-:W-:Y:S01]  /*2cf0*/  IMAD R14, R18, 0x4800, R126 ;  /* 0x00004800120e7824 */ /* 0x000fe200078e027e */
[----:B------:R-:W-:Y:S01]  /*2d00*/  LOP3.LUT P4, RZ, R121, 0x4, RZ, 0xc0, !PT ;  /* 0x0000000479ff7812 */ /* 0x000fe2000788c0ff */
[----:B------:R-:W-:Y:S01]  /*2d10*/  IMAD.MOV R11, RZ, RZ, -R26 ;  /* 0x000000ffff0b7224 */ /* 0x000fe200078e0a1a */
[----:B------:R-:W-:Y:S05]  /*2d20*/  YIELD ;  /* 0x0000000000007946 */ /* 0x000fea0003800000 */
[----:B------:R-:W-:Y:S01]  /*2d30*/  VIADD R80, R14, 0x20 ;  /* 0x000000200e507836 */ /* 0x000fe20000000000 */
[----:B------:R-:W-:Y:S01]  /*2d40*/  BSSY B0, `(.L_x_457) ;  /* 0x00007eb000007945 */ /* 0x000fe20003800000 */
[----:B------:R-:W-:-:S02]  /*2d50*/  IMAD R26, R28, R11, R32 ;  /* 0x0000000b1c1a7224 */ /* 0x000fc400078e0220 */
[C---:B------:R-:W-:Y:S02]  /*2d60*/  IMAD R27, R14.reuse, 0x2, R113 ;  /* 0x000000020e1b7824 */ /* 0x040fe400078e0271 */
[----:B------:R-:W-:-:S04]  /*2d70*/  @P4 VIADD R80, R14, 0xffffffe0 ;  /* 0xffffffe00e504836 */ /* 0x000fc80000000000 */
[----:B------:R-:W-:Y:S01]  /*2d80*/  IMAD R80, R80, 0x2, R113 ;  /* 0x0000000250507824 */ /* 0x000fe200078e0271 */
[----:B--2---:R-:W-:-:S04]  /*2d90*/  LOP3.LUT R29, R29, 0xfffffffd, RZ, 0xc0, !PT ;  /* 0xfffffffd1d1d7812 */ /* 0x004fc800078ec0ff */
[----:B------:R-:W-:Y:S02]  /*2da0*/  @P2 LOP3.LUT R29, R29, 0x2, RZ, 0xfc, !PT ;  /* 0x000000021d1d2812 */ /* 0x000fe400078efcff */
[----:B------:R-:W-:-:S03]  /*2db0*/  ISETP.GE.AND P2, PT, R118, 0x1, PT ;  /* 0x000000017600780c */ /* 0x000fc60003f46270 */
[----:B------:R0:W-:Y:S10]  /*2dc0*/  STL [R1], R29 ;  /* 0x0000001d01007387 */ /* 0x0001f40000100800 */
[----:B0-----:R-:W-:Y:S05]  /*2dd0*/  @!P2 BRA `(.L_x_458) ;  /* 0x0000007400bca947 */ /* 0x001fea0003800000 */
[----:B------:R-:W-:Y:S01]  /*2de0*/  SHF.R.S32.HI R81, RZ, 0x1f, R26 ;  /* 0x0000001fff517819 */ /* 0x000fe2000001141a */
[----:B------:R-:W-:Y:S01]  /*2df0*/  ULDC.64 UR4, c[0x0][0x300] ;  /* 0x0000c00000047ab9 */ /* 0x000fe20000000a00 */
[----:B-----5:R-:W-:Y:S01]  /*2e00*/  SHF.R.S32.HI R82, RZ, 0x1f, R21 ;  /* 0x0000001fff527819 */ /* 0x020fe20000011415 */
[----:B------:R-:W-:-:S04]  /*2e10*/  IMAD.WIDE.U32 R12, R26, UR4, RZ ;  /* 0x000000041a0c7c25 */ /* 0x000fc8000f8e00ff */
[----:B------:R-:W-:Y:S02]  /*2e20*/  IMAD R11, R81, UR4, RZ ;  /* 0x00000004510b7c24 */ /* 0x000fe4000f8e02ff */
[----:B------:R-:W-:Y:S02]  /*2e30*/  IMAD R83, R24, -0x60, R25 ;  /* 0xffffffa018537824 */ /* 0x000fe400078e0219 */
[----:B------:R-:W-:Y:S01]  /*2e40*/  IMAD R11, R26, UR5, R11 ;  /* 0x000000051a0b7c24 */ /* 0x000fe2000f8e020b */
[----:B------:R-:W-:Y:S02]  /*2e50*/  ULDC.64 UR4, c[0x0][0x310] ;  /* 0x0000c40000047ab9 */ /* 0x000fe40000000a00 */
[----:B------:R-:W-:Y:S01]  /*2e60*/  IMAD R14, R82, UR4, RZ ;  /* 0x00000004520e7c24 */ /* 0x000fe2000f8e02ff */
[----:B------:R-:W-:Y:S02]  /*2e70*/  VIMNMX R83, R83, 0x60, PT ;  /* 0x0000006053537848 */ /* 0x000fe40003fe0100 */
[----:B------:R-:W-:Y:S01]  /*2e80*/  IADD3 R13, R13, R11, RZ ;  /* 0x0000000b0d0d7210 */ /* 0x000fe20007ffe0ff */
[----:B------:R-:W-:-:S02]  /*2e90*/  IMAD R11, R21, UR5, R14 ;  /* 0x00000005150b7c24 */ /* 0x000fc4000f8e020e */
[----:B------:R-:W-:Y:S02]  /*2ea0*/  IMAD R14, R125, R24, RZ ;  /* 0x000000187d0e7224 */ /* 0x000fe400078e02ff */
[----:B------:R-:W-:Y:S01]  /*2eb0*/  IMAD.WIDE.U32 R12, R21, UR4, R12 ;  /* 0x00000004150c7c25 */ /* 0x000fe2000f8e000c */
[----:B------:R-:W-:-:S03]  /*2ec0*/  ULDC.64 UR4, c[0x0][0x308] ;  /* 0x0000c20000047ab9 */ /* 0x000fc60000000a00 */
[----:B------:R-:W-:Y:S01]  /*2ed0*/  IMAD.IADD R13, R13, 0x1, R11 ;  /* 0x000000010d0d7824 */ /* 0x000fe200078e020b */
[----:B------:R-:W-:Y:S01]  /*2ee0*/  SHF.R.S32.HI R11, RZ, 0x1f, R24 ;  /* 0x0000001fff0b7819 */ /* 0x000fe20000011418 */
[----:B------:R-:W-:-:S04]  /*2ef0*/  IMAD.WIDE.U32 R116, R196, UR4, R12 ;  /* 0x00000004c4747c25 */ /* 0x000fc8000f8e000c */
[----:B------:R-:W-:Y:S01]  /*2f00*/  IMAD R13, R196, UR5, R117 ;  /* 0x00000005c40d7c24 */ /* 0x000fe2000f8e0275 */
[----:B------:R-:W-:Y:S01]  /*2f10*/  ULDC.64 UR4, c[0x0][0x2e8] ;  /* 0x0000ba0000047ab9 */ /* 0x000fe20000000a00 */
[----:B------:R-:W-:Y:S01]  /*2f20*/  IMAD R12, R124, R24, RZ ;  /* 0x000000187c0c7224 */ /* 0x000fe200078e02ff */
[C---:B------:R-:W-:Y:S01]  /*2f30*/  LEA R117, P2, R116.reuse, UR4, 0x1 ;  /* 0x0000000474757c11 */ /* 0x040fe2000f8408ff */
[----:B------:R-:W-:Y:S01]  /*2f40*/  ULDC.U8 UR4, c[0x0][0x410] ;  /* 0x0001040000047ab9 */ /* 0x000fe20000000000 */
[C---:B------:R-:W-:Y:S02]  /*2f50*/  IMAD R31, R11.reuse, R86, R14 ;  /* 0x000000560b1f7224 */ /* 0x040fe400078e020e */
[----:B------:R-:W-:Y:S01]  /*2f60*/  LEA.HI.X R116, R116, UR5, R13, 0x1, P2 ;  /* 0x0000000574747c11 */ /* 0x000fe200090f0c0d */
[----:B------:R-:W-:Y:S01]  /*2f70*/  IMAD R29, R11, R92, R12 ;  /* 0x0000005c0b1d7224 */ /* 0x000fe200078e020c */
[----:B------:R-:W-:Y:S01]  /*2f80*/  ISETP.NE.AND P2, PT, RZ, UR4, PT ;  /* 0x00000004ff007c0c */ /* 0x000fe2000bf45270 */
[----:B------:R-:W-:-:S04]  /*2f90*/  IMAD.WIDE.U32 R14, R92, R24, RZ ;  /* 0x000000185c0e7225 */ /* 0x000fc800078e00ff */
[----:B------:R-:W-:-:S04]  /*2fa0*/  IMAD.WIDE.U32 R12, R86, R24, RZ ;  /* 0x00000018560c7225 */ /* 0x000fc800078e00ff */
[----:B------:R-:W-:Y:S02]  /*2fb0*/  IMAD.IADD R11, R15, 0x1, R29 ;  /* 0x000000010f0b7824 */ /* 0x000fe400078e021d */
[----:B------:R-:W-:Y:S02]  /*2fc0*/  IMAD.IADD R78, R13, 0x1, R31 ;  /* 0x000000010d4e7824 */ /* 0x000fe400078e021f */
[----:B------:R-:W-:Y:S05]  /*2fd0*/  @!P2 BRA `(.L_x_459) ;  /* 0x000000380060a947 */ /* 0x000fea0003800000 */
[----:B------:R-:W-:Y:S01]  /*2fe0*/  ISETP.GE.AND P3, PT, R202, R83, PT ;  /* 0x00000053ca00720c */ /* 0x000fe20003f66270 */
[----:B------:R-:W-:Y:S01]  /*2ff0*/  BSSY B1, `(.L_x_460) ;  /* 0x0000042000017945 */ /* 0x000fe20003800000 */
        /* <DEDUP_REMOVED lines=24> */
[----:B------:R-:W-:Y:S06]  /*3180*/  @P3 BRA `(.L_x_461) ;  /* 0x0000000000a03947 */ /* 0x000fec0003800000 */
[----:B------:R-:W-:Y:S01]  /*3190*/  IADD3 R55, P2, R96, R14, RZ ;  /* 0x0000000e60377210 */ /* 0x000fe20007f5e0ff */
[----:B------:R-:W-:Y:S01]  /*31a0*/  ULDC.64 UR4, c[0x0][0x3e8] ;  /* 0x0000fa0000047ab9 */ /* 0x000fe20000000a00 */
[----:B------:R-:W-:Y:S02]  /*31b0*/  CS2R R72, SRZ ;  /* 0x0000000000487805 */ /* 0x000fe4000001ff00 */
[----:B------:R-:W-:Y:S01]  /*31c0*/  CS2R R74, SRZ ;  /* 0x00000000004a7805 */ /* 0x000fe2000001ff00 */
[----:B------:R-:W-:Y:S01]  /*31d0*/  IMAD.X R56, R11, 0x1, R101, P2 ;  /* 0x000000010b387824 */ /* 0x000fe200010e0665 */
[----:B------:R-:W-:-:S05]  /*31e0*/  IADD3 R52, P2, R90, R12, RZ ;  /* 0x0000000c5a347210 */ /* 0x000fca0007f5e0ff */
[----:B------:R-:W-:Y:S01]  /*31f0*/  IMAD.X R53, R78, 0x1, R100, P2 ;  /* 0x000000014e357824 */ /* 0x000fe200010e0664 */
[----:B------:R-:W-:-:S04]  /*3200*/  LEA R54, P2, R55, UR4, 0x1 ;  /* 0x0000000437367c11 */ /* 0x000fc8000f8408ff */
[----:B------:R-:W-:Y:S01]  /*3210*/  LEA.HI.X R55, R55, UR5, R56, 0x1, P2 ;  /* 0x0000000537377c11 */ /* 0x000fe200090f0c38 */
[----:B------:R-:W-:Y:S02]  /*3220*/  ULDC.64 UR4, c[0x0][0x400] ;  /* 0x0001000000047ab9 */ /* 0x000fe40000000a00 */
[----:B------:R-:W-:-:S04]  /*3230*/  LEA R76, P2, R52, UR4, 0x1 ;  /* 0x00000004344c7c11 */ /* 0x000fc8000f8408ff */
[----:B------:R-:W-:Y:S02]  /*3240*/  LEA.HI.X R77, R52, UR5, R53, 0x1, P2 ;  /* 0x00000005344d7c11 */ /* 0x000fe400090f0c35 */
[----:B------:R-:W-:Y:S02]  /*3250*/  ISETP.GE.AND P2, PT, R194, R118, PT ;  /* 0x00000076c200720c */ /* 0x000fe40003f46270 */
[----:B------:R-:W-:Y:S02]  /*3260*/  CS2R R68, SRZ ;  /* 0x0000000000447805 */ /* 0x000fe4000001ff00 */
[----:B------:R-:W-:-:S09]  /*3270*/  CS2R R70, SRZ ;  /* 0x0000000000467805 */ /* 0x000fd2000001ff00 */
[----:B------:R-:W5:Y:S04]  /*3280*/  @!P2 LDG.E.64 R72, desc[UR48][R54.64] ;  /* 0x000000303648a981 */ /* 0x000f68000c1e1b00 */
[----:B------:R-:W5:Y:S01]  /*3290*/  @!P2 LDG.E.64 R74, desc[UR48][R76.64] ;  /* 0x000000304c4aa981 */ /* 0x000f62000c1e1b00 */
        /* <DEDUP_REMOVED lines=16> */
[----:B------:R-:W-:-:S11]  /*33a0*/  CS2R R52, SRZ ;  /* 0x0000000000347805 */ /* 0x000fd6000001ff00 */
[----:B------:R-:W5:Y:S04]  /*33b0*/  @!P2 LDG.E.64 R56, desc[UR48][R54.64+0x80] ;  /* 0x000080303638a981 */ /* 0x000f68000c1e1b00 */
[----:B------:R-:W5:Y:S01]  /*33c0*/  @!P2 LDG.E.64 R58, desc[UR48][R76.64+0x80] ;  /* 0x000080304c3aa981 */ /* 0x000f62000c1e1b00 */
[----:B------:R-:W-:-:S13]  /*33d0*/  ISETP.GE.AND P2, PT, R209, R118, PT ;  /* 0x00000076d100720c */ /* 0x000fda0003f46270 */
[----:B------:R0:W5:Y:S02]  /*33e0*/  @!P2 LDG.E.64 R52, desc[UR48][R54.64+0xa0] ;  /* 0x0000a0303634a981 */ /* 0x000164000c1e1b00 */
[----:B0-----:R-:W-:-:S06]  /*33f0*/  CS2R R54, SRZ ;  /* 0x0000000000367805 */ /* 0x001fcc000001ff00 */
[----:B------:R0:W5:Y:S02]  /*3400*/  @!P2 LDG.E.64 R54, desc[UR48][R76.64+0xa0] ;  /* 0x0000a0304c36a981 */ /* 0x000164000c1e1b00 */
.L_x_461:
[----:B------:R-:W-:Y:S05]  /*3410*/  BSYNC B1 ;  /* 0x0000000000017941 */ /* 0x000fea0003800000 */
.L_x_460:
[----:B0-----:R-:W-:Y:S01]  /*3420*/  VIADD R77, R202, 0x40 ;  /* 0x00000040ca4d7836 */ /* 0x001fe20000000000 */
[----:B------:R-:W-:Y:S01]  /*3430*/  BSSY B1, `(.L_x_462) ;  /* 0x000002c000017945 */ /* 0x000fe20003800000 */
[----:B-----5:R-:W-:-:S03]  /*3440*/  IMAD.MOV.U32 R76, RZ, RZ, R52 ;  /* 0x000000ffff4c7224 */ /* 0x020fc600078e0034 */
[----:B------:R-:W-:-:S13]  /*3450*/  ISETP.GE.AND P4, PT, R77, R83, PT ;  /* 0x000000534d00720c */ /* 0x000fda0003f86270 */
[----:B------:R-:W-:Y:S05]  /*3460*/  @P4 BRA `(.L_x_463) ;  /* 0x0000000000a04947 */ /* 0x000fea0003800000 */
[----:B------:R-:W-:Y:S01]  /*3470*/  IADD3 R15, P2, P5, R96, R14, R103 ;  /* 0x0000000e600f7210 */ /* 0x000fe20007d5e067 */
[----:B------:R-:W-:Y:S01]  /*3480*/  ULDC.64 UR4, c[0x0][0x3e8] ;  /* 0x0000fa0000047ab9 */ /* 0x000fe20000000a00 */
[----:B------:R-:W-:Y:S02]  /*3490*/  CS2R R48, SRZ ;  /* 0x0000000000307805 */ /* 0x000fe4000001ff00 */
[----:B------:R-:W-:Y:S02]  /*34a0*/  CS2R R50, SRZ ;  /* 0x0000000000327805 */ /* 0x000fe4000001ff00 */
[----:B------:R-:W-:Y:S02]  /*34b0*/  IADD3.X R28, R101, R11, R102, P2, P5 ;  /* 0x0000000b651c7210 */ /* 0x000fe400017ea466 */
[----:B------:R-:W-:-:S04]  /*34c0*/  IADD3 R13, P2, P5, R90, R12, R105 ;  /* 0x0000000c5a0d7210 */ /* 0x000fc80007d5e069 */
[----:B------:R-:W-:Y:S02]  /*34d0*/  IADD3.X R78, R100, R78, R104, P2, P5 ;  /* 0x0000004e644e7210 */ /* 0x000fe400017ea468 */
        /* <DEDUP_REMOVED lines=8> */
[----:B------:R0:W5:Y:S04]  /*3560*/  @!P2 LDG.E.64 R48, desc[UR48][R14.64] ;  /* 0x000000300e30a981 */ /* 0x000168000c1e1b00 */
[----:B------:R0:W5:Y:S01]  /*3570*/  @!P2 LDG.E.64 R50, desc[UR48][R12.64] ;  /* 0x000000300c32a981 */ /* 0x000162000c1e1b00 */
        /* <DEDUP_REMOVED lines=20> */
[----:B------:R-:W-:-:S13]  /*36c0*/  ISETP.GE.AND P2, PT, R209, R118, PT ;  /* 0x00000076d100720c */ /* 0x000fda0003f46270 */
[----:B------:R0:W5:Y:S04]  /*36d0*/  @!P2 LDG.E.64 R28, desc[UR48][R14.64+0xa0] ;  /* 0x0000a0300e1ca981 */ /* 0x000168000c1e1b00 */
[----:B------:R0:W5:Y:S02]  /*36e0*/  @!P2 LDG.E.64 R30, desc[UR48][R12.64+0xa0] ;  /* 0x0000a0300c1ea981 */ /* 0x000164000c1e1b00 */
.L_x_463:
[----:B------:R-:W-:Y:S05]  /*36f0*/  BSYNC B1 ;  /* 0x0000000000017941 */ /* 0x000fea0003800000 */
.L_x_462:
[----:B0-----:R-:W-:Y:S01]  /*3700*/  IMAD.MOV.U32 R12, RZ, RZ, R56 ;  /* 0x000000ffff0c7224 */ /* 0x001fe200078e0038 */
[----:B------:R-:W-:Y:S01]  /*3710*/  ISETP.NE.AND P2, PT, R214, 0x3, PT ;  /* 0x00000003d600780c */ /* 0x000fe20003f45270 */
[----:B------:R-:W-:Y:S02]  /*3720*/  IMAD.MOV.U32 R11, RZ, RZ, R57 ;  /* 0x000000ffff0b7224 */ /* 0x000fe400078e0039 */
[----:B------:R-:W-:Y:S01]  /*3730*/  IMAD.MOV.U32 R13, RZ, RZ, R53 ;  /* 0x000000ffff0d7224 */ /* 0x000fe200078e0035 */
[----:B------:R-:W-:Y:S01]  /*3740*/  PRMT R153, R153, 0x5410, R12 ;  /* 0x0000541099997816 */ /* 0x000fe2000000000c */
        /* <DEDUP_REMOVED lines=17> */
[----:B------:R-:W-:-:S02]  /*3860*/  MOV R13, R72 ;  /* 0x00000048000d7202 */ /* 0x000fc40000000f00 */
[----:B------:R-:W-:Y:S01]  /*3870*/  PRMT R151, R12, 0x5410, R11 ;  /* 0x000054100c977816 */ /* 0x000fe2000000000b */
[----:B------:R-:W-:Y:S01]  /*3880*/  IMAD.MOV.U32 R12, RZ, RZ, R58 ;  /* 0x000000ffff0c7224 */ /* 0x000fe200078e003a */
[----:B------:R-:W-:Y:S01]  /*3890*/  PRMT R140, R140, 0x5410, R13 ;  /* 0x000054108c8c7816 */ /* 0x000fe2000000000d */
[----:B------:R-:W-:Y:S01]  /*38a0*/  IMAD.MOV.U32 R11, RZ, RZ, R59 ;  /* 0x000000ffff0b7224 */ /* 0x000fe200078e003b */
[----:B------:R-:W-:Y:S02]  /*38b0*/  PRMT R141, R141, 0x5410, R14 ;  /* 0x000054108d8d7816 */ /* 0x000fe4000000000e */
[----:B------:R-:W-:Y:S01]  /*38c0*/  PRMT R153, R12, 0x7610, R153 ;  /* 0x000076100c997816 */ /* 0x000fe20000000099 */
[----:B------:R-:W-:Y:S01]  /*38d0*/  IMAD.MOV.U32 R12, RZ, RZ, R62 ;  /* 0x000000ffff0c7224 */ /* 0x000fe200078e003e */
[----:B------:R-:W-:Y:S01]  /*38e0*/  PRMT R152, R152, 0x5410, R11 ;  /* 0x0000541098987816 */ /* 0x000fe2000000000b */
[----:B------:R-:W-:-:S03]  /*38f0*/  IMAD.MOV.U32 R11, RZ, RZ, R63 ;  /* 0x000000ffff0b7224 */ /* 0x000fc600078e003f */
        /* <DEDUP_REMOVED lines=13> */
[----:B-----5:R-:W-:Y:S01]  /*39d0*/  IMAD.MOV.U32 R12, RZ, RZ, R28 ;  /* 0x000000ffff0c7224 */ /* 0x020fe200078e001c */
[----:B------:R-:W-:Y:S01]  /*39e0*/  PRMT R140, R11, 0x7610, R140 ;  /* 0x000076100b8c7816 */ /* 0x000fe2000000008c */
[----:B------:R-:W-:-:S05]  /*39f0*/  IMAD.MOV.U32 R11, RZ, RZ, R29 ;  /* 0x000000ffff0b7224 */ /* 0x000fca00078e001d */
[----:B------:R-:W-:Y:S01]  /*3a00*/  PRMT R77, R11, 0x5410, R12 ;  /* 0x000054100b4d7816 */ /* 0x000fe2000000000c */
[----:B------:R-:W-:Y:S01]  /*3a10*/  IMAD.MOV.U32 R12, RZ, RZ, R32 ;  /* 0x000000ffff0c7224 */ /* 0x000fe200078e0020 */
[----:B------:R-:W-:-:S04]  /*3a20*/  MOV R11, R33 ;  /* 0x00000021000b7202 */ /* 0x000fc80000000f00 */
[----:B------:R-:W-:Y:S01]  /*3a30*/  PRMT R79, R12, 0x5410, R11 ;  /* 0x000054100c4f7816 */ /* 0x000fe2000000000b */
[----:B------:R-:W-:Y:S02]  /*3a40*/  IMAD.MOV.U32 R12, RZ, RZ, R36 ;  /* 0x000000ffff0c7224 */ /* 0x000fe400078e0024 */
[----:B------:R-:W-:-:S05]  /*3a50*/  IMAD.MOV.U32 R11, RZ, RZ, R37 ;  /* 0x000000ffff0b7224 */ /* 0x000fca00078e0025 */
        /* <DEDUP_REMOVED lines=19> */
[----:B------:R-:W-:-:S05]  /*3b90*/  IMAD.MOV.U32 R11, RZ, RZ, R42 ;  /* 0x000000ffff0b7224 */ /* 0x000fca00078e002a */
[----:B------:R-:W-:Y:S01]  /*3ba0*/  PRMT R145, R11, 0x7610, R145 ;  /* 0x000076100b917816 */ /* 0x000fe20000000091 */
[----:B------:R-:W-:-:S05]  /*3bb0*/  IMAD.MOV.U32 R11, RZ, RZ, R43 ;  /* 0x000000ffff0b7224 */ /* 0x000fca00078e002b */
[----:B------:R-:W-:Y:S02]  /*3bc0*/  PRMT R145, R145, 0x5410, R11 ;  /* 0x0000541091917816 */ /* 0x000fe4000000000b */
[----:B------:R-:W-:-:S04]  /*3bd0*/  MOV R11, R46 ;  /* 0x0000002e000b7202 */ /* 0x000fc80000000f00 */
[----:B------:R-:W-:Y:S01]  /*3be0*/  PRMT R147, R11, 0x7610, R147 ;  /* 0x000076100b937816 */ /* 0x000fe20000000093 */
[----:B------:R-:W-:-:S05]  /*3bf0*/  IMAD.MOV.U32 R11, RZ, RZ, R47 ;  /* 0x000000ffff0b7224 */ /* 0x000fca00078e002f */
[----:B------:R-:W-:Y:S01]  /*3c00*/  PRMT R147, R147, 0x5410, R11 ;  /* 0x0000541093937816 */ /* 0x000fe2000000000b */
[----:B------:R-:W-:-:S05]  /*3c10*/  IMAD.MOV.U32 R11, RZ, RZ, R50 ;  /* 0x000000ffff0b7224 */ /* 0x000fca00078e0032 */
[----:B------:R-:W-:Y:S01]  /*3c20*/  PRMT R149, R11, 0x7610, R149 ;  /* 0x000076100b957816 */ /* 0x000fe20000000095 */
[----:B------:R-:W-:-:S05]  /*3c30*/  IMAD.MOV.U32 R11, RZ, RZ, R51 ;  /* 0x000000ffff0b7224 */ /* 0x000fca00078e0033 */
[----:B------:R-:W-:Y:S01]  /*3c40*/  PRMT R149, R149, 0x5410, R11 ;  /* 0x0000541095957816 */ /* 0x000fe2000000000b */
[----:B------:R-:W-:Y:S06]  /*3c50*/  @!P2 BRA `(.L_x_464) ;  /* 0x000000000004a947 */ /* 0x000fec0003800000 */
[----:B------:R-:W-:Y:S01]  /*3c60*/  BPT.TRAP 0x1 ;  /* 0x000000040000795c */ /* 0x000fe20000300000 */
.L_x_464:
[----:B------:R-:W-:Y:S01]  /*3c70*/  IMAD R84, R18, 0x8, R2 ;  /* 0x0000000812547824 */ /* 0x000fe200078e0202 */
[----:B------:R-:W-:Y:S01]  /*3c80*/  SHF.L.U32 R85, R203, 0x1f, RZ ;  /* 0x0000001fcb557819 */ /* 0x000fe200000006ff */
[----:B------:R-:W-:Y:S03]  /*3c90*/  BSSY B1, `(.L_x_465) ;  /* 0x0000003000017945 */ /* 0x000fe60003800000 */
[----:B------:R-:W0:Y:S02]  /*3ca0*/  SYNCS.PHASECHK.TRANS64.TRYWAIT P5, [R84+URZ+0x30890], R85 ;  /* 0x03089055540075a7 */ /* 0x000e2400080a017f */
[----:B0-----:R-:W-:Y:S05]  /*3cb0*/  @!P5 BRA `(.L_x_466) ;  /* 0x000001f4007cd947 */ /* 0x001fea0003800000 */
.L_x_793:
[----:B------:R-:W-:Y:S05]  /*3cc0*/  BSYNC B1 ;  /* 0x0000000000017941 */ /* 0x000fea0003800000 */
.L_x_465:
[----:B------:R-:W-:-:S03]  /*3cd0*/  UMOV UR4, 0xffffffff ;  /* 0xffffffff00047882 */ /* 0x000fc60000000000 */
[----:B------:R-:W-:Y:S05]  /*3ce0*/  BRA.DIV UR4, `(.L_x_467) ;  /* 0x000001f604847947 */ /* 0x000fea000b800000 */
[----:B------:R1:W2:Y:S04]  /*3cf0*/  SHFL.IDX PT, R76, R116, RZ, 0x1c1f ;  /* 0x001c1fff744c7589 */ /* 0x0002a800000e0000 */
[----:B------:R1:W3:Y:S02]  /*3d00*/  SHFL.IDX PT, R11, R117, RZ, 0x1c1f ;  /* 0x001c1fff750b7589 */ /* 0x0002e400000e0000 */
.L_x_797:
[----:B------:R-:W-:Y:S04]  /*3d10*/  BSSY B1, `(.L_x_468) ;  /* 0x0000166000017945 */ /* 0x000fe80003800000 */
[----:B------:R-:W-:Y:S05]  /*3d20*/  @P3 BRA `(.L_x_469) ;  /* 0x0000001400903947 */ /* 0x000fea0003800000 */
[----:B------:R-:W-:Y:S01]  /*3d30*/  ISETP.NE.AND P3, PT, R6, RZ, PT ;  /* 0x000000ff0600720c */ /* 0x000fe20003f65270 */
[----:B------:R-:W-:-:S12]  /*3d40*/  BSSY B2, `(.L_x_470) ;  /* 0x0000039000027945 */ /* 0x000fd80003800000 */
[----:B------:R-:W-:Y:S05]  /*3d50*/  @!P3 BRA `(.L_x_471) ;  /* 0x0000000000dcb947 */ /* 0x000fea0003800000 */
[----:B------:R4:W0:Y:S01]  /*3d60*/  LDS.128 R12, [R27+0x1e000] ;  /* 0x01e000001b0c7984 */ /* 0x0008220000000c00 */
[----:B------:R-:W-:Y:S01]  /*3d70*/  ISETP.GE.AND P3, PT, R194, R118, PT ;  /* 0x00000076c200720c */ /* 0x000fe20003f66270 */
[----:B------:R-:W-:-:S12]  /*3d80*/  BSSY B3, `(.L_x_472) ;  /* 0x0000031000037945 */ /* 0x000fd80003800000 */
[----:B----4-:R-:W-:Y:S05]  /*3d90*/  @P3 BRA `(.L_x_473) ;  /* 0x0000000000bc3947 */ /* 0x010fea0003800000 */
[--C-:B------:R-:W-:Y:S02]  /*3da0*/  SHF.R.U64 R72, R72, 0x10, R73.reuse ;  /* 0x0000001048487819 */ /* 0x100fe40000001249 */
[----:B------:R-:W-:Y:S02]  /*3db0*/  SHF.R.U32.HI R134, RZ, 0x10, R73 ;  /* 0x00000010ff867819 */ /* 0x000fe40000011649 */
[--C-:B------:R-:W-:Y:S02]  /*3dc0*/  SHF.R.U64 R73, R74, 0x10, R75.reuse ;  /* 0x000000104a497819 */ /* 0x100fe4000000124b */
[----:B------:R-:W-:Y:S02]  /*3dd0*/  SHF.R.U32.HI R74, RZ, 0x10, R75 ;  /* 0x00000010ff4a7819 */ /* 0x000fe4000001164b */
[----:B------:R-:W-:Y:S02]  /*3de0*/  PRMT R75, R140, 0x5410, R73 ;  /* 0x000054108c4b7816 */ /* 0x000fe40000000049 */
[----:B------:R-:W-:-:S02]  /*3df0*/  PRMT R134, R141, 0x5432, R134 ;  /* 0x000054328d867816 */ /* 0x000fc40000000086 */
[----:B------:R-:W-:Y:S02]  /*3e00*/  PRMT R73, R142, 0x5432, R74 ;  /* 0x000054328e497816 */ /* 0x000fe4000000004a */
[----:B------:R-:W-:Y:S01]  /*3e10*/  PRMT R72, R140, 0x5432, R72 ;  /* 0x000054328c487816 */ /* 0x000fe20000000048 */
[C---:B0-----:R-:W-:Y:S01]  /*3e20*/  IMAD.U32 R140, R13.reuse, 0x10000, RZ ;  /* 0x000100000d8c7824 */ /* 0x041fe200078e00ff */
[----:B------:R-:W-:Y:S02]  /*3e30*/  LOP3.LUT R142, R13, 0xffff0000, RZ, 0xc0, !PT ;  /* 0xffff00000d8e7812 */ /* 0x000fe400078ec0ff */
[C---:B------:R-:W-:Y:S01]  /*3e40*/  LOP3.LUT R141, R75.reuse, 0xffff0000, RZ, 0xc0, !PT ;  /* 0xffff00004b8d7812 */ /* 0x040fe200078ec0ff */
[----:B------:R-:W-:Y:S01]  /*3e50*/  IMAD.U32 R75, R75, 0x10000, RZ ;  /* 0x000100004b4b7824 */ /* 0x000fe200078e00ff */
[C---:B------:R-:W-:Y:S01]  /*3e60*/  LOP3.LUT R13, R72.reuse, 0xffff0000, RZ, 0xc0, !PT ;  /* 0xffff0000480d7812 */ /* 0x040fe200078ec0ff */
[----:B------:R-:W-:Y:S02]  /*3e70*/  IMAD.U32 R72, R72, 0x10000, RZ ;  /* 0x0001000048487824 */ /* 0x000fe400078e00ff */
[----:B------:R-:W-:-:S04]  /*3e80*/  FMUL.FTZ R74, R142, R141 ;  /* 0x0000008d8e4a7220 */ /* 0x000fc80000410000 */
[-C--:B------:R-:W-:Y:S01]  /*3e90*/  FFMA.FTZ R74, R140, R13.reuse, -R74 ;  /* 0x0000000d8c4a7223 */ /* 0x080fe2000001084a */
[----:B------:R-:W-:Y:S01]  /*3ea0*/  FMUL.FTZ R13, R142, R13 ;  /* 0x0000000d8e0d7220 */ /* 0x000fe20000410000 */
[C---:B------:R-:W-:Y:S01]  /*3eb0*/  IMAD.U32 R142, R134.reuse, 0x10000, RZ ;  /* 0x00010000868e7824 */ /* 0x040fe200078e00ff */
[----:B------:R-:W-:Y:S02]  /*3ec0*/  LOP3.LUT R134, R134, 0xffff0000, RZ, 0xc0, !PT ;  /* 0xffff000086867812 */ /* 0x000fe400078ec0ff */
[----:B------:R-:W-:Y:S01]  /*3ed0*/  FFMA.FTZ R13, R140, R141, R13 ;  /* 0x0000008d8c0d7223 */ /* 0x000fe2000001000d */
[C---:B------:R-:W-:Y:S01]  /*3ee0*/  LOP3.LUT R141, R14.reuse, 0xffff0000, RZ, 0xc0, !PT ;  /* 0xffff00000e8d7812 */ /* 0x040fe200078ec0ff */
[C---:B------:R-:W-:Y:S01]  /*3ef0*/  IMAD.U32 R140, R73.reuse, 0x10000, RZ ;  /* 0x00010000498c7824 */ /* 0x040fe200078e00ff */
[----:B------:R-:W-:Y:S01]  /*3f00*/  LOP3.LUT R73, R73, 0xffff0000, RZ, 0xc0, !PT ;  /* 0xffff000049497812 */ /* 0x000fe200078ec0ff */
[----:B------:R-:W-:Y:S01]  /*3f10*/  IMAD.U32 R14, R14, 0x10000, RZ ;  /* 0x000100000e0e7824 */ /* 0x000fe200078e00ff */
[----:B------:R-:W-:Y:S01]  /*3f20*/  F2FP.BF16.F32.PACK_AB R13, R13, R74 ;  /* 0x0000004a0d0d723e */ /* 0x000fe200000010ff */
[C---:B------:R-:W-:Y:S01]  /*3f30*/  FMUL.FTZ R143, R141.reuse, R140 ;  /* 0x0000008c8d8f7220 */ /* 0x040fe20000410000 */
[----:B------:R-:W-:-:S03]  /*3f40*/  FMUL.FTZ R141, R141, R142 ;  /* 0x0000008e8d8d7220 */ /* 0x000fc60000410000 */
[C---:B------:R-:W-:Y:S01]  /*3f50*/  FFMA.FTZ R143, R14.reuse, R142, -R143 ;  /* 0x0000008e0e8f7223 */ /* 0x040fe2000001088f */
[----:B------:R-:W-:Y:S01]  /*3f60*/  FFMA.FTZ R141, R14, R140, R141 ;  /* 0x0000008c0e8d7223 */ /* 0x000fe2000001008d */
[C---:B------:R-:W-:Y:S01]  /*3f70*/  LOP3.LUT R14, R15.reuse, 0xffff0000, RZ, 0xc0, !PT ;  /* 0xffff00000f0e7812 */ /* 0x040fe200078ec0ff */
[----:B------:R-:W-:-:S03]  /*3f80*/  IMAD.U32 R15, R15, 0x10000, RZ ;  /* 0x000100000f0f7824 */ /* 0x000fc600078e00ff */
        /* <DEDUP_REMOVED lines=11> */
[----:B------:R-:W-:-:S05]  /*4040*/  FFMA.FTZ R15, R12, R75, R15 ;  /* 0x0000004b0c0f7223 */ /* 0x000fca000001000f */
[----:B------:R-:W-:Y:S01]  /*4050*/  F2FP.BF16.F32.PACK_AB R73, R15, R73 ;  /* 0x000000490f49723e */ /* 0x000fe200000010ff */
[----:B------:R-:W-:Y:S02]  /*4060*/  IMAD.MOV.U32 R15, RZ, RZ, R14 ;  /* 0x000000ffff0f7224 */ /* 0x000fe400078e000e */
[----:B------:R-:W-:Y:S02]  /*4070*/  IMAD.MOV.U32 R14, RZ, RZ, R141 ;  /* 0x000000ffff0e7224 */ /* 0x000fe400078e008d */
[----:B------:R-:W-:-:S07]  /*4080*/  IMAD.MOV.U32 R12, RZ, RZ, R73 ;  /* 0x000000ffff0c7224 */ /* 0x000fce00078e0049 */
.L_x_473:
[----:B------:R-:W-:Y:S05]  /*4090*/  BSYNC B3 ;  /* 0x0000000000037941 */ /* 0x000fea0003800000 */
.L_x_472:
[----:B---3--:R-:W-:-:S04]  /*40a0*/  LEA R72, P3, R16, R11, 0x1 ;  /* 0x0000000b10487211 */ /* 0x008fc800078608ff */
[----:B--2---:R-:W-:-:S05]  /*40b0*/  LEA.HI.X R73, R16, R76, R17, 0x1, P3 ;  /* 0x0000004c10497211 */ /* 0x004fca00018f0c11 */
[----:B0-----:R4:W-:Y:S04]  /*40c0*/  ST.E.128 desc[UR48][R72.64], R12 ;  /* 0x0000000c48007985 */ /* 0x0019e8000c101d30 */
.L_x_471:
[----:B------:R-:W-:Y:S05]  /*40d0*/  BSYNC B2 ;  /* 0x0000000000027941 */ /* 0x000fea0003800000 */
.L_x_470:
[----:B------:R-:W-:Y:S01]  /*40e0*/  ISETP.NE.AND P3, PT, R7, RZ, PT ;  /* 0x000000ff0700720c */ /* 0x000fe20003f65270 */
[----:B------:R-:W-:-:S12]  /*40f0*/  BSSY B2, `(.L_x_474) ;  /* 0x000003b000027945 */ /* 0x000fd80003800000 */
[----:B------:R-:W-:Y:S05]  /*4100*/  @!P3 BRA `(.L_x_475) ;  /* 0x0000000000e4b947 */ /* 0x000fea0003800000 */
[----:B----4-:R4:W0:Y:S01]  /*4110*/  LDS.128 R12, [R80+0x1e000] ;  /* 0x01e00000500c7984 */ /* 0x0108220000000c00 */
[----:B------:R-:W-:Y:S01]  /*4120*/  ISETP.GE.AND P3, PT, R208, R118, PT ;  /* 0x00000076d000720c */ /* 0x000fe20003f66270 */
[----:B------:R-:W-:-:S12]  /*4130*/  BSSY B3, `(.L_x_476) ;  /* 0x0000031000037945 */ /* 0x000fd80003800000 */
[----:B----4-:R-:W-:Y:S05]  /*4140*/  @P3 BRA `(.L_x_477) ;  /* 0x0000000000bc3947 */ /* 0x010fea0003800000 */
[--C-:B------:R-:W-:Y:S01]  /*4150*/  SHF.R.U64 R68, R68, 0x10, R69.reuse ;  /* 0x0000001044447819 */ /* 0x100fe20000001245 */
[----:B0-----:R-:W-:Y:S01]  /*4160*/  IMAD.U32 R73, R13, 0x10000, RZ ;  /* 0x000100000d497824 */ /* 0x001fe200078e00ff */
[----:B------:R-:W-:Y:S02]  /*4170*/  SHF.R.U32.HI R72, RZ, 0x10, R69 ;  /* 0x00000010ff487819 */ /* 0x000fe40000011645 */
[--C-:B------:R-:W-:Y:S02]  /*4180*/  SHF.R.U64 R69, R70, 0x10, R71.reuse ;  /* 0x0000001046457819 */ /* 0x100fe40000001247 */
[----:B------:R-:W-:Y:S02]  /*4190*/  SHF.R.U32.HI R70, RZ, 0x10, R71 ;  /* 0x00000010ff467819 */ /* 0x000fe40000011647 */
[----:B------:R-:W-:Y:S02]  /*41a0*/  PRMT R71, R157, 0x5410, R69 ;  /* 0x000054109d477816 */ /* 0x000fe40000000045 */
[----:B------:R-:W-:-:S02]  /*41b0*/  PRMT R68, R158, 0x5432, R68 ;  /* 0x000054329e447816 */ /* 0x000fc40000000044 */
[----:B------:R-:W-:Y:S02]  /*41c0*/  LOP3.LUT R75, R13, 0xffff0000, RZ, 0xc0, !PT ;  /* 0xffff00000d4b7812 */ /* 0x000fe400078ec0ff */
[C---:B------:R-:W-:Y:S01]  /*41d0*/  LOP3.LUT R74, R71.reuse, 0xffff0000, RZ, 0xc0, !PT ;  /* 0xffff0000474a7812 */ /* 0x040fe200078ec0ff */
[----:B------:R-:W-:Y:S01]  /*41e0*/  IMAD.U32 R71, R71, 0x10000, RZ ;  /* 0x0001000047477824 */ /* 0x000fe200078e00ff */
[----:B------:R-:W-:Y:S02]  /*41f0*/  PRMT R69, R161, 0x5432, R70 ;  /* 0x00005432a1457816 */ /* 0x000fe40000000046 */
[C---:B------:R-:W-:Y:S01]  /*4200*/  LOP3.LUT R13, R68.reuse, 0xffff0000, RZ, 0xc0, !PT ;  /* 0xffff0000440d7812 */ /* 0x040fe200078ec0ff */
[----:B------:R-:W-:Y:S01]  /*4210*/  FMUL.FTZ R70, R75, R74 ;  /* 0x0000004a4b467220 */ /* 0x000fe20000410000 */
[----:B------:R-:W-:Y:S01]  /*4220*/  PRMT R72, R159, 0x5432, R72 ;  /* 0x000054329f487816 */ /* 0x000fe20000000048 */
[----:B------:R-:W-:Y:S02]  /*4230*/  IMAD.U32 R68, R68, 0x10000, RZ ;  /* 0x0001000044447824 */ /* 0x000fe400078e00ff */
[-C--:B------:R-:W-:Y:S01]  /*4240*/  FFMA.FTZ R70, R73, R13.reuse, -R70 ;  /* 0x0000000d49467223 */ /* 0x080fe20000010846 */
[----:B------:R-:W-:Y:S01]  /*4250*/  FMUL.FTZ R13, R75, R13 ;  /* 0x0000000d4b0d7220 */ /* 0x000fe20000410000 */
[C---:B------:R-:W-:Y:S01]  /*4260*/  IMAD.U32 R75, R72.reuse, 0x10000, RZ ;  /* 0x00010000484b7824 */ /* 0x040fe200078e00ff */
[----:B------:R-:W-:-:S02]  /*4270*/  LOP3.LUT R72, R72, 0xffff0000, RZ, 0xc0, !PT ;  /* 0xffff000048487812 */ /* 0x000fc400078ec0ff */
[----:B------:R-:W-:Y:S01]  /*4280*/  FFMA.FTZ R13, R73, R74, R13 ;  /* 0x0000004a490d7223 */ /* 0x000fe2000001000d */
[C---:B------:R-:W-:Y:S01]  /*4290*/  LOP3.LUT R74, R14.reuse, 0xffff0000, RZ, 0xc0, !PT ;  /* 0xffff00000e4a7812 */ /* 0x040fe200078ec0ff */
[----:B------:R-:W-:Y:S01]  /*42a0*/  IMAD.U32 R14, R14, 0x10000, RZ ;  /* 0x000100000e0e7824 */ /* 0x000fe200078e00ff */
[C---:B------:R-:W-:Y:S02]  /*42b0*/  SHF.L.U32 R73, R69.reuse, 0x10, RZ ;  /* 0x0000001045497819 */ /* 0x040fe400000006ff */
[----:B------:R-:W-:Y:S02]  /*42c0*/  LOP3.LUT R69, R69, 0xffff0000, RZ, 0xc0, !PT ;  /* 0xffff000045457812 */ /* 0x000fe400078ec0ff */
        /* <DEDUP_REMOVED lines=23> */
.L_x_477:
[----:B------:R-:W-:Y:S05]  /*4440*/  BSYNC B3 ;  /* 0x0000000000037941 */ /* 0x000fea0003800000 */
.L_x_476:
[----:B------:R-:W-:Y:S02]  /*4450*/  IMAD.SHL.U32 R70, R197, 0x8, RZ ;  /* 0x00000008c5467824 */ /* 0x000fe400078e00ff */
[----:B---3--:R-:W-:Y:S02]  /*4460*/  IMAD.MOV.U32 R68, RZ, RZ, R11 ;  /* 0x000000ffff447224 */ /* 0x008fe400078e000b */
[----:B--2---:R-:W-:Y:S02]  /*4470*/  IMAD.MOV.U32 R69, RZ, RZ, R76 ;  /* 0x000000ffff457224 */ /* 0x004fe400078e004c */
[----:B------:R-:W-:-:S05]  /*4480*/  IMAD.WIDE R68, R70, 0x2, R68 ;  /* 0x0000000246447825 */ /* 0x000fca00078e0244 */
[----:B0-----:R0:W-:Y:S02]  /*4490*/  ST.E.128 desc[UR48][R68.64], R12 ;  /* 0x0000000c44007985 */ /* 0x0011e4000c101d30 */
.L_x_475:
[----:B------:R-:W-:Y:S05]  /*44a0*/  BSYNC B2 ;  /* 0x0000000000027941 */ /* 0x000fea0003800000 */
.L_x_474:
[----:B------:R-:W-:Y:S01]  /*44b0*/  ISETP.NE.AND P3, PT, R8, RZ, PT ;  /* 0x000000ff0800720c */ /* 0x000fe20003f65270 */
[----:B------:R-:W-:-:S12]  /*44c0*/  BSSY B2, `(.L_x_478) ;  /* 0x000003b000027945 */ /* 0x000fd80003800000 */
[----:B------:R-:W-:Y:S05]  /*44d0*/  @!P3 BRA `(.L_x_479) ;  /* 0x0000000000e4b947 */ /* 0x000fea0003800000 */
[----:B0---4-:R0:W4:Y:S01]  /*44e0*/  LDS.128 R12, [R27+0x21000] ;  /* 0x021000001b0c7984 */ /* 0x0111220000000c00 */
[----:B------:R-:W-:Y:S01]  /*44f0*/  ISETP.GE.AND P3, PT, R206, R118, PT ;  /* 0x00000076ce00720c */ /* 0x000fe20003f66270 */
[----:B------:R-:W-:-:S12]  /*4500*/  BSSY B3, `(.L_x_480) ;  /* 0x0000031000037945 */ /* 0x000fd80003800000 */
[----:B0-----:R-:W-:Y:S05]  /*4510*/  @P3 BRA `(.L_x_481) ;  /* 0x0000000000bc3947 */ /* 0x001fea0003800000 */
[--C-:B------:R-:W-:Y:S01]  /*4520*/  SHF.R.U64 R64, R64, 0x10, R65.reuse ;  /* 0x0000001040407819 */ /* 0x100fe20000001241 */
[----:B----4-:R-:W-:Y:S01]  /*4530*/  IMAD.U32 R69, R13, 0x10000, RZ ;  /* 0x000100000d457824 */ /* 0x010fe200078e00ff */
[----:B------:R-:W-:Y:S02]  /*4540*/  SHF.R.U32.HI R68, RZ, 0x10, R65 ;  /* 0x00000010ff447819 */ /* 0x000fe40000011641 */
[--C-:B------:R-:W-:Y:S02]  /*4550*/  SHF.R.U64 R65, R66, 0x10, R67.reuse ;  /* 0x0000001042417819 */ /* 0x100fe40000001243 */
[----:B------:R-:W-:Y:S02]  /*4560*/  SHF.R.U32.HI R66, RZ, 0x10, R67 ;  /* 0x00000010ff427819 */ /* 0x000fe40000011643 */
[C---:B------:R-:W-:Y:S02]  /*4570*/  PRMT R67, R156.reuse, 0x5410, R65 ;  /* 0x000054109c437816 */ /* 0x040fe40000000041 */
        /* <DEDUP_REMOVED lines=23> */
[C---:B------:R-:W-:Y:S02]  /*46f0*/  LOP3.LUT R14, R15.reuse, 0xffff0000, RZ, 0xc0, !PT ;  /* 0xffff00000f0e7812 */ /* 0x040fe400078ec0ff */
[----:B------:R-:W-:Y:S02]  /*4700*/  SHF.L.U32 R15, R15, 0x10, RZ ;  /* 0x000000100f0f7819 */ /* 0x000fe400000006ff */
        /* <DEDUP_REMOVED lines=16> */
.L_x_481:
[----:B------:R-:W-:Y:S05]  /*4810*/  BSYNC B3 ;  /* 0x0000000000037941 */ /* 0x000fea0003800000 */
.L_x_480:
[----:B------:R-:W-:Y:S02]  /*4820*/  IMAD.SHL.U32 R66, R198, 0x8, RZ ;  /* 0x00000008c6427824 */ /* 0x000fe400078e00ff */
[----:B---3--:R-:W-:Y:S02]  /*4830*/  IMAD.MOV.U32 R64, RZ, RZ, R11 ;  /* 0x000000ffff407224 */ /* 0x008fe400078e000b */
[----:B--2---:R-:W-:Y:S02]  /*4840*/  IMAD.MOV.U32 R65, RZ, RZ, R76 ;  /* 0x000000ffff417224 */ /* 0x004fe400078e004c */
[----:B------:R-:W-:-:S05]  /*4850*/  IMAD.WIDE R64, R66, 0x2, R64 ;  /* 0x0000000242407825 */ /* 0x000fca00078e0240 */
[----:B----4-:R0:W-:Y:S02]  /*4860*/  ST.E.128 desc[UR48][R64.64], R12 ;  /* 0x0000000c40007985 */ /* 0x0101e4000c101d30 */
.L_x_479:
[----:B------:R-:W-:Y:S05]  /*4870*/  BSYNC B2 ;  /* 0x0000000000027941 */ /* 0x000fea0003800000 */
.L_x_478:
        /* <DEDUP_REMOVED lines=18> */
[----:B------:R-:W-:Y:S01]  /*49a0*/  LOP3.LUT R13, R60, 0xffff0000, RZ, 0xc0, !PT ;  /* 0xffff00003c0d7812 */ /* 0x000fe200078ec0ff */
        /* <DEDUP_REMOVED lines=35> */
.L_x_485:
[----:B------:R-:W-:Y:S05]  /*4be0*/  BSYNC B3 ;  /* 0x0000000000037941 */ /* 0x000fea0003800000 */
.L_x_484:
[----:B---3--:R-:W-:-:S04]  /*4bf0*/  LEA R60, P3, R22, R11, 0x1 ;  /* 0x0000000b163c7211 */ /* 0x008fc800078608ff */
[----:B--2---:R-:W-:-:S05]  /*4c00*/  LEA.HI.X R61, R22, R76, R201, 0x1, P3 ;  /* 0x0000004c163d7211 */ /* 0x004fca00018f0cc9 */
[----:B----4-:R0:W-:Y:S04]  /*4c10*/  ST.E.128 desc[UR48][R60.64], R12 ;  /* 0x0000000c3c007985 */ /* 0x0101e8000c101d30 */
.L_x_483:
[----:B------:R-:W-:Y:S05]  /*4c20*/  BSYNC B2 ;  /* 0x0000000000027941 */ /* 0x000fea0003800000 */
.L_x_482:
[----:B------:R-:W-:Y:S01]  /*4c30*/  ISETP.NE.AND P3, PT, R10, RZ, PT ;  /* 0x000000ff0a00720c */ /* 0x000fe20003f65270 */
[----:B------:R-:W-:-:S12]  /*4c40*/  BSSY B2, `(.L_x_486) ;  /* 0x0000039000027945 */ /* 0x000fd80003800000 */
[----:B------:R-:W-:Y:S05]  /*4c50*/  @!P3 BRA `(.L_x_487) ;  /* 0x0000000000dcb947 */ /* 0x000fea0003800000 */
[----:B0---4-:R0:W4:Y:S01]  /*4c60*/  LDS.128 R12, [R27+0x24000] ;  /* 0x024000001b0c7984 */ /* 0x0111220000000c00 */
[----:B------:R-:W-:Y:S01]  /*4c70*/  ISETP.GE.AND P3, PT, R205, R118, PT ;  /* 0x00000076cd00720c */ /* 0x000fe20003f66270 */
[----:B------:R-:W-:-:S12]  /*4c80*/  BSSY B3, `(.L_x_488) ;  /* 0x0000031000037945 */ /* 0x000fd80003800000 */
[----:B0-----:R-:W-:Y:S05]  /*4c90*/  @P3 BRA `(.L_x_489) ;  /* 0x0000000000bc3947 */ /* 0x001fea0003800000 */
[----:B------:R-:W-:Y:S02]  /*4ca0*/  SHF.R.U64 R56, R56, 0x10, R57 ;  /* 0x0000001038387819 */ /* 0x000fe40000001239 */
[--C-:B------:R-:W-:Y:S02]  /*4cb0*/  SHF.R.U64 R60, R58, 0x10, R59.reuse ;  /* 0x000000103a3c7819 */ /* 0x100fe4000000123b */
[C---:B------:R-:W-:Y:S02]  /*4cc0*/  PRMT R56, R153.reuse, 0x5432, R56 ;  /* 0x0000543299387816 */ /* 0x040fe40000000038 */
[----:B------:R-:W-:Y:S02]  /*4cd0*/  PRMT R153, R153, 0x5410, R60 ;  /* 0x0000541099997816 */ /* 0x000fe4000000003c */
[----:B------:R-:W-:Y:S02]  /*4ce0*/  SHF.R.U32.HI R58, RZ, 0x10, R59 ;  /* 0x00000010ff3a7819 */ /* 0x000fe4000001163b */
[C---:B----4-:R-:W-:Y:S01]  /*4cf0*/  LOP3.LUT R62, R13.reuse, 0xffff0000, RZ, 0xc0, !PT ;  /* 0xffff00000d3e7812 */ /* 0x050fe200078ec0ff */
[----:B------:R-:W-:Y:S01]  /*4d00*/  IMAD.U32 R13, R13, 0x10000, RZ ;  /* 0x000100000d0d7824 */ /* 0x000fe200078e00ff */
[C---:B------:R-:W-:Y:S01]  /*4d10*/  LOP3.LUT R59, R153.reuse, 0xffff0000, RZ, 0xc0, !PT ;  /* 0xffff0000993b7812 */ /* 0x040fe200078ec0ff */
[----:B------:R-:W-:Y:S01]  /*4d20*/  IMAD.U32 R153, R153, 0x10000, RZ ;  /* 0x0001000099997824 */ /* 0x000fe200078e00ff */
[C---:B------:R-:W-:Y:S01]  /*4d30*/  LOP3.LUT R60, R56.reuse, 0xffff0000, RZ, 0xc0, !PT ;  /* 0xffff0000383c7812 */ /* 0x040fe200078ec0ff */
[----:B------:R-:W-:Y:S01]  /*4d40*/  IMAD.U32 R56, R56, 0x10000, RZ ;  /* 0x0001000038387824 */ /* 0x000fe200078e00ff */
[----:B------:R-:W-:Y:S01]  /*4d50*/  SHF.R.U32.HI R57, RZ, 0x10, R57 ;  /* 0x00000010ff397819 */ /* 0x000fe20000011639 */
[-C--:B------:R-:W-:Y:S01]  /*4d60*/  FMUL.FTZ R61, R62, R59.reuse ;  /* 0x0000003b3e3d7220 */ /* 0x080fe20000410000 */
[----:B------:R-:W-:Y:S01]  /*4d70*/  PRMT R58, R152, 0x5432, R58 ;  /* 0x00005432983a7816 */ /* 0x000fe2000000003a */
[-C--:B------:R-:W-:Y:S01]  /*4d80*/  FMUL.FTZ R62, R62, R60.reuse ;  /* 0x0000003c3e3e7220 */ /* 0x080fe20000410000 */
[----:B------:R-:W-:Y:S01]  /*4d90*/  PRMT R57, R152, 0x5410, R57 ;  /* 0x0000541098397816 */ /* 0x000fe20000000039 */
[C---:B------:R-:W-:Y:S01]  /*4da0*/  FFMA.FTZ R61, R13.reuse, R60, -R61 ;  /* 0x0000003c0d3d7223 */ /* 0x040fe2000001083d */
[----:B------:R-:W-:Y:S01]  /*4db0*/  LOP3.LUT R63, R14, 0xffff0000, RZ, 0xc0, !PT ;  /* 0xffff00000e3f7812 */ /* 0x000fe200078ec0ff */
[----:B------:R-:W-:Y:S01]  /*4dc0*/  FFMA.FTZ R62, R13, R59, R62 ;  /* 0x0000003b0d3e7223 */ /* 0x000fe2000001003e */
[C---:B------:R-:W-:Y:S01]  /*4dd0*/  IMAD.U32 R59, R58.reuse, 0x10000, RZ ;  /* 0x000100003a3b7824 */ /* 0x040fe200078e00ff */
[----:B------:R-:W-:Y:S01]  /*4de0*/  LOP3.LUT R58, R58, 0xffff0000, RZ, 0xc0, !PT ;  /* 0xffff00003a3a7812 */ /* 0x000fe200078ec0ff */
[C---:B------:R-:W-:Y:S01]  /*4df0*/  IMAD.U32 R60, R57.reuse, 0x10000, RZ ;  /* 0x00010000393c7824 */ /* 0x040fe200078e00ff */
[----:B------:R-:W-:Y:S01]  /*4e00*/  LOP3.LUT R57, R57, 0xffff0000, RZ, 0xc0, !PT ;  /* 0xffff000039397812 */ /* 0x000fe200078ec0ff */
[----:B------:R-:W-:-:S02]  /*4e10*/  IMAD.U32 R13, R14, 0x10000, RZ ;  /* 0x000100000e0d7824 */ /* 0x000fc400078e00ff */
[C---:B------:R-:W-:Y:S01]  /*4e20*/  FMUL.FTZ R14, R63.reuse, R59 ;  /* 0x0000003b3f0e7220 */ /* 0x040fe20000410000 */
[-C--:B------:R-:W-:Y:S01]  /*4e30*/  FMUL.FTZ R63, R63, R60.reuse ;  /* 0x0000003c3f3f7220 */ /* 0x080fe20000410000 */
[----:B------:R-:W-:Y:S02]  /*4e40*/  F2FP.BF16.F32.PACK_AB R61, R62, R61 ;  /* 0x0000003d3e3d723e */ /* 0x000fe400000010ff */
        /* <DEDUP_REMOVED lines=20> */
.L_x_489:
[----:B------:R-:W-:Y:S05]  /*4f90*/  BSYNC B3 ;  /* 0x0000000000037941 */ /* 0x000fea0003800000 */
.L_x_488:
[----:B---3--:R-:W-:-:S04]  /*4fa0*/  LEA R56, P3, R19, R11, 0x1 ;  /* 0x0000000b13387211 */ /* 0x008fc800078608ff */
[----:B--2---:R-:W-:-:S05]  /*4fb0*/  LEA.HI.X R57, R19, R76, R200, 0x1, P3 ;  /* 0x0000004c13397211 */ /* 0x004fca00018f0cc8 */
[----:B----4-:R0:W-:Y:S04]  /*4fc0*/  ST.E.128 desc[UR48][R56.64], R12 ;  /* 0x0000000c38007985 */ /* 0x0101e8000c101d30 */
.L_x_487:
[----:B------:R-:W-:Y:S05]  /*4fd0*/  BSYNC B2 ;  /* 0x0000000000027941 */ /* 0x000fea0003800000 */
.L_x_486:
[----:B------:R-:W-:-:S13]  /*4fe0*/  ISETP.NE.AND P3, PT, R20, RZ, PT ;  /* 0x000000ff1400720c */ /* 0x000fda0003f65270 */
[----:B------:R-:W-:Y:S05]  /*4ff0*/  @!P3 BRA `(.L_x_469) ;  /* 0x0000000000dcb947 */ /* 0x000fea0003800000 */
[----:B0---4-:R0:W4:Y:S01]  /*5000*/  LDS.128 R12, [R80+0x24000] ;  /* 0x02400000500c7984 */ /* 0x0111220000000c00 */
[C---:B---3--:R-:W-:Y:S01]  /*5010*/  LEA R56, P3, R23.reuse, R11, 0x1 ;  /* 0x0000000b17387211 */ /* 0x048fe200078608ff */
[----:B------:R-:W-:Y:S03]  /*5020*/  BSSY B2, `(.L_x_490) ;  /* 0x0000033000027945 */ /* 0x000fe60003800000 */
[----:B--2---:R-:W-:Y:S02]  /*5030*/  LEA.HI.X R57, R23, R76, R199, 0x1, P3 ;  /* 0x0000004c17397211 */ /* 0x004fe400018f0cc7 */
[----:B------:R-:W-:-:S13]  /*5040*/  ISETP.GE.AND P3, PT, R209, R118, PT ;  /* 0x00000076d100720c */ /* 0x000fda0003f66270 */
[----:B0-----:R-:W-:Y:S05]  /*5050*/  @P3 BRA `(.L_x_491) ;  /* 0x0000000000bc3947 */ /* 0x001fea0003800000 */
[--C-:B------:R-:W-:Y:S02]  /*5060*/  SHF.R.U64 R11, R52, 0x10, R53.reuse ;  /* 0x00000010340b7819 */ /* 0x100fe40000001235 */
[----:B------:R-:W-:Y:S02]  /*5070*/  SHF.R.U32.HI R52, RZ, 0x10, R53 ;  /* 0x00000010ff347819 */ /* 0x000fe40000011635 */
[----:B------:R-:W-:Y:S02]  /*5080*/  SHF.R.U64 R53, R54, 0x10, R55 ;  /* 0x0000001036357819 */ /* 0x000fe40000001237 */
[----:B------:R-:W-:Y:S02]  /*5090*/  PRMT R11, R150, 0x5410, R11 ;  /* 0x00005410960b7816 */ /* 0x000fe4000000000b */
[----:B------:R-:W-:Y:S02]  /*50a0*/  PRMT R53, R151, 0x5410, R53 ;  /* 0x0000541097357816 */ /* 0x000fe40000000035 */
[----:B------:R-:W-:-:S02]  /*50b0*/  SHF.R.U32.HI R54, RZ, 0x10, R55 ;  /* 0x00000010ff367819 */ /* 0x000fc40000011637 */
[C---:B----4-:R-:W-:Y:S01]  /*50c0*/  LOP3.LUT R60, R13.reuse, 0xffff0000, RZ, 0xc0, !PT ;  /* 0xffff00000d3c7812 */ /* 0x050fe200078ec0ff */
[----:B------:R-:W-:Y:S01]  /*50d0*/  IMAD.U32 R13, R13, 0x10000, RZ ;  /* 0x000100000d0d7824 */ /* 0x000fe200078e00ff */
[C---:B------:R-:W-:Y:S01]  /*50e0*/  LOP3.LUT R55, R53.reuse, 0xffff0000, RZ, 0xc0, !PT ;  /* 0xffff000035377812 */ /* 0x040fe200078ec0ff */
[----:B------:R-:W-:Y:S01]  /*50f0*/  IMAD.U32 R53, R53, 0x10000, RZ ;  /* 0x0001000035357824 */ /* 0x000fe200078e00ff */
[C---:B------:R-:W-:Y:S01]  /*5100*/  LOP3.LUT R58, R11.reuse, 0xffff0000, RZ, 0xc0, !PT ;  /* 0xffff00000b3a7812 */ /* 0x040fe200078ec0ff */
[----:B------:R-:W-:Y:S01]  /*5110*/  IMAD.U32 R11, R11, 0x10000, RZ ;  /* 0x000100000b0b7824 */ /* 0x000fe200078e00ff */
[----:B------:R-:W-:Y:S01]  /*5120*/  PRMT R54, R151, 0x5432, R54 ;  /* 0x0000543297367816 */ /* 0x000fe20000000036 */
[-C--:B------:R-:W-:Y:S01]  /*5130*/  FMUL.FTZ R59, R60, R55.reuse ;  /* 0x000000373c3b7220 */ /* 0x080fe20000410000 */
[----:B------:R-:W-:Y:S01]  /*5140*/  PRMT R52, R150, 0x5432, R52 ;  /* 0x0000543296347816 */ /* 0x000fe20000000034 */
[-C--:B------:R-:W-:Y:S01]  /*5150*/  FMUL.FTZ R60, R60, R58.reuse ;  /* 0x0000003a3c3c7220 */ /* 0x080fe20000410000 */
[----:B------:R-:W-:Y:S01]  /*5160*/  LOP3.LUT R61, R14, 0xffff0000, RZ, 0xc0, !PT ;  /* 0xffff00000e3d7812 */ /* 0x000fe200078ec0ff */
[C---:B------:R-:W-:Y:S01]  /*5170*/  FFMA.FTZ R59, R13.reuse, R58, -R59 ;  /* 0x0000003a0d3b7223 */ /* 0x040fe2000001083b */
[----:B------:R-:W-:Y:S01]  /*5180*/  SHF.L.U32 R58, R52, 0x10, RZ ;  /* 0x00000010343a7819 */ /* 0x000fe200000006ff */
[----:B------:R-:W-:Y:S01]  /*5190*/  FFMA.FTZ R60, R13, R55, R60 ;  /* 0x000000370d3c7223 */ /* 0x000fe2000001003c */
[C---:B------:R-:W-:Y:S01]  /*51a0*/  IMAD.U32 R55, R54.reuse, 0x10000, RZ ;  /* 0x0001000036377824 */ /* 0x040fe200078e00ff */
[----:B------:R-:W-:Y:S01]  /*51b0*/  LOP3.LUT R54, R54, 0xffff0000, RZ, 0xc0, !PT ;  /* 0xffff000036367812 */ /* 0x000fe200078ec0ff */
[----:B------:R-:W-:Y:S01]  /*51c0*/  IMAD.U32 R13, R14, 0x10000, RZ ;  /* 0x000100000e0d7824 */ /* 0x000fe200078e00ff */
[----:B------:R-:W-:Y:S01]  /*51d0*/  LOP3.LUT R52, R52, 0xffff0000, RZ, 0xc0, !PT ;  /* 0xffff000034347812 */ /* 0x000fe200078ec0ff */
[C---:B------:R-:W-:Y:S01]  /*51e0*/  FMUL.FTZ R14, R61.reuse, R55 ;  /* 0x000000373d0e7220 */ /* 0x040fe20000410000 */
[----:B------:R-:W-:Y:S01]  /*51f0*/  FMUL.FTZ R61, R61, R58 ;  /* 0x0000003a3d3d7220 */ /* 0x000fe20000410000 */
[----:B------:R-:W-:-:S02]  /*5200*/  F2FP.BF16.F32.PACK_AB R59, R60, R59 ;  /* 0x0000003b3c3b723e */ /* 0x000fc400000010ff */
        /* <DEDUP_REMOVED lines=20> */
.L_x_491:
[----:B------:R-:W-:Y:S05]  /*5350*/  BSYNC B2 ;  /* 0x0000000000027941 */ /* 0x000fea0003800000 */
.L_x_490:
[----:B----4-:R0:W-:Y:S02]  /*5360*/  ST.E.128 desc[UR48][R56.64], R12 ;  /* 0x0000000c38007985 */ /* 0x0101e4000c101d30 */
.L_x_469:
[----:B------:R-:W-:Y:S05]  /*5370*/  BSYNC B1 ;  /* 0x0000000000017941 */ /* 0x000fea0003800000 */
.L_x_468:
[----:B------:R-:W-:-:S03]  /*5380*/  UMOV UR4, 0xffffffff ;  /* 0xffffffff00047882 */ /* 0x000fc60000000000 */
[----:B------:R-:W-:Y:S05]  /*5390*/  BRA.DIV UR4, `(.L_x_492) ;  /* 0x000001e204247947 */ /* 0x000fea000b800000 */
[----:B-1----:R-:W1:Y:S04]  /*53a0*/  SHFL.IDX PT, R116, R116, 0x1, 0x1c1f ;  /* 0x003c1f0074747f89 */ /* 0x002e6800000e0000 */
[----:B------:R-:W0:Y:S02]  /*53b0*/  SHFL.IDX PT, R117, R117, 0x1, 0x1c1f ;  /* 0x003c1f0075757f89 */ /* 0x000e2400000e0000 */
.L_x_801:
[----:B------:R-:W-:Y:S05]  /*53c0*/  @P4 BRA `(.L_x_493) ;  /* 0x0000005800084947 */ /* 0x000fea0003800000 */
[----:B------:R-:W-:Y:S01]  /*53d0*/  ISETP.NE.AND P3, PT, R6, RZ, PT ;  /* 0x000000ff0600720c */ /* 0x000fe20003f65270 */
[----:B------:R-:W-:-:S12]  /*53e0*/  BSSY B1, `(.L_x_494) ;  /* 0x0000038000017945 */ /* 0x000fd80003800000 */
[----:B------:R-:W-:Y:S05]  /*53f0*/  @!P3 BRA `(.L_x_495) ;  /* 0x0000000000d8b947 */ /* 0x000fea0003800000 */
[----:B0---4-:R0:W4:Y:S01]  /*5400*/  LDS.128 R12, [R27+0x20000] ;  /* 0x020000001b0c7984 */ /* 0x0111220000000c00 */
[C---:B------:R-:W-:Y:S01]  /*5410*/  LEA R52, P3, R16.reuse, R117, 0x1 ;  /* 0x0000007510347211 */ /* 0x040fe200078608ff */
[----:B------:R-:W-:Y:S03]  /*5420*/  BSSY B2, `(.L_x_496) ;  /* 0x0000032000027945 */ /* 0x000fe60003800000 */
[----:B-1----:R-:W-:Y:S02]  /*5430*/  LEA.HI.X R53, R16, R116, R17, 0x1, P3 ;  /* 0x0000007410357211 */ /* 0x002fe400018f0c11 */
[----:B------:R-:W-:-:S13]  /*5440*/  ISETP.GE.AND P3, PT, R194, R118, PT ;  /* 0x00000076c200720c */ /* 0x000fda0003f66270 */
[----:B0-----:R-:W-:Y:S05]  /*5450*/  @P3 BRA `(.L_x_497) ;  /* 0x0000000000b83947 */ /* 0x001fea0003800000 */
[----:B------:R-:W-:Y:S01]  /*5460*/  SHF.R.U64 R50, R50, 0x10, R51 ;  /* 0x0000001032327819 */ /* 0x000fe20000001233 */
[----:B----4-:R-:W-:Y:S01]  /*5470*/  IMAD.U32 R56, R13, 0x10000, RZ ;  /* 0x000100000d387824 */ /* 0x010fe200078e00ff */
[--C-:B---3--:R-:W-:Y:S02]  /*5480*/  SHF.R.U64 R11, R48, 0x10, R49.reuse ;  /* 0x00000010300b7819 */ /* 0x108fe40000001231 */
[----:B------:R-:W-:Y:S02]  /*5490*/  SHF.R.U32.HI R48, RZ, 0x10, R49 ;  /* 0x00000010ff307819 */ /* 0x000fe40000011631 */
[----:B------:R-:W-:Y:S02]  /*54a0*/  PRMT R49, R149, 0x5410, R50 ;  /* 0x0000541095317816 */ /* 0x000fe40000000032 */
[----:B------:R-:W-:Y:S02]  /*54b0*/  PRMT R11, R148, 0x5410, R11 ;  /* 0x00005410940b7816 */ /* 0x000fe4000000000b */
[----:B------:R-:W-:-:S02]  /*54c0*/  LOP3.LUT R55, R13, 0xffff0000, RZ, 0xc0, !PT ;  /* 0xffff00000d377812 */ /* 0x000fc400078ec0ff */
[----:B------:R-:W-:Y:S02]  /*54d0*/  LOP3.LUT R50, R49, 0xffff0000, RZ, 0xc0, !PT ;  /* 0xffff000031327812 */ /* 0x000fe400078ec0ff */
[C---:B------:R-:W-:Y:S01]  /*54e0*/  LOP3.LUT R54, R11.reuse, 0xffff0000, RZ, 0xc0, !PT ;  /* 0xffff00000b367812 */ /* 0x040fe200078ec0ff */
[----:B------:R-:W-:Y:S01]  /*54f0*/  IMAD.U32 R11, R11, 0x10000, RZ ;  /* 0x000100000b0b7824 */ /* 0x000fe200078e00ff */
[----:B------:R-:W-:Y:S01]  /*5500*/  SHF.R.U32.HI R51, RZ, 0x10, R51 ;  /* 0x00000010ff337819 */ /* 0x000fe20000011633 */
[C---:B------:R-:W-:Y:S01]  /*5510*/  FMUL.FTZ R13, R55.reuse, R50 ;  /* 0x00000032370d7220 */ /* 0x040fe20000410000 */
[----:B------:R-:W-:Y:S01]  /*5520*/  PRMT R48, R148, 0x5432, R48 ;  /* 0x0000543294307816 */ /* 0x000fe20000000030 */
[-C--:B------:R-:W-:Y:S01]  /*5530*/  FMUL.FTZ R55, R55, R54.reuse ;  /* 0x0000003637377220 */ /* 0x080fe20000410000 */
[----:B------:R-:W-:Y:S01]  /*5540*/  PRMT R51, R149, 0x5432, R51 ;  /* 0x0000543295337816 */ /* 0x000fe20000000033 */
[----:B------:R-:W-:Y:S01]  /*5550*/  FFMA.FTZ R13, R56, R54, -R13 ;  /* 0x00000036380d7223 */ /* 0x000fe2000001080d */
[----:B------:R-:W-:Y:S01]  /*5560*/  LOP3.LUT R57, R14, 0xffff0000, RZ, 0xc0, !PT ;  /* 0xffff00000e397812 */ /* 0x000fe200078ec0ff */
[----:B------:R-:W-:Y:S01]  /*5570*/  FFMA.FTZ R55, R56, R50, R55 ;  /* 0x0000003238377223 */ /* 0x000fe20000010037 */
[C---:B------:R-:W-:Y:S01]  /*5580*/  IMAD.U32 R54, R48.reuse, 0x10000, RZ ;  /* 0x0001000030367824 */ /* 0x040fe200078e00ff */
[----:B------:R-:W-:Y:S01]  /*5590*/  LOP3.LUT R48, R48, 0xffff0000, RZ, 0xc0, !PT ;  /* 0xffff000030307812 */ /* 0x000fe200078ec0ff */
        /* <DEDUP_REMOVED lines=8> */
[----:B------:R-:W-:Y:S01]  /*5620*/  LOP3.LUT R14, R15, 0xffff0000, RZ, 0xc0, !PT ;  /* 0xffff00000f0e7812 */ /* 0x000fe200078ec0ff */
[C---:B------:R-:W-:Y:S01]  /*5630*/  IMAD.U32 R50, R12.reuse, 0x10000, RZ ;  /* 0x000100000c327824 */ /* 0x040fe200078e00ff */
[----:B------:R-:W-:Y:S01]  /*5640*/  LOP3.LUT R12, R12, 0xffff0000, RZ, 0xc0, !PT ;  /* 0xffff00000c0c7812 */ /* 0x000fe200078ec0ff */
[----:B------:R-:W-:Y:S01]  /*5650*/  IMAD.U32 R54, R49, 0x10000, RZ ;  /* 0x0001000031367824 */ /* 0x000fe200078e00ff */
[----:B------:R-:W-:Y:S01]  /*5660*/  F2FP.BF16.F32.PACK_AB R56, R57, R56 ;  /* 0x000000383938723e */ /* 0x000fe200000010ff */
[----:B------:R-:W-:Y:S02]  /*5670*/  IMAD.U32 R15, R15, 0x10000, RZ ;  /* 0x000100000f0f7824 */ /* 0x000fe400078e00ff */
[C---:B------:R-:W-:Y:S01]  /*5680*/  FMUL.FTZ R49, R14.reuse, R51 ;  /* 0x000000330e317220 */ /* 0x040fe20000410000 */
[----:B------:R-:W-:-:S03]  /*5690*/  FMUL.FTZ R14, R14, R48 ;  /* 0x000000300e0e7220 */ /* 0x000fc60000410000 */
[C---:B------:R-:W-:Y:S01]  /*56a0*/  FFMA.FTZ R49, R15.reuse, R48, -R49 ;  /* 0x000000300f317223 */ /* 0x040fe20000010831 */
[CC--:B------:R-:W-:Y:S01]  /*56b0*/  FMUL.FTZ R48, R12.reuse, R54.reuse ;  /* 0x000000360c307220 */ /* 0x0c0fe20000410000 */
[----:B------:R-:W-:Y:S01]  /*56c0*/  FFMA.FTZ R14, R15, R51, R14 ;  /* 0x000000330f0e7223 */ /* 0x000fe2000001000e */
[-C--:B------:R-:W-:Y:S02]  /*56d0*/  FMUL.FTZ R12, R12, R11.reuse ;  /* 0x0000000b0c0c7220 */ /* 0x080fe40000410000 */
[C---:B------:R-:W-:Y:S02]  /*56e0*/  FFMA.FTZ R48, R50.reuse, R11, -R48 ;  /* 0x0000000b32307223 */ /* 0x040fe40000010830 */
[----:B------:R-:W-:Y:S01]  /*56f0*/  FFMA.FTZ R12, R50, R54, R12 ;  /* 0x00000036320c7223 */ /* 0x000fe2000001000c */
[----:B------:R-:W-:-:S04]  /*5700*/  F2FP.BF16.F32.PACK_AB R14, R14, R49 ;  /* 0x000000310e0e723e */ /* 0x000fc800000010ff */
[----:B------:R-:W-:Y:S01]  /*5710*/  MOV R15, R14 ;  /* 0x0000000e000f7202 */ /* 0x000fe20000000f00 */
[----:B------:R-:W-:Y:S01]  /*5720*/  IMAD.MOV.U32 R14, RZ, RZ, R56 ;  /* 0x000000ffff0e7224 */ /* 0x000fe200078e0038 */
[----:B------:R-:W-:-:S07]  /*5730*/  F2FP.BF16.F32.PACK_AB R12, R12, R48 ;  /* 0x000000300c0c723e */ /* 0x000fce00000010ff */
.L_x_497:
[----:B------:R-:W-:Y:S05]  /*5740*/  BSYNC B2 ;  /* 0x0000000000027941 */ /* 0x000fea0003800000 */
.L_x_496:
[----:B----4-:R0:W-:Y:S02]  /*5750*/  ST.E.128 desc[UR48][R52.64], R12 ;  /* 0x0000000c34007985 */ /* 0x0101e4000c101d30 */
.L_x_495:
[----:B------:R-:W-:Y:S05]  /*5760*/  BSYNC B1 ;  /* 0x0000000000017941 */ /* 0x000fea0003800000 */
.L_x_494:
[----:B------:R-:W-:Y:S01]  /*5770*/  ISETP.NE.AND P3, PT, R7, RZ, PT ;  /* 0x000000ff0700720c */ /* 0x000fe20003f65270 */
[----:B------:R-:W-:-:S12]  /*5780*/  BSSY B1, `(.L_x_498) ;  /* 0x0000039000017945 */ /* 0x000fd80003800000 */
[----:B------:R-:W-:Y:S05]  /*5790*/  @!P3 BRA `(.L_x_499) ;  /* 0x0000000000dcb947 */ /* 0x000fea0003800000 */
[----:B0---4-:R0:W4:Y:S01]  /*57a0*/  LDS.128 R12, [R80+0x20000] ;  /* 0x02000000500c7984 */ /* 0x0111220000000c00 */
[----:B------:R-:W-:Y:S01]  /*57b0*/  ISETP.GE.AND P3, PT, R208, R118, PT ;  /* 0x00000076d000720c */ /* 0x000fe20003f66270 */
[----:B---3--:R-:W-:Y:S01]  /*57c0*/  IMAD.SHL.U32 R11, R197, 0x8, RZ ;  /* 0x00000008c50b7824 */ /* 0x008fe200078e00ff */
[----:B------:R-:W-:Y:S01]  /*57d0*/  BSSY B2, `(.L_x_500) ;  /* 0x0000032000027945 */ /* 0x000fe20003800000 */
[----:B------:R-:W-:Y:S02]  /*57e0*/  IMAD.MOV.U32 R48, RZ, RZ, R117 ;  /* 0x000000ffff307224 */ /* 0x000fe400078e0075 */
[----:B-1----:R-:W-:Y:S02]  /*57f0*/  IMAD.MOV.U32 R49, RZ, RZ, R116 ;  /* 0x000000ffff317224 */ /* 0x002fe400078e0074 */
[----:B------:R-:W-:-:S06]  /*5800*/  IMAD.WIDE R48, R11, 0x2, R48 ;  /* 0x000000020b307825 */ /* 0x000fcc00078e0230 */
[----:B0-----:R-:W-:Y:S05]  /*5810*/  @P3 BRA `(.L_x_501) ;  /* 0x0000000000b43947 */ /* 0x001fea0003800000 */
[----:B------:R-:W-:Y:S01]  /*5820*/  SHF.R.U64 R11, R44, 0x10, R45 ;  /* 0x000000102c0b7819 */ /* 0x000fe2000000122d */
[----:B----4-:R-:W-:Y:S01]  /*5830*/  IMAD.U32 R52, R12, 0x10000, RZ ;  /* 0x000100000c347824 */ /* 0x010fe200078e00ff */
[--C-:B------:R-:W-:Y:S02]  /*5840*/  SHF.R.U64 R44, R46, 0x10, R47.reuse ;  /* 0x000000102e2c7819 */ /* 0x100fe4000000122f */
[----:B------:R-:W-:Y:S01]  /*5850*/  SHF.R.U32.HI R50, RZ, 0x10, R47 ;  /* 0x00000010ff327819 */ /* 0x000fe2000001162f */
[----:B------:R-:W-:Y:S01]  /*5860*/  IMAD.U32 R47, R14, 0x10000, RZ ;  /* 0x000100000e2f7824 */ /* 0x000fe200078e00ff */
[----:B------:R-:W-:Y:S02]  /*5870*/  SHF.R.U32.HI R45, RZ, 0x10, R45 ;  /* 0x00000010ff2d7819 */ /* 0x000fe4000001162d */
[C---:B------:R-:W-:Y:S02]  /*5880*/  PRMT R44, R147.reuse, 0x5410, R44 ;  /* 0x00005410932c7816 */ /* 0x040fe4000000002c */
[----:B------:R-:W-:Y:S01]  /*5890*/  PRMT R147, R147, 0x5432, R50 ;  /* 0x0000543293937816 */ /* 0x000fe20000000032 */
[----:B------:R-:W-:Y:S01]  /*58a0*/  IMAD.U32 R50, R13, 0x10000, RZ ;  /* 0x000100000d327824 */ /* 0x000fe200078e00ff */
[----:B------:R-:W-:-:S02]  /*58b0*/  PRMT R11, R146, 0x5410, R11 ;  /* 0x00005410920b7816 */ /* 0x000fc4000000000b */
[----:B------:R-:W-:Y:S01]  /*58c0*/  PRMT R45, R146, 0x5432, R45 ;  /* 0x00005432922d7816 */ /* 0x000fe2000000002d */
[----:B------:R-:W-:Y:S01]  /*58d0*/  IMAD.U32 R53, R147, 0x10000, RZ ;  /* 0x0001000093357824 */ /* 0x000fe200078e00ff */
[----:B------:R-:W-:Y:S02]  /*58e0*/  LOP3.LUT R56, R13, 0xffff0000, RZ, 0xc0, !PT ;  /* 0xffff00000d387812 */ /* 0x000fe400078ec0ff */
[----:B------:R-:W-:Y:S01]  /*58f0*/  LOP3.LUT R14, R14, 0xffff0000, RZ, 0xc0, !PT ;  /* 0xffff00000e0e7812 */ /* 0x000fe200078ec0ff */
[----:B------:R-:W-:Y:S01]  /*5900*/  IMAD.U32 R54, R45, 0x10000, RZ ;  /* 0x000100002d367824 */ /* 0x000fe200078e00ff */
[C---:B------:R-:W-:Y:S01]  /*5910*/  LOP3.LUT R13, R44.reuse, 0xffff0000, RZ, 0xc0, !PT ;  /* 0xffff00002c0d7812 */ /* 0x040fe200078ec0ff */
[----:B------:R-:W-:Y:S01]  /*5920*/  IMAD.U32 R44, R44, 0x10000, RZ ;  /* 0x000100002c2c7824 */ /* 0x000fe200078e00ff */
[----:B------:R-:W-:Y:S01]  /*5930*/  LOP3.LUT R51, R11, 0xffff0000, RZ, 0xc0, !PT ;  /* 0xffff00000b337812 */ /* 0x000fe200078ec0ff */
[----:B------:R-:W-:Y:S01]  /*5940*/  FMUL.FTZ R57, R14, R53 ;  /* 0x000000350e397220 */ /* 0x000fe20000410000 */
[----:B------:R-:W-:Y:S01]  /*5950*/  LOP3.LUT R46, R15, 0xffff0000, RZ, 0xc0, !PT ;  /* 0xffff00000f2e7812 */ /* 0x000fe200078ec0ff */
[----:B------:R-:W-:Y:S01]  /*5960*/  FMUL.FTZ R55, R56, R13 ;  /* 0x0000000d38377220 */ /* 0x000fe20000410000 */
[-C--:B------:R-:W-:Y:S01]  /*5970*/  FMUL.FTZ R14, R14, R54.reuse ;  /* 0x000000360e0e7220 */ /* 0x080fe20000410000 */
[----:B------:R-:W-:Y:S01]  /*5980*/  FMUL.FTZ R56, R56, R51 ;  /* 0x0000003338387220 */ /* 0x000fe20000410000 */
[----:B------:R-:W-:Y:S01]  /*5990*/  LOP3.LUT R147, R147, 0xffff0000, RZ, 0xc0, !PT ;  /* 0xffff000093937812 */ /* 0x000fe200078ec0ff */
[----:B------:R-:W-:Y:S01]  /*59a0*/  IMAD.U32 R11, R11, 0x10000, RZ ;  /* 0x000100000b0b7824 */ /* 0x000fe200078e00ff */
[----:B------:R-:W-:Y:S01]  /*59b0*/  LOP3.LUT R45, R45, 0xffff0000, RZ, 0xc0, !PT ;  /* 0xffff00002d2d7812 */ /* 0x000fe200078ec0ff */
[----:B------:R-:W-:Y:S01]  /*59c0*/  FFMA.FTZ R56, R50, R13, R56 ;  /* 0x0000000d32387223 */ /* 0x000fe20000010038 */
[----:B------:R-:W-:Y:S01]  /*59d0*/  LOP3.LUT R12, R12, 0xffff0000, RZ, 0xc0, !PT ;  /* 0xffff00000c0c7812 */ /* 0x000fe200078ec0ff */
[C---:B------:R-:W-:Y:S01]  /*59e0*/  FFMA.FTZ R57, R47.reuse, R54, -R57 ;  /* 0x000000362f397223 */ /* 0x040fe20000010839 */
[----:B------:R-:W-:Y:S01]  /*59f0*/  FFMA.FTZ R14, R47, R53, R14 ;  /* 0x000000352f0e7223 */ /* 0x000fe2000001000e */
[C---:B------:R-:W-:Y:S01]  /*5a00*/  FMUL.FTZ R13, R46.reuse, R147 ;  /* 0x000000932e0d7220 */ /* 0x040fe20000410000 */
[----:B------:R-:W-:Y:S01]  /*5a10*/  FMUL.FTZ R47, R46, R45 ;  /* 0x0000002d2e2f7220 */ /* 0x000fe20000410000 */
[----:B------:R-:W-:-:S02]  /*5a20*/  IMAD.U32 R15, R15, 0x10000, RZ ;  /* 0x000100000f0f7824 */ /* 0x000fc400078e00ff */
[----:B------:R-:W-:Y:S01]  /*5a30*/  FFMA.FTZ R55, R50, R51, -R55 ;  /* 0x0000003332377223 */ /* 0x000fe20000010837 */
[CC--:B------:R-:W-:Y:S01]  /*5a40*/  FMUL.FTZ R46, R12.reuse, R44.reuse ;  /* 0x0000002c0c2e7220 */ /* 0x0c0fe20000410000 */
[----:B------:R-:W-:Y:S01]  /*5a50*/  FMUL.FTZ R12, R12, R11 ;  /* 0x0000000b0c0c7220 */ /* 0x000fe20000410000 */
[C---:B------:R-:W-:Y:S01]  /*5a60*/  FFMA.FTZ R13, R15.reuse, R45, -R13 ;  /* 0x0000002d0f0d7223 */ /* 0x040fe2000001080d */
[----:B------:R-:W-:Y:S01]  /*5a70*/  FFMA.FTZ R50, R15, R147, R47 ;  /* 0x000000930f327223 */ /* 0x000fe2000001002f */
[C---:B------:R-:W-:Y:S01]  /*5a80*/  FFMA.FTZ R46, R52.reuse, R11, -R46 ;  /* 0x0000000b342e7223 */ /* 0x040fe2000001082e */
[----:B------:R-:W-:Y:S01]  /*5a90*/  FFMA.FTZ R11, R52, R44, R12 ;  /* 0x0000002c340b7223 */ /* 0x000fe2000001000c */
[----:B------:R-:W-:Y:S02]  /*5aa0*/  F2FP.BF16.F32.PACK_AB R55, R56, R55 ;  /* 0x000000373837723e */ /* 0x000fe400000010ff */
[----:B------:R-:W-:Y:S02]  /*5ab0*/  F2FP.BF16.F32.PACK_AB R15, R50, R13 ;  /* 0x0000000d320f723e */ /* 0x000fe400000010ff */
[----:B------:R-:W-:Y:S01]  /*5ac0*/  F2FP.BF16.F32.PACK_AB R14, R14, R57 ;  /* 0x000000390e0e723e */ /* 0x000fe200000010ff */
[----:B------:R-:W-:Y:S01]  /*5ad0*/  IMAD.MOV.U32 R13, RZ, RZ, R55 ;  /* 0x000000ffff0d7224 */ /* 0x000fe200078e0037 */
[----:B------:R-:W-:-:S07]  /*5ae0*/  F2FP.BF16.F32.PACK_AB R12, R11, R46 ;  /* 0x0000002e0b0c723e */ /* 0x000fce00000010ff */
.L_x_501:
[----:B------:R-:W-:Y:S05]  /*5af0*/  BSYNC B2 ;  /* 0x0000000000027941 */ /* 0x000fea0003800000 */
.L_x_500:
[----:B----4-:R0:W-:Y:S02]  /*5b00*/  ST.E.128 desc[UR48][R48.64], R12 ;  /* 0x0000000c30007985 */ /* 0x0101e4000c101d30 */
.L_x_499:
[----:B------:R-:W-:Y:S05]  /*5b10*/  BSYNC B1 ;  /* 0x0000000000017941 */ /* 0x000fea0003800000 */
.L_x_498:
        /* <DEDUP_REMOVED lines=13> */
[----:B------:R-:W-:Y:S02]  /*5bf0*/  SHF.R.U64 R49, R40, 0x10, R41 ;  /* 0x0000001028317819 */ /* 0x000fe40000001229 */
[----:B------:R-:W-:Y:S02]  /*5c00*/  SHF.R.U32.HI R46, RZ, 0x10, R43 ;  /* 0x00000010ff2e7819 */ /* 0x000fe4000001162b */
[----:B------:R-:W-:Y:S02]  /*5c10*/  SHF.R.U32.HI R47, RZ, 0x10, R41 ;  /* 0x00000010ff2f7819 */ /* 0x000fe40000011629 */
[----:B------:R-:W-:Y:S02]  /*5c20*/  PRMT R42, R145, 0x5410, R42 ;  /* 0x00005410912a7816 */ /* 0x000fe4000000002a */
[----:B------:R-:W-:-:S02]  /*5c30*/  PRMT R41, R144, 0x5410, R49 ;  /* 0x0000541090297816 */ /* 0x000fc40000000031 */
[----:B------:R-:W-:Y:S02]  /*5c40*/  PRMT R145, R145, 0x5432, R46 ;  /* 0x0000543291917816 */ /* 0x000fe4000000002e */
[----:B------:R-:W-:Y:S02]  /*5c50*/  PRMT R144, R144, 0x5432, R47 ;  /* 0x0000543290907816 */ /* 0x000fe4000000002f */
[----:B------:R-:W-:Y:S01]  /*5c60*/  LOP3.LUT R11, R14, 0xffff0000, RZ, 0xc0, !PT ;  /* 0xffff00000e0b7812 */ /* 0x000fe200078ec0ff */
[----:B------:R-:W-:Y:S01]  /*5c70*/  IMAD.U32 R43, R145, 0x10000, RZ ;  /* 0x00010000912b7824 */ /* 0x000fe200078e00ff */
[----:B------:R-:W-:Y:S01]  /*5c80*/  LOP3.LUT R47, R13, 0xffff0000, RZ, 0xc0, !PT ;  /* 0xffff00000d2f7812 */ /* 0x000fe200078ec0ff */
[----:B------:R-:W-:Y:S01]  /*5c90*/  IMAD.U32 R46, R144, 0x10000, RZ ;  /* 0x00010000902e7824 */ /* 0x000fe200078e00ff */
[----:B------:R-:W-:Y:S01]  /*5ca0*/  LOP3.LUT R50, R42, 0xffff0000, RZ, 0xc0, !PT ;  /* 0xffff00002a327812 */ /* 0x000fe200078ec0ff */
[----:B------:R-:W-:Y:S01]  /*5cb0*/  FMUL.FTZ R53, R11, R43 ;  /* 0x0000002b0b357220 */ /* 0x000fe20000410000 */
[----:B------:R-:W-:Y:S01]  /*5cc0*/  LOP3.LUT R49, R41, 0xffff0000, RZ, 0xc0, !PT ;  /* 0xffff000029317812 */ /* 0x000fe200078ec0ff */
[----:B------:R-:W-:Y:S01]  /*5cd0*/  IMAD.U32 R13, R12, 0x10000, RZ ;  /* 0x000100000c0d7824 */ /* 0x000fe200078e00ff */
[----:B------:R-:W-:Y:S01]  /*5ce0*/  SHF.L.U32 R40, R14, 0x10, RZ ;  /* 0x000000100e287819 */ /* 0x000fe200000006ff */
[----:B------:R-:W-:Y:S01]  /*5cf0*/  FMUL.FTZ R51, R47, R50 ;  /* 0x000000322f337220 */ /* 0x000fe20000410000 */
[----:B------:R-:W-:Y:S01]  /*5d00*/  LOP3.LUT R14, R15, 0xffff0000, RZ, 0xc0, !PT ;  /* 0xffff00000f0e7812 */ /* 0x000fe200078ec0ff */
[-C--:B------:R-:W-:Y:S01]  /*5d10*/  FMUL.FTZ R47, R47, R49.reuse ;  /* 0x000000312f2f7220 */ /* 0x080fe20000410000 */
[----:B------:R-:W-:Y:S01]  /*5d20*/  FMUL.FTZ R11, R11, R46 ;  /* 0x0000002e0b0b7220 */ /* 0x000fe20000410000 */
[----:B------:R-:W-:Y:S01]  /*5d30*/  LOP3.LUT R145, R145, 0xffff0000, RZ, 0xc0, !PT ;  /* 0xffff000091917812 */ /* 0x000fe200078ec0ff */
[----:B------:R-:W-:Y:S01]  /*5d40*/  IMAD.U32 R42, R42, 0x10000, RZ ;  /* 0x000100002a2a7824 */ /* 0x000fe200078e00ff */
[----:B------:R-:W-:Y:S01]  /*5d50*/  LOP3.LUT R144, R144, 0xffff0000, RZ, 0xc0, !PT ;  /* 0xffff000090907812 */ /* 0x000fe200078ec0ff */
[----:B------:R-:W-:Y:S01]  /*5d60*/  IMAD.U32 R41, R41, 0x10000, RZ ;  /* 0x0001000029297824 */ /* 0x000fe200078e00ff */
[----:B------:R-:W-:Y:S01]  /*5d70*/  LOP3.LUT R12, R12, 0xffff0000, RZ, 0xc0, !PT ;  /* 0xffff00000c0c7812 */ /* 0x000fe200078ec0ff */
[C---:B------:R-:W-:Y:S01]  /*5d80*/  FFMA.FTZ R49, R48.reuse, R49, -R51 ;  /* 0x0000003130317223 */ /* 0x040fe20000010833 */
[----:B------:R-:W-:Y:S01]  /*5d90*/  FFMA.FTZ R48, R48, R50, R47 ;  /* 0x0000003230307223 */ /* 0x000fe2000001002f */
[C---:B------:R-:W-:Y:S01]  /*5da0*/  FFMA.FTZ R46, R40.reuse, R46, -R53 ;  /* 0x0000002e282e7223 */ /* 0x040fe20000010835 */
[----:B------:R-:W-:Y:S01]  /*5db0*/  FFMA.FTZ R43, R40, R43, R11 ;  /* 0x0000002b282b7223 */ /* 0x000fe2000001000b */
[C---:B------:R-:W-:Y:S01]  /*5dc0*/  FMUL.FTZ R40, R14.reuse, R145 ;  /* 0x000000910e287220 */ /* 0x040fe20000410000 */
[----:B------:R-:W-:Y:S01]  /*5dd0*/  FMUL.FTZ R50, R14, R144 ;  /* 0x000000900e327220 */ /* 0x000fe20000410000 */
[----:B------:R-:W-:-:S02]  /*5de0*/  IMAD.U32 R15, R15, 0x10000, RZ ;  /* 0x000100000f0f7824 */ /* 0x000fc400078e00ff */
[C---:B------:R-:W-:Y:S01]  /*5df0*/  FMUL.FTZ R14, R12.reuse, R42 ;  /* 0x0000002a0c0e7220 */ /* 0x040fe20000410000 */
[-C--:B------:R-:W-:Y:S01]  /*5e00*/  FMUL.FTZ R11, R12, R41.reuse ;  /* 0x000000290c0b7220 */ /* 0x080fe20000410000 */
[----:B------:R-:W-:Y:S01]  /*5e10*/  F2FP.BF16.F32.PACK_AB R46, R43, R46 ;  /* 0x0000002e2b2e723e */ /* 0x000fe200000010ff */
[----:B------:R-:W-:Y:S01]  /*5e20*/  FFMA.FTZ R40, R15, R144, -R40 ;  /* 0x000000900f287223 */ /* 0x000fe20000010828 */
[C---:B------:R-:W-:Y:S01]  /*5e30*/  FFMA.FTZ R14, R13.reuse, R41, -R14 ;  /* 0x000000290d0e7223 */ /* 0x040fe2000001080e */
[----:B------:R-:W-:Y:S01]  /*5e40*/  FFMA.FTZ R11, R13, R42, R11 ;  /* 0x0000002a0d0b7223 */ /* 0x000fe2000001000b */
[----:B------:R-:W-:Y:S01]  /*5e50*/  FFMA.FTZ R15, R15, R145, R50 ;  /* 0x000000910f0f7223 */ /* 0x000fe20000010032 */
[----:B------:R-:W-:-:S03]  /*5e60*/  F2FP.BF16.F32.PACK_AB R13, R48, R49 ;  /* 0x00000031300d723e */ /* 0x000fc600000010ff */
[----:B------:R-:W-:Y:S01]  /*5e70*/  F2FP.BF16.F32.PACK_AB R12, R11, R14 ;  /* 0x0000000e0b0c723e */ /* 0x000fe200000010ff */
[----:B------:R-:W-:Y:S01]  /*5e80*/  IMAD.MOV.U32 R14, RZ, RZ, R46 ;  /* 0x000000ffff0e7224 */ /* 0x000fe200078e002e */
[----:B------:R-:W-:-:S07]  /*5e90*/  F2FP.BF16.F32.PACK_AB R15, R15, R40 ;  /* 0x000000280f0f723e */ /* 0x000fce00000010ff */
.L_x_505:
[----:B------:R-:W-:Y:S05]  /*5ea0*/  BSYNC B2 ;  /* 0x0000000000027941 */ /* 0x000fea0003800000 */
.L_x_504:
[----:B----4-:R0:W-:Y:S02]  /*5eb0*/  ST.E.128 desc[UR48][R44.64], R12 ;  /* 0x0000000c2c007985 */ /* 0x0101e4000c101d30 */
.L_x_503:
[----:B------:R-:W-:Y:S05]  /*5ec0*/  BSYNC B1 ;  /* 0x0000000000017941 */ /* 0x000fea0003800000 */
.L_x_502:
        /* <DEDUP_REMOVED lines=11> */
[--C-:B------:R-:W-:Y:S01]  /*5f80*/  SHF.R.U64 R46, R36, 0x10, R37.reuse ;  /* 0x00000010242e7819 */ /* 0x100fe20000001225 */
[C---:B------:R-:W-:Y:S01]  /*5f90*/  IMAD.U32 R36, R14.reuse, 0x10000, RZ ;  /* 0x000100000e247824 */ /* 0x040fe200078e00ff */
[----:B------:R-:W-:Y:S02]  /*5fa0*/  SHF.R.U32.HI R44, RZ, 0x10, R37 ;  /* 0x00000010ff2c7819 */ /* 0x000fe40000011625 */
[----:B------:R-:W-:Y:S01]  /*5fb0*/  LOP3.LUT R37, R14, 0xffff0000, RZ, 0xc0, !PT ;  /* 0xffff00000e257812 */ /* 0x000fe200078ec0ff */
[C---:B------:R-:W-:Y:S01]  /*5fc0*/  IMAD.U32 R14, R15.reuse, 0x10000, RZ ;  /* 0x000100000f0e7824 */ /* 0x040fe200078e00ff */
[----:B---3--:R-:W-:Y:S02]  /*5fd0*/  LOP3.LUT R11, R15, 0xffff0000, RZ, 0xc0, !PT ;  /* 0xffff00000f0b7812 */ /* 0x008fe400078ec0ff */
[----:B------:R-:W-:-:S02]  /*5fe0*/  PRMT R42, R131, 0x5410, R42 ;  /* 0x00005410832a7816 */ /* 0x000fc4000000002a */
[C---:B------:R-:W-:Y:S02]  /*5ff0*/  PRMT R15, R115.reuse, 0x5410, R46 ;  /* 0x00005410730f7816 */ /* 0x040fe4000000002e */
[----:B------:R-:W-:Y:S02]  /*6000*/  SHF.R.U32.HI R38, RZ, 0x10, R39 ;  /* 0x00000010ff267819 */ /* 0x000fe40000011627 */
[----:B------:R-:W-:Y:S02]  /*6010*/  PRMT R115, R115, 0x5432, R44 ;  /* 0x0000543273737816 */ /* 0x000fe4000000002c */
[----:B------:R-:W-:Y:S01]  /*6020*/  LOP3.LUT R39, R13, 0xffff0000, RZ, 0xc0, !PT ;  /* 0xffff00000d277812 */ /* 0x000fe200078ec0ff */
[----:B------:R-:W-:Y:S01]  /*6030*/  IMAD.U32 R13, R12, 0x10000, RZ ;  /* 0x000100000c0d7824 */ /* 0x000fe200078e00ff */
[----:B------:R-:W-:Y:S01]  /*6040*/  LOP3.LUT R46, R42, 0xffff0000, RZ, 0xc0, !PT ;  /* 0xffff00002a2e7812 */ /* 0x000fe200078ec0ff */
[----:B------:R-:W-:Y:S01]  /*6050*/  IMAD.U32 R45, R115, 0x10000, RZ ;  /* 0x00010000732d7824 */ /* 0x000fe200078e00ff */
[----:B------:R-:W-:-:S02]  /*6060*/  LOP3.LUT R44, R15, 0xffff0000, RZ, 0xc0, !PT ;  /* 0xffff00000f2c7812 */ /* 0x000fc400078ec0ff */
[----:B------:R-:W-:Y:S01]  /*6070*/  PRMT R131, R131, 0x5432, R38 ;  /* 0x0000543283837816 */ /* 0x000fe20000000026 */
[----:B------:R-:W-:Y:S01]  /*6080*/  FMUL.FTZ R48, R39, R46 ;  /* 0x0000002e27307220 */ /* 0x000fe20000410000 */
[----:B------:R-:W-:Y:S01]  /*6090*/  LOP3.LUT R115, R115, 0xffff0000, RZ, 0xc0, !PT ;  /* 0xffff000073737812 */ /* 0x000fe200078ec0ff */
[-C--:B------:R-:W-:Y:S01]  /*60a0*/  FMUL.FTZ R47, R39, R44.reuse ;  /* 0x0000002c272f7220 */ /* 0x080fe20000410000 */
[----:B------:R-:W-:Y:S01]  /*60b0*/  LOP3.LUT R39, R12, 0xffff0000, RZ, 0xc0, !PT ;  /* 0xffff00000c277812 */ /* 0x000fe200078ec0ff */
[----:B------:R-:W-:Y:S02]  /*60c0*/  IMAD.U32 R38, R131, 0x10000, RZ ;  /* 0x0001000083267824 */ /* 0x000fe400078e00ff */
[C---:B------:R-:W-:Y:S01]  /*60d0*/  FFMA.FTZ R12, R43.reuse, R44, -R48 ;  /* 0x0000002c2b0c7223 */ /* 0x040fe20000010830 */
[----:B------:R-:W-:Y:S01]  /*60e0*/  FFMA.FTZ R43, R43, R46, R47 ;  /* 0x0000002e2b2b7223 */ /* 0x000fe2000001002f */
[C---:B------:R-:W-:Y:S01]  /*60f0*/  FMUL.FTZ R47, R37.reuse, R45 ;  /* 0x0000002d252f7220 */ /* 0x040fe20000410000 */
[----:B------:R-:W-:Y:S01]  /*6100*/  FMUL.FTZ R49, R37, R38 ;  /* 0x0000002625317220 */ /* 0x000fe20000410000 */
[----:B------:R-:W-:Y:S01]  /*6110*/  LOP3.LUT R131, R131, 0xffff0000, RZ, 0xc0, !PT ;  /* 0xffff000083837812 */ /* 0x000fe200078ec0ff */
[----:B------:R-:W-:-:S02]  /*6120*/  IMAD.U32 R44, R42, 0x10000, RZ ;  /* 0x000100002a2c7824 */ /* 0x000fc400078e00ff */
[C---:B------:R-:W-:Y:S01]  /*6130*/  FFMA.FTZ R38, R36.reuse, R38, R47 ;  /* 0x0000002624267223 */ /* 0x040fe2000001002f */
[----:B------:R-:W-:Y:S02]  /*6140*/  IMAD.U32 R42, R15, 0x10000, RZ ;  /* 0x000100000f2a7824 */ /* 0x000fe400078e00ff */
[----:B------:R-:W-:Y:S01]  /*6150*/  FFMA.FTZ R37, R36, R45, -R49 ;  /* 0x0000002d24257223 */ /* 0x000fe20000010831 */
[----:B------:R-:W-:Y:S01]  /*6160*/  FMUL.FTZ R36, R39, R44 ;  /* 0x0000002c27247220 */ /* 0x000fe20000410000 */
[C---:B------:R-:W-:Y:S01]  /*6170*/  FMUL.FTZ R15, R11.reuse, R131 ;  /* 0x000000830b0f7220 */ /* 0x040fe20000410000 */
[-C--:B------:R-:W-:Y:S01]  /*6180*/  FMUL.FTZ R46, R11, R115.reuse ;  /* 0x000000730b2e7220 */ /* 0x080fe20000410000 */
[-C--:B------:R-:W-:Y:S01]  /*6190*/  FMUL.FTZ R39, R39, R42.reuse ;  /* 0x0000002a27277220 */ /* 0x080fe20000410000 */
[C---:B------:R-:W-:Y:S01]  /*61a0*/  FFMA.FTZ R36, R13.reuse, R42, -R36 ;  /* 0x0000002a0d247223 */ /* 0x040fe20000010824 */
[C---:B------:R-:W-:Y:S01]  /*61b0*/  FFMA.FTZ R15, R14.reuse, R115, -R15 ;  /* 0x000000730e0f7223 */ /* 0x040fe2000001080f */
[----:B------:R-:W-:Y:S01]  /*61c0*/  FFMA.FTZ R46, R14, R131, R46 ;  /* 0x000000830e2e7223 */ /* 0x000fe2000001002e */
[----:B------:R-:W-:Y:S01]  /*61d0*/  FFMA.FTZ R39, R13, R44, R39 ;  /* 0x0000002c0d277223 */ /* 0x000fe20000010027 */
[----:B------:R-:W-:-:S02]  /*61e0*/  F2FP.BF16.F32.PACK_AB R13, R43, R12 ;  /* 0x0000000c2b0d723e */ /* 0x000fc400000010ff */
[----:B------:R-:W-:Y:S02]  /*61f0*/  F2FP.BF16.F32.PACK_AB R14, R38, R37 ;  /* 0x00000025260e723e */ /* 0x000fe400000010ff */
[----:B------:R-:W-:Y:S02]  /*6200*/  F2FP.BF16.F32.PACK_AB R15, R46, R15 ;  /* 0x0000000f2e0f723e */ /* 0x000fe400000010ff */
[----:B------:R-:W-:-:S07]  /*6210*/  F2FP.BF16.F32.PACK_AB R12, R39, R36 ;  /* 0x00000024270c723e */ /* 0x000fce00000010ff */
.L_x_509:
[----:B------:R-:W-:Y:S05]  /*6220*/  BSYNC B2 ;  /* 0x0000000000027941 */ /* 0x000fea0003800000 */
.L_x_508:
[----:B----4-:R0:W-:Y:S02]  /*6230*/  ST.E.128 desc[UR48][R40.64], R12 ;  /* 0x0000000c28007985 */ /* 0x0101e4000c101d30 */
.L_x_507:
[----:B------:R-:W-:Y:S05]  /*6240*/  BSYNC B1 ;  /* 0x0000000000017941 */ /* 0x000fea0003800000 */
.L_x_506:
        /* <DEDUP_REMOVED lines=9> */
[----:B------:R-:W-:Y:S02]  /*62e0*/  SHF.R.U64 R40, R32, 0x10, R33 ;  /* 0x0000001020287819 */ /* 0x000fe40000001221 */
[----:B------:R-:W-:Y:S02]  /*62f0*/  SHF.R.U64 R39, R34, 0x10, R35 ;  /* 0x0000001022277819 */ /* 0x000fe40000001223 */
[----:B------:R-:W-:Y:S02]  /*6300*/  SHF.R.U32.HI R38, RZ, 0x10, R33 ;  /* 0x00000010ff267819 */ /* 0x000fe40000011621 */
[----:B------:R-:W-:Y:S02]  /*6310*/  SHF.R.U32.HI R33, RZ, 0x10, R35 ;  /* 0x00000010ff217819 */ /* 0x000fe40000011623 */
[----:B------:R-:W-:Y:S02]  /*6320*/  PRMT R35, R79, 0x5410, R40 ;  /* 0x000054104f237816 */ /* 0x000fe40000000028 */
[----:B------:R-:W-:-:S02]  /*6330*/  PRMT R40, R114, 0x5410, R39 ;  /* 0x0000541072287816 */ /* 0x000fc40000000027 */
[----:B------:R-:W-:Y:S02]  /*6340*/  PRMT R114, R114, 0x5432, R33 ;  /* 0x0000543272727816 */ /* 0x000fe40000000021 */
[----:B------:R-:W-:Y:S02]  /*6350*/  PRMT R79, R79, 0x5432, R38 ;  /* 0x000054324f4f7816 */ /* 0x000fe40000000026 */
[----:B----4-:R-:W-:Y:S01]  /*6360*/  LOP3.LUT R33, R13, 0xffff0000, RZ, 0xc0, !PT ;  /* 0xffff00000d217812 */ /* 0x010fe200078ec0ff */
[----:B------:R-:W-:Y:S01]  /*6370*/  IMAD.U32 R41, R114, 0x10000, RZ ;  /* 0x0001000072297824 */ /* 0x000fe200078e00ff */
[C---:B------:R-:W-:Y:S01]  /*6380*/  LOP3.LUT R42, R40.reuse, 0xffff0000, RZ, 0xc0, !PT ;  /* 0xffff0000282a7812 */ /* 0x040fe200078ec0ff */
[----:B------:R-:W-:Y:S01]  /*6390*/  IMAD.U32 R39, R79, 0x10000, RZ ;  /* 0x000100004f277824 */ /* 0x000fe200078e00ff */
[----:B------:R-:W-:Y:S01]  /*63a0*/  LOP3.LUT R38, R35, 0xffff0000, RZ, 0xc0, !PT ;  /* 0xffff000023267812 */ /* 0x000fe200078ec0ff */
[----:B------:R-:W-:Y:S01]  /*63b0*/  IMAD.U32 R40, R40, 0x10000, RZ ;  /* 0x0001000028287824 */ /* 0x000fe200078e00ff */
[C---:B------:R-:W-:Y:S01]  /*63c0*/  SHF.L.U32 R32, R14.reuse, 0x10, RZ ;  /* 0x000000100e207819 */ /* 0x040fe200000006ff */
[----:B------:R-:W-:Y:S01]  /*63d0*/  FMUL.FTZ R44, R33, R42 ;  /* 0x0000002a212c7220 */ /* 0x000fe20000410000 */
[----:B------:R-:W-:Y:S01]  /*63e0*/  LOP3.LUT R34, R14, 0xffff0000, RZ, 0xc0, !PT ;  /* 0xffff00000e227812 */ /* 0x000fe200078ec0ff */
[C---:B------:R-:W-:Y:S01]  /*63f0*/  IMAD.U32 R14, R15.reuse, 0x10000, RZ ;  /* 0x000100000f0e7824 */ /* 0x040fe200078e00ff */
[----:B---3--:R-:W-:Y:S01]  /*6400*/  LOP3.LUT R11, R15, 0xffff0000, RZ, 0xc0, !PT ;  /* 0xffff00000f0b7812 */ /* 0x008fe200078ec0ff */
[----:B------:R-:W-:-:S02]  /*6410*/  IMAD.U32 R15, R13, 0x10000, RZ ;  /* 0x000100000d0f7824 */ /* 0x000fc400078e00ff */
[-C--:B------:R-:W-:Y:S01]  /*6420*/  FMUL.FTZ R33, R33, R38.reuse ;  /* 0x0000002621217220 */ /* 0x080fe20000410000 */
[----:B------:R-:W-:Y:S01]  /*6430*/  LOP3.LUT R114, R114, 0xffff0000, RZ, 0xc0, !PT ;  /* 0xffff000072727812 */ /* 0x000fe200078ec0ff */
[----:B------:R-:W-:Y:S02]  /*6440*/  IMAD.U32 R13, R12, 0x10000, RZ ;  /* 0x000100000c0d7824 */ /* 0x000fe400078e00ff */
[C---:B------:R-:W-:Y:S01]  /*6450*/  FFMA.FTZ R44, R15.reuse, R38, -R44 ;  /* 0x000000260f2c7223 */ /* 0x040fe2000001082c */
[----:B------:R-:W-:Y:S01]  /*6460*/  FFMA.FTZ R33, R15, R42, R33 ;  /* 0x0000002a0f217223 */ /* 0x000fe20000010021 */
[C---:B------:R-:W-:Y:S01]  /*6470*/  FMUL.FTZ R15, R34.reuse, R39 ;  /* 0x00000027220f7220 */ /* 0x040fe20000410000 */
[-C--:B------:R-:W-:Y:S01]  /*6480*/  FMUL.FTZ R43, R34, R41.reuse ;  /* 0x00000029222b7220 */ /* 0x080fe20000410000 */
[----:B------:R-:W-:Y:S01]  /*6490*/  LOP3.LUT R79, R79, 0xffff0000, RZ, 0xc0, !PT ;  /* 0xffff00004f4f7812 */ /* 0x000fe200078ec0ff */
[----:B------:R-:W-:Y:S01]  /*64a0*/  IMAD.U32 R35, R35, 0x10000, RZ ;  /* 0x0001000023237824 */ /* 0x000fe200078e00ff */
[----:B------:R-:W-:Y:S01]  /*64b0*/  LOP3.LUT R12, R12, 0xffff0000, RZ, 0xc0, !PT ;  /* 0xffff00000c0c7812 */ /* 0x000fe200078ec0ff */
[C---:B------:R-:W-:Y:S01]  /*64c0*/  FFMA.FTZ R34, R32.reuse, R41, R15 ;  /* 0x0000002920227223 */ /* 0x040fe2000001000f */
[----:B------:R-:W-:Y:S01]  /*64d0*/  FFMA.FTZ R43, R32, R39, -R43 ;  /* 0x00000027202b7223 */ /* 0x000fe2000001082b */
[C---:B------:R-:W-:Y:S01]  /*64e0*/  FMUL.FTZ R15, R11.reuse, R114 ;  /* 0x000000720b0f7220 */ /* 0x040fe20000410000 */
[----:B------:R-:W-:Y:S01]  /*64f0*/  FMUL.FTZ R39, R11, R79 ;  /* 0x0000004f0b277220 */ /* 0x000fe20000410000 */
[C---:B------:R-:W-:Y:S01]  /*6500*/  FMUL.FTZ R32, R12.reuse, R40 ;  /* 0x000000280c207220 */ /* 0x040fe20000410000 */
[----:B------:R-:W-:Y:S01]  /*6510*/  FMUL.FTZ R11, R12, R35 ;  /* 0x000000230c0b7220 */ /* 0x000fe20000410000 */
[C---:B------:R-:W-:Y:S01]  /*6520*/  FFMA.FTZ R15, R14.reuse, R79, -R15 ;  /* 0x0000004f0e0f7223 */ /* 0x040fe2000001080f */
[----:B------:R-:W-:Y:S01]  /*6530*/  FFMA.FTZ R14, R14, R114, R39 ;  /* 0x000000720e0e7223 */ /* 0x000fe20000010027 */
[C---:B------:R-:W-:Y:S01]  /*6540*/  FFMA.FTZ R32, R13.reuse, R35, -R32 ;  /* 0x000000230d207223 */ /* 0x040fe20000010820 */
[----:B------:R-:W-:Y:S01]  /*6550*/  FFMA.FTZ R11, R13, R40, R11 ;  /* 0x000000280d0b7223 */ /* 0x000fe2000001000b */
[----:B------:R-:W-:-:S02]  /*6560*/  F2FP.BF16.F32.PACK_AB R13, R33, R44 ;  /* 0x0000002c210d723e */ /* 0x000fc400000010ff */
[----:B------:R-:W-:Y:S02]  /*6570*/  F2FP.BF16.F32.PACK_AB R15, R14, R15 ;  /* 0x0000000f0e0f723e */ /* 0x000fe400000010ff */
[----:B------:R-:W-:Y:S02]  /*6580*/  F2FP.BF16.F32.PACK_AB R14, R34, R43 ;  /* 0x0000002b220e723e */ /* 0x000fe400000010ff */
[----:B------:R-:W-:-:S07]  /*6590*/  F2FP.BF16.F32.PACK_AB R12, R11, R32 ;  /* 0x000000200b0c723e */ /* 0x000fce00000010ff */
.L_x_513:
[----:B------:R-:W-:Y:S05]  /*65a0*/  BSYNC B2 ;  /* 0x0000000000027941 */ /* 0x000fea0003800000 */
.L_x_512:
[----:B----4-:R0:W-:Y:S02]  /*65b0*/  ST.E.128 desc[UR48][R36.64], R12 ;  /* 0x0000000c24007985 */ /* 0x0101e4000c101d30 */
.L_x_511:
[----:B------:R-:W-:Y:S05]  /*65c0*/  BSYNC B1 ;  /* 0x0000000000017941 */ /* 0x000fea0003800000 */
.L_x_510:
[----:B------:R-:W-:-:S13]  /*65d0*/  ISETP.NE.AND P3, PT, R20, RZ, PT ;  /* 0x000000ff1400720c */ /* 0x000fda0003f65270 */
        /* <DEDUP_REMOVED lines=9> */
[--C-:B------:R-:W-:Y:S02]  /*6670*/  SHF.R.U64 R35, R30, 0x10, R31.reuse ;  /* 0x000000101e237819 */ /* 0x100fe4000000121f */
[----:B---3--:R-:W-:Y:S02]  /*6680*/  SHF.R.U32.HI R11, RZ, 0x10, R31 ;  /* 0x00000010ff0b7819 */ /* 0x008fe4000001161f */
[----:B------:R-:W-:Y:S02]  /*6690*/  SHF.R.U32.HI R34, RZ, 0x10, R29 ;  /* 0x00000010ff227819 */ /* 0x000fe4000001161d */
[----:B------:R-:W-:Y:S02]  /*66a0*/  PRMT R31, R77, 0x5432, R36 ;  /* 0x000054324d1f7816 */ /* 0x000fe40000000024 */
[----:B------:R-:W-:-:S02]  /*66b0*/  PRMT R36, R78, 0x5410, R35 ;  /* 0x000054104e247816 */ /* 0x000fc40000000023 */
[----:B------:R-:W-:Y:S01]  /*66c0*/  PRMT R78, R78, 0x5432, R11 ;  /* 0x000054324e4e7816 */ /* 0x000fe2000000000b */
[----:B------:R-:W-:Y:S01]  /*66d0*/  IMAD.U32 R11, R12, 0x10000, RZ ;  /* 0x000100000c0b7824 */ /* 0x000fe200078e00ff */
[----:B------:R-:W-:Y:S01]  /*66e0*/  LOP3.LUT R29, R14, 0xffff0000, RZ, 0xc0, !PT ;  /* 0xffff00000e1d7812 */ /* 0x000fe200078ec0ff */
[----:B------:R-:W-:Y:S01]  /*66f0*/  IMAD.U32 R14, R13, 0x10000, RZ ;  /* 0x000100000d0e7824 */ /* 0x000fe200078e00ff */
[----:B------:R-:W-:Y:S01]  /*6700*/  PRMT R77, R77, 0x5410, R34 ;  /* 0x000054104d4d7816 */ /* 0x000fe20000000022 */
[----:B------:R-:W-:Y:S01]  /*6710*/  IMAD.U32 R38, R78, 0x10000, RZ ;  /* 0x000100004e267824 */ /* 0x000fe200078e00ff */
[----:B------:R-:W-:Y:S02]  /*6720*/  LOP3.LUT R13, R13, 0xffff0000, RZ, 0xc0, !PT ;  /* 0xffff00000d0d7812 */ /* 0x000fe400078ec0ff */
[C---:B------:R-:W-:Y:S01]  /*6730*/  LOP3.LUT R37, R36.reuse, 0xffff0000, RZ, 0xc0, !PT ;  /* 0xffff000024257812 */ /* 0x040fe200078ec0ff */
[----:B------:R-:W-:Y:S01]  /*6740*/  IMAD.U32 R35, R77, 0x10000, RZ ;  /* 0x000100004d237824 */ /* 0x000fe200078e00ff */
[----:B------:R-:W-:Y:S01]  /*6750*/  LOP3.LUT R34, R31, 0xffff0000, RZ, 0xc0, !PT ;  /* 0xffff00001f227812 */ /* 0x000fe200078ec0ff */
[----:B------:R-:W-:Y:S01]  /*6760*/  IMAD.U32 R36, R36, 0x10000, RZ ;  /* 0x0001000024247824 */ /* 0x000fe200078e00ff */
[----:B------:R-:W-:Y:S01]  /*6770*/  LOP3.LUT R12, R12, 0xffff0000, RZ, 0xc0, !PT ;  /* 0xffff00000c0c7812 */ /* 0x000fe200078ec0ff */
[----:B------:R-:W-:Y:S01]  /*6780*/  FMUL.FTZ R39, R13, R37 ;  /* 0x000000250d277220 */ /* 0x000fe20000410000 */
[----:B------:R-:W-:Y:S01]  /*6790*/  LOP3.LUT R30, R15, 0xffff0000, RZ, 0xc0, !PT ;  /* 0xffff00000f1e7812 */ /* 0x000fe200078ec0ff */
[----:B------:R-:W-:Y:S01]  /*67a0*/  FMUL.FTZ R40, R13, R34 ;  /* 0x000000220d287220 */ /* 0x000fe20000410000 */
[C---:B------:R-:W-:Y:S01]  /*67b0*/  FMUL.FTZ R13, R29.reuse, R38 ;  /* 0x000000261d0d7220 */ /* 0x040fe20000410000 */
[----:B------:R-:W-:Y:S01]  /*67c0*/  FMUL.FTZ R29, R29, R35 ;  /* 0x000000231d1d7220 */ /* 0x000fe20000410000 */
        /* <DEDUP_REMOVED lines=20> */
[----:B------:R-:W-:-:S02]  /*6910*/  F2FP.BF16.F32.PACK_AB R15, R29, R34 ;  /* 0x000000221d0f723e */ /* 0x000fc400000010ff */
[----:B------:R-:W-:-:S07]  /*6920*/  MOV R13, R39 ;  /* 0x00000027000d7202 */ /* 0x000fce0000000f00 */
.L_x_515:
[----:B------:R-:W-:Y:S05]  /*6930*/  BSYNC B1 ;  /* 0x0000000000017941 */ /* 0x000fea0003800000 */
.L_x_514:
[----:B----4-:R0:W-:Y:S01]  /*6940*/  ST.E.128 desc[UR48][R32.64], R12 ;  /* 0x0000000c20007985 */ /* 0x0101e2000c101d30 */
[----:B------:R-:W-:Y:S05]  /*6950*/  BRA `(.L_x_493) ;  /* 0x0000004000a47947 */ /* 0x000fea0003800000 */
.L_x_459:
        /* <DEDUP_REMOVED lines=21> */
[----:B------:R-:W-:Y:S06]  /*6ab0*/  @P3 BRA `(.L_x_517) ;  /* 0x00000000007c3947 */ /* 0x000fec0003800000 */
[----:B------:R-:W-:Y:S01]  /*6ac0*/  IADD3 R30, P2, R94, R14, RZ ;  /* 0x0000000e5e1e7210 */ /* 0x000fe20007f5e0ff */
[----:B------:R-:W-:Y:S01]  /*6ad0*/  ULDC.64 UR4, c[0x0][0x3e8] ;  /* 0x0000fa0000047ab9 */ /* 0x000fe20000000a00 */
[----:B------:R-:W-:Y:S02]  /*6ae0*/  CS2R R38, SRZ ;  /* 0x0000000000267805 */ /* 0x000fe4000001ff00 */
[----:B------:R-:W-:Y:S02]  /*6af0*/  CS2R R36, SRZ ;  /* 0x0000000000247805 */ /* 0x000fe4000001ff00 */
[----:B------:R-:W-:Y:S01]  /*6b00*/  CS2R R62, SRZ ;  /* 0x00000000003e7805 */ /* 0x000fe2000001ff00 */
[----:B------:R-:W-:Y:S01]  /*6b10*/  IMAD.X R31, R11, 0x1, R99, P2 ;  /* 0x000000010b1f7824 */ /* 0x000fe200010e0663 */
[----:B------:R-:W-:Y:S02]  /*6b20*/  IADD3 R28, P2, R88, R12, RZ ;  /* 0x0000000c581c7210 */ /* 0x000fe40007f5e0ff */
[----:B------:R-:W-:-:S03]  /*6b30*/  CS2R R60, SRZ ;  /* 0x00000000003c7805 */ /* 0x000fc6000001ff00 */
        /* <DEDUP_REMOVED lines=8> */
[----:B------:R-:W-:Y:S02]  /*6bc0*/  CS2R R32, SRZ ;  /* 0x0000000000207805 */ /* 0x000fe4000001ff00 */
[----:B------:R-:W-:Y:S02]  /*6bd0*/  CS2R R46, SRZ ;  /* 0x00000000002e7805 */ /* 0x000fe4000001ff00 */
[----:B------:R-:W-:-:S05]  /*6be0*/  CS2R R44, SRZ ;  /* 0x00000000002c7805 */ /* 0x000fca000001ff00 */
[----:B------:R0:W5:Y:S04]  /*6bf0*/  @!P2 LDG.E.128 R36, desc[UR48][R64.64] ;  /* 0x000000304024a981 */ /* 0x000168000c1e1d00 */
[----:B------:R0:W5:Y:S01]  /*6c00*/  @!P2 LDG.E.128 R60, desc[UR48][R68.64] ;  /* 0x00000030443ca981 */ /* 0x000162000c1e1d00 */
[----:B------:R-:W-:Y:S02]  /*6c10*/  ISETP.GE.AND P2, PT, R193, R118, PT ;  /* 0x00000076c100720c */ /* 0x000fe40003f46270 */
[----:B------:R-:W-:Y:S02]  /*6c20*/  CS2R R30, SRZ ;  /* 0x00000000001e7805 */ /* 0x000fe4000001ff00 */
[----:B------:R-:W-:Y:S02]  /*6c30*/  CS2R R28, SRZ ;  /* 0x00000000001c7805 */ /* 0x000fe4000001ff00 */
[----:B------:R-:W-:-:S02]  /*6c40*/  CS2R R42, SRZ ;  /* 0x00000000002a7805 */ /* 0x000fc4000001ff00 */
[----:B------:R-:W-:-:S05]  /*6c50*/  CS2R R40, SRZ ;  /* 0x0000000000287805 */ /* 0x000fca000001ff00 */
[----:B------:R0:W5:Y:S04]  /*6c60*/  @!P2 LDG.E.128 R32, desc[UR48][R64.64+0x40] ;  /* 0x000040304020a981 */ /* 0x000168000c1e1d00 */
[----:B------:R0:W5:Y:S01]  /*6c70*/  @!P2 LDG.E.128 R44, desc[UR48][R68.64+0x40] ;  /* 0x00004030442ca981 */ /* 0x000162000c1e1d00 */
[----:B------:R-:W-:-:S13]  /*6c80*/  ISETP.GE.AND P2, PT, R192, R118, PT ;  /* 0x00000076c000720c */ /* 0x000fda0003f46270 */
[----:B------:R0:W5:Y:S04]  /*6c90*/  @!P2 LDG.E.128 R28, desc[UR48][R64.64+0x80] ;  /* 0x00008030401ca981 */ /* 0x000168000c1e1d00 */
[----:B------:R0:W5:Y:S02]  /*6ca0*/  @!P2 LDG.E.128 R40, desc[UR48][R68.64+0x80] ;  /* 0x000080304428a981 */ /* 0x000164000c1e1d00 */
.L_x_517:
[----:B------:R-:W-:Y:S05]  /*6cb0*/  BSYNC B1 ;  /* 0x0000000000017941 */ /* 0x000fea0003800000 */
.L_x_516:
[----:B------:R-:W-:Y:S01]  /*6cc0*/  VIADD R77, R202, 0x40 ;  /* 0x00000040ca4d7836 */ /* 0x000fe20000000000 */
[----:B------:R-:W-:Y:S01]  /*6cd0*/  BSSY B1, `(.L_x_518) ;  /* 0x0000028000017945 */ /* 0x000fe20003800000 */
[----:B0-----:R-:W-:Y:S02]  /*6ce0*/  CS2R R64, SRZ ;  /* 0x0000000000407805 */ /* 0x001fe4000001ff00 */
[----:B------:R-:W-:Y:S02]  /*6cf0*/  CS2R R70, SRZ ;  /* 0x0000000000467805 */ /* 0x000fe4000001ff00 */
[----:B------:R-:W-:Y:S02]  /*6d00*/  CS2R R68, SRZ ;  /* 0x0000000000447805 */ /* 0x000fe4000001ff00 */
[----:B------:R-:W-:Y:S02]  /*6d10*/  ISETP.GE.AND P4, PT, R77, R83, PT ;  /* 0x000000534d00720c */ /* 0x000fe40003f86270 */
[----:B------:R-:W-:-:S02]  /*6d20*/  CS2R R74, SRZ ;  /* 0x00000000004a7805 */ /* 0x000fc4000001ff00 */
[----:B------:R-:W-:Y:S01]  /*6d30*/  CS2R R72, SRZ ;  /* 0x0000000000487805 */ /* 0x000fe2000001ff00 */
[----:B-----5:R-:W-:-:S08]  /*6d40*/  IMAD.MOV.U32 R76, RZ, RZ, R30 ;  /* 0x000000ffff4c7224 */ /* 0x020fd000078e001e */
[----:B------:R-:W-:Y:S05]  /*6d50*/  @P4 BRA `(.L_x_519) ;  /* 0x00000000007c4947 */ /* 0x000fea0003800000 */
[----:B------:R-:W-:Y:S01]  /*6d60*/  IADD3 R15, P2, P5, R94, R14, R103 ;  /* 0x0000000e5e0f7210 */ /* 0x000fe20007d5e067 */
[----:B------:R-:W-:Y:S01]  /*6d70*/  ULDC.64 UR4, c[0x0][0x3e8] ;  /* 0x0000fa0000047ab9 */ /* 0x000fe20000000a00 */
[----:B------:R-:W-:Y:S02]  /*6d80*/  CS2R R58, SRZ ;  /* 0x00000000003a7805 */ /* 0x000fe4000001ff00 */
[----:B------:R-:W-:Y:S02]  /*6d90*/  CS2R R56, SRZ ;  /* 0x0000000000387805 */ /* 0x000fe4000001ff00 */
[----:B------:R-:W-:Y:S02]  /*6da0*/  IADD3.X R48, R99, R11, R102, P2, P5 ;  /* 0x0000000b63307210 */ /* 0x000fe400017ea466 */
[----:B------:R-:W-:Y:S02]  /*6db0*/  CS2R R74, SRZ ;  /* 0x00000000004a7805 */ /* 0x000fe4000001ff00 */
[----:B------:R-:W-:-:S02]  /*6dc0*/  IADD3 R13, P2, P5, R88, R12, R105 ;  /* 0x0000000c580d7210 */ /* 0x000fc40007d5e069 */
[----:B------:R-:W-:Y:S02]  /*6dd0*/  CS2R R72, SRZ ;  /* 0x0000000000487805 */ /* 0x000fe4000001ff00 */
        /* <DEDUP_REMOVED lines=23> */
.L_x_519:
[----:B------:R-:W-:Y:S05]  /*6f50*/  BSYNC B1 ;  /* 0x0000000000017941 */ /* 0x000fea0003800000 */
.L_x_518:
[----:B0-----:R-:W-:Y:S01]  /*6f60*/  IMAD.MOV.U32 R12, RZ, RZ, R28 ;  /* 0x000000ffff0c7224 */ /* 0x001fe200078e001c */
[----:B------:R-:W-:Y:S01]  /*6f70*/  ISETP.NE.AND P2, PT, R214, 0x3, PT ;  /* 0x00000003d600780c */ /* 0x000fe20003f45270 */
[----:B------:R-:W-:Y:S02]  /*6f80*/  IMAD.MOV.U32 R11, RZ, RZ, R29 ;  /* 0x000000ffff0b7224 */ /* 0x000fe400078e001d */
[----:B------:R-:W-:Y:S02]  /*6f90*/  IMAD.MOV.U32 R13, RZ, RZ, R31 ;  /* 0x000000ffff0d7224 */ /* 0x000fe400078e001f */
[----:B------:R-:W-:Y:S01]  /*6fa0*/  IMAD.MOV.U32 R14, RZ, RZ, R34 ;  /* 0x000000ffff0e7224 */ /* 0x000fe200078e0022 */
[----:B------:R-:W-:Y:S01]  /*6fb0*/  PRMT R159, R12, 0x5410, R11 ;  /* 0x000054100c9f7816 */ /* 0x000fe2000000000b */
[----:B------:R-:W-:Y:S01]  /*6fc0*/  IMAD.MOV.U32 R11, RZ, RZ, R32 ;  /* 0x000000ffff0b7224 */ /* 0x000fe200078e0020 */
[----:B------:R-:W-:Y:S01]  /*6fd0*/  PRMT R158, R76, 0x5410, R13 ;  /* 0x000054104c9e7816 */ /* 0x000fe2000000000d */
[----:B------:R-:W-:-:S02]  /*6fe0*/  IMAD.MOV.U32 R12, RZ, RZ, R33 ;  /* 0x000000ffff0c7224 */ /* 0x000fc400078e0021 */
[----:B------:R-:W-:-:S03]  /*6ff0*/  IMAD.MOV.U32 R13, RZ, RZ, R35 ;  /* 0x000000ffff0d7224 */ /* 0x000fc600078e0023 */
[----:B------:R-:W-:Y:S01]  /*7000*/  PRMT R165, R12, 0x5410, R11 ;  /* 0x000054100ca57816 */ /* 0x000fe2000000000b */
[----:B------:R-:W-:Y:S01]  /*7010*/  IMAD.MOV.U32 R11, RZ, RZ, R38 ;  /* 0x000000ffff0b7224 */ /* 0x000fe200078e0026 */
[----:B------:R-:W-:Y:S01]  /*7020*/  PRMT R163, R14, 0x5410, R13 ;  /* 0x000054100ea37816 */ /* 0x000fe2000000000d */
[----:B------:R-:W-:Y:S02]  /*7030*/  IMAD.MOV.U32 R12, RZ, RZ, R39 ;  /* 0x000000ffff0c7224 */ /* 0x000fe400078e0027 */
[----:B------:R-:W-:Y:S02]  /*7040*/  IMAD.MOV.U32 R13, RZ, RZ, R36 ;  /* 0x000000ffff0d7224 */ /* 0x000fe400078e0024 */
[----:B------:R-:W-:Y:S01]  /*7050*/  IMAD.MOV.U32 R14, RZ, RZ, R37 ;  /* 0x000000ffff0e7224 */ /* 0x000fe200078e0025 */
[----:B------:R-:W-:Y:S01]  /*7060*/  PRMT R147, R11, 0x5410, R12 ;  /* 0x000054100b937816 */ /* 0x000fe2000000000c */
[----:B------:R-:W-:Y:S01]  /*7070*/  IMAD.MOV.U32 R12, RZ, RZ, R42 ;  /* 0x000000ffff0c7224 */ /* 0x000fe200078e002a */
[----:B------:R-:W-:-:S02]  /*7080*/  MOV R11, R43 ;  /* 0x0000002b000b7202 */ /* 0x000fc40000000f00 */
[----:B------:R-:W-:Y:S02]  /*7090*/  PRMT R146, R14, 0x5410, R13 ;  /* 0x000054100e927816 */ /* 0x000fe4000000000d */
        /* <DEDUP_REMOVED lines=16> */
[----:B-----5:R-:W-:Y:S02]  /*71a0*/  IMAD.MOV.U32 R12, RZ, RZ, R50 ;  /* 0x000000ffff0c7224 */ /* 0x020fe400078e0032 */
        /* <DEDUP_REMOVED lines=38> */
[----:B------:R-:W-:Y:S06]  /*7410*/  @!P2 BRA `(.L_x_520) ;  /* 0x000000000004a947 */ /* 0x000fec0003800000 */
[----:B------:R-:W-:Y:S01]  /*7420*/  BPT.TRAP 0x1 ;  /* 0x000000040000795c */ /* 0x000fe20000300000 */
.L_x_520:
[----:B------:R-:W-:Y:S01]  /*7430*/  IMAD R84, R18, 0x8, R2 ;  /* 0x0000000812547824 */ /* 0x000fe200078e0202 */
[----:B------:R-:W-:Y:S01]  /*7440*/  SHF.L.U32 R85, R203, 0x1f, RZ ;  /* 0x0000001fcb557819 */ /* 0x000fe200000006ff */
[----:B------:R-:W-:Y:S03]  /*7450*/  BSSY B1, `(.L_x_521) ;  /* 0x0000003000017945 */ /* 0x000fe60003800000 */
[----:B------:R-:W0:Y:S02]  /*7460*/  SYNCS.PHASECHK.TRANS64.TRYWAIT P5, [R84+URZ+0x30890], R85 ;  /* 0x03089055540075a7 */ /* 0x000e2400080a017f */
[----:B0-----:R-:W-:Y:S05]  /*7470*/  @!P5 BRA `(.L_x_522) ;  /* 0x000001c00038d947 */ /* 0x001fea0003800000 */
.L_x_802:
[----:B------:R-:W-:Y:S05]  /*7480*/  BSYNC B1 ;  /* 0x0000000000017941 */ /* 0x000fea0003800000 */
.L_x_521:
[----:B------:R-:W1:Y:S01]  /*7490*/  LDC R131, c[0x0][0x2f4] ;  /* 0x0000bd00ff837b82 */ /* 0x000e620000000800 */
[----:B------:R-:W-:Y:S01]  /*74a0*/  UMOV UR4, 0xffffffff ;  /* 0xffffffff00047882 */ /* 0x000fe20000000000 */
[----:B-1----:R-:W-:Y:S02]  /*74b0*/  IMAD.IADD R134, R131, 0x1, -R119 ;  /* 0x0000000183867824 */ /* 0x002fe400078e0a77 */
[----:B------:R-:W-:Y:S05]  /*74c0*/  BRA.DIV UR4, `(.L_x_523) ;  /* 0x000001c204387947 */ /* 0x000fea000b800000 */
[----:B------:R1:W2:Y:S04]  /*74d0*/  SHFL.IDX PT, R115, R116, RZ, 0x1c1f ;  /* 0x001c1fff74737589 */ /* 0x0002a800000e0000 */
[----:B------:R1:W3:Y:S02]  /*74e0*/  SHFL.IDX PT, R11, R117, RZ, 0x1c1f ;  /* 0x001c1fff750b7589 */ /* 0x0002e400000e0000 */
.L_x_806:
[----:B------:R-:W-:Y:S04]  /*74f0*/  BSSY B1, `(.L_x_524) ;  /* 0x000017c000017945 */ /* 0x000fe80003800000 */
[----:B------:R-:W-:Y:S05]  /*7500*/  @P3 BRA `(.L_x_525) ;  /* 0x0000001400e83947 */ /* 0x000fea0003800000 */
[----:B------:R-:W-:Y:S01]  /*7510*/  ISETP.NE.AND P3, PT, R6, RZ, PT ;  /* 0x000000ff0600720c */ /* 0x000fe20003f65270 */
[----:B------:R-:W-:Y:S01]  /*7520*/  BSSY B2, `(.L_x_526) ;  /* 0x000007c000027945 */ /* 0x000fe20003800000 */
[----:B---3--:R-:W-:-:S11]  /*7530*/  IMAD.MOV.U32 R114, RZ, RZ, R11 ;  /* 0x000000ffff727224 */ /* 0x008fd600078e000b */
[----:B------:R-:W-:Y:S05]  /*7540*/  @!P3 BRA `(.L_x_527) ;  /* 0x0000000400e4b947 */ /* 0x000fea0003800000 */
[----:B------:R-:W-:Y:S01]  /*7550*/  SEL R12, R119, R134, !P0 ;  /* 0x00000086770c7207 */ /* 0x000fe20004000000 */
[----:B------:R-:W-:Y:S01]  /*7560*/  BSSY B3, `(.L_x_528) ;  /* 0x0000071000037945 */ /* 0x000fe20003800000 */
[----:B------:R-:W-:Y:S02]  /*7570*/  ISETP.GE.AND P3, PT, R16, R118, PT ;  /* 0x000000761000720c */ /* 0x000fe40003f66270 */
[----:B------:R-:W-:-:S04]  /*7580*/  SHF.R.S32.HI R13, RZ, 0x1f, R12 ;  /* 0x0000001fff0d7819 */ /* 0x000fc8000001140c */
[----:B------:R-:W-:-:S04]  /*7590*/  LEA.HI R13, R13, R12, RZ, 0x4 ;  /* 0x0000000c0d0d7211 */ /* 0x000fc800078f20ff */
[----:B------:R-:W-:-:S04]  /*75a0*/  LEA.HI.SX32 R140, R13, R112, 0x1c ;  /* 0x000000700d8c7211 */ /* 0x000fc800078fe2ff */
[----:B------:R-:W-:-:S04]  /*75b0*/  SHF.R.S32.HI R13, RZ, 0x1f, R140 ;  /* 0x0000001fff0d7819 */ /* 0x000fc8000001148c */
[----:B------:R-:W-:Y:S01]  /*75c0*/  LEA.HI R13, R13, R140, RZ, 0x3 ;  /* 0x0000008c0d0d7211 */ /* 0x000fe200078f18ff */
[----:B------:R-:W-:-:S03]  /*75d0*/  IMAD.SHL.U32 R140, R140, 0x8, RZ ;  /* 0x000000088c8c7824 */ /* 0x000fc600078e00ff */
[----:B------:R-:W-:Y:S02]  /*75e0*/  SHF.R.S32.HI R13, RZ, 0x3, R13 ;  /* 0x00000003ff0d7819 */ /* 0x000fe4000001140d */
[----:B------:R-:W-:-:S03]  /*75f0*/  LOP3.LUT R12, R217, 0x38, R140, 0xf8, !PT ;  /* 0x00000038d90c7812 */ /* 0x000fc600078ef88c */
[----:B------:R-:W-:Y:S01]  /*7600*/  IMAD R13, R13, 0x1800, R219 ;  /* 0x000018000d0d7824 */ /* 0x000fe200078e02db */
[----:B------:R-:W-:-:S05]  /*7610*/  LOP3.LUT R12, R12, R218, RZ, 0x3c, !PT ;  /* 0x000000da0c0c7212 */ /* 0x000fca00078e3cff */
[----:B------:R-:W-:-:S04]  /*7620*/  IMAD.IADD R12, R13, 0x1, R12 ;  /* 0x000000010d0c7824 */ /* 0x000fc800078e020c */
[C---:B------:R-:W-:Y:S02]  /*7630*/  IMAD R76, R18.reuse, 0x4800, R12 ;  /* 0x00004800124c7824 */ /* 0x040fe400078e020c */
[----:B------:R-:W-:Y:S02]  /*7640*/  IMAD R12, R18, 0x4800, R133 ;  /* 0x00004800120c7824 */ /* 0x000fe400078e0285 */
[--C-:B------:R-:W-:Y:S02]  /*7650*/  IMAD R76, R76, 0x2, R2.reuse ;  /* 0x000000024c4c7824 */ /* 0x100fe400078e0202 */
[----:B------:R-:W-:-:S04]  /*7660*/  IMAD R12, R12, 0x2, R2 ;  /* 0x000000020c0c7824 */ /* 0x000fc800078e0202 */
[----:B------:R-:W3:Y:S04]  /*7670*/  LDS.128 R76, [R76+0x1e400] ;  /* 0x01e400004c4c7984 */ /* 0x000ee80000000c00 */
[----:B------:R-:W4:Y:S01]  /*7680*/  LDS.128 R12, [R12+0x1e400] ;  /* 0x01e400000c0c7984 */ /* 0x000f220000000c00 */
[----:B------:R-:W-:Y:S05]  /*7690*/  @P3 BRA `(.L_x_529) ;  /* 0x0000000400743947 */ /* 0x000fea0003800000 */
[--C-:B------:R-:W-:Y:S02]  /*76a0*/  SHF.R.U64 R36, R36, 0x10, R37.reuse ;  /* 0x0000001024247819 */ /* 0x100fe40000001225 */
[----:B------:R-:W-:Y:S02]  /*76b0*/  SHF.R.U32.HI R145, RZ, 0x10, R37 ;  /* 0x00000010ff917819 */ /* 0x000fe40000011625 */
[C---:B------:R-:W-:Y:S02]  /*76c0*/  PRMT R36, R146.reuse, 0x5432, R36 ;  /* 0x0000543292247816 */ /* 0x040fe40000000024 */
[----:B------:R-:W-:Y:S02]  /*76d0*/  PRMT R145, R146, 0x5410, R145 ;  /* 0x0000541092917816 */ /* 0x000fe40000000091 */
[----:B------:R-:W-:Y:S02]  /*76e0*/  SHF.R.U32.HI R146, RZ, 0x10, R61 ;  /* 0x00000010ff927819 */ /* 0x000fe4000001163d */
[----:B------:R-:W-:-:S02]  /*76f0*/  SHF.R.U64 R37, R38, 0x10, R39 ;  /* 0x0000001026257819 */ /* 0x000fc40000001227 */
[----:B------:R-:W-:Y:S02]  /*7700*/  SHF.R.U32.HI R38, RZ, 0x10, R39 ;  /* 0x00000010ff267819 */ /* 0x000fe40000011627 */
[----:B------:R-:W-:Y:S02]  /*7710*/  SHF.R.U64 R39, R60, 0x10, R61 ;  /* 0x000000103c277819 */ /* 0x000fe4000000123d */
[--C-:B------:R-:W-:Y:S02]  /*7720*/  SHF.R.U64 R60, R62, 0x10, R63.reuse ;  /* 0x000000103e3c7819 */ /* 0x100fe4000000123f */
[----:B------:R-:W-:Y:S01]  /*7730*/  SHF.R.U32.HI R61, RZ, 0x10, R63 ;  /* 0x00000010ff3d7819 */ /* 0x000fe2000001163f */
[----:B------:R-:W-:Y:S01]  /*7740*/  IMAD.U32 R63, R145, 0x10000, RZ ;  /* 0x00010000913f7824 */ /* 0x000fe200078e00ff */
[C---:B------:R-:W-:Y:S02]  /*7750*/  PRMT R146, R149.reuse, 0x5432, R146 ;  /* 0x0000543295927816 */ /* 0x040fe40000000092 */
[----:B------:R-:W-:Y:S01]  /*7760*/  PRMT R39, R149, 0x5410, R39 ;  /* 0x0000541095277816 */ /* 0x000fe20000000027 */
[----:B---3--:R-:W-:Y:S01]  /*7770*/  IMAD.U32 R149, R77, 0x10000, RZ ;  /* 0x000100004d957824 */ /* 0x008fe200078e00ff */
[----:B------:R-:W-:-:S02]  /*7780*/  PRMT R60, R148, 0x5432, R60 ;  /* 0x00005432943c7816 */ /* 0x000fc4000000003c */
[----:B------:R-:W-:Y:S01]  /*7790*/  PRMT R61, R148, 0x5410, R61 ;  /* 0x00005410943d7816 */ /* 0x000fe2000000003d */
[C---:B------:R-:W-:Y:S01]  /*77a0*/  IMAD.U32 R148, R146.reuse, 0x10000, RZ ;  /* 0x0001000092947824 */ /* 0x040fe200078e00ff */
[C---:B------:R-:W-:Y:S02]  /*77b0*/  PRMT R37, R147.reuse, 0x5410, R37 ;  /* 0x0000541093257816 */ /* 0x040fe40000000025 */
[----:B------:R-:W-:Y:S01]  /*77c0*/  PRMT R38, R147, 0x5432, R38 ;  /* 0x0000543293267816 */ /* 0x000fe20000000026 */
[----:B----4-:R-:W-:Y:S02]  /*77d0*/  IMAD.U32 R147, R13, 0x10000, RZ ;  /* 0x000100000d937824 */ /* 0x010fe400078e00ff */
[-C--:B------:R-:W-:Y:S01]  /*77e0*/  FMUL.FTZ R62, R149, R148.reuse ;  /* 0x00000094953e7220 */ /* 0x080fe20000410000 */
[----:B------:R-:W-:Y:S02]  /*77f0*/  LOP3.LUT R146, R146, 0xffff0000, RZ, 0xc0, !PT ;  /* 0xffff000092927812 */ /* 0x000fe400078ec0ff */
[----:B------:R-:W-:Y:S01]  /*7800*/  LOP3.LUT R77, R77, 0xffff0000, RZ, 0xc0, !PT ;  /* 0xffff00004d4d7812 */ /* 0x000fe200078ec0ff */
[-C--:B------:R-:W-:Y:S01]  /*7810*/  FFMA.FTZ R62, R147, R63.reuse, -R62 ;  /* 0x0000003f933e7223 */ /* 0x080fe2000001083e */
[----:B------:R-:W-:Y:S01]  /*7820*/  FMUL.FTZ R63, R149, R63 ;  /* 0x0000003f953f7220 */ /* 0x000fe20000410000 */
[----:B------:R-:W-:Y:S01]  /*7830*/  LOP3.LUT R145, R145, 0xffff0000, RZ, 0xc0, !PT ;  /* 0xffff000091917812 */ /* 0x000fe200078ec0ff */
[C---:B------:R-:W-:Y:S01]  /*7840*/  IMAD.U32 R149, R79.reuse, 0x10000, RZ ;  /* 0x000100004f957824 */ /* 0x040fe200078e00ff */
[----:B------:R-:W-:Y:S01]  /*7850*/  LOP3.LUT R79, R79, 0xffff0000, RZ, 0xc0, !PT ;  /* 0xffff00004f4f7812 */ /* 0x000fe200078ec0ff */
[----:B------:R-:W-:Y:S01]  /*7860*/  FFMA.FTZ R63, R147, R148, R63 ;  /* 0x00000094933f7223 */ /* 0x000fe2000001003f */
[----:B------:R-:W-:Y:S01]  /*7870*/  LOP3.LUT R147, R13, 0xffff0000, RZ, 0xc0, !PT ;  /* 0xffff00000d937812 */ /* 0x000fe200078ec0ff */
[CC--:B------:R-:W-:Y:S01]  /*7880*/  FMUL.FTZ R13, R77.reuse, R146.reuse ;  /* 0x000000924d0d7220 */ /* 0x0c0fe20000410000 */
[-C--:B------:R-:W-:Y:S01]  /*7890*/  FMUL.FTZ R77, R77, R145.reuse ;  /* 0x000000914d4d7220 */ /* 0x080fe20000410000 */
[C---:B------:R-:W-:Y:S01]  /*78a0*/  IMAD.U32 R148, R61.reuse, 0x10000, RZ ;  /* 0x000100003d947824 */ /* 0x040fe200078e00ff */
[----:B------:R-:W-:Y:S01]  /*78b0*/  LOP3.LUT R61, R61, 0xffff0000, RZ, 0xc0, !PT ;  /* 0xffff00003d3d7812 */ /* 0x000fe200078ec0ff */
[C---:B------:R-:W-:Y:S01]  /*78c0*/  FFMA.FTZ R13, R147.reuse, R145, -R13 ;  /* 0x00000091930d7223 */ /* 0x040fe2000001080d */
[----:B------:R-:W-:Y:S01]  /*78d0*/  FFMA.FTZ R77, R147, R146, R77 ;  /* 0x00000092934d7223 */ /* 0x000fe2000001004d */
[----:B------:R-:W-:-:S02]  /*78e0*/  IMAD.U32 R147, R15, 0x10000, RZ ;  /* 0x000100000f937824 */ /* 0x000fc400078e00ff */
[----:B------:R-:W-:Y:S01]  /*78f0*/  FMUL.FTZ R145, R149, R148 ;  /* 0x0000009495917220 */ /* 0x000fe20000410000 */
[C---:B------:R-:W-:Y:S01]  /*7900*/  IMAD.U32 R146, R38.reuse, 0x10000, RZ ;  /* 0x0001000026927824 */ /* 0x040fe200078e00ff */
[----:B------:R-:W-:Y:S02]  /*7910*/  LOP3.LUT R38, R38, 0xffff0000, RZ, 0xc0, !PT ;  /* 0xffff000026267812 */ /* 0x000fe400078ec0ff */
[----:B------:R-:W-:Y:S01]  /*7920*/  LOP3.LUT R15, R15, 0xffff0000, RZ, 0xc0, !PT ;  /* 0xffff00000f0f7812 */ /* 0x000fe200078ec0ff */
[-C--:B------:R-:W-:Y:S01]  /*7930*/  FFMA.FTZ R145, R147, R146.reuse, -R145 ;  /* 0x0000009293917223 */ /* 0x080fe20000010891 */
[----:B------:R-:W-:Y:S01]  /*7940*/  FMUL.FTZ R146, R149, R146 ;  /* 0x0000009295927220 */ /* 0x000fe20000410000 */
[----:B------:R-:W-:Y:S01]  /*7950*/  F2FP.BF16.F32.PACK_AB R13, R13, R62 ;  /* 0x0000003e0d0d723e */ /* 0x000fe200000010ff */
[----:B------:R-:W-:Y:S01]  /*7960*/  IMAD.U32 R62, R76, 0x10000, RZ ;  /* 0x000100004c3e7824 */ /* 0x000fe200078e00ff */
[----:B------:R-:W-:Y:S01]  /*7970*/  F2FP.BF16.F32.PACK_AB R77, R77, R63 ;  /* 0x0000003f4d4d723e */ /* 0x000fe200000010ff */
[----:B------:R-:W-:Y:S01]  /*7980*/  FFMA.FTZ R146, R147, R148, R146 ;  /* 0x0000009493927223 */ /* 0x000fe20000010092 */
[----:B------:R-:W-:Y:S01]  /*7990*/  FMUL.FTZ R147, R79, R61 ;  /* 0x0000003d4f937220 */ /* 0x000fe20000410000 */
[C---:B------:R-:W-:Y:S01]  /*79a0*/  IMAD.U32 R63, R36.reuse, 0x10000, RZ ;  /* 0x00010000243f7824 */ /* 0x040fe200078e00ff */
[----:B------:R-:W-:-:S02]  /*79b0*/  LOP3.LUT R36, R36, 0xffff0000, RZ, 0xc0, !PT ;  /* 0xffff000024247812 */ /* 0x000fc400078ec0ff */
[-C--:B------:R-:W-:Y:S01]  /*79c0*/  FFMA.FTZ R147, R15, R38.reuse, -R147 ;  /* 0x000000260f937223 */ /* 0x080fe20000010893 */
[----:B------:R-:W-:-:S04]  /*79d0*/  FMUL.FTZ R38, R79, R38 ;  /* 0x000000264f267220 */ /* 0x000fc80000410000 */
[----:B------:R-:W-:Y:S01]  /*79e0*/  FFMA.FTZ R38, R15, R61, R38 ;  /* 0x0000003d0f267223 */ /* 0x000fe20000010026 */
[C---:B------:R-:W-:Y:S01]  /*79f0*/  SHF.L.U32 R61, R39.reuse, 0x10, RZ ;  /* 0x00000010273d7819 */ /* 0x040fe200000006ff */
[----:B------:R-:W-:Y:S01]  /*7a00*/  IMAD.U32 R15, R12, 0x10000, RZ ;  /* 0x000100000c0f7824 */ /* 0x000fe200078e00ff */
[----:B------:R-:W-:Y:S02]  /*7a10*/  LOP3.LUT R39, R39, 0xffff0000, RZ, 0xc0, !PT ;  /* 0xffff000027277812 */ /* 0x000fe400078ec0ff */
[----:B------:R-:W-:Y:S01]  /*7a20*/  F2FP.BF16.F32.PACK_AB R145, R147, R145 ;  /* 0x000000919391723e */ /* 0x000fe200000010ff */
[C---:B------:R-:W-:Y:S01]  /*7a30*/  FMUL.FTZ R79, R62.reuse, R61 ;  /* 0x0000003d3e4f7220 */ /* 0x040fe20000410000 */
[-C--:B------:R-:W-:Y:S01]  /*7a40*/  FMUL.FTZ R62, R62, R63.reuse ;  /* 0x0000003f3e3e7220 */ /* 0x080fe20000410000 */
[----:B------:R-:W-:Y:S02]  /*7a50*/  F2FP.BF16.F32.PACK_AB R38, R38, R146 ;  /* 0x000000922626723e */ /* 0x000fe400000010ff */
[C---:B------:R-:W-:Y:S01]  /*7a60*/  FFMA.FTZ R79, R15.reuse, R63, -R79 ;  /* 0x0000003f0f4f7223 */ /* 0x040fe2000001084f */
[----:B------:R-:W-:Y:S01]  /*7a70*/  FFMA.FTZ R62, R15, R61, R62 ;  /* 0x0000003d0f3e7223 */ /* 0x000fe2000001003e */
[----:B------:R-:W-:Y:S01]  /*7a80*/  LOP3.LUT R15, R76, 0xffff0000, RZ, 0xc0, !PT ;  /* 0xffff00004c0f7812 */ /* 0x000fe200078ec0ff */
[----:B------:R-:W-:Y:S01]  /*7a90*/  IMAD.U32 R76, R78, 0x10000, RZ ;  /* 0x000100004e4c7824 */ /* 0x000fe200078e00ff */
[----:B------:R-:W-:-:S03]  /*7aa0*/  LOP3.LUT R61, R12, 0xffff0000, RZ, 0xc0, !PT ;  /* 0xffff00000c3d7812 */ /* 0x000fc600078ec0ff */
[C---:B------:R-:W-:Y:S01]  /*7ab0*/  FMUL.FTZ R12, R15.reuse, R39 ;  /* 0x000000270f0c7220 */ /* 0x040fe20000410000 */
[----:B------:R-:W-:-:S03]  /*7ac0*/  FMUL.FTZ R15, R15, R36 ;  /* 0x000000240f0f7220 */ /* 0x000fc60000410000 */
[C---:B------:R-:W-:Y:S01]  /*7ad0*/  FFMA.FTZ R12, R61.reuse, R36, -R12 ;  /* 0x000000243d0c7223 */ /* 0x040fe2000001080c */
[----:B------:R-:W-:Y:S01]  /*7ae0*/  FFMA.FTZ R15, R61, R39, R15 ;  /* 0x000000273d0f7223 */ /* 0x000fe2000001000f */
[C---:B------:R-:W-:Y:S01]  /*7af0*/  IMAD.U32 R39, R60.reuse, 0x10000, RZ ;  /* 0x000100003c277824 */ /* 0x040fe200078e00ff */
[----:B------:R-:W-:Y:S01]  /*7b00*/  LOP3.LUT R60, R60, 0xffff0000, RZ, 0xc0, !PT ;  /* 0xffff00003c3c7812 */ /* 0x000fe200078ec0ff */
[C---:B------:R-:W-:Y:S01]  /*7b10*/  IMAD.U32 R61, R37.reuse, 0x10000, RZ ;  /* 0x00010000253d7824 */ /* 0x040fe200078e00ff */
[----:B------:R-:W-:Y:S01]  /*7b20*/  LOP3.LUT R37, R37, 0xffff0000, RZ, 0xc0, !PT ;  /* 0xffff000025257812 */ /* 0x000fe200078ec0ff */
[----:B------:R-:W-:Y:S01]  /*7b30*/  FMUL.FTZ R63, R76, R39 ;  /* 0x000000274c3f7220 */ /* 0x000fe20000410000 */
[----:B------:R-:W-:Y:S02]  /*7b40*/  IMAD.U32 R36, R14, 0x10000, RZ ;  /* 0x000100000e247824 */ /* 0x000fe400078e00ff */
[-C--:B------:R-:W-:Y:S01]  /*7b50*/  FMUL.FTZ R76, R76, R61.reuse ;  /* 0x0000003d4c4c7220 */ /* 0x080fe20000410000 */
[----:B------:R-:W-:Y:S01]  /*7b60*/  LOP3.LUT R14, R14, 0xffff0000, RZ, 0xc0, !PT ;  /* 0xffff00000e0e7812 */ /* 0x000fe200078ec0ff */
[----:B------:R-:W-:-:S02]  /*7b70*/  FFMA.FTZ R63, R36, R61, -R63 ;  /* 0x0000003d243f7223 */ /* 0x000fc4000001083f */
[----:B------:R-:W-:Y:S01]  /*7b80*/  FFMA.FTZ R76, R36, R39, R76 ;  /* 0x00000027244c7223 */ /* 0x000fe2000001004c */
[----:B------:R-:W-:Y:S02]  /*7b90*/  LOP3.LUT R36, R78, 0xffff0000, RZ, 0xc0, !PT ;  /* 0xffff00004e247812 */ /* 0x000fe400078ec0ff */
[----:B------:R-:W-:Y:S02]  /*7ba0*/  F2FP.BF16.F32.PACK_AB R15, R15, R62 ;  /* 0x0000003e0f0f723e */ /* 0x000fe400000010ff */
[----:B------:R-:W-:Y:S01]  /*7bb0*/  F2FP.BF16.F32.PACK_AB R12, R12, R79 ;  /* 0x0000004f0c0c723e */ /* 0x000fe200000010ff */
[CC--:B------:R-:W-:Y:S01]  /*7bc0*/  FMUL.FTZ R39, R36.reuse, R60.reuse ;  /* 0x0000003c24277220 */ /* 0x0c0fe20000410000 */
[-C--:B------:R-:W-:Y:S01]  /*7bd0*/  FMUL.FTZ R36, R36, R37.reuse ;  /* 0x0000002524247220 */ /* 0x080fe20000410000 */
[----:B------:R-:W-:Y:S02]  /*7be0*/  IMAD.MOV.U32 R79, RZ, RZ, R38 ;  /* 0x000000ffff4f7224 */ /* 0x000fe400078e0026 */
[C---:B------:R-:W-:Y:S01]  /*7bf0*/  FFMA.FTZ R39, R14.reuse, R37, -R39 ;  /* 0x000000250e277223 */ /* 0x040fe20000010827 */
[----:B------:R-:W-:-:S04]  /*7c00*/  FFMA.FTZ R36, R14, R60, R36 ;  /* 0x0000003c0e247223 */ /* 0x000fc80000010024 */
[----:B------:R-:W-:Y:S02]  /*7c10*/  F2FP.BF16.F32.PACK_AB R39, R39, R63 ;  /* 0x0000003f2727723e */ /* 0x000fe400000010ff */
[----:B------:R-:W-:Y:S01]  /*7c20*/  F2FP.BF16.F32.PACK_AB R36, R36, R76 ;  /* 0x0000004c2424723e */ /* 0x000fe200000010ff */
[----:B------:R-:W-:Y:S02]  /*7c30*/  IMAD.MOV.U32 R76, RZ, RZ, R15 ;  /* 0x000000ffff4c7224 */ /* 0x000fe400078e000f */
[----:B------:R-:W-:Y:S02]  /*7c40*/  IMAD.MOV.U32 R14, RZ, RZ, R39 ;  /* 0x000000ffff0e7224 */ /* 0x000fe400078e0027 */
[----:B------:R-:W-:Y:S02]  /*7c50*/  IMAD.MOV.U32 R15, RZ, RZ, R145 ;  /* 0x000000ffff0f7224 */ /* 0x000fe400078e0091 */
[----:B------:R-:W-:-:S07]  /*7c60*/  IMAD.MOV.U32 R78, RZ, RZ, R36 ;  /* 0x000000ffff4e7224 */ /* 0x000fce00078e0024 */
.L_x_529:
[----:B------:R-:W-:Y:S05]  /*7c70*/  BSYNC B3 ;  /* 0x0000000000037941 */ /* 0x000fea0003800000 */
.L_x_528:
[----:B------:R-:W-:-:S04]  /*7c80*/  LEA R36, P3, R3, R11, 0x1 ;  /* 0x0000000b03247211 */ /* 0x000fc800078608ff */
[----:B--2---:R-:W-:Y:S02]  /*7c90*/  LEA.HI.X R37, R3, R115, R108, 0x1, P3 ;  /* 0x0000007303257211 */ /* 0x004fe400018f0c6c */
[----:B------:R-:W-:-:S03]  /*7ca0*/  ISETP.GE.AND P3, PT, R140, R131, PT ;  /* 0x000000838c00720c */ /* 0x000fc60003f66270 */
[----:B----4-:R2:W-:Y:S10]  /*7cb0*/  ST.E.128 desc[UR48][R36.64], R12 ;  /* 0x0000000c24007985 */ /* 0x0105f4000c101d30 */
[----:B--2---:R-:W-:-:S05]  /*7cc0*/  @!P3 IMAD.WIDE R12, R140, 0x2, R114 ;  /* 0x000000028c0cb825 */ /* 0x004fca00078e0272 */
[----:B---3--:R3:W-:Y:S02]  /*7cd0*/  @!P3 ST.E.128 desc[UR48][R12.64], R76 ;  /* 0x0000004c0c00b985 */ /* 0x0087e4000c101d30 */
.L_x_527:
[----:B------:R-:W-:Y:S05]  /*7ce0*/  BSYNC B2 ;  /* 0x0000000000027941 */ /* 0x000fea0003800000 */
.L_x_526:
[----:B------:R-:W-:Y:S01]  /*7cf0*/  ISETP.NE.AND P3, PT, R7, RZ, PT ;  /* 0x000000ff0700720c */ /* 0x000fe20003f65270 */
[----:B------:R-:W-:-:S12]  /*7d00*/  BSSY B2, `(.L_x_530) ;  /* 0x000007c000027945 */ /* 0x000fd80003800000 */
[----:B------:R-:W-:Y:S05]  /*7d10*/  @!P3 BRA `(.L_x_531) ;  /* 0x0000000400e8b947 */ /* 0x000fea0003800000 */
[----:B---3--:R-:W-:Y:S01]  /*7d20*/  SEL R12, R119, R134, !P1 ;  /* 0x00000086770c7207 */ /* 0x008fe20004800000 */
        /* <DEDUP_REMOVED lines=20> */
[----:B------:R-:W-:Y:S01]  /*7e70*/  SHF.R.U32.HI R62, RZ, 0x10, R45 ;  /* 0x00000010ff3e7819 */ /* 0x000fe2000001162d */
[----:B---3--:R-:W-:Y:S01]  /*7e80*/  IMAD.U32 R77, R37, 0x10000, RZ ;  /* 0x00010000254d7824 */ /* 0x008fe200078e00ff */
[--C-:B------:R-:W-:Y:S01]  /*7e90*/  SHF.R.U64 R32, R32, 0x10, R33.reuse ;  /* 0x0000001020207819 */ /* 0x100fe20000001221 */
[----:B----4-:R-:W-:Y:S01]  /*7ea0*/  IMAD.U32 R63, R13, 0x10000, RZ ;  /* 0x000100000d3f7824 */ /* 0x010fe200078e00ff */
[----:B------:R-:W-:Y:S02]  /*7eb0*/  SHF.R.U32.HI R33, RZ, 0x10, R33 ;  /* 0x00000010ff217819 */ /* 0x000fe40000011621 */
[----:B------:R-:W-:Y:S02]  /*7ec0*/  PRMT R62, R166, 0x5432, R62 ;  /* 0x00005432a63e7816 */ /* 0x000fe4000000003e */
[----:B------:R-:W-:Y:S02]  /*7ed0*/  SHF.R.U64 R34, R34, 0x10, R35 ;  /* 0x0000001022227819 */ /* 0x000fe40000001223 */
[----:B------:R-:W-:-:S02]  /*7ee0*/  PRMT R33, R165, 0x5410, R33 ;  /* 0x00005410a5217816 */ /* 0x000fc40000000021 */
[----:B------:R-:W-:Y:S02]  /*7ef0*/  SHF.R.U32.HI R61, RZ, 0x10, R35 ;  /* 0x00000010ff3d7819 */ /* 0x000fe40000011623 */
[----:B------:R-:W-:Y:S02]  /*7f00*/  SHF.L.U32 R76, R62, 0x10, RZ ;  /* 0x000000103e4c7819 */ /* 0x000fe400000006ff */
[----:B------:R-:W-:Y:S02]  /*7f10*/  SHF.R.U64 R35, R44, 0x10, R45 ;  /* 0x000000102c237819 */ /* 0x000fe4000000122d */
[--C-:B------:R-:W-:Y:S02]  /*7f20*/  SHF.R.U64 R44, R46, 0x10, R47.reuse ;  /* 0x000000102e2c7819 */ /* 0x100fe4000000122f */
[----:B------:R-:W-:Y:S02]  /*7f30*/  PRMT R45, R163, 0x5410, R34 ;  /* 0x00005410a32d7816 */ /* 0x000fe40000000022 */
[----:B------:R-:W-:Y:S01]  /*7f40*/  SHF.R.U32.HI R46, RZ, 0x10, R47 ;  /* 0x00000010ff2e7819 */ /* 0x000fe2000001162f */
[----:B------:R-:W-:Y:S01]  /*7f50*/  IMAD.U32 R47, R33, 0x10000, RZ ;  /* 0x00010000212f7824 */ /* 0x000fe200078e00ff */
[----:B------:R-:W-:Y:S01]  /*7f60*/  PRMT R34, R163, 0x5432, R61 ;  /* 0x00005432a3227816 */ /* 0x000fe2000000003d */
[----:B------:R-:W-:Y:S01]  /*7f70*/  FMUL.FTZ R61, R77, R76 ;  /* 0x0000004c4d3d7220 */ /* 0x000fe20000410000 */
[----:B------:R-:W-:-:S02]  /*7f80*/  LOP3.LUT R62, R62, 0xffff0000, RZ, 0xc0, !PT ;  /* 0xffff00003e3e7812 */ /* 0x000fc400078ec0ff */
[----:B------:R-:W-:Y:S01]  /*7f90*/  LOP3.LUT R37, R37, 0xffff0000, RZ, 0xc0, !PT ;  /* 0xffff000025257812 */ /* 0x000fe200078ec0ff */
[-C--:B------:R-:W-:Y:S01]  /*7fa0*/  FFMA.FTZ R61, R63, R47.reuse, -R61 ;  /* 0x0000002f3f3d7223 */ /* 0x080fe2000001083d */
[----:B------:R-:W-:Y:S01]  /*7fb0*/  FMUL.FTZ R47, R77, R47 ;  /* 0x0000002f4d2f7220 */ /* 0x000fe20000410000 */
[----:B------:R-:W-:Y:S01]  /*7fc0*/  LOP3.LUT R33, R33, 0xffff0000, RZ, 0xc0, !PT ;  /* 0xffff000021217812 */ /* 0x000fe200078ec0ff */
[----:B------:R-:W-:Y:S01]  /*7fd0*/  IMAD.U32 R77, R39, 0x10000, RZ ;  /* 0x00010000274d7824 */ /* 0x000fe200078e00ff */
[----:B------:R-:W-:Y:S01]  /*7fe0*/  PRMT R46, R164, 0x5432, R46 ;  /* 0x00005432a42e7816 */ /* 0x000fe2000000002e */
[----:B------:R-:W-:Y:S01]  /*7ff0*/  FFMA.FTZ R47, R63, R76, R47 ;  /* 0x0000004c3f2f7223 */ /* 0x000fe2000001002f */
[----:B------:R-:W-:Y:S01]  /*8000*/  LOP3.LUT R63, R13, 0xffff0000, RZ, 0xc0, !PT ;  /* 0xffff00000d3f7812 */ /* 0x000fe200078ec0ff */
[----:B------:R-:W-:Y:S01]  /*8010*/  FMUL.FTZ R13, R37, R62 ;  /* 0x0000003e250d7220 */ /* 0x000fe20000410000 */
[----:B------:R-:W-:Y:S01]  /*8020*/  LOP3.LUT R39, R39, 0xffff0000, RZ, 0xc0, !PT ;  /* 0xffff000027277812 */ /* 0x000fe200078ec0ff */
[C---:B------:R-:W-:Y:S01]  /*8030*/  IMAD.U32 R76, R46.reuse, 0x10000, RZ ;  /* 0x000100002e4c7824 */ /* 0x040fe200078e00ff */
[----:B------:R-:W-:Y:S01]  /*8040*/  LOP3.LUT R46, R46, 0xffff0000, RZ, 0xc0, !PT ;  /* 0xffff00002e2e7812 */ /* 0x000fe200078ec0ff */
[-C--:B------:R-:W-:Y:S01]  /*8050*/  FFMA.FTZ R13, R63, R33.reuse, -R13 ;  /* 0x000000213f0d7223 */ /* 0x080fe2000001080d */
[----:B------:R-:W-:Y:S01]  /*8060*/  FMUL.FTZ R33, R37, R33 ;  /* 0x0000002125217220 */ /* 0x000fe20000410000 */
[----:B------:R-:W-:Y:S01]  /*8070*/  FMUL.FTZ R37, R77, R76 ;  /* 0x0000004c4d257220 */ /* 0x000fe20000410000 */
[----:B------:R-:W-:-:S02]  /*8080*/  PRMT R35, R166, 0x5410, R35 ;  /* 0x00005410a6237816 */ /* 0x000fc40000000023 */
[----:B------:R-:W-:Y:S01]  /*8090*/  FFMA.FTZ R33, R63, R62, R33 ;  /* 0x0000003e3f217223 */ /* 0x000fe20000010021 */
[C---:B------:R-:W-:Y:S01]  /*80a0*/  IMAD.U32 R63, R15.reuse, 0x10000, RZ ;  /* 0x000100000f3f7824 */ /* 0x040fe200078e00ff */
[----:B------:R-:W-:Y:S01]  /*80b0*/  LOP3.LUT R15, R15, 0xffff0000, RZ, 0xc0, !PT ;  /* 0xffff00000f0f7812 */ /* 0x000fe200078ec0ff */
[C---:B------:R-:W-:Y:S01]  /*80c0*/  IMAD.U32 R62, R34.reuse, 0x10000, RZ ;  /* 0x00010000223e7824 */ /* 0x040fe200078e00ff */
[----:B------:R-:W-:Y:S02]  /*80d0*/  LOP3.LUT R34, R34, 0xffff0000, RZ, 0xc0, !PT ;  /* 0xffff000022227812 */ /* 0x000fe400078ec0ff */
[----:B------:R-:W-:Y:S01]  /*80e0*/  PRMT R32, R165, 0x5432, R32 ;  /* 0x00005432a5207816 */ /* 0x000fe20000000020 */
[-C--:B------:R-:W-:Y:S01]  /*80f0*/  FFMA.FTZ R37, R63, R62.reuse, -R37 ;  /* 0x0000003e3f257223 */ /* 0x080fe20000010825 */
[----:B------:R-:W-:Y:S01]  /*8100*/  FMUL.FTZ R62, R77, R62 ;  /* 0x0000003e4d3e7220 */ /* 0x000fe20000410000 */
[----:B------:R-:W-:Y:S02]  /*8110*/  F2FP.BF16.F32.PACK_AB R33, R33, R47 ;  /* 0x0000002f2121723e */ /* 0x000fe400000010ff */
[----:B------:R-:W-:Y:S01]  /*8120*/  PRMT R44, R164, 0x5410, R44 ;  /* 0x00005410a42c7816 */ /* 0x000fe2000000002c */
[----:B------:R-:W-:Y:S01]  /*8130*/  FFMA.FTZ R62, R63, R76, R62 ;  /* 0x0000004c3f3e7223 */ /* 0x000fe2000001003e */
[----:B------:R-:W-:Y:S01]  /*8140*/  FMUL.FTZ R63, R39, R46 ;  /* 0x0000002e273f7220 */ /* 0x000fe20000410000 */
[----:B------:R-:W-:-:S03]  /*8150*/  F2FP.BF16.F32.PACK_AB R13, R13, R61 ;  /* 0x0000003d0d0d723e */ /* 0x000fc600000010ff */
[-C--:B------:R-:W-:Y:S01]  /*8160*/  FFMA.FTZ R63, R15, R34.reuse, -R63 ;  /* 0x000000220f3f7223 */ /* 0x080fe2000001083f */
[----:B------:R-:W-:Y:S01]  /*8170*/  FMUL.FTZ R34, R39, R34 ;  /* 0x0000002227227220 */ /* 0x000fe20000410000 */
[----:B------:R-:W-:-:S03]  /*8180*/  IMAD.U32 R39, R36, 0x10000, RZ ;  /* 0x0001000024277824 */ /* 0x000fc600078e00ff */
[----:B------:R-:W-:Y:S01]  /*8190*/  F2FP.BF16.F32.PACK_AB R63, R63, R37 ;  /* 0x000000253f3f723e */ /* 0x000fe200000010ff */
[----:B------:R-:W-:Y:S01]  /*81a0*/  FFMA.FTZ R34, R15, R46, R34 ;  /* 0x0000002e0f227223 */ /* 0x000fe20000010022 */
[C---:B------:R-:W-:Y:S01]  /*81b0*/  IMAD.U32 R37, R35.reuse, 0x10000, RZ ;  /* 0x0001000023257824 */ /* 0x040fe200078e00ff */
[----:B------:R-:W-:Y:S01]  /*81c0*/  LOP3.LUT R35, R35, 0xffff0000, RZ, 0xc0, !PT ;  /* 0xffff000023237812 */ /* 0x000fe200078ec0ff */
[C---:B------:R-:W-:Y:S01]  /*81d0*/  IMAD.U32 R46, R32.reuse, 0x10000, RZ ;  /* 0x00010000202e7824 */ /* 0x040fe200078e00ff */
[----:B------:R-:W-:Y:S01]  /*81e0*/  LOP3.LUT R32, R32, 0xffff0000, RZ, 0xc0, !PT ;  /* 0xffff000020207812 */ /* 0x000fe200078ec0ff */
[C---:B------:R-:W-:Y:S01]  /*81f0*/  FMUL.FTZ R47, R39.reuse, R37 ;  /* 0x00000025272f7220 */ /* 0x040fe20000410000 */
[----:B------:R-:W-:Y:S02]  /*8200*/  IMAD.U32 R15, R12, 0x10000, RZ ;  /* 0x000100000c0f7824 */ /* 0x000fe400078e00ff */
[----:B------:R-:W-:Y:S01]  /*8210*/  FMUL.FTZ R39, R39, R46 ;  /* 0x0000002e27277220 */ /* 0x000fe20000410000 */
[----:B------:R-:W-:Y:S01]  /*8220*/  F2FP.BF16.F32.PACK_AB R34, R34, R62 ;  /* 0x0000003e2222723e */ /* 0x000fe200000010ff */
[----:B------:R-:W-:-:S02]  /*8230*/  FFMA.FTZ R47, R15, R46, -R47 ;  /* 0x0000002e0f2f7223 */ /* 0x000fc4000001082f */
        /* <DEDUP_REMOVED lines=19> */
[----:B------:R-:W-:Y:S01]  /*8370*/  F2FP.BF16.F32.PACK_AB R15, R15, R39 ;  /* 0x000000270f0f723e */ /* 0x000fe200000010ff */
[----:B------:R-:W-:Y:S01]  /*8380*/  IMAD.MOV.U32 R39, RZ, RZ, R34 ;  /* 0x000000ffff277224 */ /* 0x000fe200078e0022 */
[----:B------:R-:W-:Y:S01]  /*8390*/  F2FP.BF16.F32.PACK_AB R12, R12, R47 ;  /* 0x0000002f0c0c723e */ /* 0x000fe200000010ff */
[CC--:B------:R-:W-:Y:S01]  /*83a0*/  FMUL.FTZ R35, R32.reuse, R44.reuse ;  /* 0x0000002c20237220 */ /* 0x0c0fe20000410000 */
[-C--:B------:R-:W-:Y:S01]  /*83b0*/  FMUL.FTZ R32, R32, R45.reuse ;  /* 0x0000002d20207220 */ /* 0x080fe20000410000 */
[----:B------:R-:W-:Y:S02]  /*83c0*/  IMAD.MOV.U32 R36, RZ, RZ, R15 ;  /* 0x000000ffff247224 */ /* 0x000fe400078e000f */
[C---:B------:R-:W-:Y:S01]  /*83d0*/  FFMA.FTZ R35, R14.reuse, R45, -R35 ;  /* 0x0000002d0e237223 */ /* 0x040fe20000010823 */
[----:B------:R-:W-:Y:S01]  /*83e0*/  FFMA.FTZ R32, R14, R44, R32 ;  /* 0x0000002c0e207223 */ /* 0x000fe20000010020 */
[----:B------:R-:W-:-:S03]  /*83f0*/  IMAD.MOV.U32 R15, RZ, RZ, R63 ;  /* 0x000000ffff0f7224 */ /* 0x000fc600078e003f */
[----:B------:R-:W-:Y:S01]  /*8400*/  F2FP.BF16.F32.PACK_AB R35, R35, R37 ;  /* 0x000000252323723e */ /* 0x000fe200000010ff */
[----:B------:R-:W-:Y:S01]  /*8410*/  IMAD.MOV.U32 R37, RZ, RZ, R33 ;  /* 0x000000ffff257224 */ /* 0x000fe200078e0021 */
[----:B------:R-:W-:Y:S02]  /*8420*/  F2FP.BF16.F32.PACK_AB R32, R32, R46 ;  /* 0x0000002e2020723e */ /* 0x000fe400000010ff */
[----:B------:R-:W-:-:S03]  /*8430*/  MOV R14, R35 ;  /* 0x00000023000e7202 */ /* 0x000fc60000000f00 */
[----:B------:R-:W-:-:S07]  /*8440*/  IMAD.MOV.U32 R38, RZ, RZ, R32 ;  /* 0x000000ffff267224 */ /* 0x000fce00078e0020 */
.L_x_533:
[----:B------:R-:W-:Y:S05]  /*8450*/  BSYNC B3 ;  /* 0x0000000000037941 */ /* 0x000fea0003800000 */
.L_x_532:
[----:B------:R-:W-:-:S04]  /*8460*/  LEA R32, P3, R4, R11, 0x1 ;  /* 0x0000000b04207211 */ /* 0x000fc800078608ff */
[----:B--2---:R-:W-:Y:S02]  /*8470*/  LEA.HI.X R33, R4, R115, R107, 0x1, P3 ;  /* 0x0000007304217211 */ /* 0x004fe400018f0c6b */
[----:B------:R-:W-:-:S03]  /*8480*/  ISETP.GE.AND P3, PT, R60, R131, PT ;  /* 0x000000833c00720c */ /* 0x000fc60003f66270 */
[----:B----4-:R2:W-:Y:S10]  /*8490*/  ST.E.128 desc[UR48][R32.64], R12 ;  /* 0x0000000c20007985 */ /* 0x0105f4000c101d30 */
[----:B--2---:R-:W-:-:S05]  /*84a0*/  @!P3 IMAD.WIDE R12, R60, 0x2, R114 ;  /* 0x000000023c0cb825 */ /* 0x004fca00078e0272 */
[----:B---3--:R4:W-:Y:S02]  /*84b0*/  @!P3 ST.E.128 desc[UR48][R12.64], R36 ;  /* 0x000000240c00b985 */ /* 0x0089e4000c101d30 */
.L_x_531:
[----:B------:R-:W-:Y:S05]  /*84c0*/  BSYNC B2 ;  /* 0x0000000000027941 */ /* 0x000fea0003800000 */
.L_x_530:
[----:B------:R-:W-:-:S13]  /*84d0*/  ISETP.NE.AND P3, PT, R8, RZ, PT ;  /* 0x000000ff0800720c */ /* 0x000fda0003f65270 */
[----:B------:R-:W-:Y:S05]  /*84e0*/  @!P3 BRA `(.L_x_525) ;  /* 0x0000000400f0b947 */ /* 0x000fea0003800000 */
[----:B---34-:R-:W3:Y:S01]  /*84f0*/  LDL R12, [R1] ;  /* 0x00000000010c7983 */ /* 0x018ee20000100800 */
[----:B------:R-:W-:Y:S01]  /*8500*/  ISETP.GE.AND P3, PT, R192, R118, PT ;  /* 0x00000076c000720c */ /* 0x000fe20003f66270 */
[----:B------:R-:W-:Y:S01]  /*8510*/  BSSY B2, `(.L_x_534) ;  /* 0x0000073000027945 */ /* 0x000fe20003800000 */
[----:B---3--:R-:W-:-:S04]  /*8520*/  LOP3.LUT P5, RZ, R12, 0x1, RZ, 0xc0, !PT ;  /* 0x000000010cff7812 */ /* 0x008fc800078ac0ff */
[----:B------:R-:W-:-:S04]  /*8530*/  SEL R12, R119, R134, !P5 ;  /* 0x00000086770c7207 */ /* 0x000fc80006800000 */
        /* <DEDUP_REMOVED lines=18> */
[--C-:B------:R-:W-:Y:S01]  /*8660*/  SHF.R.U64 R30, R30, 0x10, R31.reuse ;  /* 0x000000101e1e7819 */ /* 0x100fe2000000121f */
[----:B---3--:R-:W-:Y:S01]  /*8670*/  IMAD.U32 R44, R33, 0x10000, RZ ;  /* 0x00010000212c7824 */ /* 0x008fe200078e00ff */
[----:B------:R-:W-:Y:S02]  /*8680*/  SHF.R.U32.HI R37, RZ, 0x10, R31 ;  /* 0x00000010ff257819 */ /* 0x000fe4000001161f */
[--C-:B------:R-:W-:Y:S02]  /*8690*/  SHF.R.U64 R31, R40, 0x10, R41.reuse ;  /* 0x00000010281f7819 */ /* 0x100fe40000001229 */
[----:B------:R-:W-:Y:S01]  /*86a0*/  SHF.R.U32.HI R40, RZ, 0x10, R41 ;  /* 0x00000010ff287819 */ /* 0x000fe20000011629 */
[----:B----4-:R-:W-:Y:S01]  /*86b0*/  IMAD.U32 R41, R13, 0x10000, RZ ;  /* 0x000100000d297824 */ /* 0x010fe200078e00ff */
[----:B------:R-:W-:Y:S02]  /*86c0*/  SHF.R.U64 R28, R28, 0x10, R29 ;  /* 0x000000101c1c7819 */ /* 0x000fe4000000121d */
[----:B------:R-:W-:-:S02]  /*86d0*/  PRMT R31, R161, 0x5410, R31 ;  /* 0x00005410a11f7816 */ /* 0x000fc4000000001f */
[----:B------:R-:W-:Y:S02]  /*86e0*/  SHF.R.U32.HI R29, RZ, 0x10, R29 ;  /* 0x00000010ff1d7819 */ /* 0x000fe4000001161d */
[----:B------:R-:W-:Y:S02]  /*86f0*/  PRMT R161, R161, 0x5432, R40 ;  /* 0x00005432a1a17816 */ /* 0x000fe40000000028 */
[----:B------:R-:W-:Y:S02]  /*8700*/  SHF.R.U64 R38, R42, 0x10, R43 ;  /* 0x000000102a267819 */ /* 0x000fe4000000122b */
[----:B------:R-:W-:Y:S02]  /*8710*/  PRMT R29, R159, 0x5432, R29 ;  /* 0x000054329f1d7816 */ /* 0x000fe4000000001d */
[----:B------:R-:W-:Y:S01]  /*8720*/  SHF.R.U32.HI R42, RZ, 0x10, R43 ;  /* 0x00000010ff2a7819 */ /* 0x000fe2000001162b */
[C---:B------:R-:W-:Y:S01]  /*8730*/  IMAD.U32 R43, R161.reuse, 0x10000, RZ ;  /* 0x00010000a12b7824 */ /* 0x040fe200078e00ff */
[----:B------:R-:W-:Y:S01]  /*8740*/  LOP3.LUT R161, R161, 0xffff0000, RZ, 0xc0, !PT ;  /* 0xffff0000a1a17812 */ /* 0x000fe200078ec0ff */
[----:B------:R-:W-:Y:S01]  /*8750*/  IMAD.U32 R39, R29, 0x10000, RZ ;  /* 0x000100001d277824 */ /* 0x000fe200078e00ff */
[----:B------:R-:W-:Y:S01]  /*8760*/  LOP3.LUT R33, R33, 0xffff0000, RZ, 0xc0, !PT ;  /* 0xffff000021217812 */ /* 0x000fe200078ec0ff */
[----:B------:R-:W-:Y:S01]  /*8770*/  FMUL.FTZ R40, R44, R43 ;  /* 0x0000002b2c287220 */ /* 0x000fe20000410000 */
[----:B------:R-:W-:-:S02]  /*8780*/  LOP3.LUT R29, R29, 0xffff0000, RZ, 0xc0, !PT ;  /* 0xffff00001d1d7812 */ /* 0x000fc400078ec0ff */
[----:B------:R-:W-:Y:S01]  /*8790*/  PRMT R42, R160, 0x5432, R42 ;  /* 0x00005432a02a7816 */ /* 0x000fe2000000002a */
[-C--:B------:R-:W-:Y:S01]  /*87a0*/  FFMA.FTZ R40, R41, R39.reuse, -R40 ;  /* 0x0000002729287223 */ /* 0x080fe20000010828 */
[----:B------:R-:W-:Y:S01]  /*87b0*/  FMUL.FTZ R39, R44, R39 ;  /* 0x000000272c277220 */ /* 0x000fe20000410000 */
[----:B------:R-:W-:Y:S01]  /*87c0*/  PRMT R37, R158, 0x5432, R37 ;  /* 0x000054329e257816 */ /* 0x000fe20000000025 */
[----:B------:R-:W-:Y:S01]  /*87d0*/  IMAD.U32 R44, R35, 0x10000, RZ ;  /* 0x00010000232c7824 */ /* 0x000fe200078e00ff */
[----:B------:R-:W-:Y:S01]  /*87e0*/  PRMT R28, R159, 0x5410, R28 ;  /* 0x000054109f1c7816 */ /* 0x000fe2000000001c */
[----:B------:R-:W-:Y:S01]  /*87f0*/  FFMA.FTZ R39, R41, R43, R39 ;  /* 0x0000002b29277223 */ /* 0x000fe20000010027 */
[----:B------:R-:W-:Y:S01]  /*8800*/  LOP3.LUT R41, R13, 0xffff0000, RZ, 0xc0, !PT ;  /* 0xffff00000d297812 */ /* 0x000fe200078ec0ff */
[----:B------:R-:W-:Y:S01]  /*8810*/  FMUL.FTZ R13, R33, R161 ;  /* 0x000000a1210d7220 */ /* 0x000fe20000410000 */
[C---:B------:R-:W-:Y:S01]  /*8820*/  IMAD.U32 R43, R42.reuse, 0x10000, RZ ;  /* 0x000100002a2b7824 */ /* 0x040fe200078e00ff */
[----:B------:R-:W-:-:S02]  /*8830*/  LOP3.LUT R42, R42, 0xffff0000, RZ, 0xc0, !PT ;  /* 0xffff00002a2a7812 */ /* 0x000fc400078ec0ff */
[-C--:B------:R-:W-:Y:S01]  /*8840*/  FFMA.FTZ R13, R41, R29.reuse, -R13 ;  /* 0x0000001d290d7223 */ /* 0x080fe2000001080d */
[----:B------:R-:W-:Y:S01]  /*8850*/  FMUL.FTZ R29, R33, R29 ;  /* 0x0000001d211d7220 */ /* 0x000fe20000410000 */
[C---:B------:R-:W-:Y:S02]  /*8860*/  IMAD.U32 R33, R37.reuse, 0x10000, RZ ;  /* 0x0001000025217824 */ /* 0x040fe400078e00ff */
[C---:B------:R-:W-:Y:S01]  /*8870*/  FMUL.FTZ R45, R44.reuse, R43 ;  /* 0x0000002b2c2d7220 */ /* 0x040fe20000410000 */
[----:B------:R-:W-:Y:S01]  /*8880*/  LOP3.LUT R37, R37, 0xffff0000, RZ, 0xc0, !PT ;  /* 0xffff000025257812 */ /* 0x000fe200078ec0ff */
[----:B------:R-:W-:Y:S01]  /*8890*/  FFMA.FTZ R29, R41, R161, R29 ;  /* 0x000000a1291d7223 */ /* 0x000fe2000001001d */
[C---:B------:R-:W-:Y:S01]  /*88a0*/  IMAD.U32 R41, R15.reuse, 0x10000, RZ ;  /* 0x000100000f297824 */ /* 0x040fe200078e00ff */
[----:B------:R-:W-:Y:S02]  /*88b0*/  LOP3.LUT R15, R15, 0xffff0000, RZ, 0xc0, !PT ;  /* 0xffff00000f0f7812 */ /* 0x000fe400078ec0ff */
[----:B------:R-:W-:Y:S01]  /*88c0*/  F2FP.BF16.F32.PACK_AB R13, R13, R40 ;  /* 0x000000280d0d723e */ /* 0x000fe200000010ff */
[-C--:B------:R-:W-:Y:S01]  /*88d0*/  FFMA.FTZ R45, R41, R33.reuse, -R45 ;  /* 0x00000021292d7223 */ /* 0x080fe2000001082d */
[----:B------:R-:W-:Y:S01]  /*88e0*/  FMUL.FTZ R33, R44, R33 ;  /* 0x000000212c217220 */ /* 0x000fe20000410000 */
[----:B------:R-:W-:Y:S01]  /*88f0*/  F2FP.BF16.F32.PACK_AB R29, R29, R39 ;  /* 0x000000271d1d723e */ /* 0x000fe200000010ff */
[C---:B------:R-:W-:Y:S01]  /*8900*/  IMAD.U32 R39, R28.reuse, 0x10000, RZ ;  /* 0x000100001c277824 */ /* 0x040fe200078e00ff */
[----:B------:R-:W-:Y:S01]  /*8910*/  LOP3.LUT R28, R28, 0xffff0000, RZ, 0xc0, !PT ;  /* 0xffff00001c1c7812 */ /* 0x000fe200078ec0ff */
[----:B------:R-:W-:Y:S01]  /*8920*/  FFMA.FTZ R41, R41, R43, R33 ;  /* 0x0000002b29297223 */ /* 0x000fe20000010021 */
[----:B------:R-:W-:-:S02]  /*8930*/  LOP3.LUT R33, R35, 0xffff0000, RZ, 0xc0, !PT ;  /* 0xffff000023217812 */ /* 0x000fc400078ec0ff */
[----:B------:R-:W-:Y:S02]  /*8940*/  PRMT R38, R160, 0x5410, R38 ;  /* 0x00005410a0267816 */ /* 0x000fe40000000026 */
[----:B------:R-:W-:Y:S01]  /*8950*/  PRMT R30, R158, 0x5410, R30 ;  /* 0x000054109e1e7816 */ /* 0x000fe2000000001e */
[C---:B------:R-:W-:Y:S01]  /*8960*/  FMUL.FTZ R35, R33.reuse, R42 ;  /* 0x0000002a21237220 */ /* 0x040fe20000410000 */
[----:B------:R-:W-:-:S03]  /*8970*/  FMUL.FTZ R33, R33, R37 ;  /* 0x0000002521217220 */ /* 0x000fc60000410000 */
[C---:B------:R-:W-:Y:S01]  /*8980*/  FFMA.FTZ R35, R15.reuse, R37, -R35 ;  /* 0x000000250f237223 */ /* 0x040fe20000010823 */
[----:B------:R-:W-:Y:S01]  /*8990*/  FFMA.FTZ R33, R15, R42, R33 ;  /* 0x0000002a0f217223 */ /* 0x000fe20000010021 */
[----:B------:R-:W-:Y:S02]  /*89a0*/  IMAD.U32 R37, R32, 0x10000, RZ ;  /* 0x0001000020257824 */ /* 0x000fe400078e00ff */
[----:B------:R-:W-:Y:S01]  /*89b0*/  IMAD.U32 R15, R12, 0x10000, RZ ;  /* 0x000100000c0f7824 */ /* 0x000fe200078e00ff */
[----:B------:R-:W-:Y:S02]  /*89c0*/  F2FP.BF16.F32.PACK_AB R35, R35, R45 ;  /* 0x0000002d2323723e */ /* 0x000fe400000010ff */
[----:B------:R-:W-:Y:S02]  /*89d0*/  F2FP.BF16.F32.PACK_AB R41, R33, R41 ;  /* 0x000000292129723e */ /* 0x000fe400000010ff */
[C---:B------:R-:W-:Y:S02]  /*89e0*/  SHF.L.U32 R33, R31.reuse, 0x10, RZ ;  /* 0x000000101f217819 */ /* 0x040fe400000006ff */
[----:B------:R-:W-:-:S03]  /*89f0*/  LOP3.LUT R31, R31, 0xffff0000, RZ, 0xc0, !PT ;  /* 0xffff00001f1f7812 */ /* 0x000fc600078ec0ff */
[C---:B------:R-:W-:Y:S01]  /*8a00*/  FMUL.FTZ R40, R37.reuse, R33 ;  /* 0x0000002125287220 */ /* 0x040fe20000410000 */
[----:B------:R-:W-:-:S03]  /*8a10*/  FMUL.FTZ R37, R37, R39 ;  /* 0x0000002725257220 */ /* 0x000fc60000410000 */
        /* <DEDUP_REMOVED lines=13> */
[C---:B------:R-:W-:Y:S01]  /*8af0*/  FMUL.FTZ R33, R39.reuse, R31 ;  /* 0x0000001f27217220 */ /* 0x040fe20000410000 */
[C---:B------:R-:W-:Y:S02]  /*8b00*/  IMAD.U32 R28, R14.reuse, 0x10000, RZ ;  /* 0x000100000e1c7824 */ /* 0x040fe400078e00ff */
[-C--:B------:R-:W-:Y:S01]  /*8b10*/  FMUL.FTZ R39, R39, R32.reuse ;  /* 0x0000002027277220 */ /* 0x080fe20000410000 */
[----:B------:R-:W-:Y:S01]  /*8b20*/  LOP3.LUT R14, R14, 0xffff0000, RZ, 0xc0, !PT ;  /* 0xffff00000e0e7812 */ /* 0x000fe200078ec0ff */
[----:B------:R-:W-:-:S02]  /*8b30*/  FFMA.FTZ R33, R28, R32, -R33 ;  /* 0x000000201c217223 */ /* 0x000fc40000010821 */
[----:B------:R-:W-:Y:S01]  /*8b40*/  FFMA.FTZ R39, R28, R31, R39 ;  /* 0x0000001f1c277223 */ /* 0x000fe20000010027 */
[----:B------:R-:W-:Y:S02]  /*8b50*/  LOP3.LUT R28, R34, 0xffff0000, RZ, 0xc0, !PT ;  /* 0xffff0000221c7812 */ /* 0x000fe400078ec0ff */
[----:B------:R-:W-:Y:S02]  /*8b60*/  F2FP.BF16.F32.PACK_AB R15, R15, R37 ;  /* 0x000000250f0f723e */ /* 0x000fe400000010ff */
[----:B------:R-:W-:Y:S01]  /*8b70*/  F2FP.BF16.F32.PACK_AB R12, R12, R40 ;  /* 0x000000280c0c723e */ /* 0x000fe200000010ff */
[C---:B------:R-:W-:Y:S01]  /*8b80*/  FMUL.FTZ R31, R28.reuse, R38 ;  /* 0x000000261c1f7220 */ /* 0x040fe20000410000 */
[-C--:B------:R-:W-:Y:S01]  /*8b90*/  FMUL.FTZ R28, R28, R30.reuse ;  /* 0x0000001e1c1c7220 */ /* 0x080fe20000410000 */
[----:B------:R-:W-:Y:S02]  /*8ba0*/  IMAD.MOV.U32 R32, RZ, RZ, R15 ;  /* 0x000000ffff207224 */ /* 0x000fe400078e000f */
[C---:B------:R-:W-:Y:S01]  /*8bb0*/  FFMA.FTZ R31, R14.reuse, R30, -R31 ;  /* 0x0000001e0e1f7223 */ /* 0x040fe2000001081f */
[----:B------:R-:W-:Y:S01]  /*8bc0*/  FFMA.FTZ R28, R14, R38, R28 ;  /* 0x000000260e1c7223 */ /* 0x000fe2000001001c */
[----:B------:R-:W-:-:S02]  /*8bd0*/  IMAD.MOV.U32 R15, RZ, RZ, R35 ;  /* 0x000000ffff0f7224 */ /* 0x000fc400078e0023 */
[----:B------:R-:W-:Y:S01]  /*8be0*/  IMAD.MOV.U32 R35, RZ, RZ, R41 ;  /* 0x000000ffff237224 */ /* 0x000fe200078e0029 */
[----:B------:R-:W-:Y:S01]  /*8bf0*/  F2FP.BF16.F32.PACK_AB R31, R31, R33 ;  /* 0x000000211f1f723e */ /* 0x000fe200000010ff */
[----:B------:R-:W-:Y:S01]  /*8c00*/  IMAD.MOV.U32 R33, RZ, RZ, R29 ;  /* 0x000000ffff217224 */ /* 0x000fe200078e001d */
[----:B------:R-:W-:-:S03]  /*8c10*/  F2FP.BF16.F32.PACK_AB R28, R28, R39 ;  /* 0x000000271c1c723e */ /* 0x000fc600000010ff */
[----:B------:R-:W-:Y:S02]  /*8c20*/  IMAD.MOV.U32 R14, RZ, RZ, R31 ;  /* 0x000000ffff0e7224 */ /* 0x000fe400078e001f */
[----:B------:R-:W-:-:S07]  /*8c30*/  IMAD.MOV.U32 R34, RZ, RZ, R28 ;  /* 0x000000ffff227224 */ /* 0x000fce00078e001c */
.L_x_535:
[----:B------:R-:W-:Y:S05]  /*8c40*/  BSYNC B2 ;  /* 0x0000000000027941 */ /* 0x000fea0003800000 */
.L_x_534:
[----:B------:R-:W-:-:S04]  /*8c50*/  LEA R28, P3, R5, R11, 0x1 ;  /* 0x0000000b051c7211 */ /* 0x000fc800078608ff */
[----:B--2---:R-:W-:Y:S02]  /*8c60*/  LEA.HI.X R29, R5, R115, R106, 0x1, P3 ;  /* 0x00000073051d7211 */ /* 0x004fe400018f0c6a */
[----:B------:R-:W-:-:S03]  /*8c70*/  ISETP.GE.AND P3, PT, R36, R131, PT ;  /* 0x000000832400720c */ /* 0x000fc60003f66270 */
[----:B----4-:R2:W-:Y:S10]  /*8c80*/  ST.E.128 desc[UR48][R28.64], R12 ;  /* 0x0000000c1c007985 */ /* 0x0105f4000c101d30 */
[----:B------:R-:W-:-:S05]  /*8c90*/  @!P3 IMAD.WIDE R114, R36, 0x2, R114 ;  /* 0x000000022472b825 */ /* 0x000fca00078e0272 */
[----:B---3--:R2:W-:Y:S02]  /*8ca0*/  @!P3 ST.E.128 desc[UR48][R114.64], R32 ;  /* 0x000000207200b985 */ /* 0x0085e4000c101d30 */
.L_x_525:
[----:B------:R-:W-:Y:S05]  /*8cb0*/  BSYNC B1 ;  /* 0x0000000000017941 */ /* 0x000fea0003800000 */
.L_x_524:
[----:B------:R-:W-:-:S03]  /*8cc0*/  UMOV UR4, 0xffffffff ;  /* 0xffffffff00047882 */ /* 0x000fc60000000000 */
[----:B------:R-:W-:Y:S05]  /*8cd0*/  BRA.DIV UR4, `(.L_x_536) ;  /* 0x000001aa04807947 */ /* 0x000fea000b800000 */
[----:B-1----:R-:W1:Y:S04]  /*8ce0*/  SHFL.IDX PT, R116, R116, 0x1, 0x1c1f ;  /* 0x003c1f0074747f89 */ /* 0x002e6800000e0000 */
[----:B------:R-:W0:Y:S02]  /*8cf0*/  SHFL.IDX PT, R117, R117, 0x1, 0x1c1f ;  /* 0x003c1f0075757f89 */ /* 0x000e2400000e0000 */
.L_x_810:
[----:B------:R-:W-:Y:S05]  /*8d00*/  @P4 BRA `(.L_x_493) ;  /* 0x0000001c00b84947 */ /* 0x000fea0003800000 */
[----:B------:R-:W-:Y:S01]  /*8d10*/  ISETP.NE.AND P3, PT, R6, RZ, PT ;  /* 0x000000ff0600720c */ /* 0x000fe20003f65270 */
[----:B------:R-:W-:Y:S01]  /*8d20*/  BSSY B1, `(.L_x_537) ;  /* 0x000007e000017945 */ /* 0x000fe20003800000 */
[----:B0-2---:R-:W-:Y:S02]  /*8d30*/  IMAD.MOV.U32 R32, RZ, RZ, R117 ;  /* 0x000000ffff207224 */ /* 0x005fe400078e0075 */
[----:B-1----:R-:W-:-:S09]  /*8d40*/  IMAD.MOV.U32 R33, RZ, RZ, R116 ;  /* 0x000000ffff217224 */ /* 0x002fd200078e0074 */
[----:B------:R-:W-:Y:S05]  /*8d50*/  @!P3 BRA `(.L_x_538) ;  /* 0x0000000400e8b947 */ /* 0x000fea0003800000 */
[----:B---3--:R-:W-:Y:S01]  /*8d60*/  SEL R11, R119, R134, !P0 ;  /* 0x00000086770b7207 */ /* 0x008fe20004000000 */
[----:B------:R-:W-:Y:S01]  /*8d70*/  BSSY B2, `(.L_x_539) ;  /* 0x0000074000027945 */ /* 0x000fe20003800000 */
[----:B----4-:R-:W-:Y:S02]  /*8d80*/  SHF.R.U32.HI R13, RZ, 0x3, R204 ;  /* 0x00000003ff0d7819 */ /* 0x010fe400000116cc */
[----:B------:R-:W-:Y:S02]  /*8d90*/  SHF.R.S32.HI R12, RZ, 0x1f, R11 ;  /* 0x0000001fff0c7819 */ /* 0x000fe4000001140b */
[C---:B------:R-:W-:Y:S02]  /*8da0*/  LEA R34, P3, R3.reuse, R117, 0x1 ;  /* 0x0000007503227211 */ /* 0x040fe400078608ff */
[----:B------:R-:W-:Y:S02]  /*8db0*/  LEA.HI R12, R12, R11, RZ, 0x4 ;  /* 0x0000000b0c0c7211 */ /* 0x000fe400078f20ff */
[----:B------:R-:W-:-:S02]  /*8dc0*/  LEA.HI.X R35, R3, R116, R108, 0x1, P3 ;  /* 0x0000007403237211 */ /* 0x000fc400018f0c6c */
[----:B------:R-:W-:Y:S02]  /*8dd0*/  LEA.HI.SX32 R36, R12, R112, 0x1c ;  /* 0x000000700c247211 */ /* 0x000fe400078fe2ff */
[----:B------:R-:W-:Y:S02]  /*8de0*/  ISETP.GE.AND P3, PT, R16, R118, PT ;  /* 0x000000761000720c */ /* 0x000fe40003f66270 */
[----:B------:R-:W-:-:S04]  /*8df0*/  SHF.R.S32.HI R12, RZ, 0x1f, R36 ;  /* 0x0000001fff0c7819 */ /* 0x000fc80000011424 */
[----:B------:R-:W-:Y:S01]  /*8e00*/  LEA.HI R12, R12, R36, RZ, 0x3 ;  /* 0x000000240c0c7211 */ /* 0x000fe200078f18ff */
[----:B------:R-:W-:-:S03]  /*8e10*/  IMAD.SHL.U32 R36, R36, 0x8, RZ ;  /* 0x0000000824247824 */ /* 0x000fc600078e00ff */
[----:B------:R-:W-:Y:S02]  /*8e20*/  SHF.R.S32.HI R12, RZ, 0x3, R12 ;  /* 0x00000003ff0c7819 */ /* 0x000fe4000001140c */
[----:B------:R-:W-:-:S03]  /*8e30*/  LOP3.LUT R11, R204, 0x38, R36, 0xf8, !PT ;  /* 0x00000038cc0b7812 */ /* 0x000fc600078ef824 */
[----:B------:R-:W-:Y:S01]  /*8e40*/  IMAD R12, R12, 0x1800, R220 ;  /* 0x000018000c0c7824 */ /* 0x000fe200078e02dc */
[----:B------:R-:W-:-:S05]  /*8e50*/  LOP3.LUT R11, R11, R13, RZ, 0x3c, !PT ;  /* 0x0000000d0b0b7212 */ /* 0x000fca00078e3cff */
[----:B------:R-:W-:Y:S02]  /*8e60*/  IMAD.IADD R11, R12, 0x1, R11 ;  /* 0x000000010c0b7824 */ /* 0x000fe400078e020b */
[C---:B------:R-:W-:Y:S02]  /*8e70*/  IMAD R12, R18.reuse, 0x4800, R130 ;  /* 0x00004800120c7824 */ /* 0x040fe400078e0282 */
[----:B------:R-:W-:-:S03]  /*8e80*/  IMAD R28, R18, 0x4800, R11 ;  /* 0x00004800121c7824 */ /* 0x000fc600078e020b */
[----:B------:R-:W-:Y:S01]  /*8e90*/  LEA R12, R12, R2, 0x1 ;  /* 0x000000020c0c7211 */ /* 0x000fe200078e08ff */
[----:B------:R-:W-:-:S05]  /*8ea0*/  IMAD R28, R28, 0x2, R2 ;  /* 0x000000021c1c7824 */ /* 0x000fca00078e0202 */
[----:B------:R-:W0:Y:S04]  /*8eb0*/  LDS.128 R12, [R12+0x1e400] ;  /* 0x01e400000c0c7984 */ /* 0x000e280000000c00 */
[----:B------:R-:W1:Y:S01]  /*8ec0*/  LDS.128 R28, [R28+0x1e400] ;  /* 0x01e400001c1c7984 */ /* 0x000e620000000c00 */
[----:B------:R-:W-:Y:S05]  /*8ed0*/  @P3 BRA `(.L_x_540) ;  /* 0x0000000400743947 */ /* 0x000fea0003800000 */
[----:B------:R-:W-:Y:S01]  /*8ee0*/  SHF.R.U32.HI R39, RZ, 0x10, R73 ;  /* 0x00000010ff277819 */ /* 0x000fe20000011649 */
[----:B-1----:R-:W-:Y:S01]  /*8ef0*/  IMAD.U32 R41, R29, 0x10000, RZ ;  /* 0x000100001d297824 */ /* 0x002fe200078e00ff */
[----:B------:R-:W-:Y:S01]  /*8f00*/  SHF.R.U32.HI R40, RZ, 0x10, R57 ;  /* 0x00000010ff287819 */ /* 0x000fe20000011639 */
[----:B0-----:R-:W-:Y:S01]  /*8f10*/  IMAD.U32 R37, R13, 0x10000, RZ ;  /* 0x000100000d257824 */ /* 0x001fe200078e00ff */
[----:B------:R-:W-:Y:S01]  /*8f20*/  PRMT R39, R157, 0x5432, R39 ;  /* 0x000054329d277816 */ /* 0x000fe20000000027 */
[----:B------:R-:W-:Y:S01]  /*8f30*/  IMAD.U32 R44, R31, 0x10000, RZ ;  /* 0x000100001f2c7824 */ /* 0x000fe200078e00ff */
[----:B------:R-:W-:Y:S01]  /*8f40*/  PRMT R40, R155, 0x5432, R40 ;  /* 0x000054329b287816 */ /* 0x000fe20000000028 */
[----:B------:R-:W-:Y:S01]  /*8f50*/  IMAD.U32 R46, R30, 0x10000, RZ ;  /* 0x000100001e2e7824 */ /* 0x000fe200078e00ff */
[----:B------:R-:W-:Y:S01]  /*8f60*/  LOP3.LUT R29, R29, 0xffff0000, RZ, 0xc0, !PT ;  /* 0xffff00001d1d7812 */ /* 0x000fe200078ec0ff */
[C---:B------:R-:W-:Y:S01]  /*8f70*/  IMAD.U32 R11, R39.reuse, 0x10000, RZ ;  /* 0x00010000270b7824 */ /* 0x040fe200078e00ff */
[----:B------:R-:W-:Y:S01]  /*8f80*/  LOP3.LUT R39, R39, 0xffff0000, RZ, 0xc0, !PT ;  /* 0xffff000027277812 */ /* 0x000fe200078ec0ff */
[C---:B------:R-:W-:Y:S01]  /*8f90*/  IMAD.U32 R38, R40.reuse, 0x10000, RZ ;  /* 0x0001000028267824 */ /* 0x040fe200078e00ff */
[----:B------:R-:W-:Y:S01]  /*8fa0*/  LOP3.LUT R40, R40, 0xffff0000, RZ, 0xc0, !PT ;  /* 0xffff000028287812 */ /* 0x000fe200078ec0ff */
[CC--:B------:R-:W-:Y:S01]  /*8fb0*/  FMUL.FTZ R42, R41.reuse, R11.reuse ;  /* 0x0000000b292a7220 */ /* 0x0c0fe20000410000 */
[----:B------:R-:W-:Y:S01]  /*8fc0*/  SHF.R.U64 R72, R72, 0x10, R73 ;  /* 0x0000001048487819 */ /* 0x000fe20000001249 */
[-C--:B------:R-:W-:Y:S01]  /*8fd0*/  FMUL.FTZ R41, R41, R38.reuse ;  /* 0x0000002629297220 */ /* 0x080fe20000410000 */
[----:B------:R-:W-:Y:S01]  /*8fe0*/  SHF.R.U64 R56, R56, 0x10, R57 ;  /* 0x0000001038387819 */ /* 0x000fe20000001239 */
[----:B------:R-:W-:Y:S01]  /*8ff0*/  FFMA.FTZ R38, R37, R38, -R42 ;  /* 0x0000002625267223 */ /* 0x000fe2000001082a */
[----:B------:R-:W-:Y:S01]  /*9000*/  PRMT R72, R157, 0x5410, R72 ;  /* 0x000054109d487816 */ /* 0x000fe20000000048 */
[----:B------:R-:W-:Y:S01]  /*9010*/  FFMA.FTZ R37, R37, R11, R41 ;  /* 0x0000000b25257223 */ /* 0x000fe20000010029 */
[----:B------:R-:W-:Y:S01]  /*9020*/  LOP3.LUT R11, R13, 0xffff0000, RZ, 0xc0, !PT ;  /* 0xffff00000d0b7812 */ /* 0x000fe200078ec0ff */
[C---:B------:R-:W-:Y:S01]  /*9030*/  FMUL.FTZ R13, R29.reuse, R39 ;  /* 0x000000271d0d7220 */ /* 0x040fe20000410000 */
[----:B------:R-:W-:Y:S01]  /*9040*/  FMUL.FTZ R29, R29, R40 ;  /* 0x000000281d1d7220 */ /* 0x000fe20000410000 */
[----:B------:R-:W-:-:S02]  /*9050*/  PRMT R56, R155, 0x5410, R56 ;  /* 0x000054109b387816 */ /* 0x000fc40000000038 */
[C---:B------:R-:W-:Y:S01]  /*9060*/  FFMA.FTZ R13, R11.reuse, R40, -R13 ;  /* 0x000000280b0d7223 */ /* 0x040fe2000001080d */
[----:B------:R-:W-:Y:S01]  /*9070*/  FFMA.FTZ R11, R11, R39, R29 ;  /* 0x000000270b0b7223 */ /* 0x000fe2000001001d */
[----:B------:R-:W-:Y:S01]  /*9080*/  SHF.R.U32.HI R39, RZ, 0x10, R75 ;  /* 0x00000010ff277819 */ /* 0x000fe2000001164b */
[C---:B------:R-:W-:Y:S01]  /*9090*/  IMAD.U32 R40, R15.reuse, 0x10000, RZ ;  /* 0x000100000f287824 */ /* 0x040fe200078e00ff */
[----:B------:R-:W-:Y:S02]  /*90a0*/  SHF.R.U32.HI R29, RZ, 0x10, R59 ;  /* 0x00000010ff1d7819 */ /* 0x000fe4000001163b */
[----:B------:R-:W-:Y:S02]  /*90b0*/  PRMT R39, R156, 0x5432, R39 ;  /* 0x000054329c277816 */ /* 0x000fe40000000027 */
[----:B------:R-:W-:Y:S02]  /*90c0*/  PRMT R29, R154, 0x5432, R29 ;  /* 0x000054329a1d7816 */ /* 0x000fe4000000001d */
[----:B------:R-:W-:Y:S01]  /*90d0*/  LOP3.LUT R15, R15, 0xffff0000, RZ, 0xc0, !PT ;  /* 0xffff00000f0f7812 */ /* 0x000fe200078ec0ff */
[C---:B------:R-:W-:Y:S01]  /*90e0*/  IMAD.U32 R41, R39.reuse, 0x10000, RZ ;  /* 0x0001000027297824 */ /* 0x040fe200078e00ff */
[----:B------:R-:W-:Y:S01]  /*90f0*/  LOP3.LUT R39, R39, 0xffff0000, RZ, 0xc0, !PT ;  /* 0xffff000027277812 */ /* 0x000fe200078ec0ff */
[C---:B------:R-:W-:Y:S01]  /*9100*/  IMAD.U32 R42, R29.reuse, 0x10000, RZ ;  /* 0x000100001d2a7824 */ /* 0x040fe200078e00ff */
[----:B------:R-:W-:Y:S01]  /*9110*/  LOP3.LUT R29, R29, 0xffff0000, RZ, 0xc0, !PT ;  /* 0xffff00001d1d7812 */ /* 0x000fe200078ec0ff */
[----:B------:R-:W-:Y:S01]  /*9120*/  FMUL.FTZ R43, R44, R41 ;  /* 0x000000292c2b7220 */ /* 0x000fe20000410000 */
[----:B------:R-:W-:Y:S01]  /*9130*/  SHF.R.U64 R74, R74, 0x10, R75 ;  /* 0x000000104a4a7819 */ /* 0x000fe2000000124b */
[-C--:B------:R-:W-:Y:S01]  /*9140*/  FMUL.FTZ R44, R44, R42.reuse ;  /* 0x0000002a2c2c7220 */ /* 0x080fe20000410000 */
[----:B------:R-:W-:Y:S01]  /*9150*/  SHF.R.U64 R58, R58, 0x10, R59 ;  /* 0x000000103a3a7819 */ /* 0x000fe2000000123b */
[----:B------:R-:W-:Y:S01]  /*9160*/  FFMA.FTZ R43, R40, R42, -R43 ;  /* 0x0000002a282b7223 */ /* 0x000fe2000001082b */
[----:B------:R-:W-:-:S02]  /*9170*/  IMAD.U32 R42, R28, 0x10000, RZ ;  /* 0x000100001c2a7824 */ /* 0x000fc400078e00ff */
[----:B------:R-:W-:Y:S01]  /*9180*/  FFMA.FTZ R44, R40, R41, R44 ;  /* 0x00000029282c7223 */ /* 0x000fe2000001002c */
[----:B------:R-:W-:Y:S02]  /*9190*/  LOP3.LUT R40, R31, 0xffff0000, RZ, 0xc0, !PT ;  /* 0xffff00001f287812 */ /* 0x000fe400078ec0ff */
[----:B------:R-:W-:Y:S02]  /*91a0*/  LOP3.LUT R28, R28, 0xffff0000, RZ, 0xc0, !PT ;  /* 0xffff00001c1c7812 */ /* 0x000fe400078ec0ff */
[----:B------:R-:W-:Y:S01]  /*91b0*/  PRMT R74, R156, 0x5410, R74 ;  /* 0x000054109c4a7816 */ /* 0x000fe2000000004a */
[C---:B------:R-:W-:Y:S01]  /*91c0*/  FMUL.FTZ R31, R40.reuse, R39 ;  /* 0x00000027281f7220 */ /* 0x040fe20000410000 */
[-C--:B------:R-:W-:Y:S01]  /*91d0*/  FMUL.FTZ R40, R40, R29.reuse ;  /* 0x0000001d28287220 */ /* 0x080fe20000410000 */
[----:B------:R-:W-:Y:S02]  /*91e0*/  PRMT R58, R154, 0x5410, R58 ;  /* 0x000054109a3a7816 */ /* 0x000fe4000000003a */
[C---:B------:R-:W-:Y:S01]  /*91f0*/  FFMA.FTZ R31, R15.reuse, R29, -R31 ;  /* 0x0000001d0f1f7223 */ /* 0x040fe2000001081f */
[----:B------:R-:W-:Y:S01]  /*9200*/  FFMA.FTZ R40, R15, R39, R40 ;  /* 0x000000270f287223 */ /* 0x000fe20000010028 */
[C---:B------:R-:W-:Y:S01]  /*9210*/  IMAD.U32 R29, R72.reuse, 0x10000, RZ ;  /* 0x00010000481d7824 */ /* 0x040fe200078e00ff */
[----:B------:R-:W-:Y:S01]  /*9220*/  LOP3.LUT R72, R72, 0xffff0000, RZ, 0xc0, !PT ;  /* 0xffff000048487812 */ /* 0x000fe200078ec0ff */
[C---:B------:R-:W-:Y:S01]  /*9230*/  IMAD.U32 R39, R56.reuse, 0x10000, RZ ;  /* 0x0001000038277824 */ /* 0x040fe200078e00ff */
[----:B------:R-:W-:Y:S01]  /*9240*/  LOP3.LUT R56, R56, 0xffff0000, RZ, 0xc0, !PT ;  /* 0xffff000038387812 */ /* 0x000fe200078ec0ff */
[----:B------:R-:W-:Y:S01]  /*9250*/  FMUL.FTZ R41, R42, R29 ;  /* 0x0000001d2a297220 */ /* 0x000fe20000410000 */
[----:B------:R-:W-:-:S02]  /*9260*/  IMAD.U32 R15, R12, 0x10000, RZ ;  /* 0x000100000c0f7824 */ /* 0x000fc400078e00ff */
[-C--:B------:R-:W-:Y:S01]  /*9270*/  FMUL.FTZ R42, R42, R39.reuse ;  /* 0x000000272a2a7220 */ /* 0x080fe20000410000 */
[----:B------:R-:W-:Y:S01]  /*9280*/  LOP3.LUT R12, R12, 0xffff0000, RZ, 0xc0, !PT ;  /* 0xffff00000c0c7812 */ /* 0x000fe200078ec0ff */
[C---:B------:R-:W-:Y:S02]  /*9290*/  FFMA.FTZ R41, R15.reuse, R39, -R41 ;  /* 0x000000270f297223 */ /* 0x040fe40000010829 */
[----:B------:R-:W-:Y:S01]  /*92a0*/  FFMA.FTZ R42, R15, R29, R42 ;  /* 0x0000001d0f2a7223 */ /* 0x000fe2000001002a */
[C---:B------:R-:W-:Y:S01]  /*92b0*/  FMUL.FTZ R15, R28.reuse, R72 ;  /* 0x000000481c0f7220 */ /* 0x040fe20000410000 */
[-C--:B------:R-:W-:Y:S01]  /*92c0*/  FMUL.FTZ R28, R28, R56.reuse ;  /* 0x000000381c1c7220 */ /* 0x080fe20000410000 */
[----:B------:R-:W-:Y:S01]  /*92d0*/  IMAD.U32 R29, R74, 0x10000, RZ ;  /* 0x000100004a1d7824 */ /* 0x000fe200078e00ff */
[----:B------:R-:W-:Y:S01]  /*92e0*/  LOP3.LUT R30, R30, 0xffff0000, RZ, 0xc0, !PT ;  /* 0xffff00001e1e7812 */ /* 0x000fe200078ec0ff */
[----:B------:R-:W-:Y:S02]  /*92f0*/  IMAD.U32 R39, R58, 0x10000, RZ ;  /* 0x000100003a277824 */ /* 0x000fe400078e00ff */
[C---:B------:R-:W-:Y:S01]  /*9300*/  FFMA.FTZ R15, R12.reuse, R56, -R15 ;  /* 0x000000380c0f7223 */ /* 0x040fe2000001080f */
[----:B------:R-:W-:Y:S01]  /*9310*/  FFMA.FTZ R28, R12, R72, R28 ;  /* 0x000000480c1c7223 */ /* 0x000fe2000001001c */
[----:B------:R-:W-:Y:S01]  /*9320*/  SHF.L.U32 R12, R14, 0x10, RZ ;  /* 0x000000100e0c7819 */ /* 0x000fe200000006ff */
[C---:B------:R-:W-:Y:S01]  /*9330*/  FMUL.FTZ R45, R46.reuse, R29 ;  /* 0x0000001d2e2d7220 */ /* 0x040fe20000410000 */
[----:B------:R-:W-:Y:S01]  /*9340*/  FMUL.FTZ R46, R46, R39 ;  /* 0x000000272e2e7220 */ /* 0x000fe20000410000 */
[----:B------:R-:W-:-:S02]  /*9350*/  LOP3.LUT R74, R74, 0xffff0000, RZ, 0xc0, !PT ;  /* 0xffff00004a4a7812 */ /* 0x000fc400078ec0ff */
[C---:B------:R-:W-:Y:S01]  /*9360*/  FFMA.FTZ R45, R12.reuse, R39, -R45 ;  /* 0x000000270c2d7223 */ /* 0x040fe2000001082d */
[----:B------:R-:W-:Y:S01]  /*9370*/  FFMA.FTZ R46, R12, R29, R46 ;  /* 0x0000001d0c2e7223 */ /* 0x000fe2000001002e */
[----:B------:R-:W-:Y:S01]  /*9380*/  LOP3.LUT R58, R58, 0xffff0000, RZ, 0xc0, !PT ;  /* 0xffff00003a3a7812 */ /* 0x000fe200078ec0ff */
[----:B------:R-:W-:Y:S01]  /*9390*/  FMUL.FTZ R12, R30, R74 ;  /* 0x0000004a1e0c7220 */ /* 0x000fe20000410000 */
[----:B------:R-:W-:Y:S02]  /*93a0*/  LOP3.LUT R14, R14, 0xffff0000, RZ, 0xc0, !PT ;  /* 0xffff00000e0e7812 */ /* 0x000fe400078ec0ff */
[----:B------:R-:W-:Y:S01]  /*93b0*/  F2FP.BF16.F32.PACK_AB R15, R15, R41 ;  /* 0x000000290f0f723e */ /* 0x000fe200000010ff */
[-C--:B------:R-:W-:Y:S01]  /*93c0*/  FMUL.FTZ R30, R30, R58.reuse ;  /* 0x0000003a1e1e7220 */ /* 0x080fe20000410000 */
[----:B------:R-:W-:Y:S01]  /*93d0*/  F2FP.BF16.F32.PACK_AB R31, R31, R43 ;  /* 0x0000002b1f1f723e */ /* 0x000fe200000010ff */
[C---:B------:R-:W-:Y:S01]  /*93e0*/  FFMA.FTZ R12, R14.reuse, R58, -R12 ;  /* 0x0000003a0e0c7223 */ /* 0x040fe2000001080c */
[----:B------:R-:W-:Y:S01]  /*93f0*/  F2FP.BF16.F32.PACK_AB R11, R11, R37 ;  /* 0x000000250b0b723e */ /* 0x000fe200000010ff */
[----:B------:R-:W-:Y:S01]  /*9400*/  FFMA.FTZ R30, R14, R74, R30 ;  /* 0x0000004a0e1e7223 */ /* 0x000fe2000001001e */
[----:B------:R-:W-:-:S02]  /*9410*/  F2FP.BF16.F32.PACK_AB R40, R40, R44 ;  /* 0x0000002c2828723e */ /* 0x000fc400000010ff */
[----:B------:R-:W-:Y:S01]  /*9420*/  F2FP.BF16.F32.PACK_AB R45, R12, R45 ;  /* 0x0000002d0c2d723e */ /* 0x000fe200000010ff */
[----:B------:R-:W-:Y:S01]  /*9430*/  IMAD.MOV.U32 R12, RZ, RZ, R15 ;  /* 0x000000ffff0c7224 */ /* 0x000fe200078e000f */
[----:B------:R-:W-:Y:S01]  /*9440*/  F2FP.BF16.F32.PACK_AB R13, R13, R38 ;  /* 0x000000260d0d723e */ /* 0x000fe200000010ff */
[----:B------:R-:W-:Y:S01]  /*9450*/  IMAD.MOV.U32 R15, RZ, RZ, R31 ;  /* 0x000000ffff0f7224 */ /* 0x000fe200078e001f */
[----:B------:R-:W-:Y:S01]  /*9460*/  F2FP.BF16.F32.PACK_AB R28, R28, R42 ;  /* 0x0000002a1c1c723e */ /* 0x000fe200000010ff */
[----:B------:R-:W-:Y:S01]  /*9470*/  IMAD.MOV.U32 R29, RZ, RZ, R11 ;  /* 0x000000ffff1d7224 */ /* 0x000fe200078e000b */
[----:B------:R-:W-:Y:S01]  /*9480*/  F2FP.BF16.F32.PACK_AB R30, R30, R46 ;  /* 0x0000002e1e1e723e */ /* 0x000fe200000010ff */
[----:B------:R-:W-:Y:S02]  /*9490*/  IMAD.MOV.U32 R14, RZ, RZ, R45 ;  /* 0x000000ffff0e7224 */ /* 0x000fe400078e002d */
[----:B------:R-:W-:-:S07]  /*94a0*/  IMAD.MOV.U32 R31, RZ, RZ, R40 ;  /* 0x000000ffff1f7224 */ /* 0x000fce00078e0028 */
.L_x_540:
[----:B------:R-:W-:Y:S05]  /*94b0*/  BSYNC B2 ;  /* 0x0000000000027941 */ /* 0x000fea0003800000 */
.L_x_539:
[----:B------:R-:W-:Y:S01]  /*94c0*/  ISETP.GE.AND P3, PT, R36, R131, PT ;  /* 0x000000832400720c */ /* 0x000fe20003f66270 */
[----:B0-----:R0:W-:-:S12]  /*94d0*/  ST.E.128 desc[UR48][R34.64], R12 ;  /* 0x0000000c22007985 */ /* 0x0011d8000c101d30 */
[----:B------:R-:W-:-:S05]  /*94e0*/  @!P3 IMAD.WIDE R36, R36, 0x2, R32 ;  /* 0x000000022424b825 */ /* 0x000fca00078e0220 */
[----:B-1----:R0:W-:Y:S02]  /*94f0*/  @!P3 ST.E.128 desc[UR48][R36.64], R28 ;  /* 0x0000001c2400b985 */ /* 0x0021e4000c101d30 */
.L_x_538:
[----:B------:R-:W-:Y:S05]  /*9500*/  BSYNC B1 ;  /* 0x0000000000017941 */ /* 0x000fea0003800000 */
.L_x_537:
[----:B------:R-:W-:Y:S01]  /*9510*/  ISETP.NE.AND P3, PT, R7, RZ, PT ;  /* 0x000000ff0700720c */ /* 0x000fe20003f65270 */
[----:B------:R-:W-:-:S12]  /*9520*/  BSSY B1, `(.L_x_541) ;  /* 0x000007b000017945 */ /* 0x000fd80003800000 */
[----:B------:R-:W-:Y:S05]  /*9530*/  @!P3 BRA `(.L_x_542) ;  /* 0x0000000400e4b947 */ /* 0x000fea0003800000 */
[----:B---3--:R-:W-:Y:S01]  /*9540*/  SEL R11, R119, R134, !P1 ;  /* 0x00000086770b7207 */ /* 0x008fe20004800000 */
[----:B------:R-:W-:Y:S01]  /*9550*/  BSSY B2, `(.L_x_543) ;  /* 0x0000073000027945 */ /* 0x000fe20003800000 */
[----:B0-----:R-:W-:Y:S02]  /*9560*/  SHF.R.U32.HI R14, RZ, 0x3, R204 ;  /* 0x00000003ff0e7819 */ /* 0x001fe400000116cc */
[----:B----4-:R-:W-:Y:S02]  /*9570*/  SHF.R.S32.HI R12, RZ, 0x1f, R11 ;  /* 0x0000001fff0c7819 */ /* 0x010fe4000001140b */
[----:B------:R-:W-:Y:S02]  /*9580*/  LEA R34, P3, R4, R117, 0x1 ;  /* 0x0000007504227211 */ /* 0x000fe400078608ff */
[----:B------:R-:W-:Y:S02]  /*9590*/  LEA.HI R12, R12, R11, RZ, 0x4 ;  /* 0x0000000b0c0c7211 */ /* 0x000fe400078f20ff */
[----:B------:R-:W-:-:S02]  /*95a0*/  LEA.HI.X R35, R4, R116, R107, 0x1, P3 ;  /* 0x0000007404237211 */ /* 0x000fc400018f0c6b */
[----:B------:R-:W-:Y:S02]  /*95b0*/  LEA.HI.SX32 R12, R12, R111, 0x1c ;  /* 0x0000006f0c0c7211 */ /* 0x000fe400078fe2ff */
[----:B------:R-:W-:Y:S02]  /*95c0*/  ISETP.GE.AND P3, PT, R193, R118, PT ;  /* 0x00000076c100720c */ /* 0x000fe40003f66270 */
[----:B------:R-:W-:Y:S01]  /*95d0*/  SHF.R.S32.HI R11, RZ, 0x1f, R12 ;  /* 0x0000001fff0b7819 */ /* 0x000fe2000001140c */
[----:B------:R-:W-:-:S03]  /*95e0*/  IMAD.SHL.U32 R36, R12, 0x8, RZ ;  /* 0x000000080c247824 */ /* 0x000fc600078e00ff */
[----:B------:R-:W-:-:S04]  /*95f0*/  LEA.HI R11, R11, R12, RZ, 0x3 ;  /* 0x0000000c0b0b7211 */ /* 0x000fc800078f18ff */
[----:B------:R-:W-:Y:S02]  /*9600*/  SHF.R.S32.HI R13, RZ, 0x3, R11 ;  /* 0x00000003ff0d7819 */ /* 0x000fe4000001140b */
[----:B------:R-:W-:-:S03]  /*9610*/  LOP3.LUT R11, R204, 0x38, R36, 0xf8, !PT ;  /* 0x00000038cc0b7812 */ /* 0x000fc600078ef824 */
[----:B------:R-:W-:Y:S01]  /*9620*/  IMAD R12, R13, 0x1800, R220 ;  /* 0x000018000d0c7824 */ /* 0x000fe200078e02dc */
[----:B------:R-:W-:-:S05]  /*9630*/  LOP3.LUT R11, R11, R14, RZ, 0x3c, !PT ;  /* 0x0000000e0b0b7212 */ /* 0x000fca00078e3cff */
[----:B------:R-:W-:Y:S02]  /*9640*/  IMAD.IADD R13, R12, 0x1, R11 ;  /* 0x000000010c0d7824 */ /* 0x000fe400078e020b */
[C---:B------:R-:W-:Y:S02]  /*9650*/  IMAD R11, R18.reuse, 0x4800, R128 ;  /* 0x00004800120b7824 */ /* 0x040fe400078e0280 */
[----:B------:R-:W-:Y:S02]  /*9660*/  IMAD R13, R18, 0x4800, R13 ;  /* 0x00004800120d7824 */ /* 0x000fe400078e020d */
[--C-:B------:R-:W-:Y:S02]  /*9670*/  IMAD R11, R11, 0x2, R2.reuse ;  /* 0x000000020b0b7824 */ /* 0x100fe400078e0202 */
[----:B------:R-:W-:-:S03]  /*9680*/  IMAD R28, R13, 0x2, R2 ;  /* 0x000000020d1c7824 */ /* 0x000fc600078e0202 */
[----:B------:R0:W1:Y:S04]  /*9690*/  LDS.128 R12, [R11+0x1e400] ;  /* 0x01e400000b0c7984 */ /* 0x0000680000000c00 */
[----:B------:R-:W2:Y:S01]  /*96a0*/  LDS.128 R28, [R28+0x1e400] ;  /* 0x01e400001c1c7984 */ /* 0x000ea20000000c00 */
[----:B------:R-:W-:Y:S05]  /*96b0*/  @P3 BRA `(.L_x_544) ;  /* 0x0000000400703947 */ /* 0x000fea0003800000 */
[----:B------:R-:W-:Y:S01]  /*96c0*/  SHF.R.U32.HI R40, RZ, 0x10, R69 ;  /* 0x00000010ff287819 */ /* 0x000fe20000011645 */
[----:B--2---:R-:W-:Y:S01]  /*96d0*/  IMAD.U32 R45, R29, 0x10000, RZ ;  /* 0x000100001d2d7824 */ /* 0x004fe200078e00ff */
[----:B------:R-:W-:Y:S01]  /*96e0*/  SHF.R.U32.HI R39, RZ, 0x10, R53 ;  /* 0x00000010ff277819 */ /* 0x000fe20000011635 */
[----:B-1----:R-:W-:Y:S01]  /*96f0*/  IMAD.U32 R42, R13, 0x10000, RZ ;  /* 0x000100000d2a7824 */ /* 0x002fe200078e00ff */
[----:B------:R-:W-:Y:S01]  /*9700*/  PRMT R40, R153, 0x5432, R40 ;  /* 0x0000543299287816 */ /* 0x000fe20000000028 */
[----:B------:R-:W-:Y:S01]  /*9710*/  IMAD.U32 R41, R12, 0x10000, RZ ;  /* 0x000100000c297824 */ /* 0x000fe200078e00ff */
[----:B------:R-:W-:Y:S02]  /*9720*/  PRMT R39, R151, 0x5432, R39 ;  /* 0x0000543297277816 */ /* 0x000fe40000000027 */
[----:B------:R-:W-:Y:S01]  /*9730*/  LOP3.LUT R29, R29, 0xffff0000, RZ, 0xc0, !PT ;  /* 0xffff00001d1d7812 */ /* 0x000fe200078ec0ff */
[C---:B------:R-:W-:Y:S01]  /*9740*/  IMAD.U32 R43, R40.reuse, 0x10000, RZ ;  /* 0x00010000282b7824 */ /* 0x040fe200078e00ff */
[----:B------:R-:W-:Y:S01]  /*9750*/  LOP3.LUT R40, R40, 0xffff0000, RZ, 0xc0, !PT ;  /* 0xffff000028287812 */ /* 0x000fe200078ec0ff */
[----:B------:R-:W-:Y:S01]  /*9760*/  IMAD.U32 R44, R39, 0x10000, RZ ;  /* 0x00010000272c7824 */ /* 0x000fe200078e00ff */
[----:B------:R-:W-:Y:S01]  /*9770*/  SHF.R.U64 R38, R70, 0x10, R71 ;  /* 0x0000001046267819 */ /* 0x000fe20000001247 */
[-C--:B------:R-:W-:Y:S01]  /*9780*/  FMUL.FTZ R46, R45, R43.reuse ;  /* 0x0000002b2d2e7220 */ /* 0x080fe20000410000 */
[----:B------:R-:W-:Y:S01]  /*9790*/  LOP3.LUT R39, R39, 0xffff0000, RZ, 0xc0, !PT ;  /* 0xffff000027277812 */ /* 0x000fe200078ec0ff */
[-C--:B------:R-:W-:Y:S01]  /*97a0*/  FMUL.FTZ R47, R45, R44.reuse ;  /* 0x0000002c2d2f7220 */ /* 0x080fe20000410000 */
[----:B------:R-:W-:Y:S01]  /*97b0*/  SHF.R.U64 R37, R54, 0x10, R55 ;  /* 0x0000001036257819 */ /* 0x000fe20000001237 */
[C---:B------:R-:W-:Y:S01]  /*97c0*/  FFMA.FTZ R46, R42.reuse, R44, -R46 ;  /* 0x0000002c2a2e7223 */ /* 0x040fe2000001082e */
[----:B------:R-:W-:Y:S01]  /*97d0*/  SHF.R.U32.HI R70, RZ, 0x10, R71 ;  /* 0x00000010ff467819 */ /* 0x000fe20000011647 */
[----:B------:R-:W-:Y:S01]  /*97e0*/  IMAD.U32 R44, R31, 0x10000, RZ ;  /* 0x000100001f2c7824 */ /* 0x000fe200078e00ff */
[----:B------:R-:W-:Y:S01]  /*97f0*/  SHF.R.U32.HI R54, RZ, 0x10, R55 ;  /* 0x00000010ff367819 */ /* 0x000fe20000011637 */
[----:B------:R-:W-:Y:S01]  /*9800*/  FFMA.FTZ R47, R42, R43, R47 ;  /* 0x0000002b2a2f7223 */ /* 0x000fe2000001002f */
[----:B0-----:R-:W-:Y:S01]  /*9810*/  SHF.R.U64 R11, R52, 0x10, R53 ;  /* 0x00000010340b7819 */ /* 0x001fe20000001235 */
[-C--:B------:R-:W-:Y:S01]  /*9820*/  FMUL.FTZ R53, R29, R40.reuse ;  /* 0x000000281d357220 */ /* 0x080fe20000410000 */
[----:B------:R-:W-:Y:S01]  /*9830*/  LOP3.LUT R13, R13, 0xffff0000, RZ, 0xc0, !PT ;  /* 0xffff00000d0d7812 */ /* 0x000fe200078ec0ff */
[-C--:B------:R-:W-:Y:S01]  /*9840*/  FMUL.FTZ R29, R29, R39.reuse ;  /* 0x000000271d1d7220 */ /* 0x080fe20000410000 */
[----:B------:R-:W-:Y:S01]  /*9850*/  PRMT R70, R152, 0x5432, R70 ;  /* 0x0000543298467816 */ /* 0x000fe20000000046 */
[----:B------:R-:W-:Y:S01]  /*9860*/  IMAD.U32 R43, R15, 0x10000, RZ ;  /* 0x000100000f2b7824 */ /* 0x000fe200078e00ff */
[----:B------:R-:W-:Y:S01]  /*9870*/  PRMT R54, R150, 0x5432, R54 ;  /* 0x0000543296367816 */ /* 0x000fe20000000036 */
[C---:B------:R-:W-:Y:S01]  /*9880*/  FFMA.FTZ R53, R13.reuse, R39, -R53 ;  /* 0x000000270d357223 */ /* 0x040fe20000010835 */
[----:B------:R-:W-:Y:S01]  /*9890*/  FFMA.FTZ R29, R13, R40, R29 ;  /* 0x000000280d1d7223 */ /* 0x000fe2000001001d */
[----:B------:R-:W-:Y:S01]  /*98a0*/  IMAD.U32 R13, R70, 0x10000, RZ ;  /* 0x00010000460d7824 */ /* 0x000fe200078e00ff */
[----:B------:R-:W-:Y:S01]  /*98b0*/  SHF.R.U64 R68, R68, 0x10, R69 ;  /* 0x0000001044447819 */ /* 0x000fe20000001245 */
[----:B------:R-:W-:Y:S01]  /*98c0*/  IMAD.U32 R39, R54, 0x10000, RZ ;  /* 0x0001000036277824 */ /* 0x000fe200078e00ff */
[----:B------:R-:W-:Y:S01]  /*98d0*/  LOP3.LUT R31, R31, 0xffff0000, RZ, 0xc0, !PT ;  /* 0xffff00001f1f7812 */ /* 0x000fe200078ec0ff */
[----:B------:R-:W-:Y:S01]  /*98e0*/  FMUL.FTZ R40, R44, R13 ;  /* 0x0000000d2c287220 */ /* 0x000fe20000410000 */
[----:B------:R-:W-:Y:S01]  /*98f0*/  LOP3.LUT R70, R70, 0xffff0000, RZ, 0xc0, !PT ;  /* 0xffff000046467812 */ /* 0x000fe200078ec0ff */
[-C--:B------:R-:W-:Y:S01]  /*9900*/  FMUL.FTZ R44, R44, R39.reuse ;  /* 0x000000272c2c7220 */ /* 0x080fe20000410000 */
[----:B------:R-:W-:Y:S01]  /*9910*/  PRMT R68, R153, 0x5410, R68 ;  /* 0x0000541099447816 */ /* 0x000fe20000000044 */
[----:B------:R-:W-:Y:S01]  /*9920*/  FFMA.FTZ R40, R43, R39, -R40 ;  /* 0x000000272b287223 */ /* 0x000fe20000010828 */
[----:B------:R-:W-:Y:S01]  /*9930*/  PRMT R11, R151, 0x5410, R11 ;  /* 0x00005410970b7816 */ /* 0x000fe2000000000b */
[----:B------:R-:W-:Y:S01]  /*9940*/  FFMA.FTZ R44, R43, R13, R44 ;  /* 0x0000000d2b2c7223 */ /* 0x000fe2000001002c */
[----:B------:R-:W-:Y:S01]  /*9950*/  LOP3.LUT R54, R54, 0xffff0000, RZ, 0xc0, !PT ;  /* 0xffff000036367812 */ /* 0x000fe200078ec0ff */
[----:B------:R-:W-:Y:S01]  /*9960*/  FMUL.FTZ R43, R31, R70 ;  /* 0x000000461f2b7220 */ /* 0x000fe20000410000 */
[----:B------:R-:W-:Y:S01]  /*9970*/  LOP3.LUT R15, R15, 0xffff0000, RZ, 0xc0, !PT ;  /* 0xffff00000f0f7812 */ /* 0x000fe200078ec0ff */
[C---:B------:R-:W-:Y:S01]  /*9980*/  IMAD.U32 R45, R28.reuse, 0x10000, RZ ;  /* 0x000100001c2d7824 */ /* 0x040fe200078e00ff */
[----:B------:R-:W-:Y:S01]  /*9990*/  LOP3.LUT R28, R28, 0xffff0000, RZ, 0xc0, !PT ;  /* 0xffff00001c1c7812 */ /* 0x000fe200078ec0ff */
[----:B------:R-:W-:-:S02]  /*99a0*/  IMAD.U32 R39, R68, 0x10000, RZ ;  /* 0x0001000044277824 */ /* 0x000fc400078e00ff */
[-C--:B------:R-:W-:Y:S01]  /*99b0*/  FMUL.FTZ R31, R31, R54.reuse ;  /* 0x000000361f1f7220 */ /* 0x080fe20000410000 */
[----:B------:R-:W-:Y:S01]  /*99c0*/  IMAD.U32 R13, R11, 0x10000, RZ ;  /* 0x000100000b0d7824 */ /* 0x000fe200078e00ff */
[----:B------:R-:W-:Y:S01]  /*99d0*/  LOP3.LUT R68, R68, 0xffff0000, RZ, 0xc0, !PT ;  /* 0xffff000044447812 */ /* 0x000fe200078ec0ff */
[----:B------:R-:W-:Y:S01]  /*99e0*/  FFMA.FTZ R43, R15, R54, -R43 ;  /* 0x000000360f2b7223 */ /* 0x000fe2000001082b */
[----:B------:R-:W-:Y:S01]  /*99f0*/  LOP3.LUT R54, R11, 0xffff0000, RZ, 0xc0, !PT ;  /* 0xffff00000b367812 */ /* 0x000fe200078ec0ff */
[C---:B------:R-:W-:Y:S01]  /*9a00*/  FMUL.FTZ R11, R45.reuse, R39 ;  /* 0x000000272d0b7220 */ /* 0x040fe20000410000 */
[----:B------:R-:W-:Y:S01]  /*9a10*/  LOP3.LUT R12, R12, 0xffff0000, RZ, 0xc0, !PT ;  /* 0xffff00000c0c7812 */ /* 0x000fe200078ec0ff */
[-C--:B------:R-:W-:Y:S01]  /*9a20*/  FMUL.FTZ R45, R45, R13.reuse ;  /* 0x0000000d2d2d7220 */ /* 0x080fe20000410000 */
[----:B------:R-:W-:Y:S01]  /*9a30*/  PRMT R37, R150, 0x5410, R37 ;  /* 0x0000541096257816 */ /* 0x000fe20000000025 */
[----:B------:R-:W-:Y:S01]  /*9a40*/  FFMA.FTZ R31, R15, R70, R31 ;  /* 0x000000460f1f7223 */ /* 0x000fe2000001001f */
[----:B------:R-:W-:Y:S01]  /*9a50*/  PRMT R38, R152, 0x5410, R38 ;  /* 0x0000541098267816 */ /* 0x000fe20000000026 */
[----:B------:R-:W-:Y:S01]  /*9a60*/  FMUL.FTZ R15, R28, R68 ;  /* 0x000000441c0f7220 */ /* 0x000fe20000410000 */
[----:B------:R-:W-:Y:S01]  /*9a70*/  FFMA.FTZ R11, R41, R13, -R11 ;  /* 0x0000000d290b7223 */ /* 0x000fe2000001080b */
[----:B------:R-:W-:-:S02]  /*9a80*/  IMAD.U32 R52, R30, 0x10000, RZ ;  /* 0x000100001e347824 */ /* 0x000fc400078e00ff */
[----:B------:R-:W-:Y:S01]  /*9a90*/  FFMA.FTZ R45, R41, R39, R45 ;  /* 0x00000027292d7223 */ /* 0x000fe2000001002d */
[-C--:B------:R-:W-:Y:S01]  /*9aa0*/  FMUL.FTZ R13, R28, R54.reuse ;  /* 0x000000361c0d7220 */ /* 0x080fe20000410000 */
[----:B------:R-:W-:Y:S01]  /*9ab0*/  LOP3.LUT R30, R30, 0xffff0000, RZ, 0xc0, !PT ;  /* 0xffff00001e1e7812 */ /* 0x000fe200078ec0ff */
[----:B------:R-:W-:Y:S01]  /*9ac0*/  FFMA.FTZ R54, R12, R54, -R15 ;  /* 0x000000360c367223 */ /* 0x000fe2000001080f */
[C---:B------:R-:W-:Y:S01]  /*9ad0*/  IMAD.U32 R39, R37.reuse, 0x10000, RZ ;  /* 0x0001000025277824 */ /* 0x040fe200078e00ff */
[C---:B------:R-:W-:Y:S01]  /*9ae0*/  LOP3.LUT R41, R38.reuse, 0xffff0000, RZ, 0xc0, !PT ;  /* 0xffff000026297812 */ /* 0x040fe200078ec0ff */
[----:B------:R-:W-:Y:S01]  /*9af0*/  IMAD.U32 R15, R38, 0x10000, RZ ;  /* 0x00010000260f7824 */ /* 0x000fe200078e00ff */
[----:B------:R-:W-:Y:S01]  /*9b00*/  LOP3.LUT R37, R37, 0xffff0000, RZ, 0xc0, !PT ;  /* 0xffff000025257812 */ /* 0x000fe200078ec0ff */
[----:B------:R-:W-:Y:S01]  /*9b10*/  FFMA.FTZ R12, R12, R68, R13 ;  /* 0x000000440c0c7223 */ /* 0x000fe2000001000d */
[----:B------:R-:W-:Y:S01]  /*9b20*/  SHF.L.U32 R42, R14, 0x10, RZ ;  /* 0x000000100e2a7819 */ /* 0x000fe200000006ff */
[----:B------:R-:W-:Y:S01]  /*9b30*/  FMUL.FTZ R13, R52, R15 ;  /* 0x0000000f340d7220 */ /* 0x000fe20000410000 */
[----:B------:R-:W-:Y:S01]  /*9b40*/  LOP3.LUT R14, R14, 0xffff0000, RZ, 0xc0, !PT ;  /* 0xffff00000e0e7812 */ /* 0x000fe200078ec0ff */
[----:B------:R-:W-:Y:S01]  /*9b50*/  FMUL.FTZ R55, R30, R41 ;  /* 0x000000291e377220 */ /* 0x000fe20000410000 */
[----:B------:R-:W-:Y:S01]  /*9b60*/  FMUL.FTZ R52, R52, R39 ;  /* 0x0000002734347220 */ /* 0x000fe20000410000 */
[----:B------:R-:W-:Y:S01]  /*9b70*/  FMUL.FTZ R30, R30, R37 ;  /* 0x000000251e1e7220 */ /* 0x000fe20000410000 */
[----:B------:R-:W-:Y:S01]  /*9b80*/  FFMA.FTZ R13, R42, R39, -R13 ;  /* 0x000000272a0d7223 */ /* 0x000fe2000001080d */
[----:B------:R-:W-:Y:S01]  /*9b90*/  FFMA.FTZ R28, R14, R37, -R55 ;  /* 0x000000250e1c7223 */ /* 0x000fe20000010837 */
[----:B------:R-:W-:Y:S01]  /*9ba0*/  FFMA.FTZ R52, R42, R15, R52 ;  /* 0x0000000f2a347223 */ /* 0x000fe20000010034 */
[----:B------:R-:W-:Y:S01]  /*9bb0*/  FFMA.FTZ R41, R14, R41, R30 ;  /* 0x000000290e297223 */ /* 0x000fe2000001001e */
[----:B------:R-:W-:-:S02]  /*9bc0*/  F2FP.BF16.F32.PACK_AB R30, R12, R45 ;  /* 0x0000002d0c1e723e */ /* 0x000fc400000010ff */
[----:B------:R-:W-:Y:S02]  /*9bd0*/  F2FP.BF16.F32.PACK_AB R46, R53, R46 ;  /* 0x0000002e352e723e */ /* 0x000fe400000010ff */
[----:B------:R-:W-:Y:S02]  /*9be0*/  F2FP.BF16.F32.PACK_AB R11, R54, R11 ;  /* 0x0000000b360b723e */ /* 0x000fe400000010ff */
[----:B------:R-:W-:Y:S02]  /*9bf0*/  F2FP.BF16.F32.PACK_AB R52, R41, R52 ;  /* 0x000000342934723e */ /* 0x000fe400000010ff */
[----:B------:R-:W-:Y:S01]  /*9c00*/  F2FP.BF16.F32.PACK_AB R14, R28, R13 ;  /* 0x0000000d1c0e723e */ /* 0x000fe200000010ff */
[----:B------:R-:W-:Y:S01]  /*9c10*/  IMAD.MOV.U32 R28, RZ, RZ, R30 ;  /* 0x000000ffff1c7224 */ /* 0x000fe200078e001e */
[----:B------:R-:W-:Y:S01]  /*9c20*/  F2FP.BF16.F32.PACK_AB R15, R43, R40 ;  /* 0x000000282b0f723e */ /* 0x000fe200000010ff */
[----:B------:R-:W-:Y:S01]  /*9c30*/  IMAD.MOV.U32 R12, RZ, RZ, R11 ;  /* 0x000000ffff0c7224 */ /* 0x000fe200078e000b */
[----:B------:R-:W-:Y:S01]  /*9c40*/  F2FP.BF16.F32.PACK_AB R29, R29, R47 ;  /* 0x0000002f1d1d723e */ /* 0x000fe200000010ff */
[----:B------:R-:W-:Y:S01]  /*9c50*/  IMAD.MOV.U32 R13, RZ, RZ, R46 ;  /* 0x000000ffff0d7224 */ /* 0x000fe200078e002e */
[----:B------:R-:W-:Y:S01]  /*9c60*/  F2FP.BF16.F32.PACK_AB R31, R31, R44 ;  /* 0x0000002c1f1f723e */ /* 0x000fe200000010ff */
[----:B------:R-:W-:-:S07]  /*9c70*/  IMAD.MOV.U32 R30, RZ, RZ, R52 ;  /* 0x000000ffff1e7224 */ /* 0x000fce00078e0034 */
.L_x_544:
[----:B------:R-:W-:Y:S05]  /*9c80*/  BSYNC B2 ;  /* 0x0000000000027941 */ /* 0x000fea0003800000 */
.L_x_543:
[----:B------:R-:W-:Y:S01]  /*9c90*/  ISETP.GE.AND P3, PT, R36, R131, PT ;  /* 0x000000832400720c */ /* 0x000fe20003f66270 */
[----:B-1----:R1:W-:-:S12]  /*9ca0*/  ST.E.128 desc[UR48][R34.64], R12 ;  /* 0x0000000c22007985 */ /* 0x0023d8000c101d30 */
[----:B------:R-:W-:-:S05]  /*9cb0*/  @!P3 IMAD.WIDE R36, R36, 0x2, R32 ;  /* 0x000000022424b825 */ /* 0x000fca00078e0220 */
[----:B--2---:R1:W-:Y:S02]  /*9cc0*/  @!P3 ST.E.128 desc[UR48][R36.64], R28 ;  /* 0x0000001c2400b985 */ /* 0x0043e4000c101d30 */
.L_x_542:
[----:B------:R-:W-:Y:S05]  /*9cd0*/  BSYNC B1 ;  /* 0x0000000000017941 */ /* 0x000fea0003800000 */
.L_x_541:
[----:B------:R-:W-:-:S13]  /*9ce0*/  ISETP.NE.AND P3, PT, R8, RZ, PT ;  /* 0x000000ff0800720c */ /* 0x000fda0003f65270 */
[----:B------:R-:W-:Y:S05]  /*9cf0*/  @!P3 BRA `(.L_x_493) ;  /* 0x0000000c00bcb947 */ /* 0x000fea0003800000 */
[----:B0--3--:R-:W2:Y:S01]  /*9d00*/  LDL R11, [R1] ;  /* 0x00000000010b7983 */ /* 0x009ea20000100800 */
[----:B-1----:R-:W-:Y:S01]  /*9d10*/  SHF.R.U32.HI R14, RZ, 0x3, R204 ;  /* 0x00000003ff0e7819 */ /* 0x002fe200000116cc */
[----:B------:R-:W-:Y:S01]  /*9d20*/  BSSY B1, `(.L_x_545) ;  /* 0x0000074000017945 */ /* 0x000fe20003800000 */
[----:B------:R-:W-:-:S04]  /*9d30*/  LEA R34, P3, R5, R117, 0x1 ;  /* 0x0000007505227211 */ /* 0x000fc800078608ff */
[----:B------:R-:W-:Y:S02]  /*9d40*/  LEA.HI.X R35, R5, R116, R106, 0x1, P3 ;  /* 0x0000007405237211 */ /* 0x000fe400018f0c6a */
[----:B------:R-:W-:Y:S02]  /*9d50*/  ISETP.GE.AND P3, PT, R192, R118, PT ;  /* 0x00000076c000720c */ /* 0x000fe40003f66270 */
[----:B--2---:R-:W-:-:S04]  /*9d60*/  LOP3.LUT P4, RZ, R11, 0x1, RZ, 0xc0, !PT ;  /* 0x000000010bff7812 */ /* 0x004fc8000788c0ff */
[----:B------:R-:W-:-:S04]  /*9d70*/  SEL R134, R119, R134, !P4 ;  /* 0x0000008677867207 */ /* 0x000fc80006000000 */
[----:B------:R-:W-:-:S04]  /*9d80*/  SHF.R.S32.HI R11, RZ, 0x1f, R134 ;  /* 0x0000001fff0b7819 */ /* 0x000fc80000011486 */
[----:B------:R-:W-:-:S04]  /*9d90*/  LEA.HI R11, R11, R134, RZ, 0x4 ;  /* 0x000000860b0b7211 */ /* 0x000fc800078f20ff */
[----:B------:R-:W-:-:S04]  /*9da0*/  LEA.HI.SX32 R11, R11, R110, 0x1c ;  /* 0x0000006e0b0b7211 */ /* 0x000fc800078fe2ff */
[----:B----4-:R-:W-:-:S04]  /*9db0*/  SHF.R.S32.HI R12, RZ, 0x1f, R11 ;  /* 0x0000001fff0c7819 */ /* 0x010fc8000001140b */
        /* <DEDUP_REMOVED lines=10> */
[----:B------:R-:W-:-:S04]  /*9e60*/  IMAD R28, R15, 0x2, R2 ;  /* 0x000000020f1c7824 */ /* 0x000fc800078e0202 */
[----:B------:R-:W0:Y:S04]  /*9e70*/  LDS.128 R12, [R13+0x1e400] ;  /* 0x01e400000d0c7984 */ /* 0x000e280000000c00 */
[----:B------:R-:W1:Y:S01]  /*9e80*/  LDS.128 R28, [R28+0x1e400] ;  /* 0x01e400001c1c7984 */ /* 0x000e620000000c00 */
[----:B------:R-:W-:Y:S05]  /*9e90*/  @P3 BRA `(.L_x_546) ;  /* 0x0000000400703947 */ /* 0x000fea0003800000 */
[----:B------:R-:W-:Y:S01]  /*9ea0*/  SHF.R.U64 R39, R64, 0x10, R65 ;  /* 0x0000001040277819 */ /* 0x000fe20000001241 */
[----:B-1----:R-:W-:Y:S01]  /*9eb0*/  IMAD.U32 R46, R29, 0x10000, RZ ;  /* 0x000100001d2e7824 */ /* 0x002fe200078e00ff */
[----:B------:R-:W-:Y:S01]  /*9ec0*/  SHF.R.U64 R36, R48, 0x10, R49 ;  /* 0x0000001030247819 */ /* 0x000fe20000001231 */
[----:B------:R-:W-:Y:S01]  /*9ed0*/  IMAD.U32 R47, R31, 0x10000, RZ ;  /* 0x000100001f2f7824 */ /* 0x000fe200078e00ff */
[----:B------:R-:W-:Y:S01]  /*9ee0*/  SHF.R.U32.HI R65, RZ, 0x10, R65 ;  /* 0x00000010ff417819 */ /* 0x000fe20000011641 */
[----:B0-----:R-:W-:Y:S01]  /*9ef0*/  IMAD.U32 R44, R15, 0x10000, RZ ;  /* 0x000100000f2c7824 */ /* 0x001fe200078e00ff */
[----:B------:R-:W-:Y:S01]  /*9f00*/  SHF.R.U32.HI R48, RZ, 0x10, R49 ;  /* 0x00000010ff307819 */ /* 0x000fe20000011631 */
[----:B------:R-:W-:Y:S01]  /*9f10*/  IMAD.U32 R43, R14, 0x10000, RZ ;  /* 0x000100000e2b7824 */ /* 0x000fe200078e00ff */
[----:B------:R-:W-:Y:S02]  /*9f20*/  PRMT R36, R141, 0x5432, R36 ;  /* 0x000054328d247816 */ /* 0x000fe40000000024 */
[----:B------:R-:W-:-:S02]  /*9f30*/  PRMT R65, R144, 0x5432, R65 ;  /* 0x0000543290417816 */ /* 0x000fc40000000041 */
[----:B------:R-:W-:Y:S02]  /*9f40*/  SHF.R.U64 R38, R66, 0x10, R67 ;  /* 0x0000001042267819 */ /* 0x000fe40000001243 */
[----:B------:R-:W-:Y:S01]  /*9f50*/  PRMT R141, R141, 0x5410, R48 ;  /* 0x000054108d8d7816 */ /* 0x000fe20000000030 */
[----:B------:R-:W-:Y:S01]  /*9f60*/  IMAD.U32 R49, R65, 0x10000, RZ ;  /* 0x0001000041317824 */ /* 0x000fe200078e00ff */
[----:B------:R-:W-:Y:S02]  /*9f70*/  SHF.R.U64 R37, R50, 0x10, R51 ;  /* 0x0000001032257819 */ /* 0x000fe40000001233 */
[----:B------:R-:W-:Y:S02]  /*9f80*/  SHF.R.U32.HI R66, RZ, 0x10, R67 ;  /* 0x00000010ff427819 */ /* 0x000fe40000011643 */
[----:B------:R-:W-:Y:S02]  /*9f90*/  SHF.R.U32.HI R51, RZ, 0x10, R51 ;  /* 0x00000010ff337819 */ /* 0x000fe40000011633 */
[----:B------:R-:W-:Y:S01]  /*9fa0*/  PRMT R144, R144, 0x5410, R39 ;  /* 0x0000541090907816 */ /* 0x000fe20000000027 */
[----:B------:R-:W-:Y:S01]  /*9fb0*/  IMAD.U32 R39, R141, 0x10000, RZ ;  /* 0x000100008d277824 */ /* 0x000fe200078e00ff */
[----:B------:R-:W-:-:S02]  /*9fc0*/  PRMT R37, R142, 0x5432, R37 ;  /* 0x000054328e257816 */ /* 0x000fc40000000025 */
[----:B------:R-:W-:Y:S01]  /*9fd0*/  PRMT R66, R143, 0x5432, R66 ;  /* 0x000054328f427816 */ /* 0x000fe20000000042 */
[----:B------:R-:W-:Y:S01]  /*9fe0*/  FMUL.FTZ R53, R46, R39 ;  /* 0x000000272e357220 */ /* 0x000fe20000410000 */
[----:B------:R-:W-:Y:S01]  /*9ff0*/  PRMT R142, R142, 0x5410, R51 ;  /* 0x000054108e8e7816 */ /* 0x000fe20000000033 */
[----:B------:R-:W-:Y:S01]  /*a000*/  FMUL.FTZ R51, R46, R49 ;  /* 0x000000312e337220 */ /* 0x000fe20000410000 */
[----:B------:R-:W-:Y:S01]  /*a010*/  SHF.L.U32 R40, R13, 0x10, RZ ;  /* 0x000000100d287819 */ /* 0x000fe200000006ff */
[----:B------:R-:W-:Y:S01]  /*a020*/  IMAD.U32 R48, R66, 0x10000, RZ ;  /* 0x0001000042307824 */ /* 0x000fe200078e00ff */
[----:B------:R-:W-:Y:S01]  /*a030*/  LOP3.LUT R42, R29, 0xffff0000, RZ, 0xc0, !PT ;  /* 0xffff00001d2a7812 */ /* 0x000fe200078ec0ff */
[----:B------:R-:W-:Y:S01]  /*a040*/  IMAD.U32 R46, R142, 0x10000, RZ ;  /* 0x000100008e2e7824 */ /* 0x000fe200078e00ff */
[----:B------:R-:W-:Y:S01]  /*a050*/  LOP3.LUT R65, R65, 0xffff0000, RZ, 0xc0, !PT ;  /* 0xffff000041417812 */ /* 0x000fe200078ec0ff */
[C---:B------:R-:W-:Y:S01]  /*a060*/  FFMA.FTZ R39, R40.reuse, R39, -R51 ;  /* 0x0000002728277223 */ /* 0x040fe20000010833 */
[----:B------:R-:W-:Y:S01]  /*a070*/  LOP3.LUT R141, R141, 0xffff0000, RZ, 0xc0, !PT ;  /* 0xffff00008d8d7812 */ /* 0x000fe200078ec0ff */
[----:B------:R-:W-:Y:S01]  /*a080*/  FFMA.FTZ R40, R40, R49, R53 ;  /* 0x0000003128287223 */ /* 0x000fe20000010035 */
[----:B------:R-:W-:Y:S01]  /*a090*/  LOP3.LUT R41, R13, 0xffff0000, RZ, 0xc0, !PT ;  /* 0xffff00000d297812 */ /* 0x000fe200078ec0ff */
[C---:B------:R-:W-:Y:S01]  /*a0a0*/  FMUL.FTZ R50, R42.reuse, R65 ;  /* 0x000000412a327220 */ /* 0x040fe20000410000 */
[C---:B------:R-:W-:Y:S01]  /*a0b0*/  FMUL.FTZ R49, R47.reuse, R48 ;  /* 0x000000302f317220 */ /* 0x040fe20000410000 */
[-C--:B------:R-:W-:Y:S01]  /*a0c0*/  FMUL.FTZ R47, R47, R46.reuse ;  /* 0x0000002e2f2f7220 */ /* 0x080fe20000410000 */
[-C--:B------:R-:W-:Y:S01]  /*a0d0*/  FMUL.FTZ R52, R42, R141.reuse ;  /* 0x0000008d2a347220 */ /* 0x080fe20000410000 */
[----:B------:R-:W-:Y:S01]  /*a0e0*/  FFMA.FTZ R42, R41, R141, -R50 ;  /* 0x0000008d292a7223 */ /* 0x000fe20000010832 */
[----:B------:R-:W-:Y:S01]  /*a0f0*/  FFMA.FTZ R46, R44, R46, -R49 ;  /* 0x0000002e2c2e7223 */ /* 0x000fe20000010831 */
[----:B------:R-:W-:-:S02]  /*a100*/  IMAD.U32 R29, R28, 0x10000, RZ ;  /* 0x000100001c1d7824 */ /* 0x000fc400078e00ff */
[----:B------:R-:W-:Y:S01]  /*a110*/  FFMA.FTZ R44, R44, R48, R47 ;  /* 0x000000302c2c7223 */ /* 0x000fe2000001002f */
[----:B------:R-:W-:Y:S01]  /*a120*/  IMAD.U32 R50, R144, 0x10000, RZ ;  /* 0x0001000090327824 */ /* 0x000fe200078e00ff */
[C---:B------:R-:W-:Y:S01]  /*a130*/  LOP3.LUT R47, R36.reuse, 0xffff0000, RZ, 0xc0, !PT ;  /* 0xffff0000242f7812 */ /* 0x040fe200078ec0ff */
[----:B------:R-:W-:Y:S01]  /*a140*/  IMAD.U32 R48, R36, 0x10000, RZ ;  /* 0x0001000024307824 */ /* 0x000fe200078e00ff */
[----:B------:R-:W-:Y:S01]  /*a150*/  LOP3.LUT R28, R28, 0xffff0000, RZ, 0xc0, !PT ;  /* 0xffff00001c1c7812 */ /* 0x000fe200078ec0ff */
[----:B------:R-:W-:Y:S01]  /*a160*/  FMUL.FTZ R36, R29, R50 ;  /* 0x000000321d247220 */ /* 0x000fe20000410000 */
[----:B------:R-:W-:Y:S01]  /*a170*/  LOP3.LUT R49, R144, 0xffff0000, RZ, 0xc0, !PT ;  /* 0xffff000090317812 */ /* 0x000fe200078ec0ff */
[----:B------:R-:W-:Y:S01]  /*a180*/  IMAD.U32 R13, R12, 0x10000, RZ ;  /* 0x000100000c0d7824 */ /* 0x000fe200078e00ff */
[----:B------:R-:W-:Y:S01]  /*a190*/  LOP3.LUT R31, R31, 0xffff0000, RZ, 0xc0, !PT ;  /* 0xffff00001f1f7812 */ /* 0x000fe200078ec0ff */
[-C--:B------:R-:W-:Y:S01]  /*a1a0*/  FMUL.FTZ R29, R29, R48.reuse ;  /* 0x000000301d1d7220 */ /* 0x080fe20000410000 */
[----:B------:R-:W-:Y:S01]  /*a1b0*/  PRMT R38, R143, 0x5410, R38 ;  /* 0x000054108f267816 */ /* 0x000fe20000000026 */
[----:B------:R-:W-:Y:S01]  /*a1c0*/  FFMA.FTZ R41, R41, R65, R52 ;  /* 0x0000004129297223 */ /* 0x000fe20000010034 */
[----:B------:R-:W-:Y:S01]  /*a1d0*/  LOP3.LUT R66, R66, 0xffff0000, RZ, 0xc0, !PT ;  /* 0xffff000042427812 */ /* 0x000fe200078ec0ff */
[----:B------:R-:W-:Y:S01]  /*a1e0*/  FMUL.FTZ R51, R28, R49 ;  /* 0x000000311c337220 */ /* 0x000fe20000410000 */
[----:B------:R-:W-:Y:S01]  /*a1f0*/  LOP3.LUT R142, R142, 0xffff0000, RZ, 0xc0, !PT ;  /* 0xffff00008e8e7812 */ /* 0x000fe200078ec0ff */
[C---:B------:R-:W-:Y:S01]  /*a200*/  FFMA.FTZ R36, R13.reuse, R48, -R36 ;  /* 0x000000300d247223 */ /* 0x040fe20000010824 */
[----:B------:R-:W-:Y:S01]  /*a210*/  LOP3.LUT R12, R12, 0xffff0000, RZ, 0xc0, !PT ;  /* 0xffff00000c0c7812 */ /* 0x000fe200078ec0ff */
[----:B------:R-:W-:Y:S01]  /*a220*/  FFMA.FTZ R29, R13, R50, R29 ;  /* 0x000000320d1d7223 */ /* 0x000fe2000001001d */
[----:B------:R-:W-:Y:S01]  /*a230*/  LOP3.LUT R15, R15, 0xffff0000, RZ, 0xc0, !PT ;  /* 0xffff00000f0f7812 */ /* 0x000fe200078ec0ff */
[----:B------:R-:W-:Y:S01]  /*a240*/  FMUL.FTZ R53, R28, R47 ;  /* 0x0000002f1c357220 */ /* 0x000fe20000410000 */
[----:B------:R-:W-:Y:S01]  /*a250*/  LOP3.LUT R45, R14, 0xffff0000, RZ, 0xc0, !PT ;  /* 0xffff00000e2d7812 */ /* 0x000fe200078ec0ff */
[----:B------:R-:W-:-:S02]  /*a260*/  IMAD.U32 R14, R30, 0x10000, RZ ;  /* 0x000100001e0e7824 */ /* 0x000fc400078e00ff */
[----:B------:R-:W-:Y:S01]  /*a270*/  FMUL.FTZ R52, R31, R66 ;  /* 0x000000421f347220 */ /* 0x000fe20000410000 */
[----:B------:R-:W-:Y:S01]  /*a280*/  IMAD.U32 R28, R38, 0x10000, RZ ;  /* 0x00010000261c7824 */ /* 0x000fe200078e00ff */
[----:B------:R-:W-:Y:S01]  /*a290*/  LOP3.LUT R30, R30, 0xffff0000, RZ, 0xc0, !PT ;  /* 0xffff00001e1e7812 */ /* 0x000fe200078ec0ff */
[----:B------:R-:W-:Y:S02]  /*a2a0*/  IMAD.U32 R13, R37, 0x10000, RZ ;  /* 0x00010000250d7824 */ /* 0x000fe400078e00ff */
[-C--:B------:R-:W-:Y:S01]  /*a2b0*/  FMUL.FTZ R54, R31, R142.reuse ;  /* 0x0000008e1f367220 */ /* 0x080fe20000410000 */
[----:B------:R-:W-:Y:S01]  /*a2c0*/  LOP3.LUT R38, R38, 0xffff0000, RZ, 0xc0, !PT ;  /* 0xffff000026267812 */ /* 0x000fe200078ec0ff */
[----:B------:R-:W-:Y:S01]  /*a2d0*/  FFMA.FTZ R31, R15, R142, -R52 ;  /* 0x0000008e0f1f7223 */ /* 0x000fe20000010834 */
[----:B------:R-:W-:Y:S01]  /*a2e0*/  LOP3.LUT R37, R37, 0xffff0000, RZ, 0xc0, !PT ;  /* 0xffff000025257812 */ /* 0x000fe200078ec0ff */
[C---:B------:R-:W-:Y:S01]  /*a2f0*/  FFMA.FTZ R51, R12.reuse, R47, -R51 ;  /* 0x0000002f0c337223 */ /* 0x040fe20000010833 */
[----:B------:R-:W-:Y:S01]  /*a300*/  FFMA.FTZ R15, R15, R66, R54 ;  /* 0x000000420f0f7223 */ /* 0x000fe20000010036 */
[----:B------:R-:W-:Y:S01]  /*a310*/  FFMA.FTZ R12, R12, R49, R53 ;  /* 0x000000310c0c7223 */ /* 0x000fe20000010035 */
[C---:B------:R-:W-:Y:S01]  /*a320*/  FMUL.FTZ R48, R14.reuse, R28 ;  /* 0x0000001c0e307220 */ /* 0x040fe20000410000 */
[----:B------:R-:W-:Y:S01]  /*a330*/  FMUL.FTZ R47, R14, R13 ;  /* 0x0000000d0e2f7220 */ /* 0x000fe20000410000 */
[C---:B------:R-:W-:Y:S01]  /*a340*/  FMUL.FTZ R14, R30.reuse, R38 ;  /* 0x000000261e0e7220 */ /* 0x040fe20000410000 */
[----:B------:R-:W-:Y:S01]  /*a350*/  FMUL.FTZ R49, R30, R37 ;  /* 0x000000251e317220 */ /* 0x000fe20000410000 */
[----:B------:R-:W-:Y:S01]  /*a360*/  F2FP.BF16.F32.PACK_AB R31, R31, R46 ;  /* 0x0000002e1f1f723e */ /* 0x000fe200000010ff */
[C---:B------:R-:W-:Y:S01]  /*a370*/  FFMA.FTZ R48, R43.reuse, R13, -R48 ;  /* 0x0000000d2b307223 */ /* 0x040fe20000010830 */
[----:B------:R-:W-:Y:S01]  /*a380*/  FFMA.FTZ R47, R43, R28, R47 ;  /* 0x0000001c2b2f7223 */ /* 0x000fe2000001002f */
[C---:B------:R-:W-:Y:S01]  /*a390*/  FFMA.FTZ R37, R45.reuse, R37, -R14 ;  /* 0x000000252d257223 */ /* 0x040fe2000001080e */
[----:B------:R-:W-:Y:S01]  /*a3a0*/  FFMA.FTZ R38, R45, R38, R49 ;  /* 0x000000262d267223 */ /* 0x000fe20000010031 */
[----:B------:R-:W-:Y:S01]  /*a3b0*/  F2FP.BF16.F32.PACK_AB R44, R15, R44 ;  /* 0x0000002c0f2c723e */ /* 0x000fe200000010ff */
[----:B------:R-:W-:Y:S01]  /*a3c0*/  IMAD.MOV.U32 R15, RZ, RZ, R31 ;  /* 0x000000ffff0f7224 */ /* 0x000fe200078e001f */
[----:B------:R-:W-:-:S02]  /*a3d0*/  F2FP.BF16.F32.PACK_AB R36, R51, R36 ;  /* 0x000000243324723e */ /* 0x000fc400000010ff */
[----:B------:R-:W-:Y:S01]  /*a3e0*/  F2FP.BF16.F32.PACK_AB R40, R41, R40 ;  /* 0x000000282928723e */ /* 0x000fe200000010ff */
[----:B------:R-:W-:Y:S01]  /*a3f0*/  IMAD.MOV.U32 R31, RZ, RZ, R44 ;  /* 0x000000ffff1f7224 */ /* 0x000fe200078e002c */
[----:B------:R-:W-:Y:S01]  /*a400*/  F2FP.BF16.F32.PACK_AB R28, R12, R29 ;  /* 0x0000001d0c1c723e */ /* 0x000fe200000010ff */
[----:B------:R-:W-:Y:S01]  /*a410*/  IMAD.MOV.U32 R12, RZ, RZ, R36 ;  /* 0x000000ffff0c7224 */ /* 0x000fe200078e0024 */
[----:B------:R-:W-:Y:S02]  /*a420*/  F2FP.BF16.F32.PACK_AB R13, R42, R39 ;  /* 0x000000272a0d723e */ /* 0x000fe400000010ff */
[----:B------:R-:W-:Y:S02]  /*a430*/  F2FP.BF16.F32.PACK_AB R14, R37, R48 ;  /* 0x00000030250e723e */ /* 0x000fe400000010ff */
[----:B------:R-:W-:Y:S02]  /*a440*/  F2FP.BF16.F32.PACK_AB R30, R38, R47 ;  /* 0x0000002f261e723e */ /* 0x000fe400000010ff */
[----:B------:R-:W-:-:S07]  /*a450*/  MOV R29, R40 ;  /* 0x00000028001d7202 */ /* 0x000fce0000000f00 */
.L_x_546:
[----:B------:R-:W-:Y:S05]  /*a460*/  BSYNC B1 ;  /* 0x0000000000017941 */ /* 0x000fea0003800000 */
.L_x_545:
[----:B0-----:R0:W-:Y:S01]  /*a470*/  ST.E.128 desc[UR48][R34.64], R12 ;  /* 0x0000000c22007985 */ /* 0x0011e2000c101d30 */
[----:B------:R-:W-:-:S13]  /*a480*/  ISETP.GE.AND P3, PT, R11, R131, PT ;  /* 0x000000830b00720c */ /* 0x000fda0003f66270 */
[----:B------:R-:W-:Y:S05]  /*a490*/  @P3 BRA `(.L_x_493) ;  /* 0x0000000400d43947 */ /* 0x000fea0003800000 */
[----:B------:R-:W-:-:S05]  /*a4a0*/  IMAD.WIDE R32, R11, 0x2, R32 ;  /* 0x000000020b207825 */ /* 0x000fca00078e0220 */
[----:B-1----:R1:W-:Y:S01]  /*a4b0*/  ST.E.128 desc[UR48][R32.64], R28 ;  /* 0x0000001c20007985 */ /* 0x0023e2000c101d30 */
[----:B------:R-:W-:Y:S05]  /*a4c0*/  BRA `(.L_x_493) ;  /* 0x0000000400c87947 */ /* 0x000fea0003800000 */
.L_x_458:
[----:B------:R-:W-:-:S13]  /*a4d0*/  ISETP.NE.AND P2, PT, R214, 0x3, PT ;  /* 0x00000003d600780c */ /* 0x000fda0003f45270 */
[----:B------:R-:W-:Y:S05]  /*a4e0*/  @!P2 BRA `(.L_x_547) ;  /* 0x000000000004a947 */ /* 0x000fea0003800000 */
[----:B------:R-:W-:Y:S01]  /*a4f0*/  BPT.TRAP 0x1 ;  /* 0x000000040000795c */ /* 0x000fe20000300000 */
.L_x_547:
[----:B------:R-:W-:Y:S01]  /*a500*/  IMAD R84, R18, 0x8, R2 ;  /* 0x0000000812547824 */ /* 0x000fe200078e0202 */
[----:B------:R-:W-:Y:S01]  /*a510*/  SHF.L.U32 R85, R203, 0x1f, RZ ;  /* 0x0000001fcb557819 */ /* 0x000fe200000006ff */
[----:B------:R-:W-:Y:S01]  /*a520*/  BSSY B1, `(.L_x_548) ;  /* 0x0000004000017945 */ /* 0x000fe20003800000 */
[----:B------:R-:W-:Y:S02]  /*a530*/  SHF.R.S32.HI R81, RZ, 0x1f, R26 ;  /* 0x0000001fff517819 */ /* 0x000fe4000001141a */
[----:B------:R-:W0:Y:S02]  /*a540*/  SYNCS.PHASECHK.TRANS64.TRYWAIT P3, [R84+URZ+0x30890], R85 ;  /* 0x03089055540075a7 */ /* 0x000e24000806017f */
[----:B0-----:R-:W-:Y:S05]  /*a550*/  @!P3 BRA `(.L_x_549) ;  /* 0x0000019000acb947 */ /* 0x001fea0003800000 */
.L_x_811:
[----:B------:R-:W-:Y:S05]  /*a560*/  BSYNC B1 ;  /* 0x0000000000017941 */ /* 0x000fea0003800000 */
.L_x_548:
[----:B------:R-:W-:Y:S01]  /*a570*/  ULDC.64 UR4, c[0x0][0x300] ;  /* 0x0000c00000047ab9 */ /* 0x000fe20000000a00 */
[----:B-----5:R-:W-:Y:S01]  /*a580*/  SHF.R.S32.HI R82, RZ, 0x1f, R21 ;  /* 0x0000001fff527819 */ /* 0x020fe20000011415 */
[----:B------:R-:W-:Y:S01]  /*a590*/  IMAD R11, R81, UR4, RZ ;  /* 0x00000004510b7c24 */ /* 0x000fe2000f8e02ff */
[----:B------:R-:W-:Y:S01]  /*a5a0*/  ULDC.64 UR6, c[0x0][0x2e8] ;  /* 0x0000ba0000067ab9 */ /* 0x000fe20000000a00 */
[----:B------:R-:W-:-:S04]  /*a5b0*/  IMAD.WIDE.U32 R12, R26, UR4, RZ ;  /* 0x000000041a0c7c25 */ /* 0x000fc8000f8e00ff */
[----:B------:R-:W-:Y:S01]  /*a5c0*/  IMAD R11, R26, UR5, R11 ;  /* 0x000000051a0b7c24 */ /* 0x000fe2000f8e020b */
[----:B------:R-:W-:Y:S01]  /*a5d0*/  ULDC.64 UR4, c[0x0][0x310] ;  /* 0x0000c40000047ab9 */ /* 0x000fe20000000a00 */
[----:B------:R-:W-:Y:S02]  /*a5e0*/  IMAD R83, R24, -0x60, R25 ;  /* 0xffffffa018537824 */ /* 0x000fe400078e0219 */
[----:B------:R-:W-:Y:S02]  /*a5f0*/  IMAD R14, R82, UR4, RZ ;  /* 0x00000004520e7c24 */ /* 0x000fe4000f8e02ff */
[----:B------:R-:W-:Y:S01]  /*a600*/  IMAD.IADD R13, R13, 0x1, R11 ;  /* 0x000000010d0d7824 */ /* 0x000fe200078e020b */
[----:B------:R-:W-:Y:S01]  /*a610*/  VIMNMX R83, R83, 0x60, PT ;  /* 0x0000006053537848 */ /* 0x000fe20003fe0100 */
[C---:B------:R-:W-:Y:S02]  /*a620*/  IMAD R11, R21.reuse, UR5, R14 ;  /* 0x00000005150b7c24 */ /* 0x040fe4000f8e020e */
[----:B------:R-:W-:Y:S01]  /*a630*/  IMAD.WIDE.U32 R12, R21, UR4, R12 ;  /* 0x00000004150c7c25 */ /* 0x000fe2000f8e000c */
[----:B------:R-:W-:-:S03]  /*a640*/  ULDC.64 UR4, c[0x0][0x308] ;  /* 0x0000c20000047ab9 */ /* 0x000fc60000000a00 */
[----:B------:R-:W-:Y:S02]  /*a650*/  IMAD.IADD R13, R13, 0x1, R11 ;  /* 0x000000010d0d7824 */ /* 0x000fe400078e020b */
[----:B------:R-:W-:Y:S02]  /*a660*/  IMAD.IADD R37, R83, 0x1, -R202 ;  /* 0x0000000153257824 */ /* 0x000fe400078e0aca */
[----:B------:R-:W-:Y:S01]  /*a670*/  IMAD.WIDE.U32 R12, R196, UR4, R12 ;  /* 0x00000004c40c7c25 */ /* 0x000fe2000f8e000c */
[----:B------:R-:W-:-:S03]  /*a680*/  UMOV UR4, 0xffffffff ;  /* 0xffffffff00047882 */ /* 0x000fc60000000000 */
[----:B------:R-:W-:Y:S01]  /*a690*/  IMAD R35, R196, UR5, R13 ;  /* 0x00000005c4237c24 */ /* 0x000fe2000f8e020d */
[----:B------:R-:W-:-:S04]  /*a6a0*/  LEA R34, P3, R12, UR6, 0x1 ;  /* 0x000000060c227c11 */ /* 0x000fc8000f8608ff */
[----:B------:R-:W-:Y:S02]  /*a6b0*/  LEA.HI.X R35, R12, UR7, R35, 0x1, P3 ;  /* 0x000000070c237c11 */ /* 0x000fe400098f0c23 */
[----:B------:R-:W-:Y:S01]  /*a6c0*/  ISETP.GE.AND P3, PT, R37, 0x1, PT ;  /* 0x000000012500780c */ /* 0x000fe20003f66270 */
[----:B------:R-:W-:-:S12]  /*a6d0*/  BRA.DIV UR4, `(.L_x_550) ;  /* 0x0000019204607947 */ /* 0x000fd8000b800000 */
[----:B------:R1:W2:Y:S04]  /*a6e0*/  SHFL.IDX PT, R36, R35, RZ, 0x1c1f ;  /* 0x001c1fff23247589 */ /* 0x0002a800000e0000 */
[----:B------:R1:W3:Y:S02]  /*a6f0*/  SHFL.IDX PT, R39, R34, RZ, 0x1c1f ;  /* 0x001c1fff22277589 */ /* 0x0002e400000e0000 */
.L_x_815:
[----:B------:R-:W-:Y:S04]  /*a700*/  BSSY B1, `(.L_x_551) ;  /* 0x0000025000017945 */ /* 0x000fe80003800000 */
[----:B------:R-:W-:Y:S05]  /*a710*/  @!P3 BRA `(.L_x_552) ;  /* 0x00000000008cb947 */ /* 0x000fea0003800000 */
[----:B------:R-:W-:Y:S02]  /*a720*/  ULDC UR4, c[0x0][0x2f4] ;  /* 0x0000bd0000047ab9 */ /* 0x000fe40000000800 */
[----:B------:R-:W-:Y:S02]  /*a730*/  ISETP.GE.AND P5, PT, R16, UR4, PT ;  /* 0x0000000410007c0c */ /* 0x000fe4000bfa6270 */
[----:B------:R-:W-:-:S11]  /*a740*/  ISETP.GE.AND P4, PT, R22, UR4, PT ;  /* 0x0000000416007c0c */ /* 0x000fd6000bf86270 */
[----:B------:R-:W4:Y:S01]  /*a750*/  @!P5 LDS.128 R12, [R27+0x1e000] ;  /* 0x01e000001b0cd984 */ /* 0x000f220000000c00 */
[----:B---3--:R-:W-:-:S04]  /*a760*/  @!P5 LEA R32, P3, R16, R39, 0x1 ;  /* 0x000000271020d211 */ /* 0x008fc800078608ff */
[----:B--2---:R-:W-:Y:S02]  /*a770*/  @!P5 LEA.HI.X R33, R16, R36, R17, 0x1, P3 ;  /* 0x000000241021d211 */ /* 0x004fe400018f0c11 */
[----:B------:R-:W-:-:S04]  /*a780*/  @!P4 LEA R30, P3, R22, R39, 0x1 ;  /* 0x00000027161ec211 */ /* 0x000fc800078608ff */
[----:B------:R-:W-:Y:S02]  /*a790*/  @!P4 LEA.HI.X R31, R22, R36, R201, 0x1, P3 ;  /* 0x00000024161fc211 */ /* 0x000fe400018f0cc9 */
[----:B------:R-:W-:-:S13]  /*a7a0*/  ISETP.GE.AND P3, PT, R19, UR4, PT ;  /* 0x0000000413007c0c */ /* 0x000fda000bf66270 */
[----:B------:R-:W-:-:S04]  /*a7b0*/  @!P3 LEA R28, P6, R19, R39, 0x1 ;  /* 0x00000027131cb211 */ /* 0x000fc800078c08ff */
[----:B------:R-:W-:Y:S01]  /*a7c0*/  @!P3 LEA.HI.X R29, R19, R36, R200, 0x1, P6 ;  /* 0x00000024131db211 */ /* 0x000fe200030f0cc8 */
[----:B----4-:R2:W-:Y:S01]  /*a7d0*/  @!P5 ST.E.128 desc[UR48][R32.64], R12 ;  /* 0x0000000c2000d985 */ /* 0x0105e2000c101d30 */
[----:B------:R-:W-:-:S13]  /*a7e0*/  ISETP.GE.AND P5, PT, R193, UR4, PT ;  /* 0x00000004c1007c0c */ /* 0x000fda000bfa6270 */
[----:B------:R-:W3:Y:S01]  /*a7f0*/  @!P5 LDS.128 R12, [R80+0x1e000] ;  /* 0x01e00000500cd984 */ /* 0x000ee20000000c00 */
[----:B------:R-:W-:Y:S02]  /*a800*/  @!P5 IMAD.SHL.U32 R11, R197, 0x8, RZ ;  /* 0x00000008c50bd824 */ /* 0x000fe400078e00ff */
[----:B--2---:R-:W-:Y:S02]  /*a810*/  @!P5 IMAD.MOV.U32 R32, RZ, RZ, R39 ;  /* 0x000000ffff20d224 */ /* 0x004fe400078e0027 */
[----:B------:R-:W-:Y:S02]  /*a820*/  @!P5 IMAD.MOV.U32 R33, RZ, RZ, R36 ;  /* 0x000000ffff21d224 */ /* 0x000fe400078e0024 */
[----:B------:R-:W-:-:S05]  /*a830*/  @!P5 IMAD.WIDE R32, R11, 0x2, R32 ;  /* 0x000000020b20d825 */ /* 0x000fca00078e0220 */
[----:B---3--:R2:W-:Y:S01]  /*a840*/  @!P5 ST.E.128 desc[UR48][R32.64], R12 ;  /* 0x0000000c2000d985 */ /* 0x0085e2000c101d30 */
[----:B------:R-:W-:-:S13]  /*a850*/  ISETP.GE.AND P5, PT, R192, UR4, PT ;  /* 0x00000004c0007c0c */ /* 0x000fda000bfa6270 */
[----:B------:R-:W3:Y:S01]  /*a860*/  @!P5 LDS.128 R12, [R27+0x21000] ;  /* 0x021000001b0cd984 */ /* 0x000ee20000000c00 */
[----:B------:R-:W-:Y:S02]  /*a870*/  @!P5 IMAD.SHL.U32 R11, R198, 0x8, RZ ;  /* 0x00000008c60bd824 */ /* 0x000fe400078e00ff */
[----:B--2---:R-:W-:Y:S02]  /*a880*/  @!P5 IMAD.MOV.U32 R32, RZ, RZ, R39 ;  /* 0x000000ffff20d224 */ /* 0x004fe400078e0027 */
[----:B------:R-:W-:Y:S02]  /*a890*/  @!P5 IMAD.MOV.U32 R33, RZ, RZ, R36 ;  /* 0x000000ffff21d224 */ /* 0x000fe400078e0024 */
[----:B------:R-:W-:-:S05]  /*a8a0*/  @!P5 IMAD.WIDE R32, R11, 0x2, R32 ;  /* 0x000000020b20d825 */ /* 0x000fca00078e0220 */
[----:B---3--:R2:W-:Y:S01]  /*a8b0*/  @!P5 ST.E.128 desc[UR48][R32.64], R12 ;  /* 0x0000000c2000d985 */ /* 0x0085e2000c101d30 */
[----:B------:R-:W-:-:S03]  /*a8c0*/  ISETP.GE.AND P5, PT, R23, UR4, PT ;  /* 0x0000000417007c0c */ /* 0x000fc6000bfa6270 */
[----:B------:R-:W3:Y:S10]  /*a8d0*/  @!P4 LDS.128 R12, [R80+0x21000] ;  /* 0x02100000500cc984 */ /* 0x000ef40000000c00 */
[----:B--2---:R-:W-:-:S04]  /*a8e0*/  @!P5 LEA R32, P6, R23, R39, 0x1 ;  /* 0x000000271720d211 */ /* 0x004fc800078c08ff */
[----:B------:R-:W-:Y:S01]  /*a8f0*/  @!P5 LEA.HI.X R33, R23, R36, R199, 0x1, P6 ;  /* 0x000000241721d211 */ /* 0x000fe200030f0cc7 */
[----:B---3--:R-:W-:Y:S04]  /*a900*/  @!P4 ST.E.128 desc[UR48][R30.64], R12 ;  /* 0x0000000c1e00c985 */ /* 0x008fe8000c101d30 */
[----:B------:R-:W2:Y:S04]  /*a910*/  @!P3 LDS.128 R12, [R27+0x24000] ;  /* 0x024000001b0cb984 */ /* 0x000ea80000000c00 */
[----:B--2---:R-:W-:Y:S04]  /*a920*/  @!P3 ST.E.128 desc[UR48][R28.64], R12 ;  /* 0x0000000c1c00b985 */ /* 0x004fe8000c101d30 */
[----:B------:R-:W2:Y:S04]  /*a930*/  @!P5 LDS.128 R12, [R80+0x24000] ;  /* 0x02400000500cd984 */ /* 0x000ea80000000c00 */
[----:B--2---:R4:W-:Y:S02]  /*a940*/  @!P5 ST.E.128 desc[UR48][R32.64], R12 ;  /* 0x0000000c2000d985 */ /* 0x0049e4000c101d30 */
.L_x_552:
[----:B------:R-:W-:Y:S05]  /*a950*/  BSYNC B1 ;  /* 0x0000000000017941 */ /* 0x000fea0003800000 */
.L_x_551:
[----:B------:R-:W-:-:S03]  /*a960*/  UMOV UR4, 0xffffffff ;  /* 0xffffffff00047882 */ /* 0x000fc60000000000 */
[----:B------:R-:W-:Y:S05]  /*a970*/  BRA.DIV UR4, `(.L_x_553) ;  /* 0x0000019204047947 */ /* 0x000fea000b800000 */
[----:B--2---:R2:W0:Y:S04]  /*a980*/  SHFL.IDX PT, R36, R35, 0x1, 0x1c1f ;  /* 0x003c1f0023247f89 */ /* 0x00442800000e0000 */
[----:B---3--:R2:W3:Y:S02]  /*a990*/  SHFL.IDX PT, R39, R34, 0x1, 0x1c1f ;  /* 0x003c1f0022277f89 */ /* 0x0084e400000e0000 */
.L_x_819:
[----:B------:R-:W-:-:S13]  /*a9a0*/  ISETP.GE.AND P3, PT, R37, 0x41, PT ;  /* 0x000000412500780c */ /* 0x000fda0003f66270 */
[----:B------:R-:W-:Y:S05]  /*a9b0*/  @!P3 BRA `(.L_x_493) ;  /* 0x00000000008cb947 */ /* 0x000fea0003800000 */
[----:B------:R-:W-:Y:S02]  /*a9c0*/  ULDC UR4, c[0x0][0x2f4] ;  /* 0x0000bd0000047ab9 */ /* 0x000fe40000000800 */
[----:B------:R-:W-:Y:S02]  /*a9d0*/  ISETP.GE.AND P5, PT, R16, UR4, PT ;  /* 0x0000000410007c0c */ /* 0x000fe4000bfa6270 */
[----:B------:R-:W-:-:S11]  /*a9e0*/  ISETP.GE.AND P4, PT, R22, UR4, PT ;  /* 0x0000000416007c0c */ /* 0x000fd6000bf86270 */
[----:B----4-:R-:W4:Y:S01]  /*a9f0*/  @!P5 LDS.128 R12, [R27+0x20000] ;  /* 0x020000001b0cd984 */ /* 0x010f220000000c00 */
[----:B---3--:R-:W-:-:S04]  /*aa00*/  @!P5 LEA R32, P3, R16, R39, 0x1 ;  /* 0x000000271020d211 */ /* 0x008fc800078608ff */
[----:B0-----:R-:W-:Y:S02]  /*aa10*/  @!P5 LEA.HI.X R33, R16, R36, R17, 0x1, P3 ;  /* 0x000000241021d211 */ /* 0x001fe400018f0c11 */
        /* <DEDUP_REMOVED lines=9> */
[----:B0-----:R-:W-:Y:S02]  /*aab0*/  @!P5 IMAD.MOV.U32 R32, RZ, RZ, R39 ;  /* 0x000000ffff20d224 */ /* 0x001fe400078e0027 */
[----:B------:R-:W-:Y:S02]  /*aac0*/  @!P5 IMAD.MOV.U32 R33, RZ, RZ, R36 ;  /* 0x000000ffff21d224 */ /* 0x000fe400078e0024 */
[----:B------:R-:W-:-:S05]  /*aad0*/  @!P5 IMAD.WIDE R32, R11, 0x2, R32 ;  /* 0x000000020b20d825 */ /* 0x000fca00078e0220 */
[----:B---3--:R0:W-:Y:S01]  /*aae0*/  @!P5 ST.E.128 desc[UR48][R32.64], R12 ;  /* 0x0000000c2000d985 */ /* 0x0081e2000c101d30 */
[----:B------:R-:W-:-:S13]  /*aaf0*/  ISETP.GE.AND P5, PT, R192, UR4, PT ;  /* 0x00000004c0007c0c */ /* 0x000fda000bfa6270 */
[----:B------:R-:W3:Y:S01]  /*ab00*/  @!P5 LDS.128 R12, [R27+0x23000] ;  /* 0x023000001b0cd984 */ /* 0x000ee20000000c00 */
[----:B------:R-:W-:Y:S01]  /*ab10*/  @!P5 IMAD.SHL.U32 R11, R198, 0x8, RZ ;  /* 0x00000008c60bd824 */ /* 0x000fe200078e00ff */
[----:B0-----:R-:W-:Y:S01]  /*ab20*/  @!P5 MOV R32, R39 ;  /* 0x000000270020d202 */ /* 0x001fe20000000f00 */
[----:B------:R-:W-:-:S04]  /*ab30*/  @!P5 IMAD.MOV.U32 R33, RZ, RZ, R36 ;  /* 0x000000ffff21d224 */ /* 0x000fc800078e0024 */
[----:B------:R-:W-:-:S05]  /*ab40*/  @!P5 IMAD.WIDE R32, R11, 0x2, R32 ;  /* 0x000000020b20d825 */ /* 0x000fca00078e0220 */
[----:B---3--:R0:W-:Y:S01]  /*ab50*/  @!P5 ST.E.128 desc[UR48][R32.64], R12 ;  /* 0x0000000c2000d985 */ /* 0x0081e2000c101d30 */
[----:B------:R-:W-:-:S03]  /*ab60*/  ISETP.GE.AND P5, PT, R23, UR4, PT ;  /* 0x0000000417007c0c */ /* 0x000fc6000bfa6270 */
[----:B------:R-:W3:Y:S10]  /*ab70*/  @!P4 LDS.128 R12, [R80+0x23000] ;  /* 0x02300000500cc984 */ /* 0x000ef40000000c00 */
[----:B0-----:R-:W-:-:S04]  /*ab80*/  @!P5 LEA R32, P6, R23, R39, 0x1 ;  /* 0x000000271720d211 */ /* 0x001fc800078c08ff */
[----:B------:R-:W-:Y:S01]  /*ab90*/  @!P5 LEA.HI.X R33, R23, R36, R199, 0x1, P6 ;  /* 0x000000241721d211 */ /* 0x000fe200030f0cc7 */
[----:B---3--:R-:W-:Y:S04]  /*aba0*/  @!P4 ST.E.128 desc[UR48][R30.64], R12 ;  /* 0x0000000c1e00c985 */ /* 0x008fe8000c101d30 */
[----:B------:R-:W0:Y:S04]  /*abb0*/  @!P3 LDS.128 R12, [R27+0x26000] ;  /* 0x026000001b0cb984 */ /* 0x000e280000000c00 */
[----:B0-----:R-:W-:Y:S04]  /*abc0*/  @!P3 ST.E.128 desc[UR48][R28.64], R12 ;  /* 0x0000000c1c00b985 */ /* 0x001fe8000c101d30 */
[----:B------:R-:W0:Y:S04]  /*abd0*/  @!P5 LDS.128 R12, [R80+0x26000] ;  /* 0x02600000500cd984 */ /* 0x000e280000000c00 */
[----:B0-----:R0:W-:Y:S02]  /*abe0*/  @!P5 ST.E.128 desc[UR48][R32.64], R12 ;  /* 0x0000000c2000d985 */ /* 0x0011e4000c101d30 */
.L_x_493:
[----:B------:R-:W-:Y:S05]  /*abf0*/  BSYNC B0 ;  /* 0x0000000000007941 */ /* 0x000fea0003800000 */
.L_x_457:
[----:B0--3--:R-:W0:Y:S01]  /*ac00*/  S2R R11, SR_TID.X ;  /* 0x00000000000b7919 */ /* 0x009e220000002100 */
[----:B------:R-:W-:Y:S01]  /*ac10*/  @!PT LDS RZ, [RZ] ;  /* 0x00000000fffff984 */ /* 0x000fe20000000800 */
[----:B------:R-:W-:Y:S01]  /*ac20*/  @!PT LDS RZ, [RZ] ;  /* 0x00000000fffff984 */ /* 0x000fe20000000800 */
[----:B------:R-:W-:Y:S01]  /*ac30*/  @!PT LDS RZ, [RZ] ;  /* 0x00000000fffff984 */ /* 0x000fe20000000800 */
[----:B------:R-:W-:Y:S01]  /*ac40*/  @!PT LDS RZ, [RZ] ;  /* 0x00000000fffff984 */ /* 0x000fe20000000800 */
[----:B------:R3:W-:Y:S06]  /*ac50*/  MEMBAR.ALL.CTA ;  /* 0x0000000000007992 */ /* 0x0007ec0000008000 */
[----:B---3--:R-:W3:Y:S01]  /*ac60*/  FENCE.VIEW.ASYNC.S ;  /* 0x00000000000073c6 */ /* 0x008ee20000000000 */
[----:B------:R-:W-:Y:S05]  /*ac70*/  WARPSYNC.ALL ;  /* 0x0000000000007948 */ /* 0x000fea0003800000 */
[----:B------:R-:W-:Y:S01]  /*ac80*/  BSSY B0, `(.L_x_554) ;  /* 0x0000009000007945 */ /* 0x000fe20003800000 */
[----:B0-----:R-:W-:Y:S01]  /*ac90*/  LOP3.LUT R11, R11, 0x7f, RZ, 0xc0, !PT ;  /* 0x0000007f0b0b7812 */ /* 0x001fe200078ec0ff */
[----:B---3--:R0:W-:Y:S03]  /*aca0*/  BAR.SYNC.DEFER_BLOCKING R162, 0x80 ;  /* 0x000200a20000751d */ /* 0x0081e60000010000 */
[----:B------:R-:W-:-:S13]  /*acb0*/  ISETP.NE.AND P3, PT, R11, RZ, PT ;  /* 0x000000ff0b00720c */ /* 0x000fda0003f65270 */
[----:B------:R-:W-:-:S05]  /*acc0*/  @!P3 VIADD R11, R84, 0x308a0 ;  /* 0x000308a0540bb836 */ /* 0x000fca0000000000 */
[----:B------:R-:W-:-:S04]  /*acd0*/  @!P3 PRMT R11, RZ, 0x654, R11 ;  /* 0x00000654ff0bb816 */ /* 0x000fc8000000000b */
[----:B------:R0:W-:Y:S01]  /*ace0*/  @!P3 SYNCS.ARRIVE.TRANS64.RED.A1T0 RZ, [R11+URZ], RZ ;  /* 0x000000ff0bffb9a7 */ /* 0x0001e2000810043f */
[----:B------:R-:W-:Y:S05]  /*acf0*/  @!P2 BRA `(.L_x_555) ;  /* 0x000000000004a947 */ /* 0x000fea0003800000 */
[----:B------:R-:W-:Y:S01]  /*ad00*/  BPT.TRAP 0x1 ;  /* 0x000000040000795c */ /* 0x000fe20000300000 */
.L_x_555:
[----:B------:R-:W-:Y:S05]  /*ad10*/  BSYNC B0 ;  /* 0x0000000000007941 */ /* 0x000fea0003800000 */
.L_x_554:
[----:B------:R-:W3:Y:S01]  /*ad20*/  SYNCS.PHASECHK.TRANS64.TRYWAIT P2, [R84+URZ+0x308b0], R85 ;  /* 0x0308b055540075a7 */ /* 0x000ee2000804017f */
[----:B------:R-:W-:Y:S01]  /*ad30*/  ULDC UR50, c[0x0][0x2f4] ;  /* 0x0000bd0000327ab9 */ /* 0x000fe20000000800 */
[----:B------:R-:W-:Y:S04]  /*ad40*/  BSSY B0, `(.L_x_556) ;  /* 0x0000002000007945 */ /* 0x000fe80003800000 */
[----:B---3--:R-:W-:Y:S05]  /*ad50*/  @!P2 BRA `(.L_x_557) ;  /* 0x0000018c0058a947 */ /* 0x008fea0003800000 */
.L_x_820:
[----:B------:R-:W-:Y:S05]  /*ad60*/  BSYNC B0 ;  /* 0x0000000000007941 */ /* 0x000fea0003800000 */
.L_x_556:
[----:B------:R-:W-:Y:S01]  /*ad70*/  ULDC.64 UR4, c[0x0][0x328] ;  /* 0x0000ca0000047ab9 */ /* 0x000fe20000000a00 */
[----:B------:R-:W-:Y:S01]  /*ad80*/  ULDC.64 UR6, c[0x0][0x318] ;  /* 0x0000c60000067ab9 */ /* 0x000fe20000000a00 */
[----:B------:R-:W-:Y:S01]  /*ad90*/  IMAD R81, R81, UR4, RZ ;  /* 0x0000000451517c24 */ /* 0x000fe2000f8e02ff */
[----:B------:R-:W-:Y:S01]  /*ada0*/  BSSY B0, `(.L_x_558) ;  /* 0x0000033000007945 */ /* 0x000fe20003800000 */
[----:B-12-4-:R-:W-:-:S04]  /*adb0*/  IMAD.WIDE.U32 R12, R26, UR4, RZ ;  /* 0x000000041a0c7c25 */ /* 0x016fc8000f8e00ff */
[----:B------:R-:W-:Y:S01]  /*adc0*/  IMAD R81, R26, UR5, R81 ;  /* 0x000000051a517c24 */ /* 0x000fe2000f8e0251 */
[----:B------:R-:W-:Y:S01]  /*add0*/  ULDC.64 UR4, c[0x0][0x338] ;  /* 0x0000ce0000047ab9 */ /* 0x000fe20000000a00 */
[----:B------:R-:W-:Y:S02]  /*ade0*/  IMAD.IADD R83, R83, 0x1, -R202 ;  /* 0x0000000153537824 */ /* 0x000fe400078e0aca */
[----:B------:R-:W-:Y:S02]  /*adf0*/  IMAD R82, R82, UR4, RZ ;  /* 0x0000000452527c24 */ /* 0x000fe4000f8e02ff */
[----:B------:R-:W-:Y:S02]  /*ae00*/  IMAD.IADD R13, R13, 0x1, R81 ;  /* 0x000000010d0d7824 */ /* 0x000fe400078e0251 */
[C---:B0-----:R-:W-:Y:S02]  /*ae10*/  IMAD R11, R21.reuse, UR5, R82 ;  /* 0x00000005150b7c24 */ /* 0x041fe4000f8e0252 */
[----:B------:R-:W-:Y:S01]  /*ae20*/  IMAD.WIDE.U32 R12, R21, UR4, R12 ;  /* 0x00000004150c7c25 */ /* 0x000fe2000f8e000c */
[----:B------:R-:W-:-:S03]  /*ae30*/  ULDC.64 UR4, c[0x0][0x330] ;  /* 0x0000cc0000047ab9 */ /* 0x000fc60000000a00 */
[----:B------:R-:W-:Y:S02]  /*ae40*/  IMAD.IADD R13, R13, 0x1, R11 ;  /* 0x000000010d0d7824 */ /* 0x000fe400078e020b */
[----:B------:R-:W-:-:S04]  /*ae50*/  IMAD.WIDE.U32 R12, R196, UR4, R12 ;  /* 0x00000004c40c7c25 */ /* 0x000fc8000f8e000c */
[----:B------:R-:W-:Y:S01]  /*ae60*/  IMAD R11, R196, UR5, R13 ;  /* 0x00000005c40b7c24 */ /* 0x000fe2000f8e020d */
[----:B------:R-:W-:-:S04]  /*ae70*/  LEA R21, P2, R12, UR6, 0x1 ;  /* 0x000000060c157c11 */ /* 0x000fc8000f8408ff */
[----:B------:R-:W-:Y:S01]  /*ae80*/  LEA.HI.X R11, R12, UR7, R11, 0x1, P2 ;  /* 0x000000070c0b7c11 */ /* 0x000fe200090f0c0b */
[----:B------:R0:W1:Y:S01]  /*ae90*/  SHFL.IDX PT, R32, R21, RZ, 0x1c1f ;  /* 0x001c1fff15207589 */ /* 0x00006200000e0000 */
[----:B------:R-:W-:-:S03]  /*aea0*/  ISETP.GE.AND P2, PT, R83, 0x1, PT ;  /* 0x000000015300780c */ /* 0x000fc60003f46270 */
[----:B------:R0:W2:Y:S10]  /*aeb0*/  SHFL.IDX PT, R33, R11, RZ, 0x1c1f ;  /* 0x001c1fff0b217589 */ /* 0x0000b400000e0000 */
[----:B0-----:R-:W-:Y:S05]  /*aec0*/  @!P2 BRA `(.L_x_559) ;  /* 0x000000000080a947 */ /* 0x001fea0003800000 */
[----:B------:R-:W-:Y:S02]  /*aed0*/  ISETP.GE.AND P5, PT, R16, UR50, PT ;  /* 0x0000003210007c0c */ /* 0x000fe4000bfa6270 */
[----:B------:R-:W-:-:S11]  /*aee0*/  ISETP.GE.AND P4, PT, R22, UR50, PT ;  /* 0x0000003216007c0c */ /* 0x000fd6000bf86270 */
[----:B------:R-:W0:Y:S01]  /*aef0*/  @!P5 LDS.128 R12, [R27] ;  /* 0x000000001b0cd984 */ /* 0x000e220000000c00 */
[----:B-1----:R-:W-:-:S04]  /*af00*/  @!P5 LEA R34, P2, R16, R32, 0x1 ;  /* 0x000000201022d211 */ /* 0x002fc800078408ff */
[----:B--2---:R-:W-:Y:S02]  /*af10*/  @!P5 LEA.HI.X R35, R16, R33, R17, 0x1, P2 ;  /* 0x000000211023d211 */ /* 0x004fe400010f0c11 */
[----:B------:R-:W-:-:S04]  /*af20*/  @!P4 LEA R30, P2, R22, R32, 0x1 ;  /* 0x00000020161ec211 */ /* 0x000fc800078408ff */
[----:B------:R-:W-:Y:S02]  /*af30*/  @!P4 LEA.HI.X R31, R22, R33, R201, 0x1, P2 ;  /* 0x00000021161fc211 */ /* 0x000fe400010f0cc9 */
[----:B------:R-:W-:-:S13]  /*af40*/  ISETP.GE.AND P2, PT, R19, UR50, PT ;  /* 0x0000003213007c0c */ /* 0x000fda000bf46270 */
[----:B------:R-:W-:-:S04]  /*af50*/  @!P2 LEA R28, P6, R19, R32, 0x1 ;  /* 0x00000020131ca211 */ /* 0x000fc800078c08ff */
[----:B------:R-:W-:Y:S01]  /*af60*/  @!P2 LEA.HI.X R29, R19, R33, R200, 0x1, P6 ;  /* 0x00000021131da211 */ /* 0x000fe200030f0cc8 */
[----:B0-----:R0:W-:Y:S01]  /*af70*/  @!P5 ST.E.128 desc[UR48][R34.64], R12 ;  /* 0x0000000c2200d985 */ /* 0x0011e2000c101d30 */
[----:B------:R-:W-:-:S13]  /*af80*/  ISETP.GE.AND P5, PT, R193, UR50, PT ;  /* 0x00000032c1007c0c */ /* 0x000fda000bfa6270 */
[----:B------:R-:W1:Y:S01]  /*af90*/  @!P5 LDS.128 R12, [R80] ;  /* 0x00000000500cd984 */ /* 0x000e620000000c00 */
[----:B------:R-:W-:-:S04]  /*afa0*/  @!P5 IMAD.SHL.U32 R37, R197, 0x8, RZ ;  /* 0x00000008c525d824 */ /* 0x000fc800078e00ff */
[----:B0-----:R-:W-:-:S05]  /*afb0*/  @!P5 IMAD.WIDE R34, R37, 0x2, R32 ;  /* 0x000000022522d825 */ /* 0x001fca00078e0220 */
[----:B-1----:R0:W-:Y:S01]  /*afc0*/  @!P5 ST.E.128 desc[UR48][R34.64], R12 ;  /* 0x0000000c2200d985 */ /* 0x0021e2000c101d30 */
[----:B------:R-:W-:-:S13]  /*afd0*/  ISETP.GE.AND P5, PT, R192, UR50, PT ;  /* 0x00000032c0007c0c */ /* 0x000fda000bfa6270 */
[----:B------:R-:W1:Y:S01]  /*afe0*/  @!P5 LDS.128 R12, [R27+0x3000] ;  /* 0x003000001b0cd984 */ /* 0x000e620000000c00 */
[----:B------:R-:W-:Y:S02]  /*aff0*/  @!P5 IMAD.SHL.U32 R37, R198, 0x8, RZ ;  /* 0x00000008c625d824 */ /* 0x000fe400078e00ff */
[----:B0-----:R-:W-:Y:S02]  /*b000*/  @!P5 IMAD.MOV.U32 R34, RZ, RZ, R32 ;  /* 0x000000ffff22d224 */ /* 0x001fe400078e0020 */
[----:B------:R-:W-:Y:S02]  /*b010*/  @!P5 IMAD.MOV.U32 R35, RZ, RZ, R33 ;  /* 0x000000ffff23d224 */ /* 0x000fe400078e0021 */
[----:B------:R-:W-:-:S05]  /*b020*/  @!P5 IMAD.WIDE R34, R37, 0x2, R34 ;  /* 0x000000022522d825 */ /* 0x000fca00078e0222 */
[----:B-1----:R-:W-:Y:S01]  /*b030*/  @!P5 ST.E.128 desc[UR48][R34.64], R12 ;  /* 0x0000000c2200d985 */ /* 0x002fe2000c101d30 */
[----:B------:R-:W-:-:S03]  /*b040*/  ISETP.GE.AND P5, PT, R23, UR50, PT ;  /* 0x0000003217007c0c */ /* 0x000fc6000bfa6270 */
[----:B------:R-:W0:Y:S10]  /*b050*/  @!P4 LDS.128 R12, [R80+0x3000] ;  /* 0x00300000500cc984 */ /* 0x000e340000000c00 */
[----:B------:R-:W-:-:S04]  /*b060*/  @!P5 LEA R32, P6, R23, R32, 0x1 ;  /* 0x000000201720d211 */ /* 0x000fc800078c08ff */
[----:B------:R-:W-:Y:S01]  /*b070*/  @!P5 LEA.HI.X R33, R23, R33, R199, 0x1, P6 ;  /* 0x000000211721d211 */ /* 0x000fe200030f0cc7 */
[----:B0-----:R-:W-:Y:S04]  /*b080*/  @!P4 ST.E.128 desc[UR48][R30.64], R12 ;  /* 0x0000000c1e00c985 */ /* 0x001fe8000c101d30 */
[----:B------:R-:W0:Y:S04]  /*b090*/  @!P2 LDS.128 R12, [R27+0x6000] ;  /* 0x006000001b0ca984 */ /* 0x000e280000000c00 */
[----:B0-----:R-:W-:Y:S04]  /*b0a0*/  @!P2 ST.E.128 desc[UR48][R28.64], R12 ;  /* 0x0000000c1c00a985 */ /* 0x001fe8000c101d30 */
[----:B------:R-:W0:Y:S04]  /*b0b0*/  @!P5 LDS.128 R12, [R80+0x6000] ;  /* 0x00600000500cd984 */ /* 0x000e280000000c00 */
[----:B0-----:R0:W-:Y:S02]  /*b0c0*/  @!P5 ST.E.128 desc[UR48][R32.64], R12 ;  /* 0x0000000c2000d985 */ /* 0x0011e4000c101d30 */
.L_x_559:
[----:B------:R-:W-:Y:S05]  /*b0d0*/  BSYNC B0 ;  /* 0x0000000000007941 */ /* 0x000fea0003800000 */
.L_x_558:
[----:B------:R-:W-:Y:S01]  /*b0e0*/  ISETP.GE.AND P2, PT, R83, 0x41, PT ;  /* 0x000000415300780c */ /* 0x000fe20003f46270 */
[----:B0-2---:R0:W2:Y:S01]  /*b0f0*/  SHFL.IDX PT, R33, R11, 0x1, 0x1c1f ;  /* 0x003c1f000b217f89 */ /* 0x0050a200000e0000 */
[----:B------:R-:W-:Y:S03]  /*b100*/  BSSY B0, `(.L_x_560) ;  /* 0x0000023000007945 */ /* 0x000fe60003800000 */
[----:B-1----:R0:W1:Y:S08]  /*b110*/  SHFL.IDX PT, R32, R21, 0x1, 0x1c1f ;  /* 0x003c1f0015207f89 */ /* 0x00207000000e0000 */
[----:B0-----:R-:W-:Y:S05]  /*b120*/  @!P2 BRA `(.L_x_561) ;  /* 0x000000000080a947 */ /* 0x001fea0003800000 */
[----:B------:R-:W-:Y:S02]  /*b130*/  ISETP.GE.AND P5, PT, R16, UR50, PT ;  /* 0x0000003210007c0c */ /* 0x000fe4000bfa6270 */
[----:B------:R-:W-:-:S11]  /*b140*/  ISETP.GE.AND P4, PT, R22, UR50, PT ;  /* 0x0000003216007c0c */ /* 0x000fd6000bf86270 */
[----:B------:R-:W0:Y:S01]  /*b150*/  @!P5 LDS.128 R12, [R27+0x2000] ;  /* 0x002000001b0cd984 */ /* 0x000e220000000c00 */
        /* <DEDUP_REMOVED lines=9> */
[----:B------:R-:W1:Y:S01]  /*b1f0*/  @!P5 LDS.128 R12, [R80+0x2000] ;  /* 0x00200000500cd984 */ /* 0x000e620000000c00 */
        /* <DEDUP_REMOVED lines=19> */
.L_x_561:
[----:B------:R-:W-:Y:S05]  /*b330*/  BSYNC B0 ;  /* 0x0000000000007941 */ /* 0x000fea0003800000 */
.L_x_560:
[----:B------:R-:W4:Y:S01]  /*b340*/  LDL R11, [R1] ;  /* 0x00000000010b7983 */ /* 0x000f220000100800 */
[----:B------:R-:W-:Y:S02]  /*b350*/  VIADD R18, R18, 0x1 ;  /* 0x0000000112127836 */ /* 0x000fe40000000000 */
[----:B---3--:R-:W-:Y:S01]  /*b360*/  @!P3 VIADD R84, R84, 0x308c0 ;  /* 0x000308c05454b836 */ /* 0x008fe20000000000 */
[----:B------:R-:W-:Y:S01]  /*b370*/  @!PT LDS RZ, [RZ] ;  /* 0x00000000fffff984 */ /* 0x000fe20000000800 */
[----:B------:R-:W-:Y:S01]  /*b380*/  @!PT LDS RZ, [RZ] ;  /* 0x00000000fffff984 */ /* 0x000fe20000000800 */
[----:B------:R-:W-:Y:S01]  /*b390*/  @!PT LDS RZ, [RZ] ;  /* 0x00000000fffff984 */ /* 0x000fe20000000800 */
[----:B------:R-:W-:Y:S01]  /*b3a0*/  @!PT LDS RZ, [RZ] ;  /* 0x00000000fffff984 */ /* 0x000fe20000000800 */
[----:B------:R3:W-:Y:S06]  /*b3b0*/  MEMBAR.ALL.CTA ;  /* 0x0000000000007992 */ /* 0x0007ec0000008000 */
[----:B---3--:R-:W3:Y:S02]  /*b3c0*/  FENCE.VIEW.ASYNC.S ;  /* 0x00000000000073c6 */ /* 0x008ee40000000000 */
[----:B---3--:R3:W-:Y:S01]  /*b3d0*/  BAR.SYNC.DEFER_BLOCKING R162, 0x80 ;  /* 0x000200a20000751d */ /* 0x0087e20000010000 */
[----:B------:R-:W-:-:S02]  /*b3e0*/  ISETP.NE.AND P2, PT, R18, 0x2, PT ;  /* 0x000000021200780c */ /* 0x000fc40003f45270 */
[----:B------:R-:W-:Y:S02]  /*b3f0*/  @!P3 PRMT R84, RZ, 0x654, R84 ;  /* 0x00000654ff54b816 */ /* 0x000fe40000000054 */
[----:B------:R-:W-:Y:S02]  /*b400*/  SEL R12, RZ, 0x1, P2 ;  /* 0x00000001ff0c7807 */ /* 0x000fe40001000000 */
[----:B------:R-:W-:Y:S02]  /*b410*/  SEL R18, R18, RZ, P2 ;  /* 0x000000ff12127207 */ /* 0x000fe40001000000 */
[----:B------:R-:W-:Y:S02]  /*b420*/  PLOP3.LUT P2, PT, PT, PT, PT, 0x8, 0x0 ;  /* 0x000000000000781c */ /* 0x000fe40003f4e170 */
[----:B------:R-:W-:Y:S01]  /*b430*/  LOP3.LUT R203, R203, R12, RZ, 0x3c, !PT ;  /* 0x0000000ccbcb7212 */ /* 0x000fe200078e3cff */
[----:B------:R3:W-:Y:S01]  /*b440*/  @!P3 SYNCS.ARRIVE.TRANS64.RED.A1T0 RZ, [R84+URZ], RZ ;  /* 0x000000ff54ffb9a7 */ /* 0x0007e2000810043f */
[----:B----4-:R-:W-:-:S13]  /*b450*/  LOP3.LUT P4, RZ, R11, 0x2, RZ, 0xc0, !PT ;  /* 0x000000020bff7812 */ /* 0x010fda000788c0ff */
[----:B---3--:R-:W-:Y:S05]  /*b460*/  @P4 BRA `(.L_x_562) ;  /* 0xffffff7400b84947 */ /* 0x008fea000383ffff */
.L_x_452:
[----:B------:R-:W-:Y:S01]  /*b470*/  BSSY B0, `(.L_x_563) ;  /* 0x0000005000007945 */ /* 0x000fe20003800000 */
[----:B------:R-:W-:-:S03]  /*b480*/  IMAD.MOV.U32 R3, RZ, RZ, RZ ;  /* 0x000000ffff037224 */ /* 0x000fc600078e00ff */
[----:B------:R-:W-:Y:S05]  /*b490*/  @P2 BRA `(.L_x_564) ;  /* 0x0000000000082947 */ /* 0x000fea0003800000 */
[----:B------:R-:W3:Y:S02]  /*b4a0*/  FENCE.VIEW.ASYNC.G ;  /* 0x00000000000073c6 */ /* 0x000ee40000000100 */
[----:B---3--:R-:W-:Y:S06]  /*b4b0*/  BAR.ARV 0xc, 0x180 ;  /* 0x0306000000007b1d */ /* 0x008fec0000002000 */
.L_x_564:
[----:B------:R-:W-:Y:S05]  /*b4c0*/  BSYNC B0 ;  /* 0x0000000000007941 */ /* 0x000fea0003800000 */
.L_x_563:
[----:B------:R-:W3:Y:S01]  /*b4d0*/  LDL R0, [R1] ;  /* 0x0000000001007983 */ /* 0x000ee20000100800 */
[----:B------:R-:W-:Y:S01]  /*b4e0*/  BSSY B0, `(.L_x_565) ;  /* 0x0000020000007945 */ /* 0x000fe20003800000 */
[----:B---3--:R-:W-:-:S13]  /*b4f0*/  LOP3.LUT P0, RZ, R0, 0x8, RZ, 0xc0, !PT ;  /* 0x0000000800ff7812 */ /* 0x008fda000780c0ff */
        /* <DEDUP_REMOVED lines=12> */
[----:B0-----:R-:W-:Y:S01]  /*b5c0*/  IADD3 R4, R3, 0xffffffe, RZ ;  /* 0x0ffffffe03047810 */ /* 0x001fe20007ffe0ff */
[----:B------:R-:W-:-:S05]  /*b5d0*/  IMAD.MOV R3, RZ, RZ, -R10 ;  /* 0x000000ffff037224 */ /* 0x000fca00078e0a0a */
[----:B------:R0:W3:Y:S02]  /*b5e0*/  F2I.FTZ.U32.TRUNC.NTZ R5, R4 ;  /* 0x0000000400057305 */ /* 0x0000e4000021f000 */
[----:B0-----:R-:W-:Y:S02]  /*b5f0*/  IMAD.MOV.U32 R4, RZ, RZ, RZ ;  /* 0x000000ffff047224 */ /* 0x001fe400078e00ff */
[----:B---3--:R-:W-:-:S04]  /*b600*/  IMAD.MOV R7, RZ, RZ, -R5 ;  /* 0x000000ffff077224 */ /* 0x008fc800078e0a05 */
[----:B------:R-:W-:-:S04]  /*b610*/  IMAD R7, R7, R6, RZ ;  /* 0x0000000607077224 */ /* 0x000fc800078e02ff */
[----:B------:R-:W-:-:S06]  /*b620*/  IMAD.HI.U32 R5, R5, R7, R4 ;  /* 0x0000000705057227 */ /* 0x000fcc00078e0004 */
[----:B------:R-:W-:-:S04]  /*b630*/  IMAD.HI.U32 R5, R5, R8, RZ ;  /* 0x0000000805057227 */ /* 0x000fc800078e00ff */
[----:B------:R-:W-:-:S05]  /*b640*/  IMAD R3, R5, R3, R8 ;  /* 0x0000000305037224 */ /* 0x000fca00078e0208 */
[----:B------:R-:W-:-:S13]  /*b650*/  ISETP.GT.U32.AND P1, PT, R6, R3, PT ;  /* 0x000000030600720c */ /* 0x000fda0003f24070 */
[----:B------:R-:W-:Y:S02]  /*b660*/  @!P1 IMAD.IADD R3, R3, 0x1, -R6 ;  /* 0x0000000103039824 */ /* 0x000fe400078e0a06 */
[----:B------:R-:W-:Y:S01]  /*b670*/  @!P1 VIADD R5, R5, 0x1 ;  /* 0x0000000105059836 */ /* 0x000fe20000000000 */
[----:B------:R-:W-:Y:S02]  /*b680*/  ISETP.NE.AND P1, PT, R9, RZ, PT ;  /* 0x000000ff0900720c */ /* 0x000fe40003f25270 */
[----:B------:R-:W-:-:S13]  /*b690*/  ISETP.GE.U32.AND P0, PT, R3, R6, PT ;  /* 0x000000060300720c */ /* 0x000fda0003f06070 */
[----:B------:R-:W-:-:S04]  /*b6a0*/  @P0 VIADD R5, R5, 0x1 ;  /* 0x0000000105050836 */ /* 0x000fc80000000000 */
[----:B------:R-:W-:-:S04]  /*b6b0*/  IMAD.MOV.U32 R3, RZ, RZ, R5 ;  /* 0x000000ffff037224 */ /* 0x000fc800078e0005 */
[----:B------:R-:W-:Y:S01]  /*b6c0*/  @!P2 IMAD.MOV R3, RZ, RZ, -R3 ;  /* 0x000000ffff03a224 */ /* 0x000fe200078e0a03 */
[----:B------:R-:W-:-:S07]  /*b6d0*/  @!P1 LOP3.LUT R3, RZ, R9, RZ, 0x33, !PT ;  /* 0x00000009ff039212 */ /* 0x000fce00078e33ff */
.L_x_566:
[----:B------:R-:W-:Y:S05]  /*b6e0*/  BSYNC B0 ;  /* 0x0000000000007941 */ /* 0x000fea0003800000 */
.L_x_565:
[----:B------:R-:W3:Y:S01]  /*b6f0*/  LDL R0, [R1+0x44] ;  /* 0x0000440001007983 */ /* 0x000ee20000100800 */
[----:B------:R-:W-:Y:S01]  /*b700*/  PLOP3.LUT P0, PT, PT, PT, PT, 0x80, 0x0 ;  /* 0x000000000000781c */ /* 0x000fe20003f0f070 */
[----:B------:R-:W-:Y:S01]  /*b710*/  IMAD.MOV.U32 R120, RZ, RZ, RZ ;  /* 0x000000ffff787224 */ /* 0x000fe200078e00ff */
        /* <DEDUP_REMOVED lines=11> */
[----:B0-----:R-:W-:Y:S02]  /*b7d0*/  CS2R R80, SRZ ;  /* 0x0000000000507805 */ /* 0x001fe4000001ff00 */
        /* <DEDUP_REMOVED lines=17> */
[----:B-12---:R-:W-:Y:S02]  /*b8f0*/  CS2R R32, SRZ ;  /* 0x0000000000207805 */ /* 0x006fe4000001ff00 */
        /* <DEDUP_REMOVED lines=18> */
[----:B---3--:R-:W-:-:S05]  /*ba20*/  IMAD R222, R0, R3, RZ ;  /* 0x0000000300de7224 */ /* 0x008fca00078e02ff */
[----:B------:R-:W-:Y:S01]  /*ba30*/  VIADDMNMX R116, R222, R3, R136, PT ;  /* 0x00000003de747246 */ /* 0x000fe20003800188 */
[----:B------:R-:W-:-:S03]  /*ba40*/  IMAD.MOV.U32 R3, RZ, RZ, RZ ;  /* 0x000000ffff037224 */ /* 0x000fc600078e00ff */
[----:B------:R-:W-:-:S13]  /*ba50*/  ISETP.GT.AND P1, PT, R116, R222, PT ;  /* 0x000000de7400720c */ /* 0x000fda0003f24270 */
[----:B------:R-:W-:Y:S05]  /*ba60*/  @!P1 BRA `(.L_x_567) ;  /* 0x000000c800049947 */ /* 0x000fea0003800000 */
[----:B------:R-:W2:Y:S01]  /*ba70*/  LDL R56, [R1+0x4] ;  /* 0x0000040001387983 */ /* 0x000ea20000100800 */
[----:B------:R-:W0:Y:S02]  /*ba80*/  S2R R37, SR_TID.X ;  /* 0x0000000000257919 */ /* 0x000e240000002100 */
[----:B0-----:R-:W-:-:S05]  /*ba90*/  VIADD R37, R37, 0xffffff80 ;  /* 0xffffff8025257836 */ /* 0x001fca0000000000 */
[----:B------:R-:W-:-:S04]  /*baa0*/  SHF.R.S32.HI R42, RZ, 0x1f, R37 ;  /* 0x0000001fff2a7819 */ /* 0x000fc80000011425 */
[----:B------:R-:W-:-:S04]  /*bab0*/  LEA.HI R0, R42, R37, RZ, 0x7 ;  /* 0x000000252a007211 */ /* 0x000fc800078f38ff */
[----:B------:R-:W-:-:S06]  /*bac0*/  SHF.R.S32.HI R0, RZ, 0x7, R0 ;  /* 0x00000007ff007819 */ /* 0x000fcc0000011400 */
[----:B------:R-:W0:Y:S02]  /*bad0*/  SHFL.IDX PT, R0, R0, RZ, 0x1f ;  /* 0x00001fff00007589 */ /* 0x000e2400000e0000 */
[----:B0-----:R-:W-:-:S04]  /*bae0*/  LEA.HI R3, R0, R0, RZ, 0x1 ;  /* 0x0000000000037211 */ /* 0x001fc800078f08ff */
[----:B------:R-:W-:-:S05]  /*baf0*/  LOP3.LUT R3, R3, 0x1e, RZ, 0xc0, !PT ;  /* 0x0000001e03037812 */ /* 0x000fca00078ec0ff */
[----:B------:R-:W-:Y:S01]  /*bb00*/  IMAD.IADD R3, R0, 0x1, -R3 ;  /* 0x0000000100037824 */ /* 0x000fe200078e0a03 */
[----:B--2---:R-:W-:-:S03]  /*bb10*/  LOP3.LUT P0, RZ, R56, 0x1bf, RZ, 0xc0, !PT ;  /* 0x000001bf38ff7812 */ /* 0x004fc6000780c0ff */
[----:B------:R-:W-:-:S05]  /*bb20*/  IMAD R3, R3, 0x2000, R56 ;  /* 0x0000200003037824 */ /* 0x000fca00078e0238 */
[----:B------:R-:W-:-:S04]  /*bb30*/  SHF.R.U32.HI R3, RZ, 0x4, R3 ;  /* 0x00000004ff037819 */ /* 0x000fc80000011603 */
[----:B------:R-:W-:Y:S01]  /*bb40*/  LOP3.LUT R36, R3, 0x3fff, RZ, 0xc0, !PT ;  /* 0x00003fff03247812 */ /* 0x000fe200078ec0ff */
[----:B------:R-:W-:Y:S06]  /*bb50*/  @!P0 BRA `(.L_x_568) ;  /* 0x0000000000408947 */ /* 0x000fec0003800000 */
        /* <DEDUP_REMOVED lines=8> */
[----:B------:R-:W-:Y:S02]  /*bbe0*/  IMAD.U32 R6, RZ, RZ, UR6 ;  /* 0x00000006ff067e24 */ /* 0x000fe4000f8e00ff */
[----:B------:R-:W-:-:S02]  /*bbf0*/  IMAD.U32 R10, RZ, RZ, UR4 ;  /* 0x00000004ff0a7e24 */ /* 0x000fc4000f8e00ff */
[----:B------:R-:W-:Y:S02]  /*bc00*/  IMAD.U32 R11, RZ, RZ, UR5 ;  /* 0x00000005ff0b7e24 */ /* 0x000fe4000f8e00ff */
[----:B------:R-:W-:Y:S02]  /*bc10*/  IMAD.MOV.U32 R8, RZ, RZ, 0x70 ;  /* 0x00000070ff087424 */ /* 0x000fe400078e00ff */
[----:B------:R-:W-:Y:S02]  /*bc20*/  IMAD.MOV.U32 R12, RZ, RZ, 0x1 ;  /* 0x00000001ff0c7424 */ /* 0x000fe400078e00ff */
[----:B------:R-:W-:-:S07]  /*bc30*/  IMAD.MOV.U32 R13, RZ, RZ, RZ ;  /* 0x000000ffff0d7224 */ /* 0x000fce00078e00ff */
[----:B------:R-:W-:-:S07]  /*bc40*/  LEPC R20, `(.L_x_568) ;  /* 0x000000001014794e */ /* 0x000fce0000000000 */
[----:B0----5:R-:W-:Y:S05]  /*bc50*/  CALL.ABS.NOINC R14 ;  /* 0x000000000e007343 */ /* 0x021fea0003c00000 */
.L_x_568:
[----:B------:R-:W-:Y:S02]  /*bc60*/  ULDC UR4, c[0x0][0x3f4] ;  /* 0x0000fd0000047ab9 */ /* 0x000fe40000000800 */
[----:B------:R-:W-:-:S13]  /*bc70*/  ISETP.LT.AND P0, PT, RZ, UR4, PT ;  /* 0x00000004ff007c0c */ /* 0x000fda000bf01270 */
[----:B------:R-:W-:Y:S05]  /*bc80*/  @P0 BRA `(.L_x_569) ;  /* 0x00000000003c0947 */ /* 0x000fea0003800000 */
[----:B------:R-:W-:-:S04]  /*bc90*/  LEA.HI R0, R229, R229, RZ, 0x1 ;  /* 0x000000e5e5007211 */ /* 0x000fc800078f08ff */
[----:B------:R-:W-:-:S05]  /*bca0*/  LOP3.LUT R0, R0, 0xfffffffe, RZ, 0xc0, !PT ;  /* 0xfffffffe00007812 */ /* 0x000fca00078ec0ff */
[----:B------:R-:W-:-:S05]  /*bcb0*/  IMAD.IADD R0, R229, 0x1, -R0 ;  /* 0x00000001e5007824 */ /* 0x000fca00078e0a00 */
[----:B------:R-:W-:-:S04]  /*bcc0*/  SHF.L.U32 R3, R0, 0x1f, RZ ;  /* 0x0000001f00037819 */ /* 0x000fc800000006ff */
[----:B------:R0:W1:Y:S03]  /*bcd0*/  SYNCS.PHASECHK.TRANS64.TRYWAIT P0, [R2+URZ+0x30800], R3 ;  /* 0x03080003020075a7 */ /* 0x000066000800017f */
[----:B-1----:R-:W-:Y:S05]  /*bce0*/  @!P0 NANOSLEEP.SYNCS 0x989680 ;  /* 0x009896800000895d */ /* 0x002fea0003900000 */
[----:B------:R-:W1:Y:S01]  /*bcf0*/  @!P0 SYNCS.PHASECHK.TRANS64 P0, [R2+URZ+0x30800], R3 ;  /* 0x03080003020085a7 */ /* 0x000e62000800007f */
[----:B------:R-:W-:Y:S04]  /*bd00*/  BSSY B0, `(.L_x_570) ;  /* 0x0000006000007945 */ /* 0x000fe80003800000 */
[----:B-1----:R-:W-:Y:S05]  /*bd10*/  @P0 BRA `(.L_x_571) ;  /* 0x0000000000100947 */ /* 0x002fea0003800000 */
.L_x_572:
[----:B-1----:R1:W2:Y:S02]  /*bd20*/  SYNCS.PHASECHK.TRANS64.TRYWAIT P0, [R2+URZ+0x30800], R3 ;  /* 0x03080003020075a7 */ /* 0x0022a4000800017f */
[----:B--2---:R-:W-:Y:S05]  /*bd30*/  @!P0 NANOSLEEP.SYNCS 0x989680 ;  /* 0x009896800000895d */ /* 0x004fea0003900000 */
[----:B------:R-:W2:Y:S02]  /*bd40*/  @!P0 SYNCS.PHASECHK.TRANS64 P0, [R2+URZ+0x30800], R3 ;  /* 0x03080003020085a7 */ /* 0x000ea4000800007f */
[----:B--2---:R-:W-:Y:S05]  /*bd50*/  @!P0 BRA `(.L_x_572) ;  /* 0xfffffffc00f08947 */ /* 0x004fea000383ffff */
.L_x_571:
[----:B------:R-:W-:Y:S05]  /*bd60*/  BSYNC B0 ;  /* 0x0000000000007941 */ /* 0x000fea0003800000 */
.L_x_570:
[----:B------:R-:W-:Y:S05]  /*bd70*/  BRA `(.L_x_573) ;  /* 0x0000005c00547947 */ /* 0x000fea0003800000 */
.L_x_569:
[----:B------:R-:W2:Y:S01]  /*bd80*/  LDL R3, [R1+0x4] ;  /* 0x0000040001037983 */ /* 0x000ea20000100800 */
[----:B-----5:R-:W-:Y:S01]  /*bd90*/  SHF.R.S32.HI R0, RZ, 0x1f, R135 ;  /* 0x0000001fff007819 */ /* 0x020fe20000011487 */
[----:B------:R-:W-:Y:S01]  /*bda0*/  ULDC.64 UR4, c[0x0][0x3f8] ;  /* 0x0000fe0000047ab9 */ /* 0x000fe20000000a00 */
[----:B------:R-:W-:Y:S01]  /*bdb0*/  ULDC.64 UR6, c[0x0][0x408] ;  /* 0x0001020000067ab9 */ /* 0x000fe20000000a00 */
[----:B------:R-:W-:-:S04]  /*bdc0*/  IMAD.WIDE.U32 R4, R135, UR4, RZ ;  /* 0x0000000487047c25 */ /* 0x000fc8000f8e00ff */
[C---:B------:R-:W-:Y:S02]  /*bdd0*/  IMAD R6, R0.reuse, UR4, RZ ;  /* 0x0000000400067c24 */ /* 0x040fe4000f8e02ff */
[----:B------:R-:W-:Y:S02]  /*bde0*/  IMAD R0, R0, UR6, RZ ;  /* 0x0000000600007c24 */ /* 0x000fe4000f8e02ff */
[C---:B------:R-:W-:Y:S01]  /*bdf0*/  IMAD R25, R135.reuse, UR5, R6 ;  /* 0x0000000587197c24 */ /* 0x040fe2000f8e0206 */
[----:B------:R-:W-:Y:S01]  /*be00*/  ULDC.64 UR4, c[0x0][0x3e8] ;  /* 0x0000fa0000047ab9 */ /* 0x000fe20000000a00 */
[C---:B------:R-:W-:Y:S01]  /*be10*/  IMAD R35, R135.reuse, UR7, R0 ;  /* 0x0000000787237c24 */ /* 0x040fe2000f8e0200 */
[----:B------:R-:W-:Y:S01]  /*be20*/  LEA R24, P1, R4, UR4, 0x1 ;  /* 0x0000000404187c11 */ /* 0x000fe2000f8208ff */
[----:B------:R-:W-:Y:S01]  /*be30*/  IMAD.WIDE.U32 R6, R135, UR6, RZ ;  /* 0x0000000687067c25 */ /* 0x000fe2000f8e00ff */
[----:B------:R-:W-:-:S03]  /*be40*/  ULDC.64 UR6, c[0x0][0x400] ;  /* 0x0001000000067ab9 */ /* 0x000fc60000000a00 */
[----:B------:R-:W-:Y:S01]  /*be50*/  IMAD.IADD R25, R25, 0x1, R5 ;  /* 0x0000000119197824 */ /* 0x000fe200078e0205 */
[----:B------:R-:W-:Y:S01]  /*be60*/  LEA R40, P2, R6, UR6, 0x1 ;  /* 0x0000000606287c11 */ /* 0x000fe2000f8408ff */
[----:B------:R-:W-:-:S03]  /*be70*/  IMAD.IADD R35, R35, 0x1, R7 ;  /* 0x0000000123237824 */ /* 0x000fc600078e0207 */
[----:B------:R-:W-:Y:S02]  /*be80*/  LEA.HI.X R25, R4, UR5, R25, 0x1, P1 ;  /* 0x0000000504197c11 */ /* 0x000fe400088f0c19 */
[----:B------:R-:W-:Y:S02]  /*be90*/  LEA.HI.X R35, R6, UR7, R35, 0x1, P2 ;  /* 0x0000000706237c11 */ /* 0x000fe400090f0c23 */
[----:B--2---:R-:W-:-:S13]  /*bea0*/  LOP3.LUT P0, RZ, R3, 0x3ff, RZ, 0xc0, !PT ;  /* 0x000003ff03ff7812 */ /* 0x004fda000780c0ff */
[----:B------:R-:W-:Y:S05]  /*beb0*/  @!P0 BRA `(.L_x_574) ;  /* 0x0000000000408947 */ /* 0x000fea0003800000 */
[----:B------:R-:W-:Y:S01]  /*bec0*/  MOV R14, 0x0 ;  /* 0x00000000000e7802 */ /* 0x000fe20000000f00 */
[----:B------:R-:W-:Y:S01]  /*bed0*/  ULDC.64 UR4, c[0x4][0x88] ;  /* 0x0100220000047ab9 */ /* 0x000fe20000000a00 */
[----:B------:R-:W-:Y:S01]  /*bee0*/  ULDC.64 UR6, c[0x4][0x90] ;  /* 0x0100240000067ab9 */ /* 0x000fe20000000a00 */
[----:B------:R-:W-:Y:S01]  /*bef0*/  IMAD.U32 R4, RZ, RZ, UR4 ;  /* 0x00000004ff047e24 */ /* 0x000fe2000f8e00ff */
[----:B------:R-:W-:Y:S01]  /*bf00*/  MOV R13, RZ ;  /* 0x000000ff000d7202 */ /* 0x000fe20000000f00 */
[----:B------:R-:W-:Y:S01]  /*bf10*/  IMAD.U32 R5, RZ, RZ, UR5 ;  /* 0x00000005ff057e24 */ /* 0x000fe2000f8e00ff */
[----:B------:R-:W0:Y:S01]  /*bf20*/  LDC.64 R14, c[0x4][R14] ;  /* 0x010000000e0e7b82 */ /* 0x000e220000000a00 */
[----:B------:R-:W-:Y:S01]  /*bf30*/  ULDC.64 UR4, c[0x4][0x20] ;  /* 0x0100080000047ab9 */ /* 0x000fe20000000a00 */
[----:B------:R-:W-:Y:S02]  /*bf40*/  IMAD.U32 R6, RZ, RZ, UR6 ;  /* 0x00000006ff067e24 */ /* 0x000fe4000f8e00ff */
[----:B------:R-:W-:-:S02]  /*bf50*/  IMAD.U32 R7, RZ, RZ, UR7 ;  /* 0x00000007ff077e24 */ /* 0x000fc4000f8e00ff */
[----:B------:R-:W-:Y:S02]  /*bf60*/  IMAD.U32 R10, RZ, RZ, UR4 ;  /* 0x00000004ff0a7e24 */ /* 0x000fe4000f8e00ff */
[----:B------:R-:W-:Y:S02]  /*bf70*/  IMAD.U32 R11, RZ, RZ, UR5 ;  /* 0x00000005ff0b7e24 */ /* 0x000fe4000f8e00ff */
[----:B------:R-:W-:Y:S02]  /*bf80*/  IMAD.MOV.U32 R8, RZ, RZ, 0x70 ;  /* 0x00000070ff087424 */ /* 0x000fe400078e00ff */
[----:B------:R-:W-:-:S07]  /*bf90*/  IMAD.MOV.U32 R12, RZ, RZ, 0x1 ;  /* 0x00000001ff0c7424 */ /* 0x000fce00078e00ff */
[----:B------:R-:W-:-:S07]  /*bfa0*/  LEPC R20, `(.L_x_574) ;  /* 0x000000001014794e */ /* 0x000fce0000000000 */
[----:B0-----:R-:W-:Y:S05]  /*bfb0*/  CALL.ABS.NOINC R14 ;  /* 0x000000000e007343 */ /* 0x001fea0003c00000 */
.L_x_574:
[----:B------:R-:W-:Y:S01]  /*bfc0*/  ULDC.U8 UR4, c[0x0][0x410] ;  /* 0x0001040000047ab9 */ /* 0x000fe20000000000 */
[----:B------:R-:W-:Y:S01]  /*bfd0*/  BSSY B0, `(.L_x_575) ;  /* 0x00005a7000007945 */ /* 0x000fe20003800000 */
[----:B------:R-:W-:Y:S01]  /*bfe0*/  ISETP.NE.AND P0, PT, RZ, UR4, PT ;  /* 0x00000004ff007c0c */ /* 0x000fe2000bf05270 */
[----:B------:R-:W-:-:S12]  /*bff0*/  IMAD R6, R137, 0x80, R202 ;  /* 0x0000008089067824 */ /* 0x000fd800078e02ca */
[----:B------:R-:W-:Y:S05]  /*c000*/  @!P0 BRA `(.L_x_576) ;  /* 0x0000002800f48947 */ /* 0x000fea0003800000 */
[----:B------:R-:W-:-:S03]  /*c010*/  UMOV UR4, 0xffffffff ;  /* 0xffffffff00047882 */ /* 0x000fc60000000000 */
[----:B------:R-:W-:Y:S05]  /*c020*/  BRA.DIV UR4, `(.L_x_577) ;  /* 0x0000017a04b87947 */ /* 0x000fea000b800000 */
[----:B------:R0:W1:Y:S04]  /*c030*/  SHFL.IDX PT, R0, R25, RZ, 0x1c1f ;  /* 0x001c1fff19007589 */ /* 0x00006800000e0000 */
[----:B------:R0:W2:Y:S04]  /*c040*/  SHFL.IDX PT, R3, R24, RZ, 0x1c1f ;  /* 0x001c1fff18037589 */ /* 0x0000a800000e0000 */
[----:B------:R-:W3:Y:S04]  /*c050*/  SHFL.IDX PT, R35, R35, RZ, 0x1c1f ;  /* 0x001c1fff23237589 */ /* 0x000ee800000e0000 */
[----:B------:R0:W4:Y:S02]  /*c060*/  SHFL.IDX PT, R44, R40, RZ, 0x1c1f ;  /* 0x001c1fff282c7589 */ /* 0x00012400000e0000 */
.L_x_826:
[----:B------:R-:W-:Y:S01]  /*c070*/  ULDC UR4, c[0x0][0x448] ;  /* 0x0001120000047ab9 */ /* 0x000fe20000000800 */
[----:B------:R-:W-:Y:S01]  /*c080*/  LEA.HI R42, R42, R37, RZ, 0x2 ;  /* 0x000000252a2a7211 */ /* 0x000fe200078f10ff */
[----:B------:R-:W-:Y:S01]  /*c090*/  IMAD R139, R139, UR4, RZ ;  /* 0x000000048b8b7c24 */ /* 0x000fe2000f8e02ff */
[----:B------:R-:W-:Y:S01]  /*c0a0*/  BSSY B1, `(.L_x_578) ;  /* 0x000005c000017945 */ /* 0x000fe20003800000 */
[----:B------:R-:W-:Y:S02]  /*c0b0*/  CS2R R38, SRZ ;  /* 0x0000000000267805 */ /* 0x000fe4000001ff00 */
[----:B------:R-:W-:Y:S01]  /*c0c0*/  SHF.R.S32.HI R5, RZ, 0x1f, R42 ;  /* 0x0000001fff057819 */ /* 0x000fe2000001142a */
[----:B------:R-:W-:Y:S01]  /*c0d0*/  IMAD R37, R137, -0x80, R139 ;  /* 0xffffff8089257824 */ /* 0x000fe200078e028b */
[----:B------:R-:W-:Y:S02]  /*c0e0*/  ISETP.GE.AND P0, PT, R6, R139, PT ;  /* 0x0000008b0600720c */ /* 0x000fe40003f06270 */
[----:B------:R-:W-:-:S02]  /*c0f0*/  CS2R R8, SRZ ;  /* 0x0000000000087805 */ /* 0x000fc4000001ff00 */
[----:B------:R-:W-:Y:S02]  /*c100*/  LEA.HI R6, R5, R202, RZ, 0x3 ;  /* 0x000000ca05067211 */ /* 0x000fe400078f18ff */
[----:B------:R-:W-:Y:S02]  /*c110*/  CS2R R10, SRZ ;  /* 0x00000000000a7805 */ /* 0x000fe4000001ff00 */
[----:B------:R-:W-:Y:S02]  /*c120*/  CS2R R14, SRZ ;  /* 0x00000000000e7805 */ /* 0x000fe4000001ff00 */
[----:B0-----:R-:W-:Y:S02]  /*c130*/  CS2R R24, SRZ ;  /* 0x0000000000187805 */ /* 0x001fe4000001ff00 */
[----:B------:R-:W-:Y:S02]  /*c140*/  LOP3.LUT R27, R6, 0xfffffff8, RZ, 0xc0, !PT ;  /* 0xfffffff8061b7812 */ /* 0x000fe400078ec0ff */
[----:B------:R-:W-:-:S02]  /*c150*/  CS2R R28, SRZ ;  /* 0x00000000001c7805 */ /* 0x000fc4000001ff00 */
[----:B------:R-:W-:Y:S02]  /*c160*/  CS2R R40, SRZ ;  /* 0x0000000000287805 */ /* 0x000fe4000001ff00 */
[----:B------:R-:W-:Y:S02]  /*c170*/  CS2R R4, SRZ ;  /* 0x0000000000047805 */ /* 0x000fe4000001ff00 */
[----:B------:R-:W-:Y:S01]  /*c180*/  CS2R R6, SRZ ;  /* 0x0000000000067805 */ /* 0x000fe2000001ff00 */
[----:B------:R-:W-:Y:S01]  /*c190*/  IMAD.IADD R43, R202, 0x1, -R27 ;  /* 0x00000001ca2b7824 */ /* 0x000fe200078e0a1b */
[----:B------:R-:W-:Y:S02]  /*c1a0*/  CS2R R12, SRZ ;  /* 0x00000000000c7805 */ /* 0x000fe4000001ff00 */
[----:B------:R-:W-:Y:S02]  /*c1b0*/  CS2R R20, SRZ ;  /* 0x0000000000147805 */ /* 0x000fe4000001ff00 */
[----:B------:R-:W-:Y:S01]  /*c1c0*/  CS2R R26, SRZ ;  /* 0x00000000001a7805 */ /* 0x000fe2000001ff00 */
[----:B------:R-:W-:Y:S06]  /*c1d0*/  @P0 BRA `(.L_x_579) ;  /* 0x0000000400200947 */ /* 0x000fec0003800000 */
[----:B------:R-:W-:Y:S01]  /*c1e0*/  ULDC UR4, c[0x0][0x3f4] ;  /* 0x0000fd0000047ab9 */ /* 0x000fe20000000800 */
[C---:B------:R-:W-:Y:S01]  /*c1f0*/  IMAD.SHL.U32 R12, R208.reuse, 0x2, RZ ;  /* 0x00000002d00c7824 */ /* 0x040fe200078e00ff */
[----:B------:R-:W-:Y:S01]  /*c200*/  ISETP.GE.AND P3, PT, R208, UR4, PT ;  /* 0x00000004d0007c0c */ /* 0x000fe2000bf66270 */
[C---:B------:R-:W-:Y:S01]  /*c210*/  IMAD.SHL.U32 R8, R206.reuse, 0x2, RZ ;  /* 0x00000002ce087824 */ /* 0x040fe200078e00ff */
[----:B------:R-:W-:Y:S01]  /*c220*/  ISETP.GE.AND P2, PT, R206, UR4, PT ;  /* 0x00000004ce007c0c */ /* 0x000fe2000bf46270 */
[C---:B------:R-:W-:Y:S01]  /*c230*/  IMAD.SHL.U32 R9, R207.reuse, 0x2, RZ ;  /* 0x00000002cf097824 */ /* 0x040fe200078e00ff */
[----:B------:R-:W-:Y:S01]  /*c240*/  ISETP.GE.AND P1, PT, R207, UR4, PT ;  /* 0x00000004cf007c0c */ /* 0x000fe2000bf26270 */
[----:B------:R-:W-:Y:S01]  /*c250*/  IMAD.SHL.U32 R30, R205, 0x2, RZ ;  /* 0x00000002cd1e7824 */ /* 0x000fe200078e00ff */
[----:B------:R-:W-:Y:S02]  /*c260*/  SHF.R.S32.HI R5, RZ, 0x1f, R208 ;  /* 0x0000001fff057819 */ /* 0x000fe400000114d0 */
[----:B------:R-:W-:-:S02]  /*c270*/  CS2R R28, SRZ ;  /* 0x00000000001c7805 */ /* 0x000fc4000001ff00 */
[----:B------:R-:W-:Y:S01]  /*c280*/  SHF.R.S32.HI R7, RZ, 0x1f, R206 ;  /* 0x0000001fff077819 */ /* 0x000fe200000114ce */
[----:B------:R-:W-:Y:S01]  /*c290*/  IMAD.SHL.U32 R34, R209, 0x2, RZ ;  /* 0x00000002d1227824 */ /* 0x000fe200078e00ff */
[----:B------:R-:W-:Y:S02]  /*c2a0*/  SHF.L.U64.HI R5, R208, 0x1, R5 ;  /* 0x00000001d0057819 */ /* 0x000fe40000010205 */
[----:B------:R-:W-:Y:S02]  /*c2b0*/  CS2R R26, SRZ ;  /* 0x00000000001a7805 */ /* 0x000fe4000001ff00 */
[----:B------:R-:W-:Y:S02]  /*c2c0*/  SHF.R.S32.HI R6, RZ, 0x1f, R205 ;  /* 0x0000001fff067819 */ /* 0x000fe400000114cd */
[-C--:B--2---:R-:W-:Y:S02]  /*c2d0*/  @!P3 IADD3 R14, P4, R3, R12.reuse, RZ ;  /* 0x0000000c030eb210 */ /* 0x084fe40007f9e0ff */
[----:B----4-:R-:W-:-:S02]  /*c2e0*/  @!P3 IADD3 R12, P5, R44, R12, RZ ;  /* 0x0000000c2c0cb210 */ /* 0x010fc40007fbe0ff */
[----:B------:R-:W-:Y:S01]  /*c2f0*/  ISETP.GE.AND P0, PT, R205, UR4, PT ;  /* 0x00000004cd007c0c */ /* 0x000fe2000bf06270 */
[----:B-1----:R-:W-:Y:S01]  /*c300*/  @!P3 IMAD.X R15, R0, 0x1, R5, P4 ;  /* 0x00000001000fb824 */ /* 0x002fe200020e0605 */
[----:B------:R-:W-:Y:S01]  /*c310*/  SHF.R.S32.HI R4, RZ, 0x1f, R207 ;  /* 0x0000001fff047819 */ /* 0x000fe200000114cf */
[----:B---3--:R-:W-:Y:S01]  /*c320*/  @!P3 IMAD.X R13, R35, 0x1, R5, P5 ;  /* 0x00000001230db824 */ /* 0x008fe200028e0605 */
[----:B------:R-:W-:Y:S02]  /*c330*/  SHF.L.U64.HI R7, R206, 0x1, R7 ;  /* 0x00000001ce077819 */ /* 0x000fe40000010207 */
[-C--:B------:R-:W-:Y:S02]  /*c340*/  @!P2 IADD3 R10, P6, R3, R8.reuse, RZ ;  /* 0x00000008030aa210 */ /* 0x080fe40007fde0ff */
[----:B------:R-:W-:Y:S02]  /*c350*/  SHF.L.U64.HI R21, R205, 0x1, R6 ;  /* 0x00000001cd157819 */ /* 0x000fe40000010206 */
[----:B------:R-:W-:Y:S01]  /*c360*/  @!P2 IADD3 R6, P4, R44, R8, RZ ;  /* 0x000000082c06a210 */ /* 0x000fe20007f9e0ff */
[----:B------:R-:W-:Y:S01]  /*c370*/  @!P2 IMAD.X R11, R0, 0x1, R7, P6 ;  /* 0x00000001000ba824 */ /* 0x000fe200030e0607 */
[----:B------:R-:W-:-:S02]  /*c380*/  SHF.L.U64.HI R20, R207, 0x1, R4 ;  /* 0x00000001cf147819 */ /* 0x000fc40000010204 */
[-C--:B------:R-:W-:Y:S01]  /*c390*/  @!P1 IADD3 R8, P5, R3, R9.reuse, RZ ;  /* 0x0000000903089210 */ /* 0x080fe20007fbe0ff */
[----:B------:R-:W-:Y:S01]  /*c3a0*/  @!P2 IMAD.X R7, R35, 0x1, R7, P4 ;  /* 0x000000012307a824 */ /* 0x000fe200020e0607 */
[----:B------:R-:W-:Y:S02]  /*c3b0*/  @!P1 IADD3 R4, P6, R44, R9, RZ ;  /* 0x000000092c049210 */ /* 0x000fe40007fde0ff */
[----:B------:R-:W-:Y:S01]  /*c3c0*/  ISETP.GE.AND P4, PT, R209, UR4, PT ;  /* 0x00000004d1007c0c */ /* 0x000fe2000bf86270 */
[--C-:B------:R-:W-:Y:S01]  /*c3d0*/  @!P1 IMAD.X R9, R0, 0x1, R20.reuse, P5 ;  /* 0x0000000100099824 */ /* 0x100fe200028e0614 */
[----:B------:R-:W-:Y:S01]  /*c3e0*/  ISETP.GE.AND P5, PT, R194, UR4, PT ;  /* 0x00000004c2007c0c */ /* 0x000fe2000bfa6270 */
[----:B------:R-:W-:Y:S01]  /*c3f0*/  @!P1 IMAD.X R5, R35, 0x1, R20, P6 ;  /* 0x0000000123059824 */ /* 0x000fe200030e0614 */
[----:B------:R-:W-:Y:S02]  /*c400*/  @!P0 IADD3 R38, P6, R3, R30, RZ ;  /* 0x0000001e03268210 */ /* 0x000fe40007fde0ff */
[----:B------:R-:W-:-:S03]  /*c410*/  SHF.R.S32.HI R20, RZ, 0x1f, R209 ;  /* 0x0000001fff147819 */ /* 0x000fc600000114d1 */
[----:B------:R-:W-:Y:S01]  /*c420*/  @!P0 IMAD.X R39, R0, 0x1, R21, P6 ;  /* 0x0000000100278824 */ /* 0x000fe200030e0615 */
[----:B------:R-:W-:Y:S02]  /*c430*/  @!P0 IADD3 R30, P6, R44, R30, RZ ;  /* 0x0000001e2c1e8210 */ /* 0x000fe40007fde0ff */
[----:B------:R-:W-:-:S03]  /*c440*/  SHF.L.U64.HI R42, R209, 0x1, R20 ;  /* 0x00000001d12a7819 */ /* 0x000fc60000010214 */
[----:B------:R-:W-:Y:S01]  /*c450*/  @!P0 IMAD.X R31, R35, 0x1, R21, P6 ;  /* 0x00000001231f8824 */ /* 0x000fe200030e0615 */
[----:B------:R-:W-:Y:S01]  /*c460*/  @!P5 MOV R21, R0 ;  /* 0x000000000015d202 */ /* 0x000fe20000000f00 */
[----:B------:R-:W-:Y:S01]  /*c470*/  @!P5 IMAD.MOV.U32 R24, RZ, RZ, R44 ;  /* 0x000000ffff18d224 */ /* 0x000fe200078e002c */
[----:B------:R-:W-:Y:S01]  /*c480*/  @!P4 IADD3 R32, P6, R3, R34, RZ ;  /* 0x000000220320c210 */ /* 0x000fe20007fde0ff */
[----:B------:R-:W-:Y:S02]  /*c490*/  @!P5 IMAD.MOV.U32 R25, RZ, RZ, R35 ;  /* 0x000000ffff19d224 */ /* 0x000fe400078e0023 */
[----:B------:R-:W-:Y:S02]  /*c4a0*/  @!P5 IMAD.MOV.U32 R20, RZ, RZ, R3 ;  /* 0x000000ffff14d224 */ /* 0x000fe400078e0003 */
[----:B------:R-:W-:Y:S01]  /*c4b0*/  @!P5 IMAD.WIDE R40, R194, 0x2, R24 ;  /* 0x00000002c228d825 */ /* 0x000fe200078e0218 */
[----:B------:R-:W-:-:S03]  /*c4c0*/  CS2R R24, SRZ ;  /* 0x0000000000187805 */ /* 0x000fc6000001ff00 */
[----:B------:R-:W-:Y:S01]  /*c4d0*/  @!P5 IMAD.WIDE R20, R194, 0x2, R20 ;  /* 0x00000002c214d825 */ /* 0x000fe200078e0214 */
[----:B------:R0:W5:Y:S03]  /*c4e0*/  @!P5 LD.E.64 R26, desc[UR48][R40.64] ;  /* 0x00000030281ad980 */ /* 0x000166000c101b00 */
[----:B------:R-:W-:Y:S01]  /*c4f0*/  @!P4 IMAD.X R33, R0, 0x1, R42, P6 ;  /* 0x000000010021c824 */ /* 0x000fe200030e062a */
[----:B------:R1:W5:Y:S01]  /*c500*/  @!P5 LD.E.64 R28, desc[UR48][R20.64] ;  /* 0x00000030141cd980 */ /* 0x000362000c101b00 */
[----:B------:R-:W-:-:S03]  /*c510*/  @!P4 IADD3 R34, P6, R44, R34, RZ ;  /* 0x000000222c22c210 */ /* 0x000fc60007fde0ff */
[----:B------:R2:W5:Y:S01]  /*c520*/  @!P3 LD.E.64 R24, desc[UR48][R14.64] ;  /* 0x000000300e18b980 */ /* 0x000562000c101b00 */
[----:B0-----:R-:W-:Y:S01]  /*c530*/  CS2R R40, SRZ ;  /* 0x0000000000287805 */ /* 0x001fe2000001ff00 */
[----:B------:R-:W-:Y:S01]  /*c540*/  @!P4 IMAD.X R35, R35, 0x1, R42, P6 ;  /* 0x000000012323c824 */ /* 0x000fe200030e062a */
[----:B-1----:R-:W-:-:S04]  /*c550*/  CS2R R20, SRZ ;  /* 0x0000000000147805 */ /* 0x002fc8000001ff00 */
[----:B------:R-:W5:Y:S01]  /*c560*/  @!P4 LD.E.64 R40, desc[UR48][R34.64] ;  /* 0x000000302228c980 */ /* 0x000f62000c101b00 */
[----:B--2---:R-:W-:-:S03]  /*c570*/  CS2R R14, SRZ ;  /* 0x00000000000e7805 */ /* 0x004fc6000001ff00 */
[----:B------:R0:W5:Y:S04]  /*c580*/  @!P3 LD.E.64 R20, desc[UR48][R12.64] ;  /* 0x000000300c14b980 */ /* 0x000168000c101b00 */
[----:B------:R1:W5:Y:S01]  /*c590*/  @!P2 LD.E.64 R14, desc[UR48][R10.64] ;  /* 0x000000300a0ea980 */ /* 0x000362000c101b00 */
[----:B0-----:R-:W-:Y:S02]  /*c5a0*/  CS2R R12, SRZ ;  /* 0x00000000000c7805 */ /* 0x001fe4000001ff00 */
[----:B-1----:R-:W-:-:S04]  /*c5b0*/  CS2R R10, SRZ ;  /* 0x00000000000a7805 */ /* 0x002fc8000001ff00 */
        /* <DEDUP_REMOVED lines=9> */
[----:B------:R0:W5:Y:S02]  /*c650*/  @!P4 LD.E.64 R38, desc[UR48][R32.64] ;  /* 0x000000302026c980 */ /* 0x000164000c101b00 */
.L_x_579:
[----:B------:R-:W-:Y:S05]  /*c660*/  BSYNC B1 ;  /* 0x0000000000017941 */ /* 0x000fea0003800000 */
.L_x_578:
[C---:B-1----:R-:W-:Y:S01]  /*c670*/  LEA.HI R0, R229.reuse, R229, RZ, 0x1 ;  /* 0x000000e5e5007211 */ /* 0x042fe200078f08ff */
[----:B0----5:R-:W-:Y:S01]  /*c680*/  IMAD.MOV.U32 R30, RZ, RZ, R24 ;  /* 0x000000ffff1e7224 */ /* 0x021fe200078e0018 */
[----:B------:R-:W-:Y:S01]  /*c690*/  SHF.R.U64 R67, R24, 0x10, R25 ;  /* 0x0000001018437819 */ /* 0x000fe20000001219 */
[--C-:B------:R-:W-:Y:S01]  /*c6a0*/  IMAD.MOV.U32 R24, RZ, RZ, R11.reuse ;  /* 0x000000ffff187224 */ /* 0x100fe200078e000b */
[----:B------:R-:W-:Y:S01]  /*c6b0*/  LOP3.LUT R0, R0, 0xfffffffe, RZ, 0xc0, !PT ;  /* 0xfffffffe00007812 */ /* 0x000fe200078ec0ff */
[----:B------:R-:W-:Y:S01]  /*c6c0*/  IMAD.MOV.U32 R32, RZ, RZ, R20 ;  /* 0x000000ffff207224 */ /* 0x000fe200078e0014 */
[--C-:B------:R-:W-:Y:S01]  /*c6d0*/  SHF.R.U64 R60, R10, 0x10, R11.reuse ;  /* 0x000000100a3c7819 */ /* 0x100fe2000000120b */
[----:B------:R-:W-:Y:S01]  /*c6e0*/  IMAD.MOV.U32 R34, RZ, RZ, R28 ;  /* 0x000000ffff227224 */ /* 0x000fe200078e001c */
[----:B------:R-:W-:Y:S01]  /*c6f0*/  SHF.R.U32.HI R63, RZ, 0x10, R11 ;  /* 0x00000010ff3f7819 */ /* 0x000fe2000001160b */
[----:B------:R-:W-:Y:S01]  /*c700*/  IMAD.IADD R0, R229, 0x1, -R0 ;  /* 0x00000001e5007824 */ /* 0x000fe200078e0a00 */
[----:B--2---:R-:W-:Y:S01]  /*c710*/  LOP3.LUT R3, R217, 0x18, R16, 0xf8, !PT ;  /* 0x00000018d9037812 */ /* 0x004fe200078ef810 */
[----:B------:R-:W-:Y:S01]  /*c720*/  IMAD.MOV.U32 R31, RZ, RZ, R25 ;  /* 0x000000ffff1f7224 */ /* 0x000fe200078e0019 */
[----:B------:R-:W-:Y:S01]  /*c730*/  SHF.R.U64 R51, R20, 0x10, R21 ;  /* 0x0000001014337819 */ /* 0x000fe20000001215 */
[----:B----4-:R-:W-:Y:S01]  /*c740*/  IMAD.MOV.U32 R44, RZ, RZ, R7 ;  /* 0x000000ffff2c7224 */ /* 0x010fe200078e0007 */
[----:B------:R-:W-:Y:S01]  /*c750*/  SHF.L.U32 R11, R0, 0x1f, RZ ;  /* 0x0000001f000b7819 */ /* 0x000fe200000006ff */
[----:B---3--:R-:W-:Y:S01]  /*c760*/  IMAD.MOV.U32 R35, RZ, RZ, R29 ;  /* 0x000000ffff237224 */ /* 0x008fe200078e001d */
[----:B------:R-:W-:Y:S01]  /*c770*/  LOP3.LUT R20, R3, R218, RZ, 0x3c, !PT ;  /* 0x000000da03147212 */ /* 0x000fe200078e3cff */
[----:B------:R-:W-:Y:S01]  /*c780*/  IMAD.MOV.U32 R46, RZ, RZ, R27 ;  /* 0x000000ffff2e7224 */ /* 0x000fe200078e001b */
[----:B------:R-:W0:Y:S01]  /*c790*/  SYNCS.PHASECHK.TRANS64.TRYWAIT P0, [R2+URZ+0x30800], R11 ;  /* 0x0308000b020075a7 */ /* 0x000e22000800017f */
[----:B------:R-:W-:Y:S01]  /*c7a0*/  LOP3.LUT P1, RZ, R43, 0x4, RZ, 0xc0, !PT ;  /* 0x000000042bff7812 */ /* 0x000fe2000782c0ff */
[----:B------:R-:W-:Y:S01]  /*c7b0*/  IMAD.MOV.U32 R33, RZ, RZ, R21 ;  /* 0x000000ffff217224 */ /* 0x000fe200078e0015 */
[----:B------:R-:W-:Y:S01]  /*c7c0*/  SHF.R.U64 R69, R28, 0x10, R29 ;  /* 0x000000101c457819 */ /* 0x000fe2000000121d */
[----:B------:R-:W-:Y:S01]  /*c7d0*/  IMAD.IADD R3, R219, 0x1, R20 ;  /* 0x00000001db037824 */ /* 0x000fe200078e0214 */
[--C-:B------:R-:W-:Y:S01]  /*c7e0*/  SHF.R.U64 R62, R14, 0x10, R15.reuse ;  /* 0x000000100e3e7819 */ /* 0x100fe2000000120f */
[--C-:B------:R-:W-:Y:S01]  /*c7f0*/  IMAD.MOV.U32 R28, RZ, RZ, R15.reuse ;  /* 0x000000ffff1c7224 */ /* 0x100fe200078e000f */
[----:B------:R-:W-:Y:S01]  /*c800*/  SHF.R.U32.HI R65, RZ, 0x10, R15 ;  /* 0x00000010ff417819 */ /* 0x000fe2000001160f */
[----:B------:R-:W-:Y:S01]  /*c810*/  IMAD R3, R3, 0x2, R2 ;  /* 0x0000000203037824 */ /* 0x000fe200078e0202 */
[----:B------:R-:W-:Y:S01]  /*c820*/  SHF.R.U32.HI R64, RZ, 0x10, R25 ;  /* 0x00000010ff407819 */ /* 0x000fe20000011619 */
[----:B------:R-:W-:Y:S01]  /*c830*/  IMAD.MOV.U32 R15, RZ, RZ, R10 ;  /* 0x000000ffff0f7224 */ /* 0x000fe200078e000a */
[--C-:B------:R-:W-:Y:S01]  /*c840*/  SHF.R.U64 R50, R6, 0x10, R7.reuse ;  /* 0x0000001006327819 */ /* 0x100fe20000001207 */
[----:B------:R-:W-:Y:S01]  /*c850*/  IMAD.MOV.U32 R25, RZ, RZ, R14 ;  /* 0x000000ffff197224 */ /* 0x000fe200078e000e */
[----:B------:R-:W-:Y:S01]  /*c860*/  SHF.R.U32.HI R49, RZ, 0x10, R7 ;  /* 0x00000010ff317819 */ /* 0x000fe20000011607 */
[----:B------:R-:W-:Y:S01]  /*c870*/  IMAD.MOV.U32 R10, RZ, RZ, R8 ;  /* 0x000000ffff0a7224 */ /* 0x000fe200078e0008 */
[----:B------:R-:W-:Y:S01]  /*c880*/  SHF.R.U32.HI R66, RZ, 0x10, R29 ;  /* 0x00000010ff427819 */ /* 0x000fe2000001161d */
[----:B------:R-:W-:Y:S01]  /*c890*/  IMAD.MOV.U32 R7, RZ, RZ, R4 ;  /* 0x000000ffff077224 */ /* 0x000fe200078e0004 */
[--C-:B------:R-:W-:Y:S01]  /*c8a0*/  SHF.R.U64 R61, R8, 0x10, R9.reuse ;  /* 0x00000010083d7819 */ /* 0x100fe20000001209 */
[----:B------:R-:W-:Y:S01]  /*c8b0*/  IMAD.MOV.U32 R14, RZ, RZ, R9 ;  /* 0x000000ffff0e7224 */ /* 0x000fe200078e0009 */
[----:B------:R-:W-:Y:S01]  /*c8c0*/  SHF.R.U64 R48, R4, 0x10, R5 ;  /* 0x0000001004307819 */ /* 0x000fe20000001205 */
[----:B------:R-:W-:Y:S01]  /*c8d0*/  IMAD.MOV.U32 R8, RZ, RZ, R38 ;  /* 0x000000ffff087224 */ /* 0x000fe200078e0026 */
[----:B------:R-:W-:Y:S01]  /*c8e0*/  SHF.R.U32.HI R59, RZ, 0x10, R9 ;  /* 0x00000010ff3b7819 */ /* 0x000fe20000011609 */
[----:B------:R-:W-:Y:S01]  /*c8f0*/  IMAD.MOV.U32 R29, RZ, RZ, R12 ;  /* 0x000000ffff1d7224 */ /* 0x000fe200078e000c */
[--C-:B------:R-:W-:Y:S01]  /*c900*/  SHF.R.U64 R57, R38, 0x10, R39.reuse ;  /* 0x0000001026397819 */ /* 0x100fe20000001227 */
[C---:B------:R-:W-:Y:S01]  /*c910*/  VIADD R4, R3.reuse, 0x12400 ;  /* 0x0001240003047836 */ /* 0x040fe20000000000 */
[--C-:B------:R-:W-:Y:S01]  /*c920*/  SHF.R.U32.HI R58, RZ, 0x10, R39.reuse ;  /* 0x00000010ff3a7819 */ /* 0x100fe20000011627 */
[----:B------:R-:W-:Y:S01]  /*c930*/  IMAD.MOV.U32 R9, RZ, RZ, R39 ;  /* 0x000000ffff097224 */ /* 0x000fe200078e0027 */
[----:B------:R-:W-:Y:S01]  /*c940*/  MOV R38, R26 ;  /* 0x0000001a00267202 */ /* 0x000fe20000000f00 */
[----:B------:R-:W-:Y:S01]  /*c950*/  IMAD.MOV.U32 R45, RZ, RZ, R13 ;  /* 0x000000ffff2d7224 */ /* 0x000fe200078e000d */
[----:B------:R-:W-:Y:S01]  /*c960*/  SHF.R.U64 R55, R26, 0x10, R27 ;  /* 0x000000101a377819 */ /* 0x000fe2000000121b */
[----:B------:R-:W-:Y:S01]  /*c970*/  IMAD.MOV.U32 R43, RZ, RZ, R6 ;  /* 0x000000ffff2b7224 */ /* 0x000fe200078e0006 */
[----:B------:R-:W-:Y:S01]  /*c980*/  SHF.R.U64 R54, R12, 0x10, R13 ;  /* 0x000000100c367819 */ /* 0x000fe2000000120d */
[----:B------:R-:W-:Y:S01]  /*c990*/  IMAD.MOV.U32 R42, RZ, RZ, R5 ;  /* 0x000000ffff2a7224 */ /* 0x000fe200078e0005 */
[----:B------:R-:W-:Y:S01]  /*c9a0*/  SHF.R.U32.HI R53, RZ, 0x10, R27 ;  /* 0x00000010ff357819 */ /* 0x000fe2000001161b */
[----:B------:R-:W-:Y:S01]  /*c9b0*/  BSSY B1, `(.L_x_580) ;  /* 0x0000021000017945 */ /* 0x000fe20003800000 */
[----:B------:R-:W-:Y:S01]  /*c9c0*/  SHF.R.U32.HI R56, RZ, 0x10, R21 ;  /* 0x00000010ff387819 */ /* 0x000fe20000011615 */
[----:B------:R-:W-:Y:S01]  /*c9d0*/  VIADD R0, R3, 0x12440 ;  /* 0x0001244003007836 */ /* 0x000fe20000000000 */
[----:B------:R-:W-:Y:S01]  /*c9e0*/  SHF.R.U32.HI R52, RZ, 0x10, R13 ;  /* 0x00000010ff347819 */ /* 0x000fe2000001160d */
[----:B------:R-:W-:Y:S01]  /*c9f0*/  IMAD.MOV.U32 R6, RZ, RZ, R41 ;  /* 0x000000ffff067224 */ /* 0x000fe200078e0029 */
[----:B------:R-:W-:-:S02]  /*ca00*/  VIMNMX R39, R37, 0x80, PT ;  /* 0x0000008025277848 */ /* 0x000fc40003fe0100 */
[----:B------:R-:W-:Y:S01]  /*ca10*/  SHF.R.U32.HI R47, RZ, 0x10, R5 ;  /* 0x00000010ff2f7819 */ /* 0x000fe20000011605 */
[----:B------:R-:W-:Y:S01]  /*ca20*/  IMAD.MOV.U32 R5, RZ, RZ, R40 ;  /* 0x000000ffff057224 */ /* 0x000fe200078e0028 */
[----:B------:R-:W-:Y:S02]  /*ca30*/  PRMT R27, R28, 0x5410, R65 ;  /* 0x000054101c1b7816 */ /* 0x000fe40000000041 */
[----:B------:R-:W-:Y:S02]  /*ca40*/  SHF.R.U64 R40, R40, 0x10, R41 ;  /* 0x0000001028287819 */ /* 0x000fe40000001229 */
[----:B------:R-:W-:Y:S02]  /*ca50*/  @P1 IADD3 R0, R4, -0x40, RZ ;  /* 0xffffffc004001810 */ /* 0x000fe40007ffe0ff */
[----:B------:R-:W-:Y:S02]  /*ca60*/  PRMT R26, R25, 0x5410, R62 ;  /* 0x00005410191a7816 */ /* 0x000fe4000000003e */
[----:B------:R-:W-:-:S02]  /*ca70*/  PRMT R21, R24, 0x5410, R63 ;  /* 0x0000541018157816 */ /* 0x000fc4000000003f */
[----:B------:R-:W-:Y:S02]  /*ca80*/  PRMT R37, R38, 0x5410, R55 ;  /* 0x0000541026257816 */ /* 0x000fe40000000037 */
[----:B------:R-:W-:Y:S02]  /*ca90*/  PRMT R28, R29, 0x5410, R54 ;  /* 0x000054101d1c7816 */ /* 0x000fe40000000036 */
[----:B------:R-:W-:Y:S02]  /*caa0*/  SHF.R.U32.HI R41, RZ, 0x10, R41 ;  /* 0x00000010ff297819 */ /* 0x000fe40000011629 */
[----:B------:R-:W-:Y:S02]  /*cab0*/  PRMT R34, R34, 0x5410, R69 ;  /* 0x0000541022227816 */ /* 0x000fe40000000045 */
[----:B------:R-:W-:Y:S02]  /*cac0*/  PRMT R35, R35, 0x5410, R66 ;  /* 0x0000541023237816 */ /* 0x000fe40000000042 */
[----:B------:R-:W-:-:S02]  /*cad0*/  PRMT R30, R30, 0x5410, R67 ;  /* 0x000054101e1e7816 */ /* 0x000fc40000000043 */
[----:B------:R-:W-:Y:S02]  /*cae0*/  PRMT R31, R31, 0x5410, R64 ;  /* 0x000054101f1f7816 */ /* 0x000fe40000000040 */
[----:B------:R-:W-:Y:S02]  /*caf0*/  PRMT R20, R15, 0x5410, R60 ;  /* 0x000054100f147816 */ /* 0x000fe4000000003c */
[----:B------:R-:W-:Y:S02]  /*cb00*/  PRMT R12, R10, 0x5410, R61 ;  /* 0x000054100a0c7816 */ /* 0x000fe4000000003d */
[----:B------:R-:W-:Y:S02]  /*cb10*/  PRMT R13, R14, 0x5410, R59 ;  /* 0x000054100e0d7816 */ /* 0x000fe4000000003b */
[----:B------:R-:W-:Y:S02]  /*cb20*/  PRMT R8, R8, 0x5410, R57 ;  /* 0x0000541008087816 */ /* 0x000fe40000000039 */
[----:B------:R-:W-:-:S02]  /*cb30*/  PRMT R9, R9, 0x5410, R58 ;  /* 0x0000541009097816 */ /* 0x000fc4000000003a */
[----:B------:R-:W-:Y:S02]  /*cb40*/  ISETP.GE.AND P1, PT, R202, R39, PT ;  /* 0x00000027ca00720c */ /* 0x000fe40003f26270 */
[----:B------:R-:W-:Y:S02]  /*cb50*/  PRMT R38, R46, 0x5410, R53 ;  /* 0x000054102e267816 */ /* 0x000fe40000000035 */
[----:B------:R-:W-:Y:S02]  /*cb60*/  PRMT R32, R32, 0x5410, R51 ;  /* 0x0000541020207816 */ /* 0x000fe40000000033 */
[----:B------:R-:W-:Y:S02]  /*cb70*/  PRMT R33, R33, 0x5410, R56 ;  /* 0x0000541021217816 */ /* 0x000fe40000000038 */
[----:B------:R-:W-:Y:S02]  /*cb80*/  PRMT R29, R45, 0x5410, R52 ;  /* 0x000054102d1d7816 */ /* 0x000fe40000000034 */
[----:B------:R-:W-:-:S02]  /*cb90*/  PRMT R24, R43, 0x5410, R50 ;  /* 0x000054102b187816 */ /* 0x000fc40000000032 */
[----:B------:R-:W-:Y:S01]  /*cba0*/  PRMT R25, R44, 0x5410, R49 ;  /* 0x000054102c197816 */ /* 0x000fe20000000031 */
[----:B0-----:R-:W-:Y:S06]  /*cbb0*/  @!P0 BRA `(.L_x_581) ;  /* 0x0000017000488947 */ /* 0x001fec0003800000 */
.L_x_827:
[----:B------:R-:W-:Y:S05]  /*cbc0*/  BSYNC B1 ;  /* 0x0000000000017941 */ /* 0x000fea0003800000 */
.L_x_580:
[----:B------:R-:W-:Y:S01]  /*cbd0*/  BSSY B1, `(.L_x_582) ;  /* 0x0000101000017945 */ /* 0x000fe20003800000 */
[----:B------:R-:W-:Y:S02]  /*cbe0*/  PRMT R14, R7, 0x5410, R48 ;  /* 0x00005410070e7816 */ /* 0x000fe40000000030 */
[----:B------:R-:W-:Y:S02]  /*cbf0*/  PRMT R15, R42, 0x5410, R47 ;  /* 0x000054102a0f7816 */ /* 0x000fe4000000002f */
[----:B------:R-:W-:Y:S02]  /*cc00*/  PRMT R10, R5, 0x5410, R40 ;  /* 0x00005410050a7816 */ /* 0x000fe40000000028 */
[----:B0-----:R-:W-:Y:S01]  /*cc10*/  PRMT R11, R6, 0x5410, R41 ;  /* 0x00005410060b7816 */ /* 0x001fe20000000029 */
[----:B------:R-:W-:Y:S06]  /*cc20*/  @P1 BRA `(.L_x_583) ;  /* 0x0000000c00ec1947 */ /* 0x000fec0003800000 */
[----:B------:R-:W0:Y:S01]  /*cc30*/  LDC R4, c[0x0][0x3f4] ;  /* 0x0000fd00ff047b82 */ /* 0x000e220000000800 */
[----:B------:R-:W-:Y:S01]  /*cc40*/  BSSY B2, `(.L_x_584) ;  /* 0x000002e000027945 */ /* 0x000fe20003800000 */
[-C--:B0-----:R-:W-:Y:S02]  /*cc50*/  ISETP.GE.AND P0, PT, R194, R4.reuse, PT ;  /* 0x00000004c200720c */ /* 0x081fe40003f06270 */
[-C--:B------:R-:W-:Y:S02]  /*cc60*/  ISETP.GE.AND P1, PT, R208, R4.reuse, PT ;  /* 0x00000004d000720c */ /* 0x080fe40003f26270 */
[-C--:B------:R-:W-:Y:S02]  /*cc70*/  ISETP.GE.AND P2, PT, R206, R4.reuse, PT ;  /* 0x00000004ce00720c */ /* 0x080fe40003f46270 */
[-C--:B------:R-:W-:Y:S02]  /*cc80*/  ISETP.GE.AND P3, PT, R207, R4.reuse, PT ;  /* 0x00000004cf00720c */ /* 0x080fe40003f66270 */
[----:B------:R-:W-:-:S02]  /*cc90*/  ISETP.GE.AND P4, PT, R205, R4, PT ;  /* 0x00000004cd00720c */ /* 0x000fc40003f86270 */
[----:B------:R-:W-:-:S03]  /*cca0*/  ISETP.GE.AND P5, PT, R209, R4, PT ;  /* 0x00000004d100720c */ /* 0x000fc60003fa6270 */
[----:B------:R-:W-:Y:S10]  /*ccb0*/  @P0 BRA `(.L_x_585) ;  /* 0x0000000000980947 */ /* 0x000ff40003800000 */
[----:B------:R-:W0:Y:S01]  /*ccc0*/  LDS.128 R4, [R3+0x12400] ;  /* 0x0124000003047984 */ /* 0x000e220000000c00 */
[C---:B------:R-:W-:Y:S01]  /*ccd0*/  IMAD.U32 R47, R37.reuse, 0x10000, RZ ;  /* 0x00010000252f7824 */ /* 0x040fe200078e00ff */
[----:B------:R-:W-:Y:S01]  /*cce0*/  LOP3.LUT R46, R37, 0xffff0000, RZ, 0xc0, !PT ;  /* 0xffff0000252e7812 */ /* 0x000fe200078ec0ff */
[C---:B------:R-:W-:Y:S01]  /*ccf0*/  IMAD.U32 R45, R34.reuse, 0x10000, RZ ;  /* 0x00010000222d7824 */ /* 0x040fe200078e00ff */
[----:B------:R-:W-:Y:S01]  /*cd00*/  LOP3.LUT R44, R34, 0xffff0000, RZ, 0xc0, !PT ;  /* 0xffff0000222c7812 */ /* 0x000fe200078ec0ff */
[C---:B0-----:R-:W-:Y:S01]  /*cd10*/  IMAD.U32 R40, R4.reuse, 0x10000, RZ ;  /* 0x0001000004287824 */ /* 0x041fe200078e00ff */
[----:B------:R-:W-:Y:S01]  /*cd20*/  LOP3.LUT R4, R4, 0xffff0000, RZ, 0xc0, !PT ;  /* 0xffff000004047812 */ /* 0x000fe200078ec0ff */
[C---:B------:R-:W-:Y:S01]  /*cd30*/  IMAD.U32 R41, R5.reuse, 0x10000, RZ ;  /* 0x0001000005297824 */ /* 0x040fe200078e00ff */
[----:B------:R-:W-:Y:S01]  /*cd40*/  LOP3.LUT R5, R5, 0xffff0000, RZ, 0xc0, !PT ;  /* 0xffff000005057812 */ /* 0x000fe200078ec0ff */
[C---:B------:R-:W-:Y:S01]  /*cd50*/  IMAD.U32 R42, R6.reuse, 0x10000, RZ ;  /* 0x00010000062a7824 */ /* 0x040fe200078e00ff */
[----:B------:R-:W-:Y:S01]  /*cd60*/  LOP3.LUT R6, R6, 0xffff0000, RZ, 0xc0, !PT ;  /* 0xffff000006067812 */ /* 0x000fe200078ec0ff */
[C---:B------:R-:W-:Y:S01]  /*cd70*/  FMUL.FTZ R49, R4.reuse, R47 ;  /* 0x0000002f04317220 */ /* 0x040fe20000410000 */
[----:B------:R-:W-:Y:S01]  /*cd80*/  FMUL.FTZ R4, R4, R45 ;  /* 0x0000002d04047220 */ /* 0x000fe20000410000 */
[----:B------:R-:W-:-:S02]  /*cd90*/  IMAD.U32 R43, R7, 0x10000, RZ ;  /* 0x00010000072b7824 */ /* 0x000fc400078e00ff */
[----:B------:R-:W-:Y:S01]  /*cda0*/  FMUL.FTZ R50, R5, R46 ;  /* 0x0000002e05327220 */ /* 0x000fe20000410000 */
[C---:B------:R-:W-:Y:S01]  /*cdb0*/  FFMA.FTZ R49, R40.reuse, R45, -R49 ;  /* 0x0000002d28317223 */ /* 0x040fe20000010831 */
[----:B------:R-:W-:Y:S01]  /*cdc0*/  FFMA.FTZ R48, R40, R47, R4 ;  /* 0x0000002f28307223 */ /* 0x000fe20000010004 */
[----:B------:R-:W-:Y:S01]  /*cdd0*/  LOP3.LUT R7, R7, 0xffff0000, RZ, 0xc0, !PT ;  /* 0xffff000007077812 */ /* 0x000fe200078ec0ff */
[-C--:B------:R-:W-:Y:S01]  /*cde0*/  FMUL.FTZ R52, R5, R44.reuse ;  /* 0x0000002c05347220 */ /* 0x080fe20000410000 */
[C---:B------:R-:W-:Y:S01]  /*cdf0*/  LOP3.LUT R40, R38.reuse, 0xffff0000, RZ, 0xc0, !PT ;  /* 0xffff000026287812 */ /* 0x040fe200078ec0ff */
[----:B------:R-:W-:Y:S01]  /*ce00*/  IMAD.U32 R45, R38, 0x10000, RZ ;  /* 0x00010000262d7824 */ /* 0x000fe200078e00ff */
[C---:B------:R-:W-:Y:S01]  /*ce10*/  LOP3.LUT R4, R35.reuse, 0xffff0000, RZ, 0xc0, !PT ;  /* 0xffff000023047812 */ /* 0x040fe200078ec0ff */
[----:B------:R-:W-:Y:S02]  /*ce20*/  IMAD.U32 R5, R35, 0x10000, RZ ;  /* 0x0001000023057824 */ /* 0x000fe400078e00ff */
[C---:B------:R-:W-:Y:S01]  /*ce30*/  FFMA.FTZ R50, R41.reuse, R44, -R50 ;  /* 0x0000002c29327223 */ /* 0x040fe20000010832 */
[----:B------:R-:W-:Y:S01]  /*ce40*/  FFMA.FTZ R41, R41, R46, R52 ;  /* 0x0000002e29297223 */ /* 0x000fe20000010034 */
[C---:B------:R-:W-:Y:S01]  /*ce50*/  FMUL.FTZ R47, R6.reuse, R45 ;  /* 0x0000002d062f7220 */ /* 0x040fe20000410000 */
[-C--:B------:R-:W-:Y:S01]  /*ce60*/  FMUL.FTZ R44, R6, R5.reuse ;  /* 0x00000005062c7220 */ /* 0x080fe20000410000 */
[C---:B------:R-:W-:Y:S01]  /*ce70*/  FMUL.FTZ R46, R7.reuse, R40 ;  /* 0x00000028072e7220 */ /* 0x040fe20000410000 */
[-C--:B------:R-:W-:Y:S01]  /*ce80*/  FMUL.FTZ R51, R7, R4.reuse ;  /* 0x0000000407337220 */ /* 0x080fe20000410000 */
[C---:B------:R-:W-:Y:S01]  /*ce90*/  FFMA.FTZ R6, R42.reuse, R5, -R47 ;  /* 0x000000052a067223 */ /* 0x040fe2000001082f */
[----:B------:R-:W-:Y:S01]  /*cea0*/  FFMA.FTZ R45, R42, R45, R44 ;  /* 0x0000002d2a2d7223 */ /* 0x000fe2000001002c */
[C---:B------:R-:W-:Y:S01]  /*ceb0*/  FFMA.FTZ R7, R43.reuse, R4, -R46 ;  /* 0x000000042b077223 */ /* 0x040fe2000001082e */
[----:B------:R-:W-:Y:S01]  /*cec0*/  FFMA.FTZ R40, R43, R40, R51 ;  /* 0x000000282b287223 */ /* 0x000fe20000010033 */
[----:B------:R-:W-:-:S02]  /*ced0*/  F2FP.BF16.F32.PACK_AB R4, R48, R49 ;  /* 0x000000313004723e */ /* 0x000fc400000010ff */
[----:B------:R-:W-:Y:S02]  /*cee0*/  F2FP.BF16.F32.PACK_AB R5, R41, R50 ;  /* 0x000000322905723e */ /* 0x000fe400000010ff */
[----:B------:R-:W-:Y:S02]  /*cef0*/  F2FP.BF16.F32.PACK_AB R6, R45, R6 ;  /* 0x000000062d06723e */ /* 0x000fe400000010ff */
[----:B------:R-:W-:-:S05]  /*cf00*/  F2FP.BF16.F32.PACK_AB R7, R40, R7 ;  /* 0x000000072807723e */ /* 0x000fca00000010ff */
[----:B------:R0:W-:Y:S02]  /*cf10*/  STS.128 [R3+0x12400], R4 ;  /* 0x0124000403007388 */ /* 0x0001e40000000c00 */
.L_x_585:
[----:B------:R-:W-:Y:S05]  /*cf20*/  BSYNC B2 ;  /* 0x0000000000027941 */ /* 0x000fea0003800000 */
.L_x_584:
[----:B------:R-:W-:Y:S04]  /*cf30*/  BSSY B2, `(.L_x_586) ;  /* 0x0000028000027945 */ /* 0x000fe80003800000 */
[----:B------:R-:W-:Y:S05]  /*cf40*/  @P1 BRA `(.L_x_587) ;  /* 0x0000000000981947 */ /* 0x000fea0003800000 */
[----:B0-----:R-:W0:Y:S01]  /*cf50*/  LDS.128 R4, [R0] ;  /* 0x0000000000047984 */ /* 0x001e220000000c00 */
        /* <DEDUP_REMOVED lines=36> */
[----:B------:R1:W-:Y:S02]  /*d1a0*/  STS.128 [R0], R4 ;  /* 0x0000000400007388 */ /* 0x0003e40000000c00 */
.L_x_587:
[----:B------:R-:W-:Y:S05]  /*d1b0*/  BSYNC B2 ;  /* 0x0000000000027941 */ /* 0x000fea0003800000 */
.L_x_586:
[----:B------:R-:W-:Y:S04]  /*d1c0*/  BSSY B2, `(.L_x_588) ;  /* 0x0000028000027945 */ /* 0x000fe80003800000 */
[----:B------:R-:W-:Y:S05]  /*d1d0*/  @P2 BRA `(.L_x_589) ;  /* 0x0000000000982947 */ /* 0x000fea0003800000 */
[----:B01----:R-:W0:Y:S01]  /*d1e0*/  LDS.128 R4, [R3+0x16400] ;  /* 0x0164000003047984 */ /* 0x003e220000000c00 */
[C---:B------:R-:W-:Y:S01]  /*d1f0*/  IMAD.U32 R47, R28.reuse, 0x10000, RZ ;  /* 0x000100001c2f7824 */ /* 0x040fe200078e00ff */
[----:B------:R-:W-:Y:S01]  /*d200*/  LOP3.LUT R46, R28, 0xffff0000, RZ, 0xc0, !PT ;  /* 0xffff00001c2e7812 */ /* 0x000fe200078ec0ff */
[C---:B------:R-:W-:Y:S01]  /*d210*/  IMAD.U32 R45, R26.reuse, 0x10000, RZ ;  /* 0x000100001a2d7824 */ /* 0x040fe200078e00ff */
[----:B------:R-:W-:Y:S02]  /*d220*/  LOP3.LUT R44, R26, 0xffff0000, RZ, 0xc0, !PT ;  /* 0xffff00001a2c7812 */ /* 0x000fe400078ec0ff */
[C---:B0-----:R-:W-:Y:S01]  /*d230*/  SHF.L.U32 R40, R4.reuse, 0x10, RZ ;  /* 0x0000001004287819 */ /* 0x041fe200000006ff */
[C---:B------:R-:W-:Y:S01]  /*d240*/  IMAD.U32 R41, R5.reuse, 0x10000, RZ ;  /* 0x0001000005297824 */ /* 0x040fe200078e00ff */
[----:B------:R-:W-:Y:S01]  /*d250*/  LOP3.LUT R4, R4, 0xffff0000, RZ, 0xc0, !PT ;  /* 0xffff000004047812 */ /* 0x000fe200078ec0ff */
[C---:B------:R-:W-:Y:S01]  /*d260*/  IMAD.U32 R42, R6.reuse, 0x10000, RZ ;  /* 0x00010000062a7824 */ /* 0x040fe200078e00ff */
[----:B------:R-:W-:Y:S01]  /*d270*/  LOP3.LUT R5, R5, 0xffff0000, RZ, 0xc0, !PT ;  /* 0xffff000005057812 */ /* 0x000fe200078ec0ff */
[----:B------:R-:W-:Y:S01]  /*d280*/  IMAD.U32 R43, R7, 0x10000, RZ ;  /* 0x00010000072b7824 */ /* 0x000fe200078e00ff */
[----:B------:R-:W-:Y:S01]  /*d290*/  LOP3.LUT R6, R6, 0xffff0000, RZ, 0xc0, !PT ;  /* 0xffff000006067812 */ /* 0x000fe200078ec0ff */
[C---:B------:R-:W-:Y:S01]  /*d2a0*/  FMUL.FTZ R49, R4.reuse, R47 ;  /* 0x0000002f04317220 */ /* 0x040fe20000410000 */
[-C--:B------:R-:W-:Y:S01]  /*d2b0*/  FMUL.FTZ R4, R4, R45.reuse ;  /* 0x0000002d04047220 */ /* 0x080fe20000410000 */
[----:B------:R-:W-:Y:S01]  /*d2c0*/  FMUL.FTZ R50, R5, R46 ;  /* 0x0000002e05327220 */ /* 0x000fe20000410000 */
[----:B------:R-:W-:Y:S01]  /*d2d0*/  LOP3.LUT R7, R7, 0xffff0000, RZ, 0xc0, !PT ;  /* 0xffff000007077812 */ /* 0x000fe200078ec0ff */
[C---:B------:R-:W-:Y:S01]  /*d2e0*/  FFMA.FTZ R49, R40.reuse, R45, -R49 ;  /* 0x0000002d28317223 */ /* 0x040fe20000010831 */
[----:B------:R-:W-:Y:S01]  /*d2f0*/  FFMA.FTZ R48, R40, R47, R4 ;  /* 0x0000002f28307223 */ /* 0x000fe20000010004 */
[----:B------:R-:W-:Y:S01]  /*d300*/  FMUL.FTZ R52, R5, R44 ;  /* 0x0000002c05347220 */ /* 0x000fe20000410000 */
[C---:B------:R-:W-:Y:S01]  /*d310*/  LOP3.LUT R40, R29.reuse, 0xffff0000, RZ, 0xc0, !PT ;  /* 0xffff00001d287812 */ /* 0x040fe200078ec0ff */
[----:B------:R-:W-:Y:S01]  /*d320*/  IMAD.U32 R45, R29, 0x10000, RZ ;  /* 0x000100001d2d7824 */ /* 0x000fe200078e00ff */
[C---:B------:R-:W-:Y:S01]  /*d330*/  LOP3.LUT R4, R27.reuse, 0xffff0000, RZ, 0xc0, !PT ;  /* 0xffff00001b047812 */ /* 0x040fe200078ec0ff */
[----:B------:R-:W-:-:S02]  /*d340*/  IMAD.U32 R5, R27, 0x10000, RZ ;  /* 0x000100001b057824 */ /* 0x000fc400078e00ff */
        /* <DEDUP_REMOVED lines=15> */
.L_x_589:
[----:B------:R-:W-:Y:S05]  /*d440*/  BSYNC B2 ;  /* 0x0000000000027941 */ /* 0x000fea0003800000 */
.L_x_588:
[----:B------:R-:W-:Y:S04]  /*d450*/  BSSY B2, `(.L_x_590) ;  /* 0x0000028000027945 */ /* 0x000fe80003800000 */
[----:B------:R-:W-:Y:S05]  /*d460*/  @P3 BRA `(.L_x_591) ;  /* 0x0000000000983947 */ /* 0x000fea0003800000 */
[----:B012---:R-:W0:Y:S01]  /*d470*/  LDS.128 R4, [R0+0x4000] ;  /* 0x0040000000047984 */ /* 0x007e220000000c00 */
        /* <DEDUP_REMOVED lines=37> */
.L_x_591:
[----:B------:R-:W-:Y:S05]  /*d6d0*/  BSYNC B2 ;  /* 0x0000000000027941 */ /* 0x000fea0003800000 */
.L_x_590:
[----:B------:R-:W-:Y:S04]  /*d6e0*/  BSSY B2, `(.L_x_592) ;  /* 0x0000028000027945 */ /* 0x000fe80003800000 */
[----:B------:R-:W-:Y:S05]  /*d6f0*/  @P4 BRA `(.L_x_593) ;  /* 0x0000000000984947 */ /* 0x000fea0003800000 */
[----:B0123--:R-:W0:Y:S01]  /*d700*/  LDS.128 R4, [R3+0x1a400] ;  /* 0x01a4000003047984 */ /* 0x00fe220000000c00 */
[C---:B------:R-:W-:Y:S01]  /*d710*/  IMAD.U32 R47, R14.reuse, 0x10000, RZ ;  /* 0x000100000e2f7824 */ /* 0x040fe200078e00ff */
[----:B------:R-:W-:Y:S01]  /*d720*/  LOP3.LUT R46, R14, 0xffff0000, RZ, 0xc0, !PT ;  /* 0xffff00000e2e7812 */ /* 0x000fe200078ec0ff */
[C---:B------:R-:W-:Y:S01]  /*d730*/  IMAD.U32 R45, R12.reuse, 0x10000, RZ ;  /* 0x000100000c2d7824 */ /* 0x040fe200078e00ff */
[----:B------:R-:W-:Y:S01]  /*d740*/  LOP3.LUT R44, R12, 0xffff0000, RZ, 0xc0, !PT ;  /* 0xffff00000c2c7812 */ /* 0x000fe200078ec0ff */
[C---:B0-----:R-:W-:Y:S01]  /*d750*/  IMAD.U32 R40, R4.reuse, 0x10000, RZ ;  /* 0x0001000004287824 */ /* 0x041fe200078e00ff */
[----:B------:R-:W-:Y:S01]  /*d760*/  LOP3.LUT R4, R4, 0xffff0000, RZ, 0xc0, !PT ;  /* 0xffff000004047812 */ /* 0x000fe200078ec0ff */
[----:B------:R-:W-:Y:S01]  /*d770*/  IMAD.U32 R42, R6, 0x10000, RZ ;  /* 0x00010000062a7824 */ /* 0x000fe200078e00ff */
[----:B------:R-:W-:Y:S01]  /*d780*/  SHF.L.U32 R41, R5, 0x10, RZ ;  /* 0x0000001005297819 */ /* 0x000fe200000006ff */
[----:B------:R-:W-:Y:S01]  /*d790*/  IMAD.U32 R43, R7, 0x10000, RZ ;  /* 0x00010000072b7824 */ /* 0x000fe200078e00ff */
[----:B------:R-:W-:Y:S01]  /*d7a0*/  LOP3.LUT R5, R5, 0xffff0000, RZ, 0xc0, !PT ;  /* 0xffff000005057812 */ /* 0x000fe200078ec0ff */
[C---:B------:R-:W-:Y:S01]  /*d7b0*/  FMUL.FTZ R49, R4.reuse, R47 ;  /* 0x0000002f04317220 */ /* 0x040fe20000410000 */
[----:B------:R-:W-:Y:S01]  /*d7c0*/  FMUL.FTZ R4, R4, R45 ;  /* 0x0000002d04047220 */ /* 0x000fe20000410000 */
[----:B------:R-:W-:-:S02]  /*d7d0*/  LOP3.LUT R6, R6, 0xffff0000, RZ, 0xc0, !PT ;  /* 0xffff000006067812 */ /* 0x000fc400078ec0ff */
        /* <DEDUP_REMOVED lines=24> */
.L_x_593:
[----:B------:R-:W-:Y:S05]  /*d960*/  BSYNC B2 ;  /* 0x0000000000027941 */ /* 0x000fea0003800000 */
.L_x_592:
[----:B------:R-:W-:Y:S05]  /*d970*/  @P5 BRA `(.L_x_583) ;  /* 0x0000000000985947 */ /* 0x000fea0003800000 */
[----:B01234-:R-:W0:Y:S01]  /*d980*/  LDS.128 R4, [R0+0x8000] ;  /* 0x0080000000047984 */ /* 0x01fe220000000c00 */
        /* <DEDUP_REMOVED lines=37> */
.L_x_583:
[----:B------:R-:W-:Y:S05]  /*dbe0*/  BSYNC B1 ;  /* 0x0000000000017941 */ /* 0x000fea0003800000 */
.L_x_582:
[----:B01234-:R-:W-:-:S05]  /*dbf0*/  VIADD R4, R202, 0x40 ;  /* 0x00000040ca047836 */ /* 0x01ffca0000000000 */
[----:B------:R-:W-:-:S13]  /*dc00*/  ISETP.GE.AND P0, PT, R4, R39, PT ;  /* 0x000000270400720c */ /* 0x000fda0003f06270 */
[----:B------:R-:W-:Y:S05]  /*dc10*/  @P0 BRA `(.L_x_594) ;  /* 0x0000003c00880947 */ /* 0x000fea0003800000 */
        /* <DEDUP_REMOVED lines=13> */
[----:B------:R-:W-:Y:S02]  /*dcf0*/  LOP3.LUT R46, R34, 0xffff0000, RZ, 0xc0, !PT ;  /* 0xffff0000222e7812 */ /* 0x000fe400078ec0ff */
[----:B------:R-:W-:Y:S01]  /*dd00*/  LOP3.LUT R47, R38, 0xffff0000, RZ, 0xc0, !PT ;  /* 0xffff0000262f7812 */ /* 0x000fe200078ec0ff */
[C---:B0-----:R-:W-:Y:S01]  /*dd10*/  IMAD.U32 R39, R4.reuse, 0x10000, RZ ;  /* 0x0001000004277824 */ /* 0x041fe200078e00ff */
[----:B------:R-:W-:Y:S01]  /*dd20*/  LOP3.LUT R4, R4, 0xffff0000, RZ, 0xc0, !PT ;  /* 0xffff000004047812 */ /* 0x000fe200078ec0ff */
[C---:B------:R-:W-:Y:S01]  /*dd30*/  IMAD.U32 R34, R6.reuse, 0x10000, RZ ;  /* 0x0001000006227824 */ /* 0x040fe200078e00ff */
[----:B------:R-:W-:Y:S01]  /*dd40*/  SHF.L.U32 R40, R5, 0x10, RZ ;  /* 0x0000001005287819 */ /* 0x000fe200000006ff */
[----:B------:R-:W-:Y:S01]  /*dd50*/  IMAD.U32 R37, R7, 0x10000, RZ ;  /* 0x0001000007257824 */ /* 0x000fe200078e00ff */
[----:B------:R-:W-:Y:S01]  /*dd60*/  LOP3.LUT R5, R5, 0xffff0000, RZ, 0xc0, !PT ;  /* 0xffff000005057812 */ /* 0x000fe200078ec0ff */
[-C--:B------:R-:W-:Y:S01]  /*dd70*/  FMUL.FTZ R42, R45, R4.reuse ;  /* 0x000000042d2a7220 */ /* 0x080fe20000410000 */
[----:B------:R-:W-:Y:S01]  /*dd80*/  FMUL.FTZ R44, R43, R4 ;  /* 0x000000042b2c7220 */ /* 0x000fe20000410000 */
[----:B------:R-:W-:-:S02]  /*dd90*/  LOP3.LUT R6, R6, 0xffff0000, RZ, 0xc0, !PT ;  /* 0xffff000006067812 */ /* 0x000fc400078ec0ff */
[----:B------:R-:W-:Y:S01]  /*dda0*/  FMUL.FTZ R41, R48, R5 ;  /* 0x0000000530297220 */ /* 0x000fe20000410000 */
[-C--:B------:R-:W-:Y:S01]  /*ddb0*/  FFMA.FTZ R4, R43, R39.reuse, -R42 ;  /* 0x000000272b047223 */ /* 0x080fe2000001082a */
[----:B------:R-:W-:Y:S01]  /*ddc0*/  FFMA.FTZ R39, R45, R39, R44 ;  /* 0x000000272d277223 */ /* 0x000fe2000001002c */
[C---:B------:R-:W-:Y:S01]  /*ddd0*/  FMUL.FTZ R43, R46.reuse, R5 ;  /* 0x000000052e2b7220 */ /* 0x040fe20000410000 */
[----:B------:R-:W-:Y:S01]  /*dde0*/  LOP3.LUT R7, R7, 0xffff0000, RZ, 0xc0, !PT ;  /* 0xffff000007077812 */ /* 0x000fe200078ec0ff */
[-C--:B------:R-:W-:Y:S01]  /*ddf0*/  FFMA.FTZ R5, R46, R40.reuse, -R41 ;  /* 0x000000282e057223 */ /* 0x080fe20000010829 */
[C---:B------:R-:W-:Y:S01]  /*de00*/  LOP3.LUT R45, R35.reuse, 0xffff0000, RZ, 0xc0, !PT ;  /* 0xffff0000232d7812 */ /* 0x040fe200078ec0ff */
[----:B------:R-:W-:Y:S02]  /*de10*/  IMAD.U32 R46, R38, 0x10000, RZ ;  /* 0x00010000262e7824 */ /* 0x000fe400078e00ff */
[----:B------:R-:W-:Y:S01]  /*de20*/  FFMA.FTZ R40, R48, R40, R43 ;  /* 0x0000002830287223 */ /* 0x000fe2000001002b */
[----:B------:R-:W-:-:S02]  /*de30*/  IMAD.U32 R44, R35, 0x10000, RZ ;  /* 0x00010000232c7824 */ /* 0x000fc400078e00ff */
[-C--:B------:R-:W-:Y:S01]  /*de40*/  FMUL.FTZ R38, R47, R7.reuse ;  /* 0x000000072f267220 */ /* 0x080fe20000410000 */
[-C--:B------:R-:W-:Y:S01]  /*de50*/  FMUL.FTZ R35, R46, R6.reuse ;  /* 0x000000062e237220 */ /* 0x080fe20000410000 */
[C---:B------:R-:W-:Y:S01]  /*de60*/  FMUL.FTZ R42, R45.reuse, R7 ;  /* 0x000000072d2a7220 */ /* 0x040fe20000410000 */
[C---:B------:R-:W-:Y:S01]  /*de70*/  FMUL.FTZ R41, R44.reuse, R6 ;  /* 0x000000062c297220 */ /* 0x040fe20000410000 */
[-C--:B------:R-:W-:Y:S01]  /*de80*/  FFMA.FTZ R7, R45, R37.reuse, -R38 ;  /* 0x000000252d077223 */ /* 0x080fe20000010826 */
[-C--:B------:R-:W-:Y:S01]  /*de90*/  FFMA.FTZ R6, R44, R34.reuse, -R35 ;  /* 0x000000222c067223 */ /* 0x080fe20000010823 */
[----:B------:R-:W-:Y:S01]  /*dea0*/  FFMA.FTZ R42, R47, R37, R42 ;  /* 0x000000252f2a7223 */ /* 0x000fe2000001002a */
[----:B------:R-:W-:Y:S01]  /*deb0*/  FFMA.FTZ R41, R46, R34, R41 ;  /* 0x000000222e297223 */ /* 0x000fe20000010029 */
[----:B------:R-:W-:Y:S02]  /*dec0*/  F2FP.BF16.F32.PACK_AB R4, R39, R4 ;  /* 0x000000042704723e */ /* 0x000fe400000010ff */
[----:B------:R-:W-:-:S02]  /*ded0*/  F2FP.BF16.F32.PACK_AB R5, R40, R5 ;  /* 0x000000052805723e */ /* 0x000fc400000010ff */
[----:B------:R-:W-:Y:S02]  /*dee0*/  F2FP.BF16.F32.PACK_AB R6, R41, R6 ;  /* 0x000000062906723e */ /* 0x000fe400000010ff */
[----:B------:R-:W-:-:S05]  /*def0*/  F2FP.BF16.F32.PACK_AB R7, R42, R7 ;  /* 0x000000072a07723e */ /* 0x000fca00000010ff */
[----:B------:R0:W-:Y:S02]  /*df00*/  STS.128 [R3+0x14400], R4 ;  /* 0x0144000403007388 */ /* 0x0001e40000000c00 */
.L_x_596:
[----:B------:R-:W-:Y:S05]  /*df10*/  BSYNC B1 ;  /* 0x0000000000017941 */ /* 0x000fea0003800000 */
.L_x_595:
[----:B------:R-:W-:Y:S04]  /*df20*/  BSSY B1, `(.L_x_597) ;  /* 0x0000028000017945 */ /* 0x000fe80003800000 */
[----:B------:R-:W-:Y:S05]  /*df30*/  @P1 BRA `(.L_x_598) ;  /* 0x0000000000981947 */ /* 0x000fea0003800000 */
[----:B0-----:R-:W0:Y:S01]  /*df40*/  LDS.128 R4, [R0+0x2000] ;  /* 0x0020000000047984 */ /* 0x001e220000000c00 */
[----:B------:R-:W-:Y:S01]  /*df50*/  IMAD.U32 R40, R30, 0x10000, RZ ;  /* 0x000100001e287824 */ /* 0x000fe200078e00ff */
[C---:B------:R-:W-:Y:S01]  /*df60*/  LOP3.LUT R43, R32.reuse, 0xffff0000, RZ, 0xc0, !PT ;  /* 0xffff0000202b7812 */ /* 0x040fe200078ec0ff */
[----:B------:R-:W-:Y:S01]  /*df70*/  IMAD.U32 R42, R32, 0x10000, RZ ;  /* 0x00010000202a7824 */ /* 0x000fe200078e00ff */
[----:B------:R-:W-:Y:S02]  /*df80*/  LOP3.LUT R41, R30, 0xffff0000, RZ, 0xc0, !PT ;  /* 0xffff00001e297812 */ /* 0x000fe400078ec0ff */
[----:B------:R-:W-:Y:S01]  /*df90*/  LOP3.LUT R44, R33, 0xffff0000, RZ, 0xc0, !PT ;  /* 0xffff0000212c7812 */ /* 0x000fe200078ec0ff */
[C---:B0-----:R-:W-:Y:S01]  /*dfa0*/  IMAD.U32 R34, R4.reuse, 0x10000, RZ ;  /* 0x0001000004227824 */ /* 0x041fe200078e00ff */
[----:B------:R-:W-:Y:S01]  /*dfb0*/  LOP3.LUT R4, R4, 0xffff0000, RZ, 0xc0, !PT ;  /* 0xffff000004047812 */ /* 0x000fe200078ec0ff */
[C---:B------:R-:W-:Y:S01]  /*dfc0*/  IMAD.U32 R35, R5.reuse, 0x10000, RZ ;  /* 0x0001000005237824 */ /* 0x040fe200078e00ff */
[----:B------:R-:W-:Y:S01]  /*dfd0*/  LOP3.LUT R5, R5, 0xffff0000, RZ, 0xc0, !PT ;  /* 0xffff000005057812 */ /* 0x000fe200078ec0ff */
[C---:B------:R-:W-:Y:S01]  /*dfe0*/  IMAD.U32 R32, R7.reuse, 0x10000, RZ ;  /* 0x0001000007207824 */ /* 0x040fe200078e00ff */
[----:B------:R-:W-:Y:S01]  /*dff0*/  LOP3.LUT R7, R7, 0xffff0000, RZ, 0xc0, !PT ;  /* 0xffff000007077812 */ /* 0x000fe200078ec0ff */
[-C--:B------:R-:W-:Y:S01]  /*e000*/  FMUL.FTZ R37, R42, R4.reuse ;  /* 0x000000042a257220 */ /* 0x080fe20000410000 */
[----:B------:R-:W-:Y:S01]  /*e010*/  FMUL.FTZ R39, R40, R4 ;  /* 0x0000000428277220 */ /* 0x000fe20000410000 */
[----:B------:R-:W-:Y:S01]  /*e020*/  FMUL.FTZ R38, R43, R5 ;  /* 0x000000052b267220 */ /* 0x000fe20000410000 */
[----:B------:R-:W-:-:S02]  /*e030*/  IMAD.U32 R30, R6, 0x10000, RZ ;  /* 0x00010000061e7824 */ /* 0x000fc400078e00ff */
[-C--:B------:R-:W-:Y:S01]  /*e040*/  FFMA.FTZ R4, R40, R34.reuse, -R37 ;  /* 0x0000002228047223 */ /* 0x080fe20000010825 */
[----:B------:R-:W-:Y:S01]  /*e050*/  FFMA.FTZ R39, R42, R34, R39 ;  /* 0x000000222a277223 */ /* 0x000fe20000010027 */
[C---:B------:R-:W-:Y:S01]  /*e060*/  FMUL.FTZ R34, R41.reuse, R5 ;  /* 0x0000000529227220 */ /* 0x040fe20000410000 */
[----:B------:R-:W-:Y:S01]  /*e070*/  LOP3.LUT R6, R6, 0xffff0000, RZ, 0xc0, !PT ;  /* 0xffff000006067812 */ /* 0x000fe200078ec0ff */
[-C--:B------:R-:W-:Y:S01]  /*e080*/  FFMA.FTZ R5, R41, R35.reuse, -R38 ;  /* 0x0000002329057223 */ /* 0x080fe20000010826 */
[----:B------:R-:W-:Y:S01]  /*e090*/  LOP3.LUT R40, R31, 0xffff0000, RZ, 0xc0, !PT ;  /* 0xffff00001f287812 */ /* 0x000fe200078ec0ff */
[----:B------:R-:W-:Y:S02]  /*e0a0*/  IMAD.U32 R42, R33, 0x10000, RZ ;  /* 0x00010000212a7824 */ /* 0x000fe400078e00ff */
[----:B------:R-:W-:Y:S01]  /*e0b0*/  FFMA.FTZ R34, R43, R35, R34 ;  /* 0x000000232b227223 */ /* 0x000fe20000010022 */
[----:B------:R-:W-:Y:S02]  /*e0c0*/  IMAD.U32 R38, R31, 0x10000, RZ ;  /* 0x000100001f267824 */ /* 0x000fe400078e00ff */
[-C--:B------:R-:W-:Y:S01]  /*e0d0*/  FMUL.FTZ R35, R44, R7.reuse ;  /* 0x000000072c237220 */ /* 0x080fe20000410000 */
[-C--:B------:R-:W-:Y:S01]  /*e0e0*/  FMUL.FTZ R31, R42, R6.reuse ;  /* 0x000000062a1f7220 */ /* 0x080fe20000410000 */
        /* <DEDUP_REMOVED lines=9> */
[----:B------:R-:W-:-:S05]  /*e180*/  F2FP.BF16.F32.PACK_AB R7, R32, R7 ;  /* 0x000000072007723e */ /* 0x000fca00000010ff */
[----:B------:R1:W-:Y:S02]  /*e190*/  STS.128 [R0+0x2000], R4 ;  /* 0x0020000400007388 */ /* 0x0003e40000000c00 */
.L_x_598:
[----:B------:R-:W-:Y:S05]  /*e1a0*/  BSYNC B1 ;  /* 0x0000000000017941 */ /* 0x000fea0003800000 */
.L_x_597:
[----:B------:R-:W-:Y:S04]  /*e1b0*/  BSSY B1, `(.L_x_599) ;  /* 0x0000028000017945 */ /* 0x000fe80003800000 */
[----:B------:R-:W-:Y:S05]  /*e1c0*/  @P2 BRA `(.L_x_600) ;  /* 0x0000000000982947 */ /* 0x000fea0003800000 */
[----:B01----:R-:W0:Y:S01]  /*e1d0*/  LDS.128 R4, [R3+0x18400] ;  /* 0x0184000003047984 */ /* 0x003e220000000c00 */
[----:B------:R-:W-:Y:S01]  /*e1e0*/  SHF.L.U32 R34, R26, 0x10, RZ ;  /* 0x000000101a227819 */ /* 0x000fe200000006ff */
[C---:B------:R-:W-:Y:S01]  /*e1f0*/  IMAD.U32 R38, R28.reuse, 0x10000, RZ ;  /* 0x000100001c267824 */ /* 0x040fe200078e00ff */
[----:B------:R-:W-:Y:S02]  /*e200*/  LOP3.LUT R39, R28, 0xffff0000, RZ, 0xc0, !PT ;  /* 0xffff00001c277812 */ /* 0x000fe400078ec0ff */
        /* <DEDUP_REMOVED lines=34> */
.L_x_600:
[----:B------:R-:W-:Y:S05]  /*e430*/  BSYNC B1 ;  /* 0x0000000000017941 */ /* 0x000fea0003800000 */
.L_x_599:
[----:B------:R-:W-:Y:S04]  /*e440*/  BSSY B1, `(.L_x_601) ;  /* 0x0000028000017945 */ /* 0x000fe80003800000 */
[----:B------:R-:W-:Y:S05]  /*e450*/  @P3 BRA `(.L_x_602) ;  /* 0x0000000000983947 */ /* 0x000fea0003800000 */
[----:B012---:R-:W0:Y:S01]  /*e460*/  LDS.128 R4, [R0+0x6000] ;  /* 0x0060000000047984 */ /* 0x007e220000000c00 */
        /* <DEDUP_REMOVED lines=37> */
.L_x_602:
[----:B------:R-:W-:Y:S05]  /*e6c0*/  BSYNC B1 ;  /* 0x0000000000017941 */ /* 0x000fea0003800000 */
.L_x_601:
[----:B------:R-:W-:Y:S04]  /*e6d0*/  BSSY B1, `(.L_x_603) ;  /* 0x0000028000017945 */ /* 0x000fe80003800000 */
[----:B------:R-:W-:Y:S05]  /*e6e0*/  @P4 BRA `(.L_x_604) ;  /* 0x0000000000984947 */ /* 0x000fea0003800000 */
[----:B0123--:R-:W0:Y:S01]  /*e6f0*/  LDS.128 R4, [R3+0x1c400] ;  /* 0x01c4000003047984 */ /* 0x00fe220000000c00 */
[----:B------:R-:W-:Y:S01]  /*e700*/  SHF.L.U32 R28, R14, 0x10, RZ ;  /* 0x000000100e1c7819 */ /* 0x000fe200000006ff */
[----:B------:R-:W-:Y:S01]  /*e710*/  IMAD.U32 R26, R12, 0x10000, RZ ;  /* 0x000100000c1a7824 */ /* 0x000fe200078e00ff */
        /* <DEDUP_REMOVED lines=35> */
.L_x_604:
[----:B------:R-:W-:Y:S05]  /*e950*/  BSYNC B1 ;  /* 0x0000000000017941 */ /* 0x000fea0003800000 */
.L_x_603:
[----:B------:R-:W-:Y:S05]  /*e960*/  @P5 BRA `(.L_x_594) ;  /* 0x0000003000345947 */ /* 0x000fea0003800000 */
[----:B01234-:R-:W0:Y:S01]  /*e970*/  LDS.128 R4, [R0+0xa000] ;  /* 0x00a0000000047984 */ /* 0x01fe220000000c00 */
        /* <DEDUP_REMOVED lines=17> */
[----:B------:R-:W-:Y:S01]  /*ea90*/  FMUL.FTZ R15, R24, R5 ;  /* 0x00000005180f7220 */ /* 0x000fe20000410000 */
        /* <DEDUP_REMOVED lines=18> */
[----:B------:R0:W-:Y:S01]  /*ebc0*/  STS.128 [R0+0xa000], R4 ;  /* 0x00a0000400007388 */ /* 0x0001e20000000c00 */
[----:B------:R-:W-:Y:S05]  /*ebd0*/  BRA `(.L_x_594) ;  /* 0x0000002c00987947 */ /* 0x000fea0003800000 */
.L_x_576:
[----:B------:R-:W-:-:S03]  /*ebe0*/  UMOV UR4, 0xffffffff ;  /* 0xffffffff00047882 */ /* 0x000fc60000000000 */
[----:B------:R-:W-:Y:S05]  /*ebf0*/  BRA.DIV UR4, `(.L_x_605) ;  /* 0x00000152044c7947 */ /* 0x000fea000b800000 */
[----:B------:R0:W1:Y:S04]  /*ec00*/  SHFL.IDX PT, R3, R25, RZ, 0x1c1f ;  /* 0x001c1fff19037589 */ /* 0x00006800000e0000 */
[----:B------:R0:W2:Y:S04]  /*ec10*/  SHFL.IDX PT, R0, R24, RZ, 0x1c1f ;  /* 0x001c1fff18007589 */ /* 0x0000a800000e0000 */
[----:B------:R0:W3:Y:S04]  /*ec20*/  SHFL.IDX PT, R39, R35, RZ, 0x1c1f ;  /* 0x001c1fff23277589 */ /* 0x0000e800000e0000 */
[----:B------:R-:W4:Y:S02]  /*ec30*/  SHFL.IDX PT, R40, R40, RZ, 0x1c1f ;  /* 0x001c1fff28287589 */ /* 0x000f2400000e0000 */
.L_x_833:
[----:B------:R-:W-:Y:S01]  /*ec40*/  ULDC UR4, c[0x0][0x448] ;  /* 0x0001120000047ab9 */ /* 0x000fe20000000800 */
[----:B------:R-:W-:Y:S01]  /*ec50*/  BSSY B1, `(.L_x_606) ;  /* 0x0000037000017945 */ /* 0x000fe20003800000 */
[----:B------:R-:W-:Y:S01]  /*ec60*/  IMAD R43, R139, UR4, RZ ;  /* 0x000000048b2b7c24 */ /* 0x000fe2000f8e02ff */
[----:B------:R-:W-:Y:S02]  /*ec70*/  CS2R R4, SRZ ;  /* 0x0000000000047805 */ /* 0x000fe4000001ff00 */
[----:B------:R-:W-:Y:S02]  /*ec80*/  CS2R R8, SRZ ;  /* 0x0000000000087805 */ /* 0x000fe4000001ff00 */
[----:B------:R-:W-:Y:S02]  /*ec90*/  CS2R R10, SRZ ;  /* 0x00000000000a7805 */ /* 0x000fe4000001ff00 */
[----:B------:R-:W-:Y:S02]  /*eca0*/  CS2R R12, SRZ ;  /* 0x00000000000c7805 */ /* 0x000fe4000001ff00 */
[----:B------:R-:W-:Y:S01]  /*ecb0*/  ISETP.GE.AND P0, PT, R6, R43, PT ;  /* 0x0000002b0600720c */ /* 0x000fe20003f06270 */
[----:B------:R-:W-:Y:S01]  /*ecc0*/  IMAD R43, R137, -0x80, R43 ;  /* 0xffffff80892b7824 */ /* 0x000fe200078e022b */
[----:B------:R-:W-:-:S02]  /*ecd0*/  CS2R R6, SRZ ;  /* 0x0000000000067805 */ /* 0x000fc4000001ff00 */
[----:B------:R-:W-:Y:S02]  /*ece0*/  CS2R R14, SRZ ;  /* 0x00000000000e7805 */ /* 0x000fe4000001ff00 */
[----:B0-----:R-:W-:Y:S02]  /*ecf0*/  CS2R R24, SRZ ;  /* 0x0000000000187805 */ /* 0x001fe4000001ff00 */
[----:B------:R-:W-:Y:S02]  /*ed00*/  CS2R R26, SRZ ;  /* 0x00000000001a7805 */ /* 0x000fe4000001ff00 */
[----:B------:R-:W-:Y:S02]  /*ed10*/  CS2R R28, SRZ ;  /* 0x00000000001c7805 */ /* 0x000fe4000001ff00 */
[----:B------:R-:W-:Y:S02]  /*ed20*/  CS2R R30, SRZ ;  /* 0x00000000001e7805 */ /* 0x000fe4000001ff00 */
[----:B------:R-:W-:-:S02]  /*ed30*/  CS2R R32, SRZ ;  /* 0x0000000000207805 */ /* 0x000fc4000001ff00 */
[----:B------:R-:W-:Y:S01]  /*ed40*/  CS2R R34, SRZ ;  /* 0x0000000000227805 */ /* 0x000fe2000001ff00 */
[----:B------:R-:W-:Y:S06]  /*ed50*/  @P0 BRA `(.L_x_607) ;  /* 0x0000000000980947 */ /* 0x000fec0003800000 */
[----:B------:R-:W-:Y:S01]  /*ed60*/  ULDC UR4, c[0x0][0x3f4] ;  /* 0x0000fd0000047ab9 */ /* 0x000fe20000000800 */
[----:B--2---:R-:W-:Y:S01]  /*ed70*/  IMAD.MOV.U32 R6, RZ, RZ, R0 ;  /* 0x000000ffff067224 */ /* 0x004fe200078e0000 */
[----:B------:R-:W-:Y:S01]  /*ed80*/  ISETP.GE.AND P2, PT, R16, UR4, PT ;  /* 0x0000000410007c0c */ /* 0x000fe2000bf46270 */
[----:B-1----:R-:W-:Y:S01]  /*ed90*/  IMAD.MOV.U32 R7, RZ, RZ, R3 ;  /* 0x000000ffff077224 */ /* 0x002fe200078e0003 */
[----:B------:R-:W-:Y:S01]  /*eda0*/  ISETP.GE.AND P3, PT, R193, UR4, PT ;  /* 0x00000004c1007c0c */ /* 0x000fe2000bf66270 */
[----:B----4-:R-:W-:Y:S01]  /*edb0*/  IMAD.MOV.U32 R8, RZ, RZ, R40 ;  /* 0x000000ffff087224 */ /* 0x010fe200078e0028 */
[----:B------:R-:W-:Y:S01]  /*edc0*/  ISETP.GE.AND P4, PT, R192, UR4, PT ;  /* 0x00000004c0007c0c */ /* 0x000fe2000bf86270 */
[----:B---3--:R-:W-:Y:S01]  /*edd0*/  IMAD.MOV.U32 R9, RZ, RZ, R39 ;  /* 0x000000ffff097224 */ /* 0x008fe200078e0027 */
[----:B------:R-:W-:Y:S02]  /*ede0*/  CS2R R28, SRZ ;  /* 0x00000000001c7805 */ /* 0x000fe4000001ff00 */
[----:B------:R-:W-:-:S02]  /*edf0*/  CS2R R30, SRZ ;  /* 0x00000000001e7805 */ /* 0x000fc4000001ff00 */
[----:B------:R-:W-:Y:S02]  /*ee00*/  CS2R R10, SRZ ;  /* 0x00000000000a7805 */ /* 0x000fe4000001ff00 */
[----:B------:R-:W-:Y:S02]  /*ee10*/  CS2R R32, SRZ ;  /* 0x0000000000207805 */ /* 0x000fe4000001ff00 */
[----:B------:R-:W-:Y:S01]  /*ee20*/  CS2R R34, SRZ ;  /* 0x0000000000227805 */ /* 0x000fe2000001ff00 */
[----:B------:R-:W-:Y:S02]  /*ee30*/  @!P2 IMAD.SHL.U32 R5, R16, 0x2, RZ ;  /* 0x000000021005a824 */ /* 0x000fe400078e00ff */
[----:B------:R-:W-:Y:S01]  /*ee40*/  @!P3 IMAD.SHL.U32 R13, R197, 0x8, RZ ;  /* 0x00000008c50db824 */ /* 0x000fe200078e00ff */
[----:B------:R-:W-:Y:S02]  /*ee50*/  @!P4 SHF.L.U32 R41, R198, 0x3, RZ ;  /* 0x00000003c629c819 */ /* 0x000fe400000006ff */
[----:B------:R-:W-:-:S02]  /*ee60*/  @!P2 IADD3 R20, P0, R0, R5, RZ ;  /* 0x000000050014a210 */ /* 0x000fc40007f1e0ff */
[----:B------:R-:W-:Y:S01]  /*ee70*/  @!P2 IADD3 R38, P1, R40, R5, RZ ;  /* 0x000000052826a210 */ /* 0x000fe20007f3e0ff */
[----:B------:R-:W-:Y:S01]  /*ee80*/  @!P3 IMAD.WIDE R4, R13, 0x2, R6 ;  /* 0x000000020d04b825 */ /* 0x000fe200078e0206 */
[----:B------:R-:W-:-:S03]  /*ee90*/  @!P2 SHF.L.U64.HI R0, R16, 0x1, R17 ;  /* 0x000000011000a819 */ /* 0x000fc60000010211 */
[----:B------:R-:W-:Y:S01]  /*eea0*/  @!P4 IMAD.WIDE R6, R41, 0x2, R6 ;  /* 0x000000022906c825 */ /* 0x000fe200078e0206 */
[----:B------:R0:W5:Y:S03]  /*eeb0*/  @!P3 LD.E.128 R28, desc[UR48][R4.64] ;  /* 0x00000030041cb980 */ /* 0x000166000c101d00 */
[--C-:B------:R-:W-:Y:S01]  /*eec0*/  @!P3 IMAD.WIDE R12, R13, 0x2, R8.reuse ;  /* 0x000000020d0cb825 */ /* 0x100fe200078e0208 */
[----:B------:R1:W5:Y:S03]  /*eed0*/  @!P4 LD.E.128 R32, desc[UR48][R6.64] ;  /* 0x000000300620c980 */ /* 0x000366000c101d00 */
[----:B------:R-:W-:Y:S01]  /*eee0*/  @!P4 IMAD.WIDE R40, R41, 0x2, R8 ;  /* 0x000000022928c825 */ /* 0x000fe200078e0208 */
[----:B------:R-:W-:Y:S02]  /*eef0*/  CS2R R8, SRZ ;  /* 0x0000000000087805 */ /* 0x000fe4000001ff00 */
[----:B------:R-:W-:-:S02]  /*ef00*/  CS2R R14, SRZ ;  /* 0x00000000000e7805 */ /* 0x000fc4000001ff00 */
[----:B------:R-:W-:Y:S02]  /*ef10*/  CS2R R24, SRZ ;  /* 0x0000000000187805 */ /* 0x000fe4000001ff00 */
[----:B------:R-:W-:Y:S02]  /*ef20*/  CS2R R26, SRZ ;  /* 0x00000000001a7805 */ /* 0x000fe4000001ff00 */
[----:B0-----:R-:W-:Y:S01]  /*ef30*/  CS2R R4, SRZ ;  /* 0x0000000000047805 */ /* 0x001fe2000001ff00 */
[--C-:B------:R-:W-:Y:S01]  /*ef40*/  @!P2 IMAD.X R21, R3, 0x1, R0.reuse, P0 ;  /* 0x000000010315a824 */ /* 0x100fe200000e0600 */
[----:B------:R0:W5:Y:S01]  /*ef50*/  @!P3 LD.E.128 R8, desc[UR48][R12.64] ;  /* 0x000000300c08b980 */ /* 0x000162000c101d00 */
[----:B-1----:R-:W-:Y:S01]  /*ef60*/  CS2R R6, SRZ ;  /* 0x0000000000067805 */ /* 0x002fe2000001ff00 */
[----:B------:R-:W-:Y:S02]  /*ef70*/  @!P2 IMAD.X R39, R39, 0x1, R0, P1 ;  /* 0x000000012727a824 */ /* 0x000fe400008e0600 */
[----:B------:R1:W5:Y:S04]  /*ef80*/  @!P2 LD.E.128 R24, desc[UR48][R20.64] ;  /* 0x000000301418a980 */ /* 0x000368000c101d00 */
[----:B------:R1:W5:Y:S01]  /*ef90*/  @!P2 LD.E.128 R4, desc[UR48][R38.64] ;  /* 0x000000302604a980 */ /* 0x000362000c101d00 */
[----:B0-----:R-:W-:-:S06]  /*efa0*/  CS2R R12, SRZ ;  /* 0x00000000000c7805 */ /* 0x001fcc000001ff00 */
[----:B------:R1:W5:Y:S02]  /*efb0*/  @!P4 LD.E.128 R12, desc[UR48][R40.64] ;  /* 0x00000030280cc980 */ /* 0x000364000c101d00 */
.L_x_607:
[----:B------:R-:W-:Y:S05]  /*efc0*/  BSYNC B1 ;  /* 0x0000000000017941 */ /* 0x000fea0003800000 */
.L_x_606:
[C---:B-1----:R-:W-:Y:S01]  /*efd0*/  LEA.HI R20, R229.reuse, R229, RZ, 0x1 ;  /* 0x000000e5e5147211 */ /* 0x042fe200078f08ff */
[--C-:B---3-5:R-:W-:Y:S01]  /*efe0*/  IMAD.MOV.U32 R39, RZ, RZ, R5.reuse ;  /* 0x000000ffff277224 */ /* 0x128fe200078e0005 */
[----:B------:R-:W-:Y:S01]  /*eff0*/  SHF.R.U64 R57, R4, 0x10, R5 ;  /* 0x0000001004397819 */ /* 0x000fe20000001205 */
[----:B--2---:R-:W-:Y:S01]  /*f000*/  IMAD.MOV.U32 R0, RZ, RZ, R24 ;  /* 0x000000ffff007224 */ /* 0x004fe200078e0018 */
[----:B------:R-:W-:Y:S01]  /*f010*/  LOP3.LUT R20, R20, 0xfffffffe, RZ, 0xc0, !PT ;  /* 0xfffffffe14147812 */ /* 0x000fe200078ec0ff */
[----:B------:R-:W-:Y:S01]  /*f020*/  IMAD.MOV.U32 R3, RZ, RZ, R25 ;  /* 0x000000ffff037224 */ /* 0x000fe200078e0019 */
[----:B------:R-:W-:Y:S01]  /*f030*/  SHF.R.U32.HI R54, RZ, 0x10, R5 ;  /* 0x00000010ff367819 */ /* 0x000fe20000011605 */
[----:B------:R-:W-:Y:S01]  /*f040*/  IMAD.MOV.U32 R44, RZ, RZ, R30 ;  /* 0x000000ffff2c7224 */ /* 0x000fe200078e001e */
[----:B------:R-:W-:Y:S01]  /*f050*/  IADD3 R20, R229, -R20, RZ ;  /* 0x80000014e5147210 */ /* 0x000fe20007ffe0ff */
[----:B------:R-:W-:Y:S01]  /*f060*/  IMAD.MOV.U32 R45, RZ, RZ, R31 ;  /* 0x000000ffff2d7224 */ /* 0x000fe200078e001f */
[--C-:B------:R-:W-:Y:S01]  /*f070*/  SHF.R.U64 R69, R24, 0x10, R25.reuse ;  /* 0x0000001018457819 */ /* 0x100fe20000001219 */
[----:B------:R-:W-:Y:S01]  /*f080*/  IMAD.MOV.U32 R24, RZ, RZ, R26 ;  /* 0x000000ffff187224 */ /* 0x000fe200078e001a */
[----:B------:R-:W-:Y:S01]  /*f090*/  SHF.L.U32 R5, R20, 0x1f, RZ ;  /* 0x0000001f14057819 */ /* 0x000fe200000006ff */
[----:B------:R-:W-:Y:S01]  /*f0a0*/  IMAD.MOV.U32 R46, RZ, RZ, R32 ;  /* 0x000000ffff2e7224 */ /* 0x000fe200078e0020 */
[----:B------:R-:W-:Y:S01]  /*f0b0*/  SHF.R.U32.HI R66, RZ, 0x10, R25 ;  /* 0x00000010ff427819 */ /* 0x000fe20000011619 */
[--C-:B------:R-:W-:Y:S01]  /*f0c0*/  IMAD.MOV.U32 R25, RZ, RZ, R27.reuse ;  /* 0x000000ffff197224 */ /* 0x100fe200078e001b */
[----:B------:R-:W0:Y:S01]  /*f0d0*/  SYNCS.PHASECHK.TRANS64.TRYWAIT P0, [R2+URZ+0x30800], R5 ;  /* 0x03080005020075a7 */ /* 0x000e22000800017f */
[--C-:B------:R-:W-:Y:S01]  /*f0e0*/  SHF.R.U64 R67, R26, 0x10, R27.reuse ;  /* 0x000000101a437819 */ /* 0x100fe2000000121b */
[----:B------:R-:W-:Y:S01]  /*f0f0*/  IMAD.MOV.U32 R26, RZ, RZ, R28 ;  /* 0x000000ffff1a7224 */ /* 0x000fe200078e001c */
[----:B------:R-:W-:Y:S01]  /*f100*/  SHF.R.U32.HI R64, RZ, 0x10, R27 ;  /* 0x00000010ff407819 */ /* 0x000fe2000001161b */
[--C-:B------:R-:W-:Y:S01]  /*f110*/  IMAD.MOV.U32 R27, RZ, RZ, R29.reuse ;  /* 0x000000ffff1b7224 */ /* 0x100fe200078e001d */
[----:B------:R-:W-:Y:S01]  /*f120*/  SHF.R.U64 R65, R28, 0x10, R29 ;  /* 0x000000101c417819 */ /* 0x000fe2000000121d */
[----:B------:R-:W-:Y:S01]  /*f130*/  IMAD.MOV.U32 R47, RZ, RZ, R33 ;  /* 0x000000ffff2f7224 */ /* 0x000fe200078e0021 */
[----:B------:R-:W-:Y:S01]  /*f140*/  SHF.R.U32.HI R62, RZ, 0x10, R29 ;  /* 0x00000010ff3e7819 */ /* 0x000fe2000001161d */
[----:B------:R-:W-:Y:S01]  /*f150*/  IMAD.MOV.U32 R48, RZ, RZ, R34 ;  /* 0x000000ffff307224 */ /* 0x000fe200078e0022 */
[----:B------:R-:W-:Y:S01]  /*f160*/  SHF.R.U64 R63, R30, 0x10, R31 ;  /* 0x000000101e3f7819 */ /* 0x000fe2000000121f */
[----:B------:R-:W-:Y:S01]  /*f170*/  IMAD.MOV.U32 R49, RZ, RZ, R35 ;  /* 0x000000ffff317224 */ /* 0x000fe200078e0023 */
[----:B------:R-:W-:Y:S01]  /*f180*/  SHF.R.U32.HI R60, RZ, 0x10, R31 ;  /* 0x00000010ff3c7819 */ /* 0x000fe2000001161f */
[----:B------:R-:W-:Y:S01]  /*f190*/  IMAD.MOV.U32 R38, RZ, RZ, R4 ;  /* 0x000000ffff267224 */ /* 0x000fe200078e0004 */
[----:B------:R-:W-:Y:S01]  /*f1a0*/  SHF.R.U64 R51, R10, 0x10, R11 ;  /* 0x000000100a337819 */ /* 0x000fe2000000120b */
[----:B----4-:R-:W-:Y:S01]  /*f1b0*/  IMAD.MOV.U32 R40, RZ, RZ, R6 ;  /* 0x000000ffff287224 */ /* 0x010fe200078e0006 */
        /* <DEDUP_REMOVED lines=9> */
[----:B------:R-:W-:Y:S01]  /*f250*/  IMAD.MOV.U32 R31, RZ, RZ, R11 ;  /* 0x000000ffff1f7224 */ /* 0x000fe200078e000b */
[----:B------:R-:W-:Y:S01]  /*f260*/  SHF.R.U32.HI R52, RZ, 0x10, R7 ;  /* 0x00000010ff347819 */ /* 0x000fe20000011607 */
[----:B------:R-:W-:Y:S01]  /*f270*/  BSSY B1, `(.L_x_608) ;  /* 0x0000023000017945 */ /* 0x000fe20003800000 */
[--C-:B------:R-:W-:Y:S01]  /*f280*/  SHF.R.U64 R53, R8, 0x10, R9.reuse ;  /* 0x0000001008357819 */ /* 0x100fe20000001209 */
[----:B------:R-:W-:Y:S01]  /*f290*/  IMAD.MOV.U32 R4, RZ, RZ, R12 ;  /* 0x000000ffff047224 */ /* 0x000fe200078e000c */
[----:B------:R-:W-:Y:S01]  /*f2a0*/  SHF.R.U32.HI R50, RZ, 0x10, R9 ;  /* 0x00000010ff327819 */ /* 0x000fe20000011609 */
[----:B------:R-:W-:Y:S01]  /*f2b0*/  IMAD.MOV.U32 R6, RZ, RZ, R13 ;  /* 0x000000ffff067224 */ /* 0x000fe200078e000d */
[----:B------:R-:W-:Y:S01]  /*f2c0*/  SHF.R.U32.HI R10, RZ, 0x10, R11 ;  /* 0x00000010ff0a7819 */ /* 0x000fe2000001160b */
[----:B------:R-:W-:Y:S01]  /*f2d0*/  IMAD.MOV.U32 R20, RZ, RZ, R14 ;  /* 0x000000ffff147224 */ /* 0x000fe200078e000e */
[----:B------:R-:W-:Y:S01]  /*f2e0*/  VIMNMX R43, R43, 0x80, PT ;  /* 0x000000802b2b7848 */ /* 0x000fe20003fe0100 */
[----:B------:R-:W-:Y:S01]  /*f2f0*/  IMAD.MOV.U32 R21, RZ, RZ, R15 ;  /* 0x000000ffff157224 */ /* 0x000fe200078e000f */
[----:B------:R-:W-:-:S02]  /*f300*/  PRMT R34, R24, 0x5410, R67 ;  /* 0x0000541018227816 */ /* 0x000fc40000000043 */
[----:B------:R-:W-:Y:S02]  /*f310*/  PRMT R35, R25, 0x5410, R64 ;  /* 0x0000541019237816 */ /* 0x000fe40000000040 */
[--C-:B------:R-:W-:Y:S02]  /*f320*/  SHF.R.U64 R11, R12, 0x10, R13.reuse ;  /* 0x000000100c0b7819 */ /* 0x100fe4000000120d */
[----:B------:R-:W-:Y:S02]  /*f330*/  SHF.R.U32.HI R9, RZ, 0x10, R13 ;  /* 0x00000010ff097819 */ /* 0x000fe4000001160d */
[----:B------:R-:W-:Y:S02]  /*f340*/  PRMT R32, R0, 0x5410, R69 ;  /* 0x0000541000207816 */ /* 0x000fe40000000045 */
[----:B------:R-:W-:Y:S02]  /*f350*/  PRMT R33, R3, 0x5410, R66 ;  /* 0x0000541003217816 */ /* 0x000fe40000000042 */
        /* <DEDUP_REMOVED lines=11> */
[----:B------:R-:W-:Y:S02]  /*f410*/  ISETP.GE.AND P1, PT, R202, R43, PT ;  /* 0x0000002bca00720c */ /* 0x000fe40003f26270 */
[----:B------:R-:W-:-:S02]  /*f420*/  PRMT R39, R39, 0x5410, R54 ;  /* 0x0000541027277816 */ /* 0x000fc40000000036 */
[----:B------:R-:W-:Y:S02]  /*f430*/  PRMT R40, R40, 0x5410, R55 ;  /* 0x0000541028287816 */ /* 0x000fe40000000037 */
[----:B------:R-:W-:Y:S02]  /*f440*/  PRMT R41, R41, 0x5410, R52 ;  /* 0x0000541029297816 */ /* 0x000fe40000000034 */
[----:B------:R-:W-:Y:S02]  /*f450*/  PRMT R28, R28, 0x5410, R53 ;  /* 0x000054101c1c7816 */ /* 0x000fe40000000035 */
[----:B------:R-:W-:Y:S02]  /*f460*/  PRMT R29, R29, 0x5410, R50 ;  /* 0x000054101d1d7816 */ /* 0x000fe40000000032 */
[----:B------:R-:W-:Y:S02]  /*f470*/  PRMT R30, R30, 0x5410, R51 ;  /* 0x000054101e1e7816 */ /* 0x000fe40000000033 */
[----:B------:R-:W-:Y:S01]  /*f480*/  PRMT R31, R31, 0x5410, R10 ;  /* 0x000054101f1f7816 */ /* 0x000fe2000000000a */
[----:B0-----:R-:W-:Y:S06]  /*f490*/  @!P0 BRA `(.L_x_609) ;  /* 0x0000014800988947 */ /* 0x001fec0003800000 */
.L_x_834:
[----:B------:R-:W-:Y:S05]  /*f4a0*/  BSYNC B1 ;  /* 0x0000000000017941 */ /* 0x000fea0003800000 */
.L_x_608:
[----:B------:R-:W-:Y:S01]  /*f4b0*/  BSSY B1, `(.L_x_610) ;  /* 0x000012e000017945 */ /* 0x000fe20003800000 */
[----:B------:R-:W-:Y:S02]  /*f4c0*/  PRMT R14, R4, 0x5410, R11 ;  /* 0x00005410040e7816 */ /* 0x000fe4000000000b */
[----:B------:R-:W-:Y:S02]  /*f4d0*/  PRMT R15, R6, 0x5410, R9 ;  /* 0x00005410060f7816 */ /* 0x000fe40000000009 */
[----:B------:R-:W-:Y:S02]  /*f4e0*/  PRMT R20, R20, 0x5410, R7 ;  /* 0x0000541014147816 */ /* 0x000fe40000000007 */
[----:B------:R-:W-:Y:S01]  /*f4f0*/  PRMT R21, R21, 0x5410, R8 ;  /* 0x0000541015157816 */ /* 0x000fe20000000008 */
[----:B------:R-:W-:Y:S06]  /*f500*/  @P1 BRA `(.L_x_611) ;  /* 0x0000001000a01947 */ /* 0x000fec0003800000 */
[----:B------:R-:W1:Y:S01]  /*f510*/  LDC R45, c[0x0][0x3f4] ;  /* 0x0000fd00ff2d7b82 */ /* 0x000e620000000800 */
[----:B------:R-:W-:Y:S01]  /*f520*/  BSSY B2, `(.L_x_612) ;  /* 0x0000062000027945 */ /* 0x000fe20003800000 */
[-C--:B-1----:R-:W-:Y:S02]  /*f530*/  ISETP.GE.AND P0, PT, R16, R45.reuse, PT ;  /* 0x0000002d1000720c */ /* 0x082fe40003f06270 */
[-C--:B------:R-:W-:Y:S02]  /*f540*/  ISETP.GE.AND P1, PT, R193, R45.reuse, PT ;  /* 0x0000002dc100720c */ /* 0x080fe40003f26270 */
[----:B------:R-:W-:-:S09]  /*f550*/  ISETP.GE.AND P2, PT, R192, R45, PT ;  /* 0x0000002dc000720c */ /* 0x000fd20003f46270 */
[----:B------:R-:W-:Y:S05]  /*f560*/  @P0 BRA `(.L_x_613) ;  /* 0x0000000400740947 */ /* 0x000fea0003800000 */
[----:B------:R-:W-:Y:S01]  /*f570*/  LEA.HI R4, R42, R37, RZ, 0x2 ;  /* 0x000000252a047211 */ /* 0x000fe200078f10ff */
[----:B------:R-:W-:Y:S01]  /*f580*/  IMAD.U32 R57, R38, 0x10000, RZ ;  /* 0x0001000026397824 */ /* 0x000fe200078e00ff */
[----:B0-----:R-:W-:Y:S01]  /*f590*/  LOP3.LUT R5, R217, 0x38, R16, 0xf8, !PT ;  /* 0x00000038d9057812 */ /* 0x001fe200078ef810 */
[----:B------:R-:W-:Y:S01]  /*f5a0*/  IMAD.U32 R55, R32, 0x10000, RZ ;  /* 0x0001000020377824 */ /* 0x000fe200078e00ff */
[----:B------:R-:W-:Y:S02]  /*f5b0*/  LOP3.LUT R4, R4, 0xfffffffc, RZ, 0xc0, !PT ;  /* 0xfffffffc04047812 */ /* 0x000fe400078ec0ff */
[----:B------:R-:W-:-:S03]  /*f5c0*/  LOP3.LUT R59, R38, 0xffff0000, RZ, 0xc0, !PT ;  /* 0xffff0000263b7812 */ /* 0x000fc600078ec0ff */
[----:B------:R-:W-:-:S05]  /*f5d0*/  IMAD.IADD R4, R37, 0x1, -R4 ;  /* 0x0000000125047824 */ /* 0x000fca00078e0a04 */
[----:B------:R-:W-:Y:S02]  /*f5e0*/  LEA.HI R6, R45, R4, RZ, 0x1d ;  /* 0x000000042d067211 */ /* 0x000fe400078fe8ff */
[----:B------:R-:W-:Y:S02]  /*f5f0*/  LOP3.LUT R4, R5, R218, RZ, 0x3c, !PT ;  /* 0x000000da05047212 */ /* 0x000fe400078e3cff */
[----:B------:R-:W-:Y:S01]  /*f600*/  SHF.R.S32.HI R7, RZ, 0x1f, R6 ;  /* 0x0000001fff077819 */ /* 0x000fe20000011406 */
[----:B------:R-:W-:Y:S02]  /*f610*/  IMAD.SHL.U32 R8, R6, 0x8, RZ ;  /* 0x0000000806087824 */ /* 0x000fe400078e00ff */
[----:B------:R-:W-:Y:S01]  /*f620*/  IMAD.IADD R5, R219, 0x1, R4 ;  /* 0x00000001db057824 */ /* 0x000fe200078e0204 */
[----:B------:R-:W-:Y:S02]  /*f630*/  LEA.HI R6, R7, R6, RZ, 0x3 ;  /* 0x0000000607067211 */ /* 0x000fe400078f18ff */
[----:B------:R-:W-:-:S02]  /*f640*/  LOP3.LUT R7, R217, 0x38, R8, 0xf8, !PT ;  /* 0x00000038d9077812 */ /* 0x000fc400078ef808 */
[----:B------:R-:W-:Y:S01]  /*f650*/  LEA R44, R5, R2, 0x1 ;  /* 0x00000002052c7211 */ /* 0x000fe200078e08ff */
[----:B------:R-:W-:Y:S01]  /*f660*/  IMAD.SHL.U32 R6, R6, 0x400, RZ ;  /* 0x0000040006067824 */ /* 0x000fe200078e00ff */
[----:B------:R-:W-:-:S04]  /*f670*/  LOP3.LUT R7, R7, R218, RZ, 0x3c, !PT ;  /* 0x000000da07077212 */ /* 0x000fc800078e3cff */
[----:B------:R-:W-:-:S04]  /*f680*/  LOP3.LUT R6, R6, 0x7fffe000, RZ, 0xc0, !PT ;  /* 0x7fffe00006067812 */ /* 0x000fc800078ec0ff */
[----:B------:R-:W-:Y:S02]  /*f690*/  IADD3 R9, R7, R6, R219 ;  /* 0x0000000607097210 */ /* 0x000fe40007ffe0db */
[----:B------:R-:W0:Y:S03]  /*f6a0*/  LDS.128 R4, [R44+0x12400] ;  /* 0x012400002c047984 */ /* 0x000e260000000c00 */
[----:B------:R-:W-:-:S05]  /*f6b0*/  IMAD R62, R9, 0x2, R2 ;  /* 0x00000002093e7824 */ /* 0x000fca00078e0202 */
[----:B------:R-:W1:Y:S01]  /*f6c0*/  LDS.128 R8, [R62+0x12400] ;  /* 0x012400003e087984 */ /* 0x000e620000000c00 */
[C---:B0-----:R-:W-:Y:S01]  /*f6d0*/  IMAD.U32 R46, R4.reuse, 0x10000, RZ ;  /* 0x00010000042e7824 */ /* 0x041fe200078e00ff */
[----:B------:R-:W-:Y:S01]  /*f6e0*/  LOP3.LUT R4, R4, 0xffff0000, RZ, 0xc0, !PT ;  /* 0xffff000004047812 */ /* 0x000fe200078ec0ff */
[C---:B------:R-:W-:Y:S01]  /*f6f0*/  IMAD.U32 R47, R5.reuse, 0x10000, RZ ;  /* 0x00010000052f7824 */ /* 0x040fe200078e00ff */
[----:B------:R-:W-:Y:S01]  /*f700*/  LOP3.LUT R5, R5, 0xffff0000, RZ, 0xc0, !PT ;  /* 0xffff000005057812 */ /* 0x000fe200078ec0ff */
[C---:B------:R-:W-:Y:S01]  /*f710*/  IMAD.U32 R48, R6.reuse, 0x10000, RZ ;  /* 0x0001000006307824 */ /* 0x040fe200078e00ff */
[----:B------:R-:W-:Y:S01]  /*f720*/  LOP3.LUT R6, R6, 0xffff0000, RZ, 0xc0, !PT ;  /* 0xffff000006067812 */ /* 0x000fe200078ec0ff */
[C---:B------:R-:W-:Y:S01]  /*f730*/  IMAD.U32 R49, R7.reuse, 0x10000, RZ ;  /* 0x0001000007317824 */ /* 0x040fe200078e00ff */
[----:B------:R-:W-:Y:S01]  /*f740*/  LOP3.LUT R7, R7, 0xffff0000, RZ, 0xc0, !PT ;  /* 0xffff000007077812 */ /* 0x000fe200078ec0ff */
[C---:B-1----:R-:W-:Y:S01]  /*f750*/  IMAD.U32 R50, R8.reuse, 0x10000, RZ ;  /* 0x0001000008327824 */ /* 0x042fe200078e00ff */
[----:B------:R-:W-:Y:S01]  /*f760*/  LOP3.LUT R8, R8, 0xffff0000, RZ, 0xc0, !PT ;  /* 0xffff000008087812 */ /* 0x000fe200078ec0ff */
[C---:B------:R-:W-:Y:S01]  /*f770*/  IMAD.U32 R51, R9.reuse, 0x10000, RZ ;  /* 0x0001000009337824 */ /* 0x040fe200078e00ff */
[----:B------:R-:W-:Y:S01]  /*f780*/  LOP3.LUT R9, R9, 0xffff0000, RZ, 0xc0, !PT ;  /* 0xffff000009097812 */ /* 0x000fe200078ec0ff */
[C---:B------:R-:W-:Y:S01]  /*f790*/  FMUL.FTZ R61, R50.reuse, R57 ;  /* 0x00000039323d7220 */ /* 0x040fe20000410000 */
[----:B------:R-:W-:Y:S01]  /*f7a0*/  FMUL.FTZ R63, R50, R55 ;  /* 0x00000037323f7220 */ /* 0x000fe20000410000 */
[----:B------:R-:W-:Y:S01]  /*f7b0*/  FMUL.FTZ R65, R8, R59 ;  /* 0x0000003b08417220 */ /* 0x000fe20000410000 */
[----:B------:R-:W-:-:S02]  /*f7c0*/  IMAD.U32 R50, R39, 0x10000, RZ ;  /* 0x0001000027327824 */ /* 0x000fc400078e00ff */
[----:B------:R-:W-:Y:S01]  /*f7d0*/  FFMA.FTZ R61, R46, R55, -R61 ;  /* 0x000000372e3d7223 */ /* 0x000fe2000001083d */
[----:B------:R-:W-:Y:S01]  /*f7e0*/  LOP3.LUT R55, R32, 0xffff0000, RZ, 0xc0, !PT ;  /* 0xffff000020377812 */ /* 0x000fe200078ec0ff */
[----:B------:R-:W-:Y:S01]  /*f7f0*/  FFMA.FTZ R63, R46, R57, R63 ;  /* 0x000000392e3f7223 */ /* 0x000fe2000001003f */
[----:B------:R-:W-:Y:S02]  /*f800*/  IMAD.U32 R46, R33, 0x10000, RZ ;  /* 0x00010000212e7824 */ /* 0x000fe400078e00ff */
[----:B------:R-:W-:Y:S02]  /*f810*/  IMAD.U32 R52, R10, 0x10000, RZ ;  /* 0x000100000a347824 */ /* 0x000fe400078e00ff */
[-C--:B------:R-:W-:Y:S01]  /*f820*/  FMUL.FTZ R57, R8, R55.reuse ;  /* 0x0000003708397220 */ /* 0x080fe20000410000 */
[----:B------:R-:W-:Y:S01]  /*f830*/  FFMA.FTZ R54, R4, R55, -R65 ;  /* 0x0000003704367223 */ /* 0x000fe20000010841 */
[----:B------:R-:W-:Y:S01]  /*f840*/  FMUL.FTZ R8, R51, R50 ;  /* 0x0000003233087220 */ /* 0x000fe20000410000 */
[----:B------:R-:W-:-:S02]  /*f850*/  IMAD.U32 R55, R40, 0x10000, RZ ;  /* 0x0001000028377824 */ /* 0x000fc400078e00ff */
[-C--:B------:R-:W-:Y:S01]  /*f860*/  FMUL.FTZ R65, R51, R46.reuse ;  /* 0x0000002e33417220 */ /* 0x080fe20000410000 */
[----:B------:R-:W-:Y:S01]  /*f870*/  FFMA.FTZ R56, R4, R59, R57 ;  /* 0x0000003b04387223 */ /* 0x000fe20000010039 */
[----:B------:R-:W-:Y:S01]  /*f880*/  LOP3.LUT R10, R10, 0xffff0000, RZ, 0xc0, !PT ;  /* 0xffff00000a0a7812 */ /* 0x000fe200078ec0ff */
[C---:B------:R-:W-:Y:S01]  /*f890*/  FFMA.FTZ R58, R47.reuse, R46, -R8 ;  /* 0x0000002e2f3a7223 */ /* 0x040fe20000010808 */
[----:B------:R-:W-:Y:S02]  /*f8a0*/  IMAD.U32 R51, R34, 0x10000, RZ ;  /* 0x0001000022337824 */ /* 0x000fe400078e00ff */
[----:B------:R-:W-:Y:S01]  /*f8b0*/  FFMA.FTZ R65, R47, R50, R65 ;  /* 0x000000322f417223 */ /* 0x000fe20000010041 */
[----:B------:R-:W-:Y:S01]  /*f8c0*/  FMUL.FTZ R59, R52, R55 ;  /* 0x00000037343b7220 */ /* 0x000fe20000410000 */
[----:B------:R-:W-:Y:S01]  /*f8d0*/  LOP3.LUT R57, R40, 0xffff0000, RZ, 0xc0, !PT ;  /* 0xffff000028397812 */ /* 0x000fe200078ec0ff */
[----:B------:R-:W-:Y:S01]  /*f8e0*/  IMAD.U32 R53, R11, 0x10000, RZ ;  /* 0x000100000b357824 */ /* 0x000fe200078e00ff */
[----:B------:R-:W-:Y:S01]  /*f8f0*/  LOP3.LUT R47, R34, 0xffff0000, RZ, 0xc0, !PT ;  /* 0xffff0000222f7812 */ /* 0x000fe200078ec0ff */
[----:B------:R-:W-:-:S02]  /*f900*/  IMAD.U32 R46, R41, 0x10000, RZ ;  /* 0x00010000292e7824 */ /* 0x000fc400078e00ff */
[-C--:B------:R-:W-:Y:S01]  /*f910*/  FMUL.FTZ R67, R52, R51.reuse ;  /* 0x0000003334437220 */ /* 0x080fe20000410000 */
[----:B------:R-:W-:Y:S01]  /*f920*/  FFMA.FTZ R59, R48, R51, -R59 ;  /* 0x00000033303b7223 */ /* 0x000fe2000001083b */
[----:B------:R-:W-:Y:S01]  /*f930*/  SHF.L.U32 R4, R35, 0x10, RZ ;  /* 0x0000001023047819 */ /* 0x000fe200000006ff */
[C---:B------:R-:W-:Y:S01]  /*f940*/  FMUL.FTZ R51, R10.reuse, R57 ;  /* 0x000000390a337220 */ /* 0x040fe20000410000 */
[----:B------:R-:W-:Y:S01]  /*f950*/  FMUL.FTZ R10, R10, R47 ;  /* 0x0000002f0a0a7220 */ /* 0x000fe20000410000 */
[----:B------:R-:W-:Y:S01]  /*f960*/  FMUL.FTZ R8, R53, R46 ;  /* 0x0000002e35087220 */ /* 0x000fe20000410000 */
[----:B------:R-:W-:Y:S01]  /*f970*/  FFMA.FTZ R67, R48, R55, R67 ;  /* 0x0000003730437223 */ /* 0x000fe20000010043 */
[C---:B------:R-:W-:Y:S01]  /*f980*/  FFMA.FTZ R48, R6.reuse, R47, -R51 ;  /* 0x0000002f06307223 */ /* 0x040fe20000010833 */
[----:B------:R-:W-:Y:S01]  /*f990*/  FFMA.FTZ R50, R6, R57, R10 ;  /* 0x0000003906327223 */ /* 0x000fe2000001000a */
[-C--:B------:R-:W-:Y:S01]  /*f9a0*/  FFMA.FTZ R51, R49, R4.reuse, -R8 ;  /* 0x0000000431337223 */ /* 0x080fe20000010808 */
[----:B------:R-:W-:Y:S01]  /*f9b0*/  LOP3.LUT R11, R11, 0xffff0000, RZ, 0xc0, !PT ;  /* 0xffff00000b0b7812 */ /* 0x000fe200078ec0ff */
[----:B------:R-:W-:Y:S01]  /*f9c0*/  FMUL.FTZ R52, R53, R4 ;  /* 0x0000000435347220 */ /* 0x000fe20000410000 */
[----:B------:R-:W-:-:S02]  /*f9d0*/  LOP3.LUT R8, R39, 0xffff0000, RZ, 0xc0, !PT ;  /* 0xffff000027087812 */ /* 0x000fc400078ec0ff */
[----:B------:R-:W-:Y:S01]  /*f9e0*/  LOP3.LUT R10, R41, 0xffff0000, RZ, 0xc0, !PT ;  /* 0xffff0000290a7812 */ /* 0x000fe200078ec0ff */
[----:B------:R-:W-:Y:S01]  /*f9f0*/  FFMA.FTZ R52, R49, R46, R52 ;  /* 0x0000002e31347223 */ /* 0x000fe20000010034 */
[----:B------:R-:W-:Y:S01]  /*fa00*/  LOP3.LUT R4, R33, 0xffff0000, RZ, 0xc0, !PT ;  /* 0xffff000021047812 */ /* 0x000fe200078ec0ff */
[----:B------:R-:W-:Y:S01]  /*fa10*/  FMUL.FTZ R46, R9, R8 ;  /* 0x00000008092e7220 */ /* 0x000fe20000410000 */
[----:B------:R-:W-:Y:S01]  /*fa20*/  LOP3.LUT R6, R35, 0xffff0000, RZ, 0xc0, !PT ;  /* 0xffff000023067812 */ /* 0x000fe200078ec0ff */
[----:B------:R-:W-:Y:S02]  /*fa30*/  FMUL.FTZ R60, R11, R10 ;  /* 0x0000000a0b3c7220 */ /* 0x000fe40000410000 */
[-C--:B------:R-:W-:Y:S01]  /*fa40*/  FMUL.FTZ R47, R9, R4.reuse ;  /* 0x00000004092f7220 */ /* 0x080fe20000410000 */
[----:B------:R-:W-:Y:S01]  /*fa50*/  FFMA.FTZ R9, R5, R4, -R46 ;  /* 0x0000000405097223 */ /* 0x000fe2000001082e */
[-C--:B------:R-:W-:Y:S01]  /*fa60*/  FMUL.FTZ R11, R11, R6.reuse ;  /* 0x000000060b0b7220 */ /* 0x080fe20000410000 */
[----:B------:R-:W-:Y:S01]  /*fa70*/  FFMA.FTZ R60, R7, R6, -R60 ;  /* 0x00000006073c7223 */ /* 0x000fe2000001083c */
[----:B------:R-:W-:Y:S01]  /*fa80*/  FFMA.FTZ R46, R5, R8, R47 ;  /* 0x00000008052e7223 */ /* 0x000fe2000001002f */
[----:B------:R-:W-:Y:S01]  /*fa90*/  F2FP.BF16.F32.PACK_AB R6, R48, R59 ;  /* 0x0000003b3006723e */ /* 0x000fe200000010ff */
[----:B------:R-:W-:Y:S01]  /*faa0*/  FFMA.FTZ R11, R7, R10, R11 ;  /* 0x0000000a070b7223 */ /* 0x000fe2000001000b */
[----:B------:R-:W-:-:S02]  /*fab0*/  F2FP.BF16.F32.PACK_AB R4, R54, R61 ;  /* 0x0000003d3604723e */ /* 0x000fc400000010ff */
[----:B------:R-:W-:Y:S02]  /*fac0*/  F2FP.BF16.F32.PACK_AB R5, R9, R58 ;  /* 0x0000003a0905723e */ /* 0x000fe400000010ff */
[----:B------:R-:W-:Y:S02]  /*fad0*/  F2FP.BF16.F32.PACK_AB R7, R60, R51 ;  /* 0x000000333c07723e */ /* 0x000fe400000010ff */
[----:B------:R-:W-:Y:S02]  /*fae0*/  F2FP.BF16.F32.PACK_AB R10, R50, R67 ;  /* 0x00000043320a723e */ /* 0x000fe400000010ff */
[----:B------:R-:W-:Y:S01]  /*faf0*/  F2FP.BF16.F32.PACK_AB R8, R56, R63 ;  /* 0x0000003f3808723e */ /* 0x000fe200000010ff */
[----:B------:R1:W-:Y:S01]  /*fb00*/  STS.128 [R44+0x12400], R4 ;  /* 0x012400042c007388 */ /* 0x0003e20000000c00 */
[----:B------:R-:W-:Y:S02]  /*fb10*/  F2FP.BF16.F32.PACK_AB R9, R46, R65 ;  /* 0x000000412e09723e */ /* 0x000fe400000010ff */
[----:B------:R-:W-:-:S05]  /*fb20*/  F2FP.BF16.F32.PACK_AB R11, R11, R52 ;  /* 0x000000340b0b723e */ /* 0x000fca00000010ff */
[----:B------:R1:W-:Y:S02]  /*fb30*/  STS.128 [R62+0x12400], R8 ;  /* 0x012400083e007388 */ /* 0x0003e40000000c00 */
.L_x_613:
[----:B------:R-:W-:Y:S05]  /*fb40*/  BSYNC B2 ;  /* 0x0000000000027941 */ /* 0x000fea0003800000 */
.L_x_612:
[----:B------:R-:W-:Y:S04]  /*fb50*/  BSSY B2, `(.L_x_614) ;  /* 0x0000062000027945 */ /* 0x000fe80003800000 */
[----:B------:R-:W-:Y:S05]  /*fb60*/  @P1 BRA `(.L_x_615) ;  /* 0x0000000400801947 */ /* 0x000fea0003800000 */
[----:B-1----:R-:W2:Y:S01]  /*fb70*/  LDL R9, [R1+0x4] ;  /* 0x0000040001097983 */ /* 0x002ea20000100800 */
[----:B------:R-:W-:Y:S01]  /*fb80*/  SHF.R.S32.HI R6, RZ, 0x1f, R193 ;  /* 0x0000001fff067819 */ /* 0x000fe200000114c1 */
[----:B------:R-:W-:Y:S01]  /*fb90*/  IMAD.U32 R57, R28, 0x10000, RZ ;  /* 0x000100001c397824 */ /* 0x000fe200078e00ff */
[----:B------:R-:W-:Y:S01]  /*fba0*/  LEA.HI R4, R45, R197, RZ, 0x1d ;  /* 0x000000c52d047211 */ /* 0x000fe200078fe8ff */
[----:B------:R-:W-:Y:S01]  /*fbb0*/  IMAD.U32 R55, R24, 0x10000, RZ ;  /* 0x0001000018377824 */ /* 0x000fe200078e00ff */
[CC--:B------:R-:W-:Y:S02]  /*fbc0*/  LEA.HI R7, R6.reuse, R193.reuse, RZ, 0x6 ;  /* 0x000000c106077211 */ /* 0x0c0fe400078f30ff */
[----:B------:R-:W-:Y:S02]  /*fbd0*/  LEA.HI R6, R6, R193, RZ, 0x3 ;  /* 0x000000c106067211 */ /* 0x000fe400078f18ff */
[----:B0-----:R-:W-:Y:S01]  /*fbe0*/  SHF.R.S32.HI R5, RZ, 0x1f, R4 ;  /* 0x0000001fff057819 */ /* 0x001fe20000011404 */
[----:B------:R-:W-:Y:S01]  /*fbf0*/  IMAD.SHL.U32 R8, R7, 0x80, RZ ;  /* 0x0000008007087824 */ /* 0x000fe200078e00ff */
[----:B------:R-:W-:-:S02]  /*fc00*/  LOP3.LUT R7, R217, 0x38, R6, 0xf8, !PT ;  /* 0x00000038d9077812 */ /* 0x000fc400078ef806 */
[----:B------:R-:W-:Y:S01]  /*fc10*/  LEA.HI R6, R5, R4, RZ, 0x3 ;  /* 0x0000000405067211 */ /* 0x000fe200078f18ff */
[----:B------:R-:W-:Y:S01]  /*fc20*/  IMAD.SHL.U32 R4, R4, 0x8, RZ ;  /* 0x0000000804047824 */ /* 0x000fe200078e00ff */
[----:B------:R-:W-:Y:S02]  /*fc30*/  LOP3.LUT R8, R8, 0xffffe000, RZ, 0xc0, !PT ;  /* 0xffffe00008087812 */ /* 0x000fe400078ec0ff */
[----:B------:R-:W-:Y:S01]  /*fc40*/  LOP3.LUT R7, R7, R218, RZ, 0x3c, !PT ;  /* 0x000000da07077212 */ /* 0x000fe200078e3cff */
[----:B------:R-:W-:Y:S01]  /*fc50*/  IMAD.SHL.U32 R6, R6, 0x400, RZ ;  /* 0x0000040006067824 */ /* 0x000fe200078e00ff */
[----:B------:R-:W-:Y:S02]  /*fc60*/  LOP3.LUT R5, R217, 0x38, R4, 0xf8, !PT ;  /* 0x00000038d9057812 */ /* 0x000fe400078ef804 */
[----:B------:R-:W-:Y:S02]  /*fc70*/  IADD3 R7, R7, R8, R219 ;  /* 0x0000000807077210 */ /* 0x000fe40007ffe0db */
[----:B------:R-:W-:-:S02]  /*fc80*/  LOP3.LUT R5, R5, R218, RZ, 0x3c, !PT ;  /* 0x000000da05057212 */ /* 0x000fc400078e3cff */
[----:B------:R-:W-:Y:S02]  /*fc90*/  LOP3.LUT R6, R6, 0x7fffe000, RZ, 0xc0, !PT ;  /* 0x7fffe00006067812 */ /* 0x000fe400078ec0ff */
[----:B------:R-:W-:Y:S01]  /*fca0*/  LOP3.LUT R59, R28, 0xffff0000, RZ, 0xc0, !PT ;  /* 0xffff00001c3b7812 */ /* 0x000fe200078ec0ff */
[----:B--2---:R-:W-:Y:S01]  /*fcb0*/  IMAD R62, R7, 0x2, R9 ;  /* 0x00000002073e7824 */ /* 0x004fe200078e0209 */
[----:B------:R-:W-:-:S04]  /*fcc0*/  IADD3 R9, R5, R6, R219 ;  /* 0x0000000605097210 */ /* 0x000fc80007ffe0db */
[----:B------:R-:W0:Y:S01]  /*fcd0*/  LDS.128 R4, [R62] ;  /* 0x000000003e047984 */ /* 0x000e220000000c00 */
        /* <DEDUP_REMOVED lines=19> */
[----:B------:R-:W-:Y:S01]  /*fe10*/  SHF.L.U32 R46, R25, 0x10, RZ ;  /* 0x00000010192e7819 */ /* 0x000fe200000006ff */
[C---:B------:R-:W-:Y:S01]  /*fe20*/  IMAD.U32 R52, R10.reuse, 0x10000, RZ ;  /* 0x000100000a347824 */ /* 0x040fe200078e00ff */
[----:B------:R-:W-:Y:S01]  /*fe30*/  LOP3.LUT R10, R10, 0xffff0000, RZ, 0xc0, !PT ;  /* 0xffff00000a0a7812 */ /* 0x000fe200078ec0ff */
[-C--:B------:R-:W-:Y:S01]  /*fe40*/  FMUL.FTZ R57, R8, R55.reuse ;  /* 0x0000003708397220 */ /* 0x080fe20000410000 */
[----:B------:R-:W-:Y:S01]  /*fe50*/  FFMA.FTZ R54, R4, R55, -R65 ;  /* 0x0000003704367223 */ /* 0x000fe20000010841 */
[C---:B------:R-:W-:Y:S01]  /*fe60*/  FMUL.FTZ R8, R51.reuse, R50 ;  /* 0x0000003233087220 */ /* 0x040fe20000410000 */
[----:B------:R-:W-:Y:S02]  /*fe70*/  IMAD.U32 R55, R30, 0x10000, RZ ;  /* 0x000100001e377824 */ /* 0x000fe400078e00ff */
[-C--:B------:R-:W-:Y:S01]  /*fe80*/  FMUL.FTZ R65, R51, R46.reuse ;  /* 0x0000002e33417220 */ /* 0x080fe20000410000 */
[----:B------:R-:W-:Y:S01]  /*fe90*/  FFMA.FTZ R56, R4, R59, R57 ;  /* 0x0000003b04387223 */ /* 0x000fe20000010039 */
[----:B------:R-:W-:Y:S01]  /*fea0*/  FFMA.FTZ R58, R47, R46, -R8 ;  /* 0x0000002e2f3a7223 */ /* 0x000fe20000010808 */
[----:B------:R-:W-:-:S02]  /*feb0*/  IMAD.U32 R51, R26, 0x10000, RZ ;  /* 0x000100001a337824 */ /* 0x000fc400078e00ff */
[----:B------:R-:W-:Y:S01]  /*fec0*/  FFMA.FTZ R65, R47, R50, R65 ;  /* 0x000000322f417223 */ /* 0x000fe20000010041 */
[----:B------:R-:W-:Y:S01]  /*fed0*/  FMUL.FTZ R59, R52, R55 ;  /* 0x00000037343b7220 */ /* 0x000fe20000410000 */
[----:B------:R-:W-:Y:S01]  /*fee0*/  LOP3.LUT R57, R30, 0xffff0000, RZ, 0xc0, !PT ;  /* 0xffff00001e397812 */ /* 0x000fe200078ec0ff */
[----:B------:R-:W-:Y:S01]  /*fef0*/  IMAD.U32 R53, R11, 0x10000, RZ ;  /* 0x000100000b357824 */ /* 0x000fe200078e00ff */
[----:B------:R-:W-:Y:S01]  /*ff00*/  LOP3.LUT R47, R26, 0xffff0000, RZ, 0xc0, !PT ;  /* 0xffff00001a2f7812 */ /* 0x000fe200078ec0ff */
[----:B------:R-:W-:Y:S02]  /*ff10*/  IMAD.U32 R46, R31, 0x10000, RZ ;  /* 0x000100001f2e7824 */ /* 0x000fe400078e00ff */
[-C--:B------:R-:W-:Y:S01]  /*ff20*/  FMUL.FTZ R67, R52, R51.reuse ;  /* 0x0000003334437220 */ /* 0x080fe20000410000 */
[----:B------:R-:W-:Y:S01]  /*ff30*/  FFMA.FTZ R59, R48, R51, -R59 ;  /* 0x00000033303b7223 */ /* 0x000fe2000001083b */
[----:B------:R-:W-:Y:S01]  /*ff40*/  FMUL.FTZ R51, R10, R57 ;  /* 0x000000390a337220 */ /* 0x000fe20000410000 */
[----:B------:R-:W-:-:S02]  /*ff50*/  IMAD.U32 R49, R7, 0x10000, RZ ;  /* 0x0001000007317824 */ /* 0x000fc400078e00ff */
[----:B------:R-:W-:Y:S01]  /*ff60*/  FMUL.FTZ R10, R10, R47 ;  /* 0x0000002f0a0a7220 */ /* 0x000fe20000410000 */
[----:B------:R-:W-:Y:S02]  /*ff70*/  IMAD.U32 R4, R27, 0x10000, RZ ;  /* 0x000100001b047824 */ /* 0x000fe400078e00ff */
        /* <DEDUP_REMOVED lines=13> */
[----:B------:R-:W-:Y:S01]  /*10050*/  FMUL.FTZ R60, R11, R10 ;  /* 0x0000000a0b3c7220 */ /* 0x000fe20000410000 */
[----:B------:R-:W-:Y:S01]  /*10060*/  LOP3.LUT R7, R7, 0xffff0000, RZ, 0xc0, !PT ;  /* 0xffff000007077812 */ /* 0x000fe200078ec0ff */
[-C--:B------:R-:W-:Y:S01]  /*10070*/  FMUL.FTZ R47, R9, R4.reuse ;  /* 0x00000004092f7220 */ /* 0x080fe20000410000 */
[----:B------:R-:W-:Y:S01]  /*10080*/  FFMA.FTZ R9, R5, R4, -R46 ;  /* 0x0000000405097223 */ /* 0x000fe2000001082e */
[-C--:B------:R-:W-:Y:S01]  /*10090*/  FMUL.FTZ R11, R11, R6.reuse ;  /* 0x000000060b0b7220 */ /* 0x080fe20000410000 */
[----:B------:R-:W-:Y:S01]  /*100a0*/  F2FP.BF16.F32.PACK_AB R4, R54, R61 ;  /* 0x0000003d3604723e */ /* 0x000fe200000010ff */
        /* <DEDUP_REMOVED lines=8> */
[----:B------:R2:W-:Y:S01]  /*10130*/  STS.128 [R62], R4 ;  /* 0x000000043e007388 */ /* 0x0005e20000000c00 */
[----:B------:R-:W-:Y:S02]  /*10140*/  F2FP.BF16.F32.PACK_AB R9, R46, R65 ;  /* 0x000000412e09723e */ /* 0x000fe400000010ff */
[----:B------:R-:W-:-:S05]  /*10150*/  F2FP.BF16.F32.PACK_AB R11, R11, R52 ;  /* 0x000000340b0b723e */ /* 0x000fca00000010ff */
[----:B------:R2:W-:Y:S02]  /*10160*/  STS.128 [R44+0x12400], R8 ;  /* 0x012400082c007388 */ /* 0x0005e40000000c00 */
.L_x_615:
[----:B------:R-:W-:Y:S05]  /*10170*/  BSYNC B2 ;  /* 0x0000000000027941 */ /* 0x000fea0003800000 */
.L_x_614:
[----:B------:R-:W-:Y:S05]  /*10180*/  @P2 BRA `(.L_x_611) ;  /* 0x0000000400802947 */ /* 0x000fea0003800000 */
[----:B-12---:R-:W2:Y:S01]  /*10190*/  LDL R9, [R1+0x4] ;  /* 0x0000040001097983 */ /* 0x006ea20000100800 */
[----:B0-----:R-:W-:Y:S01]  /*101a0*/  SHF.R.S32.HI R5, RZ, 0x1f, R192 ;  /* 0x0000001fff057819 */ /* 0x001fe200000114c0 */
[----:B------:R-:W-:Y:S01]  /*101b0*/  IMAD.U32 R56, R14, 0x10000, RZ ;  /* 0x000100000e387824 */ /* 0x000fe200078e00ff */
[----:B------:R-:W-:Y:S01]  /*101c0*/  LEA.HI R45, R45, R198, RZ, 0x1d ;  /* 0x000000c62d2d7211 */ /* 0x000fe200078fe8ff */
[----:B------:R-:W-:Y:S01]  /*101d0*/  IMAD.U32 R55, R15, 0x10000, RZ ;  /* 0x000100000f377824 */ /* 0x000fe200078e00ff */
[CC--:B------:R-:W-:Y:S02]  /*101e0*/  LEA.HI R7, R5.reuse, R192.reuse, RZ, 0x6 ;  /* 0x000000c005077211 */ /* 0x0c0fe400078f30ff */
[----:B------:R-:W-:Y:S02]  /*101f0*/  LEA.HI R6, R5, R192, RZ, 0x3 ;  /* 0x000000c005067211 */ /* 0x000fe400078f18ff */
[----:B------:R-:W-:Y:S01]  /*10200*/  SHF.R.S32.HI R4, RZ, 0x1f, R45 ;  /* 0x0000001fff047819 */ /* 0x000fe2000001142d */
        /* <DEDUP_REMOVED lines=11> */
[----:B------:R-:W-:Y:S02]  /*102c0*/  SHF.L.U32 R54, R3, 0x10, RZ ;  /* 0x0000001003367819 */ /* 0x000fe400000006ff */
        /* <DEDUP_REMOVED lines=17> */
[-C--:B------:R-:W-:Y:S01]  /*103e0*/  FMUL.FTZ R60, R49, R54.reuse ;  /* 0x00000036313c7220 */ /* 0x080fe20000410000 */
[----:B------:R-:W-:Y:S01]  /*103f0*/  LOP3.LUT R49, R3, 0xffff0000, RZ, 0xc0, !PT ;  /* 0xffff000003317812 */ /* 0x000fe200078ec0ff */
[----:B------:R-:W-:Y:S01]  /*10400*/  FMUL.FTZ R57, R8, R53 ;  /* 0x0000003508397220 */ /* 0x000fe20000410000 */
[C---:B------:R-:W-:Y:S01]  /*10410*/  FFMA.FTZ R58, R45.reuse, R54, -R58 ;  /* 0x000000362d3a7223 */ /* 0x040fe2000001083a */
[----:B------:R-:W-:Y:S01]  /*10420*/  FFMA.FTZ R60, R45, R56, R60 ;  /* 0x000000382d3c7223 */ /* 0x000fe2000001003c */
[----:B------:R-:W-:-:S02]  /*10430*/  IMAD.U32 R45, R0, 0x10000, RZ ;  /* 0x00010000002d7824 */ /* 0x000fc400078e00ff */
[-C--:B------:R-:W-:Y:S01]  /*10440*/  FMUL.FTZ R59, R8, R49.reuse ;  /* 0x00000031083b7220 */ /* 0x080fe20000410000 */
[----:B------:R-:W-:Y:S01]  /*10450*/  FFMA.FTZ R57, R4, R49, -R57 ;  /* 0x0000003104397223 */ /* 0x000fe20000010839 */
[----:B------:R-:W-:Y:S01]  /*10460*/  FMUL.FTZ R49, R50, R55 ;  /* 0x0000003732317220 */ /* 0x000fe20000410000 */
[----:B------:R-:W-:Y:S02]  /*10470*/  IMAD.U32 R51, R10, 0x10000, RZ ;  /* 0x000100000a337824 */ /* 0x000fe400078e00ff */
[----:B------:R-:W-:Y:S01]  /*10480*/  FMUL.FTZ R54, R50, R45 ;  /* 0x0000002d32367220 */ /* 0x000fe20000410000 */
[----:B------:R-:W-:Y:S01]  /*10490*/  FFMA.FTZ R59, R4, R53, R59 ;  /* 0x00000035043b7223 */ /* 0x000fe2000001003b */
[----:B------:R-:W-:Y:S01]  /*104a0*/  LOP3.LUT R10, R10, 0xffff0000, RZ, 0xc0, !PT ;  /* 0xffff00000a0a7812 */ /* 0x000fe200078ec0ff */
[----:B------:R-:W-:Y:S01]  /*104b0*/  FFMA.FTZ R50, R46, R45, -R49 ;  /* 0x0000002d2e327223 */ /* 0x000fe20000010831 */
[C---:B------:R-:W-:Y:S01]  /*104c0*/  LOP3.LUT R53, R20.reuse, 0xffff0000, RZ, 0xc0, !PT ;  /* 0xffff000014357812 */ /* 0x040fe200078ec0ff */
[----:B------:R-:W-:Y:S01]  /*104d0*/  IMAD.U32 R8, R20, 0x10000, RZ ;  /* 0x0001000014087824 */ /* 0x000fe200078e00ff */
[C---:B------:R-:W-:Y:S01]  /*104e0*/  LOP3.LUT R45, R12.reuse, 0xffff0000, RZ, 0xc0, !PT ;  /* 0xffff00000c2d7812 */ /* 0x040fe200078ec0ff */
[----:B------:R-:W-:-:S02]  /*104f0*/  IMAD.U32 R4, R12, 0x10000, RZ ;  /* 0x000100000c047824 */ /* 0x000fc400078e00ff */
[----:B------:R-:W-:Y:S01]  /*10500*/  FFMA.FTZ R54, R46, R55, R54 ;  /* 0x000000372e367223 */ /* 0x000fe20000010036 */
[C---:B------:R-:W-:Y:S01]  /*10510*/  FMUL.FTZ R61, R10.reuse, R53 ;  /* 0x000000350a3d7220 */ /* 0x040fe20000410000 */
[C---:B------:R-:W-:Y:S01]  /*10520*/  FMUL.FTZ R46, R51.reuse, R8 ;  /* 0x00000008332e7220 */ /* 0x040fe20000410000 */
[-C--:B------:R-:W-:Y:S01]  /*10530*/  FMUL.FTZ R56, R51, R4.reuse ;  /* 0x0000000433387220 */ /* 0x080fe20000410000 */
[----:B------:R-:W-:Y:S01]  /*10540*/  FMUL.FTZ R10, R10, R45 ;  /* 0x0000002d0a0a7220 */ /* 0x000fe20000410000 */
[----:B------:R-:W-:Y:S02]  /*10550*/  IMAD.U32 R52, R11, 0x10000, RZ ;  /* 0x000100000b347824 */ /* 0x000fe400078e00ff */
[----:B------:R-:W-:Y:S01]  /*10560*/  FFMA.FTZ R55, R47, R4, -R46 ;  /* 0x000000042f377223 */ /* 0x000fe2000001082e */
[----:B------:R-:W-:Y:S02]  /*10570*/  IMAD.U32 R51, R21, 0x10000, RZ ;  /* 0x0001000015337824 */ /* 0x000fe400078e00ff */
[----:B------:R-:W-:Y:S01]  /*10580*/  FFMA.FTZ R56, R47, R8, R56 ;  /* 0x000000082f387223 */ /* 0x000fe20000010038 */
[----:B------:R-:W-:-:S02]  /*10590*/  IMAD.U32 R49, R13, 0x10000, RZ ;  /* 0x000100000d317824 */ /* 0x000fc400078e00ff */
[----:B------:R-:W-:Y:S01]  /*105a0*/  FFMA.FTZ R53, R6, R53, R10 ;  /* 0x0000003506357223 */ /* 0x000fe2000001000a */
[----:B------:R-:W-:Y:S01]  /*105b0*/  IMAD.U32 R48, R7, 0x10000, RZ ;  /* 0x0001000007307824 */ /* 0x000fe200078e00ff */
[----:B------:R-:W-:Y:S01]  /*105c0*/  LOP3.LUT R11, R11, 0xffff0000, RZ, 0xc0, !PT ;  /* 0xffff00000b0b7812 */ /* 0x000fe200078ec0ff */
[----:B------:R-:W-:Y:S01]  /*105d0*/  FMUL.FTZ R47, R52, R51 ;  /* 0x00000033342f7220 */ /* 0x000fe20000410000 */
[----:B------:R-:W-:Y:S01]  /*105e0*/  FFMA.FTZ R62, R6, R45, -R61 ;  /* 0x0000002d063e7223 */ /* 0x000fe2000001083d */
[----:B------:R-:W-:Y:S01]  /*105f0*/  LOP3.LUT R8, R15, 0xffff0000, RZ, 0xc0, !PT ;  /* 0xffff00000f087812 */ /* 0x000fe200078ec0ff */
[-C--:B------:R-:W-:Y:S01]  /*10600*/  FMUL.FTZ R45, R52, R49.reuse ;  /* 0x00000031342d7220 */ /* 0x080fe20000410000 */
[----:B------:R-:W-:Y:S01]  /*10610*/  LOP3.LUT R10, R21, 0xffff0000, RZ, 0xc0, !PT ;  /* 0xffff0000150a7812 */ /* 0x000fe200078ec0ff */
[----:B------:R-:W-:Y:S01]  /*10620*/  FFMA.FTZ R47, R48, R49, -R47 ;  /* 0x00000031302f7223 */ /* 0x000fe2000001082f */
[----:B------:R-:W-:Y:S01]  /*10630*/  LOP3.LUT R4, R0, 0xffff0000, RZ, 0xc0, !PT ;  /* 0xffff000000047812 */ /* 0x000fe200078ec0ff */
[----:B------:R-:W-:Y:S01]  /*10640*/  FFMA.FTZ R48, R48, R51, R45 ;  /* 0x0000003330307223 */ /* 0x000fe2000001002d */
[----:B------:R-:W-:Y:S01]  /*10650*/  LOP3.LUT R6, R13, 0xffff0000, RZ, 0xc0, !PT ;  /* 0xffff00000d067812 */ /* 0x000fe200078ec0ff */
        /* <DEDUP_REMOVED lines=13> */
[----:B------:R-:W-:Y:S02]  /*10730*/  F2FP.BF16.F32.PACK_AB R10, R53, R56 ;  /* 0x00000038350a723e */ /* 0x000fe400000010ff */
[----:B------:R-:W-:Y:S01]  /*10740*/  F2FP.BF16.F32.PACK_AB R8, R59, R60 ;  /* 0x0000003c3b08723e */ /* 0x000fe200000010ff */
[----:B------:R3:W-:Y:S01]  /*10750*/  STS.128 [R63], R4 ;  /* 0x000000043f007388 */ /* 0x0007e20000000c00 */
[----:B------:R-:W-:-:S02]  /*10760*/  F2FP.BF16.F32.PACK_AB R9, R45, R54 ;  /* 0x000000362d09723e */ /* 0x000fc400000010ff */
[----:B------:R-:W-:-:S05]  /*10770*/  F2FP.BF16.F32.PACK_AB R11, R11, R48 ;  /* 0x000000300b0b723e */ /* 0x000fca00000010ff */
[----:B------:R3:W-:Y:S02]  /*10780*/  STS.128 [R44+0x12400], R8 ;  /* 0x012400082c007388 */ /* 0x0007e40000000c00 */
.L_x_611:
[----:B------:R-:W-:Y:S05]  /*10790*/  BSYNC B1 ;  /* 0x0000000000017941 */ /* 0x000fea0003800000 */
.L_x_610:
[----:B-123--:R-:W-:-:S05]  /*107a0*/  VIADD R4, R202, 0x40 ;  /* 0x00000040ca047836 */ /* 0x00efca0000000000 */
[----:B------:R-:W-:-:S13]  /*107b0*/  ISETP.GE.AND P0, PT, R4, R43, PT ;  /* 0x0000002b0400720c */ /* 0x000fda0003f06270 */
[----:B------:R-:W-:Y:S05]  /*107c0*/  @P0 BRA `(.L_x_594) ;  /* 0x00000010009c0947 */ /* 0x000fea0003800000 */
[----:B------:R1:W5:Y:S01]  /*107d0*/  LDL R60, [R1+0x4] ;  /* 0x00000400013c7983 */ /* 0x0003620000100800 */
[----:B------:R-:W2:Y:S01]  /*107e0*/  LDC R43, c[0x0][0x3f4] ;  /* 0x0000fd00ff2b7b82 */ /* 0x000ea20000000800 */
[----:B------:R-:W-:Y:S01]  /*107f0*/  BSSY B1, `(.L_x_616) ;  /* 0x0000062000017945 */ /* 0x000fe20003800000 */
[----:B------:R-:W-:Y:S02]  /*10800*/  SHF.R.U32.HI R61, RZ, 0x3, R204 ;  /* 0x00000003ff3d7819 */ /* 0x000fe400000116cc */
[-C--:B--2---:R-:W-:Y:S02]  /*10810*/  ISETP.GE.AND P0, PT, R16, R43.reuse, PT ;  /* 0x0000002b1000720c */ /* 0x084fe40003f06270 */
[-C--:B------:R-:W-:Y:S02]  /*10820*/  ISETP.GE.AND P1, PT, R193, R43.reuse, PT ;  /* 0x0000002bc100720c */ /* 0x080fe40003f26270 */
[----:B------:R-:W-:-:S09]  /*10830*/  ISETP.GE.AND P2, PT, R192, R43, PT ;  /* 0x0000002bc000720c */ /* 0x000fd20003f46270 */
[----:B-1----:R-:W-:Y:S05]  /*10840*/  @P0 BRA `(.L_x_617) ;  /* 0x0000000400700947 */ /* 0x002fea0003800000 */
[----:B------:R-:W-:Y:S01]  /*10850*/  LEA.HI R42, R42, R37, RZ, 0x2 ;  /* 0x000000252a2a7211 */ /* 0x000fe200078f10ff */
[----:B------:R-:W-:Y:S01]  /*10860*/  IMAD.U32 R54, R38, 0x10000, RZ ;  /* 0x0001000026367824 */ /* 0x000fe200078e00ff */
[----:B------:R-:W-:Y:S01]  /*10870*/  LOP3.LUT R9, R204, 0x38, R16, 0xf8, !PT ;  /* 0x00000038cc097812 */ /* 0x000fe200078ef810 */
[----:B------:R-:W-:Y:S01]  /*10880*/  IMAD.U32 R52, R32, 0x10000, RZ ;  /* 0x0001000020347824 */ /* 0x000fe200078e00ff */
[----:B------:R-:W-:Y:S01]  /*10890*/  LOP3.LUT R42, R42, 0xfffffffc, RZ, 0xc0, !PT ;  /* 0xfffffffc2a2a7812 */ /* 0x000fe200078ec0ff */
[----:B------:R-:W-:Y:S01]  /*108a0*/  IMAD.U32 R59, R40, 0x10000, RZ ;  /* 0x00010000283b7824 */ /* 0x000fe200078e00ff */
[----:B------:R-:W-:Y:S02]  /*108b0*/  LOP3.LUT R9, R220, R9, R61, 0xf6, !PT ;  /* 0x00000009dc097212 */ /* 0x000fe400078ef63d */
[----:B------:R-:W-:Y:S01]  /*108c0*/  LOP3.LUT R56, R38, 0xffff0000, RZ, 0xc0, !PT ;  /* 0xffff000026387812 */ /* 0x000fe200078ec0ff */
[----:B------:R-:W-:Y:S01]  /*108d0*/  IMAD.IADD R4, R37, 0x1, -R42 ;  /* 0x0000000125047824 */ /* 0x000fe200078e0a2a */
[----:B------:R-:W-:Y:S01]  /*108e0*/  LOP3.LUT R32, R32, 0xffff0000, RZ, 0xc0, !PT ;  /* 0xffff000020207812 */ /* 0x000fe200078ec0ff */
[----:B-----5:R-:W-:-:S02]  /*108f0*/  IMAD R58, R9, 0x2, R60 ;  /* 0x00000002093a7824 */ /* 0x020fc400078e023c */
[----:B------:R-:W-:Y:S01]  /*10900*/  IMAD.U32 R38, R33, 0x10000, RZ ;  /* 0x0001000021267824 */ /* 0x000fe200078e00ff */
[----:B------:R-:W-:Y:S02]  /*10910*/  LEA.HI R4, R43, R4, RZ, 0x1d ;  /* 0x000000042b047211 */ /* 0x000fe400078fe8ff */
[----:B------:R-:W-:Y:S02]  /*10920*/  LOP3.LUT R33, R33, 0xffff0000, RZ, 0xc0, !PT ;  /* 0xffff000021217812 */ /* 0x000fe400078ec0ff */
[----:B------:R-:W-:Y:S01]  /*10930*/  SHF.R.S32.HI R7, RZ, 0x1f, R4 ;  /* 0x0000001fff077819 */ /* 0x000fe20000011404 */
[----:B0-----:R-:W-:-:S03]  /*10940*/  IMAD.SHL.U32 R5, R4, 0x8, RZ ;  /* 0x0000000804057824 */ /* 0x001fc600078e00ff */
[----:B------:R-:W-:Y:S02]  /*10950*/  LEA.HI R7, R7, R4, RZ, 0x3 ;  /* 0x0000000407077211 */ /* 0x000fe400078f18ff */
[----:B------:R-:W-:-:S03]  /*10960*/  LOP3.LUT R4, R204, 0x38, R5, 0xf8, !PT ;  /* 0x00000038cc047812 */ /* 0x000fc600078ef805 */
[----:B------:R-:W-:Y:S01]  /*10970*/  IMAD.SHL.U32 R7, R7, 0x400, RZ ;  /* 0x0000040007077824 */ /* 0x000fe200078e00ff */
[----:B------:R-:W-:-:S04]  /*10980*/  LOP3.LUT R5, R4, R61, RZ, 0x3c, !PT ;  /* 0x0000003d04057212 */ /* 0x000fc800078e3cff */
[----:B------:R-:W-:-:S04]  /*10990*/  LOP3.LUT R7, R7, 0x7fffe000, RZ, 0xc0, !PT ;  /* 0x7fffe00007077812 */ /* 0x000fc800078ec0ff */
[----:B------:R-:W-:Y:S02]  /*109a0*/  IADD3 R9, R5, R7, R220 ;  /* 0x0000000705097210 */ /* 0x000fe40007ffe0dc */
[----:B------:R-:W0:Y:S03]  /*109b0*/  LDS.128 R4, [R58] ;  /* 0x000000003a047984 */ /* 0x000e260000000c00 */
[----:B------:R-:W-:-:S05]  /*109c0*/  IMAD R37, R9, 0x2, R2 ;  /* 0x0000000209257824 */ /* 0x000fca00078e0202 */
[----:B------:R-:W1:Y:S01]  /*109d0*/  LDS.128 R8, [R37+0x12400] ;  /* 0x0124000025087984 */ /* 0x000e620000000c00 */
[C---:B0-----:R-:W-:Y:S01]  /*109e0*/  IMAD.U32 R42, R4.reuse, 0x10000, RZ ;  /* 0x00010000042a7824 */ /* 0x041fe200078e00ff */
[----:B------:R-:W-:Y:S01]  /*109f0*/  LOP3.LUT R4, R4, 0xffff0000, RZ, 0xc0, !PT ;  /* 0xffff000004047812 */ /* 0x000fe200078ec0ff */
[----:B------:R-:W-:Y:S01]  /*10a00*/  IMAD.U32 R44, R5, 0x10000, RZ ;  /* 0x00010000052c7824 */ /* 0x000fe200078e00ff */
[C---:B------:R-:W-:Y:S01]  /*10a10*/  SHF.L.U32 R45, R6.reuse, 0x10, RZ ;  /* 0x00000010062d7819 */ /* 0x040fe200000006ff */
[----:B------:R-:W-:Y:S01]  /*10a20*/  IMAD.U32 R46, R7, 0x10000, RZ ;  /* 0x00010000072e7824 */ /* 0x000fe200078e00ff */
[----:B------:R-:W-:Y:S02]  /*10a30*/  LOP3.LUT R6, R6, 0xffff0000, RZ, 0xc0, !PT ;  /* 0xffff000006067812 */ /* 0x000fe400078ec0ff */
[----:B------:R-:W-:Y:S01]  /*10a40*/  LOP3.LUT R5, R5, 0xffff0000, RZ, 0xc0, !PT ;  /* 0xffff000005057812 */ /* 0x000fe200078ec0ff */
[C---:B-1----:R-:W-:Y:S01]  /*10a50*/  IMAD.U32 R47, R8.reuse, 0x10000, RZ ;  /* 0x00010000082f7824 */ /* 0x042fe200078e00ff */
[----:B------:R-:W-:Y:S01]  /*10a60*/  LOP3.LUT R8, R8, 0xffff0000, RZ, 0xc0, !PT ;  /* 0xffff000008087812 */ /* 0x000fe200078ec0ff */
[C---:B------:R-:W-:Y:S01]  /*10a70*/  IMAD.U32 R48, R9.reuse, 0x10000, RZ ;  /* 0x0001000009307824 */ /* 0x040fe200078e00ff */
[----:B------:R-:W-:Y:S01]  /*10a80*/  LOP3.LUT R9, R9, 0xffff0000, RZ, 0xc0, !PT ;  /* 0xffff000009097812 */ /* 0x000fe200078ec0ff */
[-C--:B------:R-:W-:Y:S01]  /*10a90*/  FMUL.FTZ R51, R54, R47.reuse ;  /* 0x0000002f36337220 */ /* 0x080fe20000410000 */
[----:B------:R-:W-:Y:S01]  /*10aa0*/  FMUL.FTZ R47, R52, R47 ;  /* 0x0000002f342f7220 */ /* 0x000fe20000410000 */
[-C--:B------:R-:W-:Y:S01]  /*10ab0*/  FMUL.FTZ R53, R56, R8.reuse ;  /* 0x0000000838357220 */ /* 0x080fe20000410000 */
[----:B------:R-:W-:Y:S01]  /*10ac0*/  FMUL.FTZ R55, R32, R8 ;  /* 0x0000000820377220 */ /* 0x000fe20000410000 */
[----:B------:R-:W-:Y:S01]  /*10ad0*/  FFMA.FTZ R51, R52, R42, -R51 ;  /* 0x0000002a34337223 */ /* 0x000fe20000010833 */
[----:B------:R-:W-:-:S02]  /*10ae0*/  IMAD.U32 R52, R39, 0x10000, RZ ;  /* 0x0001000027347824 */ /* 0x000fc400078e00ff */
[-C--:B------:R-:W-:Y:S01]  /*10af0*/  FFMA.FTZ R8, R32, R4.reuse, -R53 ;  /* 0x0000000420087223 */ /* 0x080fe20000010835 */
[----:B------:R-:W-:Y:S02]  /*10b00*/  IMAD.U32 R49, R10, 0x10000, RZ ;  /* 0x000100000a317824 */ /* 0x000fe400078e00ff */
[----:B------:R-:W-:Y:S01]  /*10b10*/  FFMA.FTZ R32, R56, R4, R55 ;  /* 0x0000000438207223 */ /* 0x000fe20000010037 */
[-C--:B------:R-:W-:Y:S01]  /*10b20*/  FMUL.FTZ R53, R52, R48.reuse ;  /* 0x0000003034357220 */ /* 0x080fe20000410000 */
[----:B------:R-:W-:Y:S01]  /*10b30*/  FMUL.FTZ R57, R38, R48 ;  /* 0x0000003026397220 */ /* 0x000fe20000410000 */
[----:B------:R-:W-:Y:S02]  /*10b40*/  IMAD.U32 R55, R34, 0x10000, RZ ;  /* 0x0001000022377824 */ /* 0x000fe400078e00ff */
[----:B------:R-:W-:Y:S01]  /*10b50*/  FFMA.FTZ R47, R54, R42, R47 ;  /* 0x0000002a362f7223 */ /* 0x000fe2000001002f */
[-C--:B------:R-:W-:Y:S01]  /*10b60*/  FFMA.FTZ R53, R38, R44.reuse, -R53 ;  /* 0x0000002c26357223 */ /* 0x080fe20000010835 */
[-C--:B------:R-:W-:Y:S01]  /*10b70*/  FMUL.FTZ R4, R59, R49.reuse ;  /* 0x000000313b047220 */ /* 0x080fe20000410000 */
[----:B------:R-:W-:Y:S01]  /*10b80*/  LOP3.LUT R10, R10, 0xffff0000, RZ, 0xc0, !PT ;  /* 0xffff00000a0a7812 */ /* 0x000fe200078ec0ff */
[----:B------:R-:W-:Y:S01]  /*10b90*/  FFMA.FTZ R57, R52, R44, R57 ;  /* 0x0000002c34397223 */ /* 0x000fe20000010039 */
[----:B------:R-:W-:Y:S01]  /*10ba0*/  LOP3.LUT R38, R34, 0xffff0000, RZ, 0xc0, !PT ;  /* 0xffff000022267812 */ /* 0x000fe200078ec0ff */
[----:B------:R-:W-:Y:S01]  /*10bb0*/  FMUL.FTZ R34, R55, R49 ;  /* 0x0000003137227220 */ /* 0x000fe20000410000 */
[----:B------:R-:W-:Y:S01]  /*10bc0*/  LOP3.LUT R42, R40, 0xffff0000, RZ, 0xc0, !PT ;  /* 0xffff0000282a7812 */ /* 0x000fe200078ec0ff */
[----:B------:R-:W-:-:S02]  /*10bd0*/  IMAD.U32 R50, R11, 0x10000, RZ ;  /* 0x000100000b327824 */ /* 0x000fc400078e00ff */
[-C--:B------:R-:W-:Y:S01]  /*10be0*/  FFMA.FTZ R40, R55, R45.reuse, -R4 ;  /* 0x0000002d37287223 */ /* 0x080fe20000010804 */
[----:B------:R-:W-:Y:S02]  /*10bf0*/  IMAD.U32 R44, R41, 0x10000, RZ ;  /* 0x00010000292c7824 */ /* 0x000fe400078e00ff */
[-C--:B------:R-:W-:Y:S01]  /*10c00*/  FMUL.FTZ R55, R38, R10.reuse ;  /* 0x0000000a26377220 */ /* 0x080fe20000410000 */
[----:B------:R-:W-:Y:S02]  /*10c10*/  IMAD.U32 R4, R35, 0x10000, RZ ;  /* 0x0001000023047824 */ /* 0x000fe400078e00ff */
[----:B------:R-:W-:Y:S01]  /*10c20*/  FMUL.FTZ R49, R42, R10 ;  /* 0x0000000a2a317220 */ /* 0x000fe20000410000 */
[----:B------:R-:W-:Y:S01]  /*10c30*/  FFMA.FTZ R10, R59, R45, R34 ;  /* 0x0000002d3b0a7223 */ /* 0x000fe20000010022 */
[----:B------:R-:W-:Y:S01]  /*10c40*/  LOP3.LUT R11, R11, 0xffff0000, RZ, 0xc0, !PT ;  /* 0xffff00000b0b7812 */ /* 0x000fe200078ec0ff */
[-C--:B------:R-:W-:Y:S01]  /*10c50*/  FMUL.FTZ R45, R44, R50.reuse ;  /* 0x000000322c2d7220 */ /* 0x080fe20000410000 */
[----:B------:R-:W-:Y:S01]  /*10c60*/  LOP3.LUT R39, R39, 0xffff0000, RZ, 0xc0, !PT ;  /* 0xffff000027277812 */ /* 0x000fe200078ec0ff */
[----:B------:R-:W-:Y:S01]  /*10c70*/  FMUL.FTZ R59, R4, R50 ;  /* 0x00000032043b7220 */ /* 0x000fe20000410000 */
[----:B------:R-:W-:Y:S01]  /*10c80*/  LOP3.LUT R41, R41, 0xffff0000, RZ, 0xc0, !PT ;  /* 0xffff000029297812 */ /* 0x000fe200078ec0ff */
[----:B------:R-:W-:Y:S01]  /*10c90*/  FFMA.FTZ R55, R42, R6, R55 ;  /* 0x000000062a377223 */ /* 0x000fe20000010037 */
[----:B------:R-:W-:Y:S01]  /*10ca0*/  LOP3.LUT R35, R35, 0xffff0000, RZ, 0xc0, !PT ;  /* 0xffff000023237812 */ /* 0x000fe200078ec0ff */
[----:B------:R-:W-:Y:S01]  /*10cb0*/  FFMA.FTZ R45, R4, R46, -R45 ;  /* 0x0000002e042d7223 */ /* 0x000fe2000001082d */
[----:B------:R-:W-:Y:S01]  /*10cc0*/  LOP3.LUT R7, R7, 0xffff0000, RZ, 0xc0, !PT ;  /* 0xffff000007077812 */ /* 0x000fe200078ec0ff */
[----:B------:R-:W-:Y:S01]  /*10cd0*/  FFMA.FTZ R49, R38, R6, -R49 ;  /* 0x0000000626317223 */ /* 0x000fe20000010831 */
[----:B------:R-:W-:Y:S01]  /*10ce0*/  FFMA.FTZ R59, R44, R46, R59 ;  /* 0x0000002e2c3b7223 */ /* 0x000fe2000001003b */
[----:B------:R-:W-:Y:S01]  /*10cf0*/  FMUL.FTZ R4, R39, R9 ;  /* 0x0000000927047220 */ /* 0x000fe20000410000 */
        /* <DEDUP_REMOVED lines=17> */
.L_x_617:
[----:B------:R-:W-:Y:S05]  /*10e10*/  BSYNC B1 ;  /* 0x0000000000017941 */ /* 0x000fea0003800000 */
.L_x_616:
[----:B------:R-:W-:Y:S04]  /*10e20*/  BSSY B1, `(.L_x_618) ;  /* 0x0000061000017945 */ /* 0x000fe80003800000 */
[----:B------:R-:W-:Y:S05]  /*10e30*/  @P1 BRA `(.L_x_619) ;  /* 0x00000004007c1947 */ /* 0x000fea0003800000 */
[----:B-1----:R-:W-:Y:S01]  /*10e40*/  LEA.HI R4, R43, R197, RZ, 0x1d ;  /* 0x000000c52b047211 */ /* 0x002fe200078fe8ff */
[----:B------:R-:W-:Y:S01]  /*10e50*/  IMAD.U32 R47, R28, 0x10000, RZ ;  /* 0x000100001c2f7824 */ /* 0x000fe200078e00ff */
[----:B------:R-:W-:Y:S01]  /*10e60*/  SHF.R.S32.HI R6, RZ, 0x1f, R193 ;  /* 0x0000001fff067819 */ /* 0x000fe200000114c1 */
[----:B------:R-:W-:Y:S01]  /*10e70*/  IMAD.U32 R45, R24, 0x10000, RZ ;  /* 0x00010000182d7824 */ /* 0x000fe200078e00ff */
[----:B0-----:R-:W-:Y:S01]  /*10e80*/  SHF.R.S32.HI R5, RZ, 0x1f, R4 ;  /* 0x0000001fff057819 */ /* 0x001fe20000011404 */
[----:B------:R-:W-:Y:S01]  /*10e90*/  IMAD.U32 R55, R30, 0x10000, RZ ;  /* 0x000100001e377824 */ /* 0x000fe200078e00ff */
[-C--:B------:R-:W-:Y:S01]  /*10ea0*/  LEA.HI R8, R6, R193.reuse, RZ, 0x6 ;  /* 0x000000c106087211 */ /* 0x080fe200078f30ff */
[----:B------:R-:W-:Y:S01]  /*10eb0*/  IMAD.U32 R49, R26, 0x10000, RZ ;  /* 0x000100001a317824 */ /* 0x000fe200078e00ff */
[----:B------:R-:W-:Y:S01]  /*10ec0*/  LEA.HI R7, R6, R193, RZ, 0x3 ;  /* 0x000000c106077211 */ /* 0x000fe200078f18ff */
[----:B------:R-:W-:Y:S01]  /*10ed0*/  IMAD.U32 R46, R29, 0x10000, RZ ;  /* 0x000100001d2e7824 */ /* 0x000fe200078e00ff */
[----:B------:R-:W-:Y:S01]  /*10ee0*/  LEA.HI R6, R5, R4, RZ, 0x3 ;  /* 0x0000000405067211 */ /* 0x000fe200078f18ff */
[----:B------:R-:W-:Y:S01]  /*10ef0*/  IMAD.SHL.U32 R5, R4, 0x8, RZ ;  /* 0x0000000804057824 */ /* 0x000fe200078e00ff */
[----:B------:R-:W-:Y:S01]  /*10f00*/  LOP3.LUT R9, R204, 0x38, R7, 0xf8, !PT ;  /* 0x00000038cc097812 */ /* 0x000fe200078ef807 */
[----:B------:R-:W-:Y:S01]  /*10f10*/  IMAD.SHL.U32 R8, R8, 0x80, RZ ;  /* 0x0000008008087824 */ /* 0x000fe200078e00ff */
[----:B------:R-:W-:Y:S01]  /*10f20*/  LOP3.LUT R44, R28, 0xffff0000, RZ, 0xc0, !PT ;  /* 0xffff00001c2c7812 */ /* 0x000fe200078ec0ff */
[----:B------:R-:W-:Y:S01]  /*10f30*/  IMAD.SHL.U32 R6, R6, 0x400, RZ ;  /* 0x0000040006067824 */ /* 0x000fe200078e00ff */
[----:B------:R-:W-:Y:S01]  /*10f40*/  LOP3.LUT R4, R204, 0x38, R5, 0xf8, !PT ;  /* 0x00000038cc047812 */ /* 0x000fe200078ef805 */
[----:B------:R-:W-:Y:S01]  /*10f50*/  IMAD.U32 R57, R31, 0x10000, RZ ;  /* 0x000100001f397824 */ /* 0x000fe200078e00ff */
[----:B------:R-:W-:Y:S01]  /*10f60*/  LOP3.LUT R7, R8, 0xffffe000, RZ, 0xc0, !PT ;  /* 0xffffe00008077812 */ /* 0x000fe200078ec0ff */
[----:B------:R-:W-:Y:S01]  /*10f70*/  IMAD.U32 R28, R25, 0x10000, RZ ;  /* 0x00010000191c7824 */ /* 0x000fe200078e00ff */
[----:B------:R-:W-:-:S02]  /*10f80*/  LOP3.LUT R9, R9, R61, RZ, 0x3c, !PT ;  /* 0x0000003d09097212 */ /* 0x000fc400078e3cff */
[----:B------:R-:W-:Y:S02]  /*10f90*/  LOP3.LUT R5, R4, R61, RZ, 0x3c, !PT ;  /* 0x0000003d04057212 */ /* 0x000fe400078e3cff */
[----:B------:R-:W-:Y:S02]  /*10fa0*/  LOP3.LUT R6, R6, 0x7fffe000, RZ, 0xc0, !PT ;  /* 0x7fffe00006067812 */ /* 0x000fe400078ec0ff */
[--C-:B------:R-:W-:Y:S02]  /*10fb0*/  IADD3 R7, R9, R7, R220.reuse ;  /* 0x0000000709077210 */ /* 0x100fe40007ffe0dc */
[----:B------:R-:W-:Y:S02]  /*10fc0*/  IADD3 R9, R5, R6, R220 ;  /* 0x0000000605097210 */ /* 0x000fe40007ffe0dc */
[----:B-----5:R-:W-:Y:S02]  /*10fd0*/  LEA R48, R7, R60, 0x1 ;  /* 0x0000003c07307211 */ /* 0x020fe400078e08ff */
[----:B------:R-:W-:Y:S01]  /*10fe0*/  LOP3.LUT R24, R24, 0xffff0000, RZ, 0xc0, !PT ;  /* 0xffff000018187812 */ /* 0x000fe200078ec0ff */
[----:B------:R-:W-:Y:S01]  /*10ff0*/  IMAD R32, R9, 0x2, R2 ;  /* 0x0000000209207824 */ /* 0x000fe200078e0202 */
[----:B------:R-:W-:Y:S01]  /*11000*/  LOP3.LUT R26, R26, 0xffff0000, RZ, 0xc0, !PT ;  /* 0xffff00001a1a7812 */ /* 0x000fe200078ec0ff */
[----:B------:R-:W0:Y:S01]  /*11010*/  LDS.128 R4, [R48] ;  /* 0x0000000030047984 */ /* 0x000e220000000c00 */
[----:B------:R-:W-:-:S02]  /*11020*/  LOP3.LUT R30, R30, 0xffff0000, RZ, 0xc0, !PT ;  /* 0xffff00001e1e7812 */ /* 0x000fc400078ec0ff */
[----:B------:R-:W-:Y:S01]  /*11030*/  SHF.L.U32 R53, R27, 0x10, RZ ;  /* 0x000000101b357819 */ /* 0x000fe200000006ff */
[----:B------:R-:W1:Y:S01]  /*11040*/  LDS.128 R8, [R32+0x12400] ;  /* 0x0124000020087984 */ /* 0x000e620000000c00 */
[----:B------:R-:W-:Y:S02]  /*11050*/  LOP3.LUT R29, R29, 0xffff0000, RZ, 0xc0, !PT ;  /* 0xffff00001d1d7812 */ /* 0x000fe400078ec0ff */
[----:B------:R-:W-:Y:S02]  /*11060*/  LOP3.LUT R31, R31, 0xffff0000, RZ, 0xc0, !PT ;  /* 0xffff00001f1f7812 */ /* 0x000fe400078ec0ff */
[----:B------:R-:W-:Y:S02]  /*11070*/  LOP3.LUT R25, R25, 0xffff0000, RZ, 0xc0, !PT ;  /* 0xffff000019197812 */ /* 0x000fe400078ec0ff */
[----:B------:R-:W-:Y:S01]  /*11080*/  LOP3.LUT R27, R27, 0xffff0000, RZ, 0xc0, !PT ;  /* 0xffff00001b1b7812 */ /* 0x000fe200078ec0ff */
[C---:B0-----:R-:W-:Y:S01]  /*11090*/  IMAD.U32 R33, R4.reuse, 0x10000, RZ ;  /* 0x0001000004217824 */ /* 0x041fe200078e00ff */
[----:B------:R-:W-:Y:S01]  /*110a0*/  LOP3.LUT R4, R4, 0xffff0000, RZ, 0xc0, !PT ;  /* 0xffff000004047812 */ /* 0x000fe200078ec0ff */
[C---:B------:R-:W-:Y:S01]  /*110b0*/  IMAD.U32 R35, R6.reuse, 0x10000, RZ ;  /* 0x0001000006237824 */ /* 0x040fe200078e00ff */
[----:B------:R-:W-:Y:S01]  /*110c0*/  LOP3.LUT R6, R6, 0xffff0000, RZ, 0xc0, !PT ;  /* 0xffff000006067812 */ /* 0x000fe200078ec0ff */
[C---:B-1----:R-:W-:Y:S01]  /*110d0*/  IMAD.U32 R38, R8.reuse, 0x10000, RZ ;  /* 0x0001000008267824 */ /* 0x042fe200078e00ff */
[----:B------:R-:W-:Y:S01]  /*110e0*/  LOP3.LUT R8, R8, 0xffff0000, RZ, 0xc0, !PT ;  /* 0xffff000008087812 */ /* 0x000fe200078ec0ff */
[C---:B------:R-:W-:Y:S01]  /*110f0*/  IMAD.U32 R40, R10.reuse, 0x10000, RZ ;  /* 0x000100000a287824 */ /* 0x040fe200078e00ff */
[----:B------:R-:W-:Y:S01]  /*11100*/  LOP3.LUT R10, R10, 0xffff0000, RZ, 0xc0, !PT ;  /* 0xffff00000a0a7812 */ /* 0x000fe200078ec0ff */
[-C--:B------:R-:W-:Y:S01]  /*11110*/  FMUL.FTZ R42, R47, R38.reuse ;  /* 0x000000262f2a7220 */ /* 0x080fe20000410000 */
[----:B------:R-:W-:Y:S01]  /*11120*/  FMUL.FTZ R38, R45, R38 ;  /* 0x000000262d267220 */ /* 0x000fe20000410000 */
[C---:B------:R-:W-:Y:S01]  /*11130*/  IMAD.U32 R39, R9.reuse, 0x10000, RZ ;  /* 0x0001000009277824 */ /* 0x040fe200078e00ff */
[----:B------:R-:W-:Y:S01]  /*11140*/  LOP3.LUT R9, R9, 0xffff0000, RZ, 0xc0, !PT ;  /* 0xffff000009097812 */ /* 0x000fe200078ec0ff */
[-C--:B------:R-:W-:Y:S01]  /*11150*/  FFMA.FTZ R42, R45, R33.reuse, -R42 ;  /* 0x000000212d2a7223 */ /* 0x080fe2000001082a */
[----:B------:R-:W-:Y:S01]  /*11160*/  FFMA.FTZ R38, R47, R33, R38 ;  /* 0x000000212f267223 */ /* 0x000fe20000010026 */
[-C--:B------:R-:W-:Y:S01]  /*11170*/  FMUL.FTZ R45, R44, R8.reuse ;  /* 0x000000082c2d7220 */ /* 0x080fe20000410000 */
[----:B------:R-:W-:Y:S01]  /*11180*/  FMUL.FTZ R33, R24, R8 ;  /* 0x0000000818217220 */ /* 0x000fe20000410000 */
[----:B------:R-:W-:-:S02]  /*11190*/  IMAD.U32 R41, R11, 0x10000, RZ ;  /* 0x000100000b297824 */ /* 0x000fc400078e00ff */
[----:B------:R-:W-:Y:S01]  /*111a0*/  FMUL.FTZ R51, R26, R10 ;  /* 0x0000000a1a337220 */ /* 0x000fe20000410000 */
[-C--:B------:R-:W-:Y:S01]  /*111b0*/  FFMA.FTZ R45, R24, R4.reuse, -R45 ;  /* 0x00000004182d7223 */ /* 0x080fe2000001082d */
[----:B------:R-:W-:Y:S01]  /*111c0*/  FFMA.FTZ R33, R44, R4, R33 ;  /* 0x000000042c217223 */ /* 0x000fe20000010021 */
[-C--:B------:R-:W-:Y:S01]  /*111d0*/  FMUL.FTZ R4, R55, R40.reuse ;  /* 0x0000002837047220 */ /* 0x080fe20000410000 */
[----:B------:R-:W-:Y:S01]  /*111e0*/  FMUL.FTZ R40, R49, R40 ;  /* 0x0000002831287220 */ /* 0x000fe20000410000 */
[----:B------:R-:W-:Y:S02]  /*111f0*/  IMAD.U32 R34, R5, 0x10000, RZ ;  /* 0x0001000005227824 */ /* 0x000fe400078e00ff */
[----:B------:R-:W-:Y:S01]  /*11200*/  FMUL.FTZ R47, R46, R39 ;  /* 0x000000272e2f7220 */ /* 0x000fe20000410000 */
[----:B------:R-:W-:Y:S01]  /*11210*/  FFMA.FTZ R8, R49, R35, -R4 ;  /* 0x0000002331087223 */ /* 0x000fe20000010804 */
[----:B------:R-:W-:Y:S01]  /*11220*/  FMUL.FTZ R49, R30, R10 ;  /* 0x0000000a1e317220 */ /* 0x000fe20000410000 */
[----:B------:R-:W-:Y:S01]  /*11230*/  IMAD.U32 R37, R7, 0x10000, RZ ;  /* 0x0001000007257824 */ /* 0x000fe200078e00ff */
[----:B------:R-:W-:Y:S01]  /*11240*/  LOP3.LUT R11, R11, 0xffff0000, RZ, 0xc0, !PT ;  /* 0xffff00000b0b7812 */ /* 0x000fe200078ec0ff */
[----:B------:R-:W-:Y:S01]  /*11250*/  FMUL.FTZ R4, R57, R41 ;  /* 0x0000002939047220 */ /* 0x000fe20000410000 */
[-C--:B------:R-:W-:Y:S01]  /*11260*/  FFMA.FTZ R49, R26, R6.reuse, -R49 ;  /* 0x000000061a317223 */ /* 0x080fe20000010831 */
[----:B------:R-:W-:Y:S01]  /*11270*/  FFMA.FTZ R51, R30, R6, R51 ;  /* 0x000000061e337223 */ /* 0x000fe20000010033 */
[C---:B------:R-:W-:Y:S01]  /*11280*/  FMUL.FTZ R39, R28.reuse, R39 ;  /* 0x000000271c277220 */ /* 0x040fe20000410000 */
[----:B------:R-:W-:Y:S01]  /*11290*/  FMUL.FTZ R6, R53, R41 ;  /* 0x0000002935067220 */ /* 0x000fe20000410000 */
[-C--:B------:R-:W-:Y:S01]  /*112a0*/  FFMA.FTZ R47, R28, R34.reuse, -R47 ;  /* 0x000000221c2f7223 */ /* 0x080fe2000001082f */
[----:B------:R-:W-:Y:S01]  /*112b0*/  LOP3.LUT R5, R5, 0xffff0000, RZ, 0xc0, !PT ;  /* 0xffff000005057812 */ /* 0x000fe200078ec0ff */
[-C--:B------:R-:W-:Y:S01]  /*112c0*/  FFMA.FTZ R28, R53, R37.reuse, -R4 ;  /* 0x00000025351c7223 */ /* 0x080fe20000010804 */
[----:B------:R-:W-:Y:S01]  /*112d0*/  LOP3.LUT R7, R7, 0xffff0000, RZ, 0xc0, !PT ;  /* 0xffff000007077812 */ /* 0x000fe200078ec0ff */
[----:B------:R-:W-:Y:S01]  /*112e0*/  FFMA.FTZ R39, R46, R34, R39 ;  /* 0x000000222e277223 */ /* 0x000fe20000010027 */
        /* <DEDUP_REMOVED lines=20> */
.L_x_619:
[----:B------:R-:W-:Y:S05]  /*11430*/  BSYNC B1 ;  /* 0x0000000000017941 */ /* 0x000fea0003800000 */
.L_x_618:
[----:B------:R-:W-:Y:S05]  /*11440*/  @P2 BRA `(.L_x_594) ;  /* 0x00000004007c2947 */ /* 0x000fea0003800000 */
[----:B012---:R-:W-:Y:S01]  /*11450*/  SHF.R.S32.HI R5, RZ, 0x1f, R192 ;  /* 0x0000001fff057819 */ /* 0x007fe200000114c0 */
[----:B------:R-:W-:Y:S01]  /*11460*/  IMAD.U32 R35, R14, 0x10000, RZ ;  /* 0x000100000e237824 */ /* 0x000fe200078e00ff */
[----:B------:R-:W-:Y:S01]  /*11470*/  LEA.HI R43, R43, R198, RZ, 0x1d ;  /* 0x000000c62b2b7211 */ /* 0x000fe200078fe8ff */
[----:B------:R-:W-:Y:S01]  /*11480*/  IMAD.U32 R33, R3, 0x10000, RZ ;  /* 0x0001000003217824 */ /* 0x000fe200078e00ff */
[-C--:B------:R-:W-:Y:S01]  /*11490*/  LEA.HI R6, R5, R192.reuse, RZ, 0x6 ;  /* 0x000000c005067211 */ /* 0x080fe200078f30ff */
[----:B------:R-:W-:Y:S01]  /*114a0*/  IMAD.U32 R44, R15, 0x10000, RZ ;  /* 0x000100000f2c7824 */ /* 0x000fe200078e00ff */
[----:B------:R-:W-:Y:S01]  /*114b0*/  LEA.HI R5, R5, R192, RZ, 0x3 ;  /* 0x000000c005057211 */ /* 0x000fe200078f18ff */
[----:B------:R-:W-:Y:S01]  /*114c0*/  IMAD.U32 R37, R20, 0x10000, RZ ;  /* 0x0001000014257824 */ /* 0x000fe200078e00ff */
        /* <DEDUP_REMOVED lines=11> */
[----:B------:R-:W-:Y:S01]  /*11580*/  LOP3.LUT R6, R6, 0x7fffe000, RZ, 0xc0, !PT ;  /* 0x7fffe00006067812 */ /* 0x000fe200078ec0ff */
[----:B-----5:R-:W-:Y:S01]  /*11590*/  IMAD R41, R7, 0x2, R60 ;  /* 0x0000000207297824 */ /* 0x020fe200078e023c */
[----:B------:R-:W-:Y:S02]  /*115a0*/  LOP3.LUT R42, R14, 0xffff0000, RZ, 0xc0, !PT ;  /* 0xffff00000e2a7812 */ /* 0x000fe400078ec0ff */
[----:B------:R-:W-:Y:S02]  /*115b0*/  IADD3 R9, R5, R6, R220 ;  /* 0x0000000605097210 */ /* 0x000fe40007ffe0dc */
[----:B------:R-:W0:Y:S01]  /*115c0*/  LDS.128 R4, [R41] ;  /* 0x0000000029047984 */ /* 0x000e220000000c00 */
[----:B------:R-:W-:Y:S02]  /*115d0*/  LOP3.LUT R38, R3, 0xffff0000, RZ, 0xc0, !PT ;  /* 0xffff000003267812 */ /* 0x000fe400078ec0ff */
[----:B------:R-:W-:Y:S01]  /*115e0*/  IMAD R24, R9, 0x2, R2 ;  /* 0x0000000209187824 */ /* 0x000fe200078e0202 */
[----:B------:R-:W-:-:S02]  /*115f0*/  SHF.L.U32 R40, R0, 0x10, RZ ;  /* 0x0000001000287819 */ /* 0x000fc400000006ff */
[----:B------:R-:W-:Y:S02]  /*11600*/  LOP3.LUT R20, R20, 0xffff0000, RZ, 0xc0, !PT ;  /* 0xffff000014147812 */ /* 0x000fe400078ec0ff */
[----:B------:R-:W1:Y:S01]  /*11610*/  LDS.128 R8, [R24+0x12400] ;  /* 0x0124000018087984 */ /* 0x000e620000000c00 */
        /* <DEDUP_REMOVED lines=15> */
[C---:B------:R-:W-:Y:S01]  /*11710*/  FMUL.FTZ R14, R33.reuse, R29 ;  /* 0x0000001d210e7220 */ /* 0x040fe20000410000 */
[----:B------:R-:W-:Y:S01]  /*11720*/  FMUL.FTZ R3, R42, R8 ;  /* 0x000000082a037220 */ /* 0x000fe20000410000 */
[----:B------:R-:W-:Y:S01]  /*11730*/  FMUL.FTZ R29, R44, R30 ;  /* 0x0000001e2c1d7220 */ /* 0x000fe20000410000 */
[-C--:B------:R-:W-:Y:S01]  /*11740*/  FFMA.FTZ R34, R33, R25.reuse, -R34 ;  /* 0x0000001921227223 */ /* 0x080fe20000010822 */
[----:B------:R-:W-:Y:S01]  /*11750*/  FFMA.FTZ R14, R35, R25, R14 ;  /* 0x00000019230e7223 */ /* 0x000fe2000001000e */
[----:B------:R-:W-:Y:S01]  /*11760*/  FMUL.FTZ R25, R38, R8 ;  /* 0x0000000826197220 */ /* 0x000fe20000410000 */
[----:B------:R-:W-:Y:S01]  /*11770*/  FMUL.FTZ R33, R40, R30 ;  /* 0x0000001e28217220 */ /* 0x000fe20000410000 */
[----:B------:R-:W-:-:S02]  /*11780*/  IMAD.U32 R31, R10, 0x10000, RZ ;  /* 0x000100000a1f7824 */ /* 0x000fc400078e00ff */
[-C--:B------:R-:W-:Y:S01]  /*11790*/  FFMA.FTZ R3, R38, R4.reuse, -R3 ;  /* 0x0000000426037223 */ /* 0x080fe20000010803 */
[----:B------:R-:W-:Y:S02]  /*117a0*/  IMAD.U32 R35, R12, 0x10000, RZ ;  /* 0x000100000c237824 */ /* 0x000fe400078e00ff */
[----:B------:R-:W-:Y:S01]  /*117b0*/  FFMA.FTZ R25, R42, R4, R25 ;  /* 0x000000042a197223 */ /* 0x000fe20000010019 */
[-C--:B------:R-:W-:Y:S01]  /*117c0*/  FFMA.FTZ R29, R40, R26.reuse, -R29 ;  /* 0x0000001a281d7223 */ /* 0x080fe2000001081d */
[----:B------:R-:W-:Y:S01]  /*117d0*/  FFMA.FTZ R33, R44, R26, R33 ;  /* 0x0000001a2c217223 */ /* 0x000fe20000010021 */
[----:B------:R-:W-:Y:S01]  /*117e0*/  LOP3.LUT R10, R10, 0xffff0000, RZ, 0xc0, !PT ;  /* 0xffff00000a0a7812 */ /* 0x000fe200078ec0ff */
[-C--:B------:R-:W-:Y:S01]  /*117f0*/  FMUL.FTZ R4, R37, R31.reuse ;  /* 0x0000001f25047220 */ /* 0x080fe20000410000 */
[----:B------:R-:W-:Y:S01]  /*11800*/  LOP3.LUT R26, R12, 0xffff0000, RZ, 0xc0, !PT ;  /* 0xffff00000c1a7812 */ /* 0x000fe200078ec0ff */
[----:B------:R-:W-:Y:S01]  /*11810*/  FMUL.FTZ R12, R35, R31 ;  /* 0x0000001f230c7220 */ /* 0x000fe20000410000 */
[----:B------:R-:W-:-:S02]  /*11820*/  IMAD.U32 R32, R11, 0x10000, RZ ;  /* 0x000100000b207824 */ /* 0x000fc400078e00ff */
[-C--:B------:R-:W-:Y:S01]  /*11830*/  FFMA.FTZ R8, R35, R27.reuse, -R4 ;  /* 0x0000001b23087223 */ /* 0x080fe20000010804 */
[----:B------:R-:W-:Y:S02]  /*11840*/  IMAD.U32 R30, R21, 0x10000, RZ ;  /* 0x00010000151e7824 */ /* 0x000fe400078e00ff */
[-C--:B------:R-:W-:Y:S01]  /*11850*/  FMUL.FTZ R31, R20, R10.reuse ;  /* 0x0000000a141f7220 */ /* 0x080fe20000410000 */
[----:B------:R-:W-:Y:S01]  /*11860*/  FMUL.FTZ R35, R26, R10 ;  /* 0x0000000a1a237220 */ /* 0x000fe20000410000 */
[----:B------:R-:W-:Y:S01]  /*11870*/  LOP3.LUT R11, R11, 0xffff0000, RZ, 0xc0, !PT ;  /* 0xffff00000b0b7812 */ /* 0x000fe200078ec0ff */
[----:B------:R-:W-:Y:S02]  /*11880*/  IMAD.U32 R4, R13, 0x10000, RZ ;  /* 0x000100000d047824 */ /* 0x000fe400078e00ff */
[----:B------:R-:W-:Y:S01]  /*11890*/  FFMA.FTZ R10, R37, R27, R12 ;  /* 0x0000001b250a7223 */ /* 0x000fe2000001000c */
[----:B------:R-:W-:Y:S01]  /*118a0*/  LOP3.LUT R21, R21, 0xffff0000, RZ, 0xc0, !PT ;  /* 0xffff000015157812 */ /* 0x000fe200078ec0ff */
[----:B------:R-:W-:Y:S01]  /*118b0*/  FMUL.FTZ R27, R30, R32 ;  /* 0x000000201e1b7220 */ /* 0x000fe20000410000 */
[----:B------:R-:W-:Y:S01]  /*118c0*/  LOP3.LUT R13, R13, 0xffff0000, RZ, 0xc0, !PT ;  /* 0xffff00000d0d7812 */ /* 0x000fe200078ec0ff */
[-C--:B------:R-:W-:Y:S01]  /*118d0*/  FFMA.FTZ R31, R26, R6.reuse, -R31 ;  /* 0x000000061a1f7223 */ /* 0x080fe2000001081f */
[----:B------:R-:W-:Y:S01]  /*118e0*/  FFMA.FTZ R35, R20, R6, R35 ;  /* 0x0000000614237223 */ /* 0x000fe20000010023 */
[C---:B------:R-:W-:Y:S01]  /*118f0*/  FMUL.FTZ R37, R4.reuse, R32 ;  /* 0x0000002004257220 */ /* 0x040fe20000410000 */
[-C--:B------:R-:W-:Y:S01]  /*11900*/  FFMA.FTZ R27, R4, R28.reuse, -R27 ;  /* 0x0000001c041b7223 */ /* 0x080fe2000001081b */
        /* <DEDUP_REMOVED lines=19> */
.L_x_594:
[----:B------:R-:W-:Y:S05]  /*11a40*/  BSYNC B0 ;  /* 0x0000000000007941 */ /* 0x000fea0003800000 */
.L_x_575:
[----:B------:R-:W-:Y:S01]  /*11a50*/  @!PT LDS RZ, [RZ] ;  /* 0x00000000fffff984 */ /* 0x000fe20000000800 */
[----:B------:R-:W-:Y:S01]  /*11a60*/  @!PT LDS RZ, [RZ] ;  /* 0x00000000fffff984 */ /* 0x000fe20000000800 */
[----:B------:R-:W-:Y:S01]  /*11a70*/  @!PT LDS RZ, [RZ] ;  /* 0x00000000fffff984 */ /* 0x000fe20000000800 */
[----:B------:R-:W-:Y:S01]  /*11a80*/  @!PT LDS RZ, [RZ] ;  /* 0x00000000fffff984 */ /* 0x000fe20000000800 */
[----:B------:R1:W-:Y:S06]  /*11a90*/  MEMBAR.ALL.CTA ;  /* 0x0000000000007992 */ /* 0x0003ec0000008000 */
[----:B-1----:R-:W1:Y:S01]  /*11aa0*/  FENCE.VIEW.ASYNC.S ;  /* 0x00000000000073c6 */ /* 0x002e620000000000 */
[----:B------:R-:W-:Y:S05]  /*11ab0*/  WARPSYNC.ALL ;  /* 0x0000000000007948 */ /* 0x000fea0003800000 */
[----:B-1----:R-:W-:Y:S06]  /*11ac0*/  BAR.SYNC.DEFER_BLOCKING 0xd, 0x100 ;  /* 0x0344000000007b1d */ /* 0x002fec0000010000 */
.L_x_573:
[----:B------:R-:W-:-:S13]  /*11ad0*/  ISETP.NE.AND P0, PT, R214, 0x3, PT ;  /* 0x00000003d600780c */ /* 0x000fda0003f05270 */
[----:B------:R-:W-:Y:S05]  /*11ae0*/  @!P0 BRA `(.L_x_620) ;  /* 0x0000000000048947 */ /* 0x000fea0003800000 */
[----:B------:R-:W-:Y:S01]  /*11af0*/  BPT.TRAP 0x1 ;  /* 0x000000040000795c */ /* 0x000fe20000300000 */
.L_x_620:
[----:B012-4-:R-:W-:Y:S01]  /*11b00*/  IMAD R3, R210, 0x8, R2 ;  /* 0x00000008d2037824 */ /* 0x017fe200078e0202 */
[----:B---3--:R-:W-:-:S04]  /*11b10*/  SHF.L.U32 R0, R221, 0x1f, RZ ;  /* 0x0000001fdd007819 */ /* 0x008fc800000006ff */
[----:B------:R0:W1:Y:S01]  /*11b20*/  SYNCS.PHASECHK.TRANS64.TRYWAIT P1, [R3+URZ+0x30830], R0 ;  /* 0x03083000030075a7 */ /* 0x000062000802017f */
[----:B------:R-:W-:Y:S05]  /*11b30*/  @!P0 BRA `(.L_x_621) ;  /* 0x0000000000048947 */ /* 0x000fea0003800000 */
[----:B------:R-:W-:Y:S01]  /*11b40*/  BPT.TRAP 0x1 ;  /* 0x000000040000795c */ /* 0x000fe20000300000 */
.L_x_621:
[----:B------:R-:W-:Y:S01]  /*11b50*/  IMAD.MOV.U32 R119, RZ, RZ, RZ ;  /* 0x000000ffff777224 */ /* 0x000fe200078e00ff */
[----:B-1----:R-:W-:Y:S06]  /*11b60*/  @P1 BRA `(.L_x_622) ;  /* 0x0000000000081947 */ /* 0x002fec0003800000 */
[----:B------:R-:W1:Y:S02]  /*11b70*/  SYNCS.PHASECHK.TRANS64.TRYWAIT P1, [R3+URZ+0x30830], R0 ;  /* 0x03083000030075a7 */ /* 0x000e64000802017f */
[----:B-1----:R-:W-:Y:S05]  /*11b80*/  @!P1 BRA `(.L_x_623) ;  /* 0x0000012000f09947 */ /* 0x002fea0003800000 */
.L_x_622:
[----:B------:R-:W-:Y:S05]  /*11b90*/  WARPSYNC.ALL ;  /* 0x0000000000007948 */ /* 0x000fea0003800000 */
[----:B01----:R-:W-:Y:S01]  /*11ba0*/  VIADD R0, R2, 0x1e400 ;  /* 0x0001e40002007836 */ /* 0x003fe20000000000 */
[----:B------:R-:W-:Y:S01]  /*11bb0*/  R2UR UR4, R36 ;  /* 0x00000000240472ca */ /* 0x000fe200000e0000 */
[----:B------:R-:W-:Y:S01]  /*11bc0*/  IMAD.MOV.U32 R5, RZ, RZ, 0x40000040 ;  /* 0x40000040ff057424 */ /* 0x000fe200078e00ff */
[----:B-----5:R-:W-:Y:S01]  /*11bd0*/  WARPGROUP.ARRIVE ;  /* 0x00000000000079c5 */ /* 0x020fe20000000000 */
[----:B------:R-:W-:Y:S01]  /*11be0*/  UMOV UR9, 0x40000040 ;  /* 0x4000004000097882 */ /* 0x000fe20000000000 */
[----:B------:R-:W-:Y:S01]  /*11bf0*/  SHF.R.U32.HI R0, RZ, 0x4, R0 ;  /* 0x00000004ff007819 */ /* 0x000fe20000011600 */
[----:B------:R-:W-:Y:S01]  /*11c00*/  IMAD.MOV.U32 R7, RZ, RZ, 0x40000040 ;  /* 0x40000040ff077424 */ /* 0x000fe200078e00ff */
[----:B------:R-:W-:Y:S01]  /*11c10*/  R2UR UR11, R5 ;  /* 0x00000000050b72ca */ /* 0x000fe200000e0000 */
[----:B------:R-:W-:Y:S01]  /*11c20*/  IMAD.U32 R9, RZ, RZ, UR9 ;  /* 0x00000009ff097e24 */ /* 0x000fe2000f8e00ff */
[----:B------:R-:W-:Y:S01]  /*11c30*/  LOP3.LUT R0, R0, 0x3fff, RZ, 0xc0, !PT ;  /* 0x00003fff00007812 */ /* 0x000fe200078ec0ff */
[----:B------:R-:W-:Y:S01]  /*11c40*/  UMOV UR57, 0x40000040 ;  /* 0x4000004000397882 */ /* 0x000fe20000000000 */
[----:B------:R-:W-:Y:S01]  /*11c50*/  UMOV UR53, 0x40000040 ;  /* 0x4000004000357882 */ /* 0x000fe20000000000 */
[----:B------:R-:W-:Y:S01]  /*11c60*/  UMOV UR45, 0x40000040 ;  /* 0x40000040002d7882 */ /* 0x000fe20000000000 */
[----:B------:R-:W-:Y:S01]  /*11c70*/  LOP3.LUT R223, R0, 0x10000, RZ, 0xfc, !PT ;  /* 0x0001000000df7812 */ /* 0x000fe200078efcff */
[----:B------:R-:W-:Y:S01]  /*11c80*/  ULOP3.LUT UR4, UR4, 0x10000, URZ, 0xfc, !UPT ;  /* 0x0001000004047892 */ /* 0x000fe2000f8efc3f */
[----:B------:R-:W-:Y:S01]  /*11c90*/  IMAD.MOV.U32 R5, RZ, RZ, 0x40000040 ;  /* 0x40000040ff057424 */ /* 0x000fe200078e00ff */
[----:B------:R-:W-:Y:S01]  /*11ca0*/  UMOV UR41, 0x40000040 ;  /* 0x4000004000297882 */ /* 0x000fe20000000000 */
[----:B------:R-:W-:Y:S01]  /*11cb0*/  UMOV UR37, 0x40000040 ;  /* 0x4000004000257882 */ /* 0x000fe20000000000 */
[----:B------:R-:W-:Y:S01]  /*11cc0*/  IMAD R4, R210, 0x900, R223 ;  /* 0x00000900d2047824 */ /* 0x000fe200078e02df */
[----:B------:R-:W-:Y:S01]  /*11cd0*/  UIADD3 UR5, UR4, 0x2, URZ ;  /* 0x0000000204057890 */ /* 0x000fe2000fffe03f */
[----:B------:R-:W-:Y:S01]  /*11ce0*/  R2UR UR39, R5 ;  /* 0x00000000052772ca */ /* 0x000fe200000e0000 */
[----:B------:R-:W-:Y:S01]  /*11cf0*/  UMOV UR8, UR4 ;  /* 0x0000000400087c82 */ /* 0x000fe20008000000 */
[C---:B------:R-:W-:Y:S01]  /*11d00*/  VIADD R6, R4.reuse, 0x2 ;  /* 0x0000000204067836 */ /* 0x040fe20000000000 */
[----:B------:R-:W-:Y:S01]  /*11d10*/  R2UR UR10, R4 ;  /* 0x00000000040a72ca */ /* 0x000fe200000e0000 */
[----:B------:R-:W-:Y:S01]  /*11d20*/  IMAD.U32 R8, RZ, RZ, UR8 ;  /* 0x00000008ff087e24 */ /* 0x000fe2000f8e00ff */
[----:B------:R-:W-:-:S02]  /*11d30*/  UIADD3 UR56, UR4, 0x406, URZ ;  /* 0x0000040604387890 */ /* 0x000fc4000fffe03f */
[----:B------:R-:W-:Y:S02]  /*11d40*/  UIADD3 UR52, UR4, 0x800, URZ ;  /* 0x0000080004347890 */ /* 0x000fe4000fffe03f */
[----:B------:R0:W-:Y:S01]  /*11d50*/  STL.64 [R1+0x38], R8 ;  /* 0x0000380801007387 */ /* 0x0001e20000100a00 */
[----:B------:R-:W-:Y:S02]  /*11d60*/  UIADD3 UR44, UR4, 0x802, URZ ;  /* 0x00000802042c7890 */ /* 0x000fe4000fffe03f */
[----:B------:R-:W-:Y:S02]  /*11d70*/  UIADD3 UR40, UR4, 0x804, URZ ;  /* 0x0000080404287890 */ /* 0x000fe4000fffe03f */
[----:B------:R-:W-:Y:S02]  /*11d80*/  UIADD3 UR36, UR4, 0x806, URZ ;  /* 0x0000080604247890 */ /* 0x000fe4000fffe03f */
[----:B------:R-:W-:Y:S01]  /*11d90*/  HGMMA.64x96x16.F32.BF16 R24, gdesc[UR8], RZ, !UPT, gsb0 ;  /* 0x01600000081879f0 */ /* 0x000fe2000c0018ff */
[----:B------:R-:W-:Y:S01]  /*11da0*/  R2UR UR10, R6 ;  /* 0x00000000060a72ca */ /* 0x000fe200000e0000 */
[----:B------:R-:W-:Y:S01]  /*11db0*/  UMOV UR8, UR5 ;  /* 0x0000000500087c82 */ /* 0x000fe20008000000 */
[----:B------:R-:W-:Y:S01]  /*11dc0*/  R2UR UR11, R7 ;  /* 0x00000000070b72ca */ /* 0x000fe200000e0000 */
[----:B------:R-:W-:Y:S01]  /*11dd0*/  UMOV UR9, 0x40000040 ;  /* 0x4000004000097882 */ /* 0x000fe20000000000 */
[----:B------:R-:W-:Y:S01]  /*11de0*/  VIADD R6, R4, 0x4 ;  /* 0x0000000404067836 */ /* 0x000fe20000000000 */
[----:B------:R-:W-:Y:S01]  /*11df0*/  UIADD3 UR5, UR4, 0x4, URZ ;  /* 0x0000000404057890 */ /* 0x000fe2000fffe03f */
[----:B------:R-:W-:-:S02]  /*11e00*/  IMAD.MOV.U32 R7, RZ, RZ, 0x40000040 ;  /* 0x40000040ff077424 */ /* 0x000fc400078e00ff */
[----:B0-----:R-:W-:Y:S02]  /*11e10*/  IMAD.U32 R8, RZ, RZ, UR8 ;  /* 0x00000008ff087e24 */ /* 0x001fe4000f8e00ff */
[----:B------:R-:W-:-:S05]  /*11e20*/  IMAD.U32 R9, RZ, RZ, UR9 ;  /* 0x00000009ff097e24 */ /* 0x000fca000f8e00ff */
[----:B------:R0:W-:Y:S01]  /*11e30*/  STL.64 [R1+0x30], R8 ;  /* 0x0000300801007387 */ /* 0x0001e20000100a00 */
[----:B------:R-:W-:Y:S02]  /*11e40*/  WARPGROUP.DEPBAR.LE gsb0, 0x0 ;  /* 0x00008000000079c5 */ /* 0x000fe40000010000 */
[----:B------:R-:W-:-:S06]  /*11e50*/  WARPGROUP.ARRIVE ;  /* 0x00000000000079c5 */ /* 0x000fcc0000000000 */
[----:B------:R-:W-:Y:S01]  /*11e60*/  HGMMA.64x96x16.F32.BF16 R24, gdesc[UR8], R24, gsb0 ;  /* 0x01600000081879f0 */ /* 0x000fe20008001818 */
[----:B------:R-:W-:Y:S01]  /*11e70*/  R2UR UR10, R6 ;  /* 0x00000000060a72ca */ /* 0x000fe200000e0000 */
[----:B------:R-:W-:Y:S01]  /*11e80*/  UMOV UR8, UR5 ;  /* 0x0000000500087c82 */ /* 0x000fe20008000000 */
[----:B------:R-:W-:Y:S01]  /*11e90*/  R2UR UR11, R7 ;  /* 0x00000000070b72ca */ /* 0x000fe200000e0000 */
[----:B------:R-:W-:Y:S01]  /*11ea0*/  UMOV UR9, 0x40000040 ;  /* 0x4000004000097882 */ /* 0x000fe20000000000 */
[----:B------:R-:W-:Y:S01]  /*11eb0*/  VIADD R6, R4, 0x6 ;  /* 0x0000000604067836 */ /* 0x000fe20000000000 */
[----:B------:R-:W-:Y:S01]  /*11ec0*/  UIADD3 UR5, UR4, 0x6, URZ ;  /* 0x0000000604057890 */ /* 0x000fe2000fffe03f */
[----:B------:R-:W-:Y:S01]  /*11ed0*/  IMAD.MOV.U32 R7, RZ, RZ, 0x40000040 ;  /* 0x40000040ff077424 */ /* 0x000fe200078e00ff */
[----:B0-----:R-:W-:Y:S01]  /*11ee0*/  MOV R8, UR8 ;  /* 0x0000000800087c02 */ /* 0x001fe20008000f00 */
        /* <DEDUP_REMOVED lines=11> */
[----:B------:R-:W-:Y:S02]  /*11fa0*/  IMAD.MOV.U32 R7, RZ, RZ, 0x40000040 ;  /* 0x40000040ff077424 */ /* 0x000fe400078e00ff */
        /* <DEDUP_REMOVED lines=37> */
[----:B0-----:R-:W-:Y:S01]  /*12200*/  MOV R9, UR9 ;  /* 0x0000000900097c02 */ /* 0x001fe20008000f00 */
[----:B------:R-:W-:Y:S02]  /*12210*/  IMAD.MOV.U32 R7, RZ, RZ, 0x40000040 ;  /* 0x40000040ff077424 */ /* 0x000fe400078e00ff */
[----:B------:R-:W-:Y:S01]  /*12220*/  IMAD.U32 R8, RZ, RZ, UR8 ;  /* 0x00000008ff087e24 */ /* 0x000fe2000f8e00ff */
[----:B------:R-:W-:Y:S01]  /*12230*/  R2UR UR58, R6 ;  /* 0x00000000063a72ca */ /* 0x000fe200000e0000 */
[----:B------:R-:W-:Y:S01]  /*12240*/  VIADD R6, R4, 0x600 ;  /* 0x0000060004067836 */ /* 0x000fe20000000000 */
[----:B------:R-:W-:Y:S01]  /*12250*/  R2UR UR59, R7 ;  /* 0x00000000073b72ca */ /* 0x000fe200000e0000 */
[----:B------:R-:W-:Y:S01]  /*12260*/  IMAD.MOV.U32 R7, RZ, RZ, 0x40000040 ;  /* 0x40000040ff077424 */ /* 0x000fe200078e00ff */
[----:B------:R0:W-:Y:S02]  /*12270*/  STL.64 [R1+0x8], R8 ;  /* 0x0000080801007387 */ /* 0x0001e40000100a00 */
[----:B------:R-:W-:Y:S01]  /*12280*/  R2UR UR54, R6 ;  /* 0x00000000063672ca */ /* 0x000fe200000e0000 */
[----:B------:R-:W-:Y:S01]  /*12290*/  VIADD R6, R4, 0x602 ;  /* 0x0000060204067836 */ /* 0x000fe20000000000 */
[----:B------:R-:W-:Y:S01]  /*122a0*/  R2UR UR55, R7 ;  /* 0x00000000073772ca */ /* 0x000fe200000e0000 */
[----:B------:R-:W-:-:S03]  /*122b0*/  IMAD.MOV.U32 R7, RZ, RZ, 0x40000040 ;  /* 0x40000040ff077424 */ /* 0x000fc600078e00ff */
[----:B------:R-:W-:Y:S01]  /*122c0*/  R2UR UR46, R6 ;  /* 0x00000000062e72ca */ /* 0x000fe200000e0000 */
[C---:B------:R-:W-:Y:S01]  /*122d0*/  VIADD R6, R4.reuse, 0x604 ;  /* 0x0000060404067836 */ /* 0x040fe20000000000 */
[----:B------:R-:W-:Y:S01]  /*122e0*/  R2UR UR47, R7 ;  /* 0x00000000072f72ca */ /* 0x000fe200000e0000 */
[----:B------:R-:W-:Y:S02]  /*122f0*/  IMAD.MOV.U32 R7, RZ, RZ, 0x40000040 ;  /* 0x40000040ff077424 */ /* 0x000fe400078e00ff */
[----:B------:R-:W-:Y:S01]  /*12300*/  VIADD R4, R4, 0x606 ;  /* 0x0000060604047836 */ /* 0x000fe20000000000 */
[----:B------:R-:W-:Y:S02]  /*12310*/  R2UR UR42, R6 ;  /* 0x00000000062a72ca */ /* 0x000fe400000e0000 */
[----:B------:R-:W-:Y:S02]  /*12320*/  R2UR UR43, R7 ;  /* 0x00000000072b72ca */ /* 0x000fe400000e0000 */
[----:B------:R-:W-:Y:S01]  /*12330*/  R2UR UR38, R4 ;  /* 0x00000000042672ca */ /* 0x000fe200000e0000 */
[----:B------:R-:W-:-:S02]  /*12340*/  WARPGROUP.DEPBAR.LE gsb0, 0x0 ;  /* 0x00008000000079c5 */ /* 0x000fc40000010000 */
        /* <DEDUP_REMOVED lines=18> */
[----:B0-----:R-:W-:Y:S05]  /*12470*/  @!P0 BRA `(.L_x_624) ;  /* 0x0000000000048947 */ /* 0x001fea0003800000 */
[----:B------:R-:W-:Y:S01]  /*12480*/  BPT.TRAP 0x1 ;  /* 0x000000040000795c */ /* 0x000fe20000300000 */
.L_x_624:
[----:B------:R-:W2:Y:S01]  /*12490*/  LDL R73, [R1+0x48] ;  /* 0x0000480001497983 */ /* 0x000ea20000100800 */
[----:B------:R-:W-:Y:S01]  /*124a0*/  ULDC UR4, c[0x0][0x9d8] ;  /* 0x0002760000047ab9 */ /* 0x000fe20000000800 */
[----:B------:R-:W-:Y:S01]  /*124b0*/  ULDC UR5, c[0x0][0x988] ;  /* 0x0002620000057ab9 */ /* 0x000fe20000000800 */
        /* <DEDUP_REMOVED lines=30> */
[----:B------:R-:W4:Y:S01]  /*126a0*/  MUFU.TANH R12, R12 ;  /* 0x0000000c000c7308 */ /* 0x000f220000002400 */
[----:B------:R-:W-:Y:S01]  /*126b0*/  FMUL.FTZ R14, R39, UR4 ;  /* 0x00000004270e7c20 */ /* 0x000fe20008410000 */
[----:B------:R-:W-:Y:S01]  /*126c0*/  FMUL.FTZ R36, R48, UR4 ;  /* 0x0000000430247c20 */ /* 0x000fe20008410000 */
[----:B------:R-:W-:Y:S01]  /*126d0*/  FMUL.FTZ R61, R61, UR4 ;  /* 0x000000043d3d7c20 */ /* 0x000fe20008410000 */
[----:B------:R-:W-:Y:S01]  /*126e0*/  FMUL.FTZ R24, R43, UR4 ;  /* 0x000000042b187c20 */ /* 0x000fe20008410000 */
[----:B------:R-:W-:Y:S01]  /*126f0*/  FMUL.FTZ R40, R52, UR4 ;  /* 0x0000000434287c20 */ /* 0x000fe20008410000 */
[----:B------:R-:W-:Y:S01]  /*12700*/  FMUL.FTZ R43, R59, UR4 ;  /* 0x000000043b2b7c20 */ /* 0x000fe20008410000 */
[----:B------:R-:W-:Y:S01]  /*12710*/  FMUL.FTZ R69, R69, UR4 ;  /* 0x0000000445457c20 */ /* 0x000fe20008410000 */
[----:B------:R-:W5:Y:S01]  /*12720*/  MUFU.TANH R20, R20 ;  /* 0x0000001400147308 */ /* 0x000f620000002400 */
        /* <DEDUP_REMOVED lines=12> */
[----:B------:R-:W-:Y:S01]  /*127f0*/  P2R R72, PR, RZ, 0x1 ;  /* 0x00000001ff487803 */ /* 0x000fe20000000000 */
[----:B------:R-:W-:Y:S01]  /*12800*/  FMUL.FTZ R67, R67, UR4 ;  /* 0x0000000443437c20 */ /* 0x000fe20008410000 */
[----:B------:R-:W-:Y:S01]  /*12810*/  FMUL.FTZ R70, R70, UR4 ;  /* 0x0000000446467c20 */ /* 0x000fe20008410000 */
[----:B------:R-:W5:Y:S01]  /*12820*/  MUFU.TANH R13, R13 ;  /* 0x0000000d000d7308 */ /* 0x000f620000002400 */
[----:B------:R-:W-:Y:S01]  /*12830*/  FMUL.FTZ R71, R71, UR4 ;  /* 0x0000000447477c20 */ /* 0x000fe20008410000 */
[----:B------:R-:W-:Y:S01]  /*12840*/  VIADD R3, R3, 0x30840 ;  /* 0x0003084003037836 */ /* 0x000fe20000000000 */
[----:B------:R-:W-:Y:S01]  /*12850*/  ULDC UR38, c[0x0][0x9d8] ;  /* 0x0002760000267ab9 */ /* 0x000fe20000000800 */
[----:B------:R-:W-:Y:S01]  /*12860*/  ULDC UR39, c[0x0][0x988] ;  /* 0x0002620000277ab9 */ /* 0x000fe20000000800 */
[----:B------:R-:W-:Y:S01]  /*12870*/  BSSY B0, `(.L_x_625) ;  /* 0x0000480000007945 */ /* 0x000fe20003800000 */
[----:B------:R-:W-:Y:S01]  /*12880*/  IMAD.MOV.U32 R118, RZ, RZ, R119 ;  /* 0x000000ffff767224 */ /* 0x000fe200078e0077 */
[----:B------:R-:W-:Y:S01]  /*12890*/  PRMT R3, R224, 0x654, R3 ;  /* 0x00000654e0037816 */ /* 0x000fe20000000003 */
[----:B------:R-:W5:Y:S01]  /*128a0*/  MUFU.TANH R4, R4 ;  /* 0x0000000400047308 */ /* 0x000f620000002400 */
[-C--:B------:R-:W-:Y:S01]  /*128b0*/  MOV R117, R119.reuse ;  /* 0x0000007700757202 */ /* 0x080fe20000000f00 */
[--C-:B------:R-:W-:Y:S01]  /*128c0*/  IMAD.MOV.U32 R115, RZ, RZ, R119.reuse ;  /* 0x000000ffff737224 */ /* 0x100fe200078e0077 */
[----:B------:R5:W-:Y:S01]  /*128d0*/  SYNCS.ARRIVE.TRANS64.RED.A1T0 RZ, [R3+URZ], RZ ;  /* 0x000000ff03ff79a7 */ /* 0x000be2000810043f */
[--C-:B------:R-:W-:Y:S01]  /*128e0*/  IMAD.MOV.U32 R114, RZ, RZ, R119.reuse ;  /* 0x000000ffff727224 */ /* 0x100fe200078e0077 */
[----:B------:R-:W-:Y:S01]  /*128f0*/  MOV R100, R119 ;  /* 0x0000007700647202 */ /* 0x000fe20000000f00 */
[----:B------:R-:W-:-:S02]  /*12900*/  IMAD.MOV.U32 R113, RZ, RZ, R119 ;  /* 0x000000ffff717224 */ /* 0x000fc400078e0077 */
[----:B------:R-:W5:Y:S01]  /*12910*/  MUFU.TANH R25, R25 ;  /* 0x0000001900197308 */ /* 0x000f620000002400 */
[--C-:B------:R-:W-:Y:S02]  /*12920*/  IMAD.MOV.U32 R112, RZ, RZ, R119.reuse ;  /* 0x000000ffff707224 */ /* 0x100fe400078e0077 */
[--C-:B------:R-:W-:Y:S02]  /*12930*/  IMAD.MOV.U32 R111, RZ, RZ, R119.reuse ;  /* 0x000000ffff6f7224 */ /* 0x100fe400078e0077 */
[--C-:B------:R-:W-:Y:S02]  /*12940*/  IMAD.MOV.U32 R110, RZ, RZ, R119.reuse ;  /* 0x000000ffff6e7224 */ /* 0x100fe400078e0077 */
[--C-:B------:R-:W-:Y:S01]  /*12950*/  IMAD.MOV.U32 R109, RZ, RZ, R119.reuse ;  /* 0x000000ffff6d7224 */ /* 0x100fe200078e0077 */
[----:B------:R-:W5:Y:S01]  /*12960*/  MUFU.TANH R8, R8 ;  /* 0x0000000800087308 */ /* 0x000f620000002400 */
[--C-:B------:R-:W-:Y:S02]  /*12970*/  IMAD.MOV.U32 R108, RZ, RZ, R119.reuse ;  /* 0x000000ffff6c7224 */ /* 0x100fe400078e0077 */
[----:B------:R-:W-:-:S02]  /*12980*/  IMAD.MOV.U32 R107, RZ, RZ, R119 ;  /* 0x000000ffff6b7224 */ /* 0x000fc400078e0077 */
[--C-:B------:R-:W-:Y:S02]  /*12990*/  IMAD.MOV.U32 R106, RZ, RZ, R119.reuse ;  /* 0x000000ffff6a7224 */ /* 0x100fe400078e0077 */
[--C-:B------:R-:W-:Y:S01]  /*129a0*/  IMAD.MOV.U32 R105, RZ, RZ, R119.reuse ;  /* 0x000000ffff697224 */ /* 0x100fe200078e0077 */
[----:B------:R-:W5:Y:S01]  /*129b0*/  MUFU.TANH R21, R21 ;  /* 0x0000001500157308 */ /* 0x000f620000002400 */
[--C-:B------:R-:W-:Y:S02]  /*129c0*/  IMAD.MOV.U32 R104, RZ, RZ, R119.reuse ;  /* 0x000000ffff687224 */ /* 0x100fe400078e0077 */
[--C-:B------:R-:W-:Y:S02]  /*129d0*/  IMAD.MOV.U32 R103, RZ, RZ, R119.reuse ;  /* 0x000000ffff677224 */ /* 0x100fe400078e0077 */
[--C-:B------:R-:W-:Y:S02]  /*129e0*/  IMAD.MOV.U32 R102, RZ, RZ, R119.reuse ;  /* 0x000000ffff667224 */ /* 0x100fe400078e0077 */
[--C-:B------:R-:W-:Y:S01]  /*129f0*/  IMAD.MOV.U32 R101, RZ, RZ, R119.reuse ;  /* 0x000000ffff657224 */ /* 0x100fe200078e0077 */
[----:B------:R-:W5:Y:S01]  /*12a00*/  MUFU.TANH R7, R7 ;  /* 0x0000000700077308 */ /* 0x000f620000002400 */
[----:B------:R-:W-:-:S02]  /*12a10*/  IMAD.MOV.U32 R98, RZ, RZ, R119 ;  /* 0x000000ffff627224 */ /* 0x000fc400078e0077 */
[--C-:B------:R-:W-:Y:S02]  /*12a20*/  IMAD.MOV.U32 R96, RZ, RZ, R119.reuse ;  /* 0x000000ffff607224 */ /* 0x100fe400078e0077 */
[--C-:B------:R-:W-:Y:S02]  /*12a30*/  IMAD.MOV.U32 R94, RZ, RZ, R119.reuse ;  /* 0x000000ffff5e7224 */ /* 0x100fe400078e0077 */
[--C-:B------:R-:W-:Y:S01]  /*12a40*/  IMAD.MOV.U32 R92, RZ, RZ, R119.reuse ;  /* 0x000000ffff5c7224 */ /* 0x100fe200078e0077 */
[----:B------:R-:W5:Y:S01]  /*12a50*/  MUFU.TANH R28, R28 ;  /* 0x0000001c001c7308 */ /* 0x000f620000002400 */
[--C-:B------:R-:W-:Y:S02]  /*12a60*/  IMAD.MOV.U32 R90, RZ, RZ, R119.reuse ;  /* 0x000000ffff5a7224 */ /* 0x100fe400078e0077 */
[--C-:B------:R-:W-:Y:S02]  /*12a70*/  IMAD.MOV.U32 R88, RZ, RZ, R119.reuse ;  /* 0x000000ffff587224 */ /* 0x100fe400078e0077 */
[----:B------:R-:W-:-:S02]  /*12a80*/  IMAD.MOV.U32 R86, RZ, RZ, R119 ;  /* 0x000000ffff567224 */ /* 0x000fc400078e0077 */
        /* <DEDUP_REMOVED lines=15> */
[----:B------:R-:W-:Y:S01]  /*12b80*/  IMAD.MOV.U32 R44, RZ, RZ, R119 ;  /* 0x000000ffff2c7224 */ /* 0x000fe200078e0077 */
[----:B------:R-:W5:Y:S08]  /*12b90*/  MUFU.TANH R32, R32 ;  /* 0x0000002000207308 */ /* 0x000f700000002400 */
[----:B------:R5:W-:Y:S08]  /*12ba0*/  MUFU.TANH R85, R57 ;  /* 0x0000003900557308 */ /* 0x000bf00000002400 */
[----:B------:R-:W5:Y:S08]  /*12bb0*/  MUFU.TANH R15, R15 ;  /* 0x0000000f000f7308 */ /* 0x000f700000002400 */
[----:B------:R-:W5:Y:S08]  /*12bc0*/  MUFU.TANH R29, R29 ;  /* 0x0000001d001d7308 */ /* 0x000f700000002400 */
[----:B------:R5:W-:Y:S08]  /*12bd0*/  MUFU.TANH R93, R65 ;  /* 0x00000041005d7308 */ /* 0x000bf00000002400 */
[----:B------:R-:W5:Y:S08]  /*12be0*/  MUFU.TANH R14, R14 ;  /* 0x0000000e000e7308 */ /* 0x000f700000002400 */
[----:B------:R-:W5:Y:S08]  /*12bf0*/  MUFU.TANH R36, R36 ;  /* 0x0000002400247308 */ /* 0x000f700000002400 */
[----:B------:R5:W-:Y:S08]  /*12c00*/  MUFU.TANH R89, R61 ;  /* 0x0000003d00597308 */ /* 0x000bf00000002400 */
[----:B------:R-:W5:Y:S08]  /*12c10*/  MUFU.TANH R27, R27 ;  /* 0x0000001b001b7308 */ /* 0x000f700000002400 */
[----:B------:R-:W5:Y:S08]  /*12c20*/  MUFU.TANH R34, R34 ;  /* 0x0000002200227308 */ /* 0x000f700000002400 */
[----:B------:R-:W5:Y:S08]  /*12c30*/  MUFU.TANH R24, R24 ;  /* 0x0000001800187308 */ /* 0x000f700000002400 */
[----:B------:R-:W5:Y:S08]  /*12c40*/  MUFU.TANH R40, R40 ;  /* 0x0000002800287308 */ /* 0x000f700000002400 */
[----:B------:R5:W-:Y:S08]  /*12c50*/  MUFU.TANH R97, R69 ;  /* 0x0000004500617308 */ /* 0x000bf00000002400 */
[----:B------:R-:W5:Y:S08]  /*12c60*/  MUFU.TANH R31, R31 ;  /* 0x0000001f001f7308 */ /* 0x000f700000002400 */
[----:B------:R-:W5:Y:S08]  /*12c70*/  MUFU.TANH R38, R38 ;  /* 0x0000002600267308 */ /* 0x000f700000002400 */
[----:B------:R-:W5:Y:S08]  /*12c80*/  MUFU.TANH R33, R33 ;  /* 0x0000002100217308 */ /* 0x000f700000002400 */
[----:B------:R-:W5:Y:S08]  /*12c90*/  MUFU.TANH R56, R56 ;  /* 0x0000003800387308 */ /* 0x000f700000002400 */
[----:B------:R-:W5:Y:S08]  /*12ca0*/  MUFU.TANH R35, R35 ;  /* 0x0000002300237308 */ /* 0x000f700000002400 */
[----:B------:R-:W5:Y:S08]  /*12cb0*/  MUFU.TANH R37, R37 ;  /* 0x0000002500257308 */ /* 0x000f700000002400 */
[----:B------:R-:W5:Y:S08]  /*12cc0*/  MUFU.TANH R60, R60 ;  /* 0x0000003c003c7308 */ /* 0x000f700000002400 */
[----:B------:R-:W5:Y:S01]  /*12cd0*/  MUFU.TANH R39, R39 ;  /* 0x0000002700277308 */ /* 0x000f620000002400 */
[----:B--2---:R-:W-:-:S05]  /*12ce0*/  IADD3 R47, R138, 0x60, -R73 ;  /* 0x000000608a2f7810 */ /* 0x004fca0007ffe849 */
[----:B------:R-:W-:Y:S02]  /*12cf0*/  IMAD R42, R116, -0x60, R47 ;  /* 0xffffffa0742a7824 */ /* 0x000fe400078e022f */
[----:B------:R-:W2:Y:S03]  /*12d00*/  MUFU.TANH R41, R41 ;  /* 0x0000002900297308 */ /* 0x000ea60000002400 */
[C---:B------:R-:W-:Y:S02]  /*12d10*/  ISETP.GT.AND P6, PT, R42.reuse, RZ, PT ;  /* 0x000000ff2a00720c */ /* 0x040fe40003fc4270 */
[C---:B------:R-:W-:Y:S02]  /*12d20*/  ISETP.GT.AND P5, PT, R42.reuse, 0x1, PT ;  /* 0x000000012a00780c */ /* 0x040fe40003fa4270 */
[----:B------:R-:W-:Y:S01]  /*12d30*/  ISETP.GT.AND P4, PT, R42, 0x8, PT ;  /* 0x000000082a00780c */ /* 0x000fe20003f84270 */
[----:B------:R-:W2:Y:S01]  /*12d40*/  MUFU.TANH R64, R64 ;  /* 0x0000004000407308 */ /* 0x000ea20000002400 */
[----:B0-----:R-:W-:-:S02]  /*12d50*/  FSEL R47, R5, -INF , P6 ;  /* 0xff800000052f7808 */ /* 0x001fc40003000000 */
[----:B-1----:R-:W-:Y:S02]  /*12d60*/  FSEL R30, R6, -INF , P5 ;  /* 0xff800000061e7808 */ /* 0x002fe40002800000 */
[C---:B------:R-:W-:Y:S02]  /*12d70*/  ISETP.GT.AND P3, PT, R42.reuse, 0x9, PT ;  /* 0x000000092a00780c */ /* 0x040fe40003f64270 */
[----:B---3--:R-:W-:Y:S01]  /*12d80*/  FSEL R49, R9, -INF , P4 ;  /* 0xff80000009317808 */ /* 0x008fe20002000000 */
[----:B------:R-:W0:Y:S01]  /*12d90*/  MUFU.TANH R45, R45 ;  /* 0x0000002d002d7308 */ /* 0x000e220000002400 */
[----:B------:R-:W-:Y:S02]  /*12da0*/  FMNMX.FTZ R6, R47, R30, !PT ;  /* 0x0000001e2f067209 */ /* 0x000fe40007810000 */
[----:B------:R-:W-:Y:S02]  /*12db0*/  ISETP.GT.AND P2, PT, R42, 0x10, PT ;  /* 0x000000102a00780c */ /* 0x000fe40003f44270 */
[----:B----4-:R-:W-:-:S02]  /*12dc0*/  FSEL R51, R12, -INF , P3 ;  /* 0xff8000000c337808 */ /* 0x010fc40001800000 */
[----:B------:R-:W-:Y:S01]  /*12dd0*/  FMNMX.FTZ R6, R49, R6, !PT ;  /* 0x0000000631067209 */ /* 0x000fe20007810000 */
[----:B------:R-:W1:Y:S01]  /*12de0*/  MUFU.TANH R43, R43 ;  /* 0x0000002b002b7308 */ /* 0x000e620000002400 */
[----:B------:R-:W-:Y:S02]  /*12df0*/  ISETP.GT.AND P1, PT, R42, 0x11, PT ;  /* 0x000000112a00780c */ /* 0x000fe40003f24270 */
[----:B-----5:R-:W-:Y:S02]  /*12e00*/  FSEL R53, R20, -INF , P2 ;  /* 0xff80000014357808 */ /* 0x020fe40001000000 */
[----:B------:R-:W-:Y:S02]  /*12e10*/  FMNMX.FTZ R6, R51, R6, !PT ;  /* 0x0000000633067209 */ /* 0x000fe40007810000 */
[----:B------:R-:W-:Y:S01]  /*12e20*/  FSEL R9, R0, -INF , P6 ;  /* 0xff80000000097808 */ /* 0x000fe20003000000 */
[----:B------:R-:W3:Y:S01]  /*12e30*/  MUFU.TANH R68, R68 ;  /* 0x0000004400447308 */ /* 0x000ee20000002400 */
[----:B------:R-:W-:-:S02]  /*12e40*/  ISETP.GT.AND P6, PT, R42, 0x18, PT ;  /* 0x000000182a00780c */ /* 0x000fc40003fc4270 */
[----:B------:R-:W-:Y:S02]  /*12e50*/  FSEL R55, R13, -INF , P1 ;  /* 0xff8000000d377808 */ /* 0x000fe40000800000 */
[----:B------:R-:W-:Y:S02]  /*12e60*/  FMNMX.FTZ R0, R53, R6, !PT ;  /* 0x0000000635007209 */ /* 0x000fe40007810000 */
[----:B------:R-:W-:Y:S01]  /*12e70*/  FSEL R6, R4, -INF , P5 ;  /* 0xff80000004067808 */ /* 0x000fe20002800000 */
[----:B------:R-:W4:Y:S01]  /*12e80*/  MUFU.TANH R62, R62 ;  /* 0x0000003e003e7308 */ /* 0x000f220000002400 */
[----:B------:R-:W-:Y:S02]  /*12e90*/  ISETP.GT.AND P5, PT, R42, 0x19, PT ;  /* 0x000000192a00780c */ /* 0x000fe40003fa4270 */
[----:B------:R-:W-:Y:S02]  /*12ea0*/  FSEL R57, R25, -INF , P6 ;  /* 0xff80000019397808 */ /* 0x000fe40003000000 */
[----:B------:R-:W-:-:S02]  /*12eb0*/  FMNMX.FTZ R0, R55, R0, !PT ;  /* 0x0000000037007209 */ /* 0x000fc40007810000 */
[----:B------:R-:W-:Y:S01]  /*12ec0*/  FSEL R13, R8, -INF , P4 ;  /* 0xff800000080d7808 */ /* 0x000fe20002000000 */
[----:B------:R-:W5:Y:S01]  /*12ed0*/  MUFU.TANH R63, R63 ;  /* 0x0000003f003f7308 */ /* 0x000f620000002400 */
[C---:B------:R-:W-:Y:S02]  /*12ee0*/  ISETP.GT.AND P4, PT, R42.reuse, 0x20, PT ;  /* 0x000000202a00780c */ /* 0x040fe40003f84270 */
[----:B------:R-:W-:Y:S02]  /*12ef0*/  FSEL R65, R21, -INF , P5 ;  /* 0xff80000015417808 */ /* 0x000fe40002800000 */
[----:B------:R-:W-:Y:S02]  /*12f00*/  FMNMX.FTZ R0, R57, R0, !PT ;  /* 0x0000000039007209 */ /* 0x000fe40007810000 */
[----:B------:R-:W-:Y:S01]  /*12f10*/  FSEL R7, R7, -INF , P3 ;  /* 0xff80000007077808 */ /* 0x000fe20001800000 */
[----:B------:R-:W5:Y:S01]  /*12f20*/  MUFU.TANH R66, R66 ;  /* 0x0000004200427308 */ /* 0x000f620000002400 */
[----:B------:R-:W-:-:S02]  /*12f30*/  ISETP.GT.AND P3, PT, R42, 0x21, PT ;  /* 0x000000212a00780c */ /* 0x000fc40003f64270 */
[----:B------:R-:W-:Y:S02]  /*12f40*/  FSEL R61, R28, -INF , P4 ;  /* 0xff8000001c3d7808 */ /* 0x000fe40002000000 */
[----:B------:R-:W-:Y:S02]  /*12f50*/  FMNMX.FTZ R0, R65, R0, !PT ;  /* 0x0000000041007209 */ /* 0x000fe40007810000 */
[----:B------:R-:W-:Y:S01]  /*12f60*/  FSEL R21, R10, -INF , P2 ;  /* 0xff8000000a157808 */ /* 0x000fe20001000000 */
[----:B------:R-:W5:Y:S01]  /*12f70*/  MUFU.TANH R67, R67 ;  /* 0x0000004300437308 */ /* 0x000f620000002400 */
[----:B------:R-:W-:Y:S02]  /*12f80*/  ISETP.GT.AND P2, PT, R42, 0x28, PT ;  /* 0x000000282a00780c */ /* 0x000fe40003f44270 */
[----:B------:R-:W-:Y:S02]  /*12f90*/  FSEL R59, R26, -INF , P3 ;  /* 0xff8000001a3b7808 */ /* 0x000fe40001800000 */
[----:B------:R-:W-:-:S02]  /*12fa0*/  FMNMX.FTZ R0, R61, R0, !PT ;  /* 0x000000003d007209 */ /* 0x000fc40007810000 */
[----:B------:R-:W-:Y:S01]  /*12fb0*/  FSEL R11, R11, -INF , P1 ;  /* 0xff8000000b0b7808 */ /* 0x000fe20000800000 */
[----:B------:R-:W5:Y:S01]  /*12fc0*/  MUFU.TANH R70, R70 ;  /* 0x0000004600467308 */ /* 0x000f620000002400 */
[----:B------:R-:W-:Y:S02]  /*12fd0*/  ISETP.GT.AND P1, PT, R42, 0x29, PT ;  /* 0x000000292a00780c */ /* 0x000fe40003f24270 */
[----:B------:R-:W-:Y:S02]  /*12fe0*/  FSEL R69, R32, -INF , P2 ;  /* 0xff80000020457808 */ /* 0x000fe40001000000 */
[----:B------:R-:W-:Y:S02]  /*12ff0*/  FMNMX.FTZ R0, R59, R0, !PT ;  /* 0x000000003b007209 */ /* 0x000fe40007810000 */
[----:B------:R-:W-:Y:S01]  /*13000*/  FSEL R15, R15, -INF , P6 ;  /* 0xff8000000f0f7808 */ /* 0x000fe20003000000 */
[----:B------:R-:W5:Y:S01]  /*13010*/  MUFU.TANH R71, R71 ;  /* 0x0000004700477308 */ /* 0x000f620000002400 */
[----:B------:R-:W-:-:S02]  /*13020*/  ISETP.GT.AND P6, PT, R42, 0x30, PT ;  /* 0x000000302a00780c */ /* 0x000fc40003fc4270 */
[----:B------:R-:W-:Y:S02]  /*13030*/  FSEL R73, R29, -INF , P1 ;  /* 0xff8000001d497808 */ /* 0x000fe40000800000 */
[----:B------:R-:W-:Y:S02]  /*13040*/  FMNMX.FTZ R0, R69, R0, !PT ;  /* 0x0000000045007209 */ /* 0x000fe40007810000 */
[----:B------:R-:W-:Y:S02]  /*13050*/  FSEL R25, R14, -INF , P5 ;  /* 0xff8000000e197808 */ /* 0x000fe40002800000 */
[----:B------:R-:W-:Y:S02]  /*13060*/  ISETP.GT.AND P5, PT, R42, 0x31, PT ;  /* 0x000000312a00780c */ /* 0x000fe40003fa4270 */
[----:B------:R-:W-:Y:S02]  /*13070*/  FSEL R75, R36, -INF , P6 ;  /* 0xff800000244b7808 */ /* 0x000fe40003000000 */
[----:B------:R-:W-:-:S02]  /*13080*/  FMNMX.FTZ R0, R73, R0, !PT ;  /* 0x0000000049007209 */ /* 0x000fc40007810000 */
[----:B------:R-:W-:Y:S02]  /*13090*/  FSEL R27, R27, -INF , P4 ;  /* 0xff8000001b1b7808 */ /* 0x000fe40002000000 */
[----:B------:R-:W-:Y:S02]  /*130a0*/  ISETP.GT.AND P4, PT, R42, 0x38, PT ;  /* 0x000000382a00780c */ /* 0x000fe40003f84270 */
[----:B------:R-:W-:Y:S02]  /*130b0*/  FSEL R77, R34, -INF , P5 ;  /* 0xff800000224d7808 */ /* 0x000fe40002800000 */
[----:B------:R-:W-:Y:S02]  /*130c0*/  FMNMX.FTZ R0, R75, R0, !PT ;  /* 0x000000004b007209 */ /* 0x000fe40007810000 */
[----:B------:R-:W-:Y:S02]  /*130d0*/  FSEL R29, R24, -INF , P3 ;  /* 0xff800000181d7808 */ /* 0x000fe40001800000 */
[----:B------:R-:W-:-:S02]  /*130e0*/  ISETP.GT.AND P3, PT, R42, 0x39, PT ;  /* 0x000000392a00780c */ /* 0x000fc40003f64270 */
[----:B------:R-:W-:Y:S01]  /*130f0*/  FSEL R79, R40, -INF , P4 ;  /* 0xff800000284f7808 */ /* 0x000fe20002000000 */
[--C-:B------:R-:W-:Y:S01]  /*13100*/  IMAD.MOV.U32 R40, RZ, RZ, R119.reuse ;  /* 0x000000ffff287224 */ /* 0x100fe200078e0077 */
[----:B------:R-:W-:Y:S02]  /*13110*/  FMNMX.FTZ R0, R77, R0, !PT ;  /* 0x000000004d007209 */ /* 0x000fe40007810000 */
[----:B------:R-:W-:Y:S02]  /*13120*/  FSEL R31, R31, -INF , P2 ;  /* 0xff8000001f1f7808 */ /* 0x000fe40001000000 */
[----:B------:R-:W-:Y:S02]  /*13130*/  ISETP.GT.AND P2, PT, R42, 0x40, PT ;  /* 0x000000402a00780c */ /* 0x000fe40003f44270 */
[----:B------:R-:W-:Y:S01]  /*13140*/  FSEL R81, R38, -INF , P3 ;  /* 0xff80000026517808 */ /* 0x000fe20001800000 */
[----:B------:R-:W-:Y:S01]  /*13150*/  IMAD.MOV.U32 R38, RZ, RZ, R119 ;  /* 0x000000ffff267224 */ /* 0x000fe200078e0077 */
[----:B------:R-:W-:-:S02]  /*13160*/  FMNMX.FTZ R0, R79, R0, !PT ;  /* 0x000000004f007209 */ /* 0x000fc40007810000 */
[----:B------:R-:W-:Y:S02]  /*13170*/  FSEL R33, R33, -INF , P1 ;  /* 0xff80000021217808 */ /* 0x000fe40000800000 */
[----:B------:R-:W-:Y:S02]  /*13180*/  ISETP.GT.AND P1, PT, R42, 0x41, PT ;  /* 0x000000412a00780c */ /* 0x000fe40003f24270 */
[----:B------:R-:W-:Y:S01]  /*13190*/  FSEL R83, R56, -INF , P2 ;  /* 0xff80000038537808 */ /* 0x000fe20001000000 */
[----:B------:R-:W-:Y:S01]  /*131a0*/  IMAD.MOV.U32 R56, RZ, RZ, R119 ;  /* 0x000000ffff387224 */ /* 0x000fe200078e0077 */
[----:B------:R-:W-:Y:S02]  /*131b0*/  FMNMX.FTZ R0, R81, R0, !PT ;  /* 0x0000000051007209 */ /* 0x000fe40007810000 */
[----:B------:R-:W-:Y:S02]  /*131c0*/  FSEL R35, R35, -INF , P6 ;  /* 0xff80000023237808 */ /* 0x000fe40003000000 */
[----:B------:R-:W-:-:S02]  /*131d0*/  ISETP.GT.AND P6, PT, R42, 0x48, PT ;  /* 0x000000482a00780c */ /* 0x000fc40003fc4270 */
[----:B------:R-:W-:Y:S02]  /*131e0*/  FSEL R85, R85, -INF , P1 ;  /* 0xff80000055557808 */ /* 0x000fe40000800000 */
[----:B------:R-:W-:Y:S02]  /*131f0*/  FMNMX.FTZ R0, R83, R0, !PT ;  /* 0x0000000053007209 */ /* 0x000fe40007810000 */
[----:B------:R-:W-:Y:S02]  /*13200*/  FSEL R37, R37, -INF , P5 ;  /* 0xff80000025257808 */ /* 0x000fe40002800000 */
[----:B------:R-:W-:Y:S02]  /*13210*/  ISETP.GT.AND P5, PT, R42, 0x49, PT ;  /* 0x000000492a00780c */ /* 0x000fe40003fa4270 */
[----:B------:R-:W-:Y:S01]  /*13220*/  FSEL R87, R60, -INF , P6 ;  /* 0xff8000003c577808 */ /* 0x000fe20003000000 */
[----:B------:R-:W-:Y:S01]  /*13230*/  IMAD.MOV.U32 R60, RZ, RZ, R119 ;  /* 0x000000ffff3c7224 */ /* 0x000fe200078e0077 */
[----:B------:R-:W-:-:S02]  /*13240*/  FMNMX.FTZ R0, R85, R0, !PT ;  /* 0x0000000055007209 */ /* 0x000fc40007810000 */
[----:B------:R-:W-:Y:S02]  /*13250*/  FSEL R39, R39, -INF , P4 ;  /* 0xff80000027277808 */ /* 0x000fe40002000000 */
[C---:B------:R-:W-:Y:S02]  /*13260*/  ISETP.GT.AND P4, PT, R42.reuse, 0x50, PT ;  /* 0x000000502a00780c */ /* 0x040fe40003f84270 */
[----:B------:R-:W-:Y:S02]  /*13270*/  FSEL R89, R89, -INF , P5 ;  /* 0xff80000059597808 */ /* 0x000fe40002800000 */
[----:B------:R-:W-:Y:S02]  /*13280*/  FMNMX.FTZ R0, R87, R0, !PT ;  /* 0x0000000057007209 */ /* 0x000fe40007810000 */
[----:B--2---:R-:W-:Y:S02]  /*13290*/  FSEL R41, R41, -INF , P3 ;  /* 0xff80000029297808 */ /* 0x004fe40001800000 */
[----:B------:R-:W-:-:S02]  /*132a0*/  ISETP.GT.AND P3, PT, R42, 0x51, PT ;  /* 0x000000512a00780c */ /* 0x000fc40003f64270 */
[----:B------:R-:W-:Y:S01]  /*132b0*/  FSEL R91, R64, -INF , P4 ;  /* 0xff800000405b7808 */ /* 0x000fe20002000000 */
[----:B------:R-:W-:Y:S01]  /*132c0*/  IMAD.MOV.U32 R64, RZ, RZ, R119 ;  /* 0x000000ffff407224 */ /* 0x000fe200078e0077 */
[----:B------:R-:W-:Y:S02]  /*132d0*/  FMNMX.FTZ R0, R89, R0, !PT ;  /* 0x0000000059007209 */ /* 0x000fe40007810000 */
[----:B0-----:R-:W-:Y:S02]  /*132e0*/  FSEL R45, R45, -INF , P2 ;  /* 0xff8000002d2d7808 */ /* 0x001fe40001000000 */
[----:B------:R-:W-:Y:S02]  /*132f0*/  ISETP.GT.AND P2, PT, R42, 0x58, PT ;  /* 0x000000582a00780c */ /* 0x000fe40003f44270 */
[----:B------:R-:W-:Y:S02]  /*13300*/  FSEL R93, R93, -INF , P3 ;  /* 0xff8000005d5d7808 */ /* 0x000fe40001800000 */
[----:B------:R-:W-:-:S02]  /*13310*/  FMNMX.FTZ R0, R91, R0, !PT ;  /* 0x000000005b007209 */ /* 0x000fc40007810000 */
[----:B-1----:R-:W-:Y:S02]  /*13320*/  FSEL R43, R43, -INF , P1 ;  /* 0xff8000002b2b7808 */ /* 0x002fe40000800000 */
[----:B------:R-:W-:Y:S01]  /*13330*/  ISETP.GT.AND P1, PT, R42, 0x59, PT ;  /* 0x000000592a00780c */ /* 0x000fe20003f24270 */
[--C-:B------:R-:W-:Y:S01]  /*13340*/  IMAD.MOV.U32 R42, RZ, RZ, R119.reuse ;  /* 0x000000ffff2a7224 */ /* 0x100fe200078e0077 */
[----:B---3--:R-:W-:Y:S01]  /*13350*/  FSEL R95, R68, -INF , P2 ;  /* 0xff800000445f7808 */ /* 0x008fe20001000000 */
[----:B------:R-:W-:Y:S01]  /*13360*/  IMAD.MOV.U32 R68, RZ, RZ, R119 ;  /* 0x000000ffff447224 */ /* 0x000fe200078e0077 */
[----:B------:R-:W-:Y:S02]  /*13370*/  FMNMX.FTZ R0, R93, R0, !PT ;  /* 0x000000005d007209 */ /* 0x000fe40007810000 */
[----:B------:R-:W-:Y:S02]  /*13380*/  FSEL R97, R97, -INF , P1 ;  /* 0xff80000061617808 */ /* 0x000fe40000800000 */
[----:B------:R-:W-:-:S04]  /*13390*/  FMNMX.FTZ R0, R95, R0, !PT ;  /* 0x000000005f007209 */ /* 0x000fc80007810000 */
[----:B------:R-:W-:Y:S01]  /*133a0*/  FMNMX.FTZ R4, R97, R0, !PT ;  /* 0x0000000061047209 */ /* 0x000fe20007810000 */
[----:B------:R-:W-:-:S04]  /*133b0*/  IMAD.U32 R0, RZ, RZ, UR5 ;  /* 0x00000005ff007e24 */ /* 0x000fc8000f8e00ff */
[----:B------:R-:W0:Y:S02]  /*133c0*/  SHFL.BFLY PT, R5, R4, 0x2, 0x1f ;  /* 0x0c401f0004057f89 */ /* 0x000e2400000e0000 */
[----:B0-----:R-:W-:Y:S02]  /*133d0*/  FMNMX.FTZ R10, R4, R5, !PT ;  /* 0x00000005040a7209 */ /* 0x001fe40007810000 */
[----:B------:R-:W-:-:S03]  /*133e0*/  FMNMX.FTZ R4, R9, R6, !PT ;  /* 0x0000000609047209 */ /* 0x000fc60007810000 */
[----:B------:R-:W0:Y:S01]  /*133f0*/  SHFL.BFLY PT, R5, R10, 0x1, 0x1f ;  /* 0x0c201f000a057f89 */ /* 0x000e2200000e0000 */
[----:B------:R-:W-:-:S04]  /*13400*/  FMNMX.FTZ R4, R13, R4, !PT ;  /* 0x000000040d047209 */ /* 0x000fc80007810000 */
[----:B------:R-:W-:-:S04]  /*13410*/  FMNMX.FTZ R4, R7, R4, !PT ;  /* 0x0000000407047209 */ /* 0x000fc80007810000 */
[----:B------:R-:W-:-:S04]  /*13420*/  FMNMX.FTZ R4, R21, R4, !PT ;  /* 0x0000000415047209 */ /* 0x000fc80007810000 */
        /* <DEDUP_REMOVED lines=15> */
[----:B----4-:R-:W-:Y:S01]  /*13520*/  FSEL R53, R62, -INF , P6 ;  /* 0xff8000003e357808 */ /* 0x010fe20003000000 */
[--C-:B------:R-:W-:Y:S01]  /*13530*/  FFMA.FTZ R180, R61, R0, -R8.reuse ;  /* 0x000000003db47223 */ /* 0x100fe20000010808 */
[----:B------:R-:W-:Y:S01]  /*13540*/  FMNMX.FTZ R4, R37, R4, !PT ;  /* 0x0000000425047209 */ /* 0x000fe20007810000 */
[-CC-:B------:R-:W-:Y:S01]  /*13550*/  FFMA.FTZ R190, R49, R0.reuse, -R8.reuse ;  /* 0x0000000031be7223 */ /* 0x180fe20000010808 */
[----:B-----5:R-:W-:Y:S01]  /*13560*/  FSEL R57, R63, -INF , P5 ;  /* 0xff8000003f397808 */ /* 0x020fe20002800000 */
[--C-:B------:R-:W-:Y:S01]  /*13570*/  FFMA.FTZ R49, R51, R0, -R8.reuse ;  /* 0x0000000033317223 */ /* 0x100fe20000010808 */
[----:B------:R-:W-:Y:S01]  /*13580*/  FMNMX.FTZ R4, R39, R4, !PT ;  /* 0x0000000427047209 */ /* 0x000fe20007810000 */
[-CC-:B------:R-:W-:Y:S01]  /*13590*/  FFMA.FTZ R51, R55, R0.reuse, -R8.reuse ;  /* 0x0000000037337223 */ /* 0x180fe20000010808 */
[----:B------:R-:W-:Y:S01]  /*135a0*/  FSEL R63, R66, -INF , P4 ;  /* 0xff800000423f7808 */ /* 0x000fe20002000000 */
[--C-:B------:R-:W-:Y:S01]  /*135b0*/  FFMA.FTZ R55, R65, R0, -R8.reuse ;  /* 0x0000000041377223 */ /* 0x100fe20000010808 */
[----:B------:R-:W-:Y:S01]  /*135c0*/  FMNMX.FTZ R4, R41, R4, !PT ;  /* 0x0000000429047209 */ /* 0x000fe20007810000 */
[-CC-:B------:R-:W-:Y:S01]  /*135d0*/  FFMA.FTZ R188, R47, R0.reuse, -R8.reuse ;  /* 0x000000002fbc7223 */ /* 0x180fe20000010808 */
[----:B------:R-:W-:Y:S01]  /*135e0*/  FSEL R61, R67, -INF , P3 ;  /* 0xff800000433d7808 */ /* 0x000fe20001800000 */
[--C-:B------:R-:W-:Y:S01]  /*135f0*/  FFMA.FTZ R47, R30, R0, -R8.reuse ;  /* 0x000000001e2f7223 */ /* 0x100fe20000010808 */
[----:B------:R-:W-:Y:S01]  /*13600*/  FMNMX.FTZ R4, R45, R4, !PT ;  /* 0x000000042d047209 */ /* 0x000fe20007810000 */
[----:B------:R-:W-:Y:S01]  /*13610*/  MUFU.EX2 R190, R190 ;  /* 0x000000be00be7308 */ /* 0x000fe20000000800 */
        /* <DEDUP_REMOVED lines=8> */
[-CC-:B------:R-:W-:Y:S01]  /*136a0*/  FFMA.FTZ R71, R77, R0.reuse, -R8.reuse ;  /* 0x000000004d477223 */ /* 0x180fe20000010808 */
[--C-:B------:R-:W-:Y:S01]  /*136b0*/  FFMA.FTZ R178, R79, R0, -R8.reuse ;  /* 0x000000004fb27223 */ /* 0x100fe20000010808 */
[----:B------:R-:W-:Y:S01]  /*136c0*/  FMNMX.FTZ R4, R57, R4, !PT ;  /* 0x0000000439047209 */ /* 0x000fe20007810000 */
[-CC-:B------:R-:W-:Y:S01]  /*136d0*/  FFMA.FTZ R73, R81, R0.reuse, -R8.reuse ;  /* 0x0000000051497223 */ /* 0x180fe20000010808 */
[-CC-:B------:R-:W-:Y:S01]  /*136e0*/  FFMA.FTZ R59, R59, R0.reuse, -R8.reuse ;  /* 0x000000003b3b7223 */ /* 0x180fe20000010808 */
[--C-:B------:R-:W-:Y:S01]  /*136f0*/  FFMA.FTZ R172, R83, R0, -R8.reuse ;  /* 0x0000000053ac7223 */ /* 0x100fe20000010808 */
[----:B------:R-:W-:Y:S01]  /*13700*/  FMNMX.FTZ R4, R63, R4, !PT ;  /* 0x000000043f047209 */ /* 0x000fe20007810000 */
[----:B------:R-:W0:Y:S01]  /*13710*/  MUFU.EX2 R47, R47 ;  /* 0x0000002f002f7308 */ /* 0x000e220000000800 */
[-CC-:B------:R-:W-:Y:S01]  /*13720*/  FFMA.FTZ R75, R85, R0.reuse, -R8.reuse ;  /* 0x00000000554b7223 */ /* 0x180fe20000010808 */
[--C-:B------:R-:W-:Y:S01]  /*13730*/  FFMA.FTZ R174, R87, R0, -R8.reuse ;  /* 0x0000000057ae7223 */ /* 0x100fe20000010808 */
[----:B------:R-:W-:Y:S01]  /*13740*/  FMNMX.FTZ R4, R61, R4, !PT ;  /* 0x000000043d047209 */ /* 0x000fe20007810000 */
[-CC-:B------:R-:W-:Y:S01]  /*13750*/  FFMA.FTZ R77, R89, R0.reuse, -R8.reuse ;  /* 0x00000000594d7223 */ /* 0x180fe20000010808 */
[-CC-:B------:R-:W-:Y:S01]  /*13760*/  FFMA.FTZ R168, R91, R0.reuse, -R8.reuse ;  /* 0x000000005ba87223 */ /* 0x180fe20000010808 */
[--C-:B------:R-:W-:Y:S01]  /*13770*/  FFMA.FTZ R79, R93, R0, -R8.reuse ;  /* 0x000000005d4f7223 */ /* 0x100fe20000010808 */
[----:B------:R-:W-:Y:S01]  /*13780*/  FMNMX.FTZ R4, R65, R4, !PT ;  /* 0x0000000441047209 */ /* 0x000fe20007810000 */
[----:B------:R-:W1:Y:S01]  /*13790*/  MUFU.EX2 R49, R49 ;  /* 0x0000003100317308 */ /* 0x000e620000000800 */
[-CC-:B------:R-:W-:Y:S01]  /*137a0*/  FFMA.FTZ R170, R95, R0.reuse, -R8.reuse ;  /* 0x000000005faa7223 */ /* 0x180fe20000010808 */
[----:B------:R-:W-:Y:S01]  /*137b0*/  FFMA.FTZ R81, R97, R0, -R8 ;  /* 0x0000000061517223 */ /* 0x000fe20000010808 */
[----:B------:R-:W-:Y:S01]  /*137c0*/  FMNMX.FTZ R4, R67, R4, !PT ;  /* 0x0000000443047209 */ /* 0x000fe20007810000 */
[--C-:B------:R-:W-:Y:S01]  /*137d0*/  IMAD.MOV.U32 R97, RZ, RZ, R119.reuse ;  /* 0x000000ffff617224 */ /* 0x100fe200078e0077 */
[-C--:B------:R-:W-:Y:S01]  /*137e0*/  MOV R83, R119.reuse ;  /* 0x0000007700537202 */ /* 0x080fe20000000f00 */
[--C-:B------:R-:W-:Y:S01]  /*137f0*/  IMAD.MOV.U32 R95, RZ, RZ, R119.reuse ;  /* 0x000000ffff5f7224 */ /* 0x100fe200078e0077 */
[----:B------:R-:W-:Y:S01]  /*13800*/  MOV R66, R119 ;  /* 0x0000007700427202 */ /* 0x000fe20000000f00 */
[----:B------:R-:W2:Y:S01]  /*13810*/  SHFL.BFLY PT, R99, R4, 0x2, 0x1f ;  /* 0x0c401f0004637f89 */ /* 0x000ea200000e0000 */
[----:B------:R-:W3:Y:S01]  /*13820*/  MUFU.EX2 R184, R184 ;  /* 0x000000b800b87308 */ /* 0x000ee20000000800 */
[----:B------:R-:W-:-:S02]  /*13830*/  IMAD.MOV.U32 R93, RZ, RZ, R119 ;  /* 0x000000ffff5d7224 */ /* 0x000fc400078e0077 */
[--C-:B------:R-:W-:Y:S02]  /*13840*/  IMAD.MOV.U32 R91, RZ, RZ, R119.reuse ;  /* 0x000000ffff5b7224 */ /* 0x100fe400078e0077 */
[--C-:B------:R-:W-:Y:S02]  /*13850*/  IMAD.MOV.U32 R89, RZ, RZ, R119.reuse ;  /* 0x000000ffff597224 */ /* 0x100fe400078e0077 */
[--C-:B------:R-:W-:Y:S01]  /*13860*/  IMAD.MOV.U32 R87, RZ, RZ, R119.reuse ;  /* 0x000000ffff577224 */ /* 0x100fe200078e0077 */
[----:B------:R-:W4:Y:S01]  /*13870*/  MUFU.EX2 R51, R51 ;  /* 0x0000003300337308 */ /* 0x000f220000000800 */
[--C-:B------:R-:W-:Y:S02]  /*13880*/  IMAD.MOV.U32 R85, RZ, RZ, R119.reuse ;  /* 0x000000ffff557224 */ /* 0x100fe400078e0077 */
[--C-:B------:R-:W-:Y:S02]  /*13890*/  IMAD.MOV.U32 R72, RZ, RZ, R119.reuse ;  /* 0x000000ffff487224 */ /* 0x100fe400078e0077 */
[----:B------:R-:W-:-:S02]  /*138a0*/  IMAD.MOV.U32 R70, RZ, RZ, R119 ;  /* 0x000000ffff467224 */ /* 0x000fc400078e0077 */
[----:B------:R-:W-:Y:S01]  /*138b0*/  IMAD.MOV.U32 R62, RZ, RZ, R119 ;  /* 0x000000ffff3e7224 */ /* 0x000fe200078e0077 */
[----:B------:R-:W5:Y:S01]  /*138c0*/  MUFU.EX2 R186, R186 ;  /* 0x000000ba00ba7308 */ /* 0x000f620000000800 */
[----:B--2---:R-:W-:-:S07]  /*138d0*/  FMNMX.FTZ R99, R4, R99, !PT ;  /* 0x0000006304637209 */ /* 0x004fce0007810000 */
[----:B------:R-:W2:Y:S01]  /*138e0*/  MUFU.EX2 R55, R55 ;  /* 0x0000003700377308 */ /* 0x000ea20000000800 */
[----:B------:R-:W0:Y:S07]  /*138f0*/  SHFL.BFLY PT, R4, R99, 0x1, 0x1f ;  /* 0x0c201f0063047f89 */ /* 0x000e2e00000e0000 */
[----:B------:R-:W-:Y:S08]  /*13900*/  MUFU.EX2 R180, R180 ;  /* 0x000000b400b47308 */ /* 0x000ff00000000800 */
[----:B------:R-:W-:Y:S08]  /*13910*/  MUFU.EX2 R59, R59 ;  /* 0x0000003b003b7308 */ /* 0x000ff00000000800 */
[----:B------:R-:W-:Y:S01]  /*13920*/  MUFU.EX2 R182, R182 ;  /* 0x000000b600b67308 */ /* 0x000fe20000000800 */
[----:B0-----:R-:W-:Y:S01]  /*13930*/  FMNMX.FTZ R4, R99, R4, !PT ;  /* 0x0000000463047209 */ /* 0x001fe20007810000 */
[----:B------:R-:W-:-:S03]  /*13940*/  IMAD.MOV.U32 R99, RZ, RZ, R119 ;  /* 0x000000ffff637224 */ /* 0x000fc600078e0077 */
[C---:B------:R-:W-:Y:S01]  /*13950*/  FSETP.NEU.FTZ.AND P1, PT, R4.reuse, -INF , PT ;  /* 0xff8000000400780b */ /* 0x040fe20003f3d000 */
[----:B------:R-:W-:Y:S02]  /*13960*/  FMUL.FTZ R20, R4, R0 ;  /* 0x0000000004147220 */ /* 0x000fe40000410000 */
[----:B------:R-:W-:Y:S03]  /*13970*/  MUFU.EX2 R69, R69 ;  /* 0x0000004500457308 */ /* 0x000fe60000000800 */
[----:B------:R-:W-:-:S05]  /*13980*/  FSEL R20, R20, RZ, P1 ;  /* 0x000000ff14147208 */ /* 0x000fca0000800000 */
[----:B------:R-:W-:Y:S01]  /*13990*/  MUFU.EX2 R176, R176 ;  /* 0x000000b000b07308 */ /* 0x000fe20000000800 */
[-CC-:B------:R-:W-:Y:S01]  /*139a0*/  FFMA.FTZ R189, R9, R0.reuse, -R20.reuse ;  /* 0x0000000009bd7223 */ /* 0x180fe20000010814 */
[-CC-:B------:R-:W-:Y:S01]  /*139b0*/  FFMA.FTZ R6, R6, R0.reuse, -R20.reuse ;  /* 0x0000000006067223 */ /* 0x180fe20000010814 */
[-CC-:B------:R-:W-:Y:S01]  /*139c0*/  FFMA.FTZ R191, R13, R0.reuse, -R20.reuse ;  /* 0x000000000dbf7223 */ /* 0x180fe20000010814 */
[-CC-:B------:R-:W-:Y:S01]  /*139d0*/  FFMA.FTZ R8, R7, R0.reuse, -R20.reuse ;  /* 0x0000000007087223 */ /* 0x180fe20000010814 */
[-CC-:B------:R-:W-:Y:S01]  /*139e0*/  FFMA.FTZ R185, R21, R0.reuse, -R20.reuse ;  /* 0x0000000015b97223 */ /* 0x180fe20000010814 */
[----:B------:R-:W-:Y:S01]  /*139f0*/  FADD.FTZ R7, R188, R47 ;  /* 0x0000002fbc077221 */ /* 0x000fe20000010000 */
[-CC-:B------:R-:W-:Y:S01]  /*13a00*/  FFMA.FTZ R10, R11, R0.reuse, -R20.reuse ;  /* 0x000000000b0a7223 */ /* 0x180fe20000010814 */
[----:B------:R-:W-:Y:S01]  /*13a10*/  MUFU.EX2 R189, R189 ;  /* 0x000000bd00bd7308 */ /* 0x000fe20000000800 */
[-CC-:B------:R-:W-:Y:S01]  /*13a20*/  FFMA.FTZ R187, R15, R0.reuse, -R20.reuse ;  /* 0x000000000fbb7223 */ /* 0x180fe20000010814 */
[----:B------:R-:W-:Y:S01]  /*13a30*/  FADD.FTZ R28, R190, R7 ;  /* 0x00000007be1c7221 */ /* 0x000fe20000010000 */
[-CC-:B------:R-:W-:Y:S01]  /*13a40*/  FFMA.FTZ R12, R25, R0.reuse, -R20.reuse ;  /* 0x00000000190c7223 */ /* 0x180fe20000010814 */
[-CC-:B------:R-:W-:Y:S01]  /*13a50*/  FFMA.FTZ R181, R27, R0.reuse, -R20.reuse ;  /* 0x000000001bb57223 */ /* 0x180fe20000010814 */
[-C--:B------:R-:W-:Y:S01]  /*13a60*/  FFMA.FTZ R14, R29, R0.reuse, -R20 ;  /* 0x000000001d0e7223 */ /* 0x080fe20000010814 */
[----:B-1----:R-:W-:Y:S01]  /*13a70*/  FADD.FTZ R7, R49, R28 ;  /* 0x0000001c31077221 */ /* 0x002fe20000010000 */
[-CC-:B------:R-:W-:Y:S01]  /*13a80*/  FFMA.FTZ R183, R31, R0.reuse, -R20.reuse ;  /* 0x000000001fb77223 */ /* 0x180fe20000010814 */
[----:B------:R-:W0:Y:S01]  /*13a90*/  MUFU.EX2 R6, R6 ;  /* 0x0000000600067308 */ /* 0x000e220000000800 */
[-CC-:B------:R-:W-:Y:S01]  /*13aa0*/  FFMA.FTZ R24, R33, R0.reuse, -R20.reuse ;  /* 0x0000000021187223 */ /* 0x180fe20000010814 */
[----:B---3--:R-:W-:Y:S01]  /*13ab0*/  FADD.FTZ R28, R184, R7 ;  /* 0x00000007b81c7221 */ /* 0x008fe20000010000 */
[-CC-:B------:R-:W-:Y:S01]  /*13ac0*/  FFMA.FTZ R177, R35, R0.reuse, -R20.reuse ;  /* 0x0000000023b17223 */ /* 0x180fe20000010814 */
[-CC-:B------:R-:W-:Y:S01]  /*13ad0*/  FFMA.FTZ R26, R37, R0.reuse, -R20.reuse ;  /* 0x00000000251a7223 */ /* 0x180fe20000010814 */
[-C--:B------:R-:W-:Y:S01]  /*13ae0*/  FFMA.FTZ R179, R39, R0.reuse, -R20 ;  /* 0x0000000027b37223 */ /* 0x080fe20000010814 */
[----:B----4-:R-:W-:Y:S01]  /*13af0*/  FADD.FTZ R9, R51, R28 ;  /* 0x0000001c33097221 */ /* 0x010fe20000010000 */
[-CC-:B------:R-:W-:Y:S01]  /*13b00*/  FFMA.FTZ R28, R41, R0.reuse, -R20.reuse ;  /* 0x00000000291c7223 */ /* 0x180fe20000010814 */
[----:B------:R-:W1:Y:S01]  /*13b10*/  MUFU.EX2 R191, R191 ;  /* 0x000000bf00bf7308 */ /* 0x000e620000000800 */
[-CC-:B------:R-:W-:Y:S01]  /*13b20*/  FFMA.FTZ R173, R45, R0.reuse, -R20.reuse ;  /* 0x000000002dad7223 */ /* 0x180fe20000010814 */
[----:B-----5:R-:W-:Y:S01]  /*13b30*/  FADD.FTZ R32, R186, R9 ;  /* 0x00000009ba207221 */ /* 0x020fe20000010000 */
[-CC-:B------:R-:W-:Y:S01]  /*13b40*/  FFMA.FTZ R53, R53, R0.reuse, -R20.reuse ;  /* 0x0000000035357223 */ /* 0x180fe20000010814 */
[-CC-:B------:R-:W-:Y:S01]  /*13b50*/  FFMA.FTZ R57, R57, R0.reuse, -R20.reuse ;  /* 0x0000000039397223 */ /* 0x180fe20000010814 */
[-C--:B------:R-:W-:Y:S01]  /*13b60*/  FFMA.FTZ R63, R63, R0.reuse, -R20 ;  /* 0x000000003f3f7223 */ /* 0x080fe20000010814 */
[----:B--2---:R-:W-:Y:S01]  /*13b70*/  FADD.FTZ R9, R55, R32 ;  /* 0x0000002037097221 */ /* 0x004fe20000010000 */
[-C--:B------:R-:W-:Y:S01]  /*13b80*/  FFMA.FTZ R61, R61, R0.reuse, -R20 ;  /* 0x000000003d3d7223 */ /* 0x080fe20000010814 */
[----:B------:R-:W2:Y:S01]  /*13b90*/  MUFU.EX2 R8, R8 ;  /* 0x0000000800087308 */ /* 0x000ea20000000800 */
[----:B0-----:R-:W-:Y:S01]  /*13ba0*/  FADD.FTZ R30, R189, R6 ;  /* 0x00000006bd1e7221 */ /* 0x001fe20000010000 */
[-CC-:B------:R-:W-:Y:S01]  /*13bb0*/  FFMA.FTZ R65, R65, R0.reuse, -R20.reuse ;  /* 0x0000000041417223 */ /* 0x180fe20000010814 */
[----:B------:R-:W-:Y:S01]  /*13bc0*/  FFMA.FTZ R67, R67, R0, -R20 ;  /* 0x0000000043437223 */ /* 0x000fe20000010814 */
[----:B------:R-:W-:Y:S01]  /*13bd0*/  F2FP.BF16.F32.PACK_AB R189, R6, R189 ;  /* 0x000000bd06bd723e */ /* 0x000fe200000010ff */
[--C-:B------:R-:W-:Y:S01]  /*13be0*/  IMAD.MOV.U32 R45, RZ, RZ, R119.reuse ;  /* 0x000000ffff2d7224 */ /* 0x100fe200078e0077 */
[----:B------:R-:W-:Y:S01]  /*13bf0*/  F2FP.BF16.F32.PACK_AB R188, R47, R188 ;  /* 0x000000bc2fbc723e */ /* 0x000fe200000010ff */
[--C-:B------:R-:W-:Y:S01]  /*13c00*/  IMAD.MOV.U32 R47, RZ, RZ, R119.reuse ;  /* 0x000000ffff2f7224 */ /* 0x100fe200078e0077 */
[----:B------:R-:W0:Y:S01]  /*13c10*/  MUFU.EX2 R185, R185 ;  /* 0x000000b900b97308 */ /* 0x000e220000000800 */
[----:B-1----:R-:W-:Y:S01]  /*13c20*/  FADD.FTZ R7, R191, R30 ;  /* 0x0000001ebf077221 */ /* 0x002fe20000010000 */
[----:B------:R-:W-:Y:S01]  /*13c30*/  F2FP.BF16.F32.PACK_AB R190, R49, R190 ;  /* 0x000000be31be723e */ /* 0x000fe200000010ff */
[--C-:B------:R-:W-:Y:S01]  /*13c40*/  IMAD.MOV.U32 R41, RZ, RZ, R119.reuse ;  /* 0x000000ffff297224 */ /* 0x100fe200078e0077 */
[----:B------:R-:W-:Y:S01]  /*13c50*/  F2FP.BF16.F32.PACK_AB R184, R51, R184 ;  /* 0x000000b833b8723e */ /* 0x000fe200000010ff */
[--C-:B------:R-:W-:Y:S01]  /*13c60*/  IMAD.MOV.U32 R51, RZ, RZ, R119.reuse ;  /* 0x000000ffff337224 */ /* 0x100fe200078e0077 */
[----:B------:R-:W-:Y:S01]  /*13c70*/  F2FP.BF16.F32.PACK_AB R186, R55, R186 ;  /* 0x000000ba37ba723e */ /* 0x000fe200000010ff */
[----:B------:R-:W-:Y:S01]  /*13c80*/  IMAD.MOV.U32 R55, RZ, RZ, R119 ;  /* 0x000000ffff377224 */ /* 0x000fe200078e0077 */
[----:B------:R-:W1:Y:S01]  /*13c90*/  MUFU.EX2 R10, R10 ;  /* 0x0000000a000a7308 */ /* 0x000e620000000800 */
[C---:B--2---:R-:W-:Y:S01]  /*13ca0*/  FADD.FTZ R30, R8.reuse, R7 ;  /* 0x00000007081e7221 */ /* 0x044fe20000010000 */
[----:B------:R-:W-:Y:S01]  /*13cb0*/  F2FP.BF16.F32.PACK_AB R191, R8, R191 ;  /* 0x000000bf08bf723e */ /* 0x000fe200000010ff */
[----:B------:R-:W-:Y:S01]  /*13cc0*/  VIADD R8, R116, 0xfffffffe ;  /* 0xfffffffe74087836 */ /* 0x000fe20000000000 */
[----:B------:R-:W-:Y:S01]  /*13cd0*/  MOV R49, R119 ;  /* 0x0000007700317202 */ /* 0x000fe20000000f00 */
[----:B------:R-:W-:-:S02]  /*13ce0*/  IMAD.MOV.U32 R116, RZ, RZ, R119 ;  /* 0x000000ffff747224 */ /* 0x000fc400078e0077 */
[----:B------:R-:W-:Y:S01]  /*13cf0*/  IMAD.MOV.U32 R39, RZ, RZ, R119 ;  /* 0x000000ffff277224 */ /* 0x000fe200078e0077 */
[----:B------:R-:W2:Y:S01]  /*13d00*/  MUFU.EX2 R187, R187 ;  /* 0x000000bb00bb7308 */ /* 0x000ea20000000800 */
[----:B0-----:R-:W-:Y:S01]  /*13d10*/  FADD.FTZ R7, R185, R30 ;  /* 0x0000001eb9077221 */ /* 0x001fe20000010000 */
[----:B------:R-:W-:Y:S01]  /*13d20*/  FADD.FTZ R30, R180, R9 ;  /* 0x00000009b41e7221 */ /* 0x000fe20000010000 */
[----:B------:R-:W-:Y:S01]  /*13d30*/  ISETP.GE.AND P1, PT, R8, R222, PT ;  /* 0x000000de0800720c */ /* 0x000fe20003f26270 */
[----:B------:R-:W-:Y:S01]  /*13d40*/  IMAD.MOV.U32 R37, RZ, RZ, R119 ;  /* 0x000000ffff257224 */ /* 0x000fe200078e0077 */
[C---:B------:R-:W-:Y:S01]  /*13d50*/  F2FP.BF16.F32.PACK_AB R180, R59.reuse, R180 ;  /* 0x000000b43bb4723e */ /* 0x040fe200000010ff */
[----:B------:R-:W-:Y:S01]  /*13d60*/  FADD.FTZ R9, R59, R30 ;  /* 0x0000001e3b097221 */ /* 0x000fe20000010000 */
[----:B------:R-:W-:Y:S01]  /*13d70*/  FFMA.FTZ R30, R43, R0, -R20 ;  /* 0x000000002b1e7223 */ /* 0x000fe20000010814 */
[----:B------:R-:W0:Y:S01]  /*13d80*/  MUFU.EX2 R12, R12 ;  /* 0x0000000c000c7308 */ /* 0x000e220000000800 */
[----:B-1----:R-:W-:Y:S01]  /*13d90*/  FADD.FTZ R32, R10, R7 ;  /* 0x000000070a207221 */ /* 0x002fe20000010000 */
[----:B------:R-:W-:Y:S01]  /*13da0*/  FADD.FTZ R34, R182, R9 ;  /* 0x00000009b6227221 */ /* 0x000fe20000010000 */
[----:B------:R-:W-:Y:S01]  /*13db0*/  F2FP.BF16.F32.PACK_AB R182, R69, R182 ;  /* 0x000000b645b6723e */ /* 0x000fe200000010ff */
[--C-:B------:R-:W-:Y:S01]  /*13dc0*/  IMAD.MOV.U32 R59, RZ, RZ, R119.reuse ;  /* 0x000000ffff3b7224 */ /* 0x100fe200078e0077 */
[----:B------:R-:W-:Y:S01]  /*13dd0*/  F2FP.BF16.F32.PACK_AB R185, R10, R185 ;  /* 0x000000b90ab9723e */ /* 0x000fe200000010ff */
[----:B------:R-:W-:-:S02]  /*13de0*/  IMAD.MOV.U32 R43, RZ, RZ, R119 ;  /* 0x000000ffff2b7224 */ /* 0x000fc400078e0077 */
[----:B------:R-:W1:Y:S01]  /*13df0*/  MUFU.EX2 R181, R181 ;  /* 0x000000b500b57308 */ /* 0x000e620000000800 */
[----:B--2---:R-:W-:Y:S01]  /*13e00*/  FADD.FTZ R7, R187, R32 ;  /* 0x00000020bb077221 */ /* 0x004fe20000010000 */
[--C-:B------:R-:W-:Y:S02]  /*13e10*/  IMAD.MOV.U32 R35, RZ, RZ, R119.reuse ;  /* 0x000000ffff237224 */ /* 0x100fe400078e0077 */
[--C-:B------:R-:W-:Y:S02]  /*13e20*/  IMAD.MOV.U32 R33, RZ, RZ, R119.reuse ;  /* 0x000000ffff217224 */ /* 0x100fe400078e0077 */
[----:B------:R-:W-:Y:S02]  /*13e30*/  IMAD.MOV.U32 R31, RZ, RZ, R119 ;  /* 0x000000ffff1f7224 */ /* 0x000fe400078e0077 */
[----:B------:R-:W2:Y:S01]  /*13e40*/  MUFU.EX2 R14, R14 ;  /* 0x0000000e000e7308 */ /* 0x000ea20000000800 */
[C---:B0-----:R-:W-:Y:S01]  /*13e50*/  FADD.FTZ R32, R12.reuse, R7 ;  /* 0x000000070c207221 */ /* 0x041fe20000010000 */
[----:B------:R-:W-:Y:S01]  /*13e60*/  FADD.FTZ R7, R69, R34 ;  /* 0x0000002245077221 */ /* 0x000fe20000010000 */
[----:B------:R-:W-:Y:S01]  /*13e70*/  F2FP.BF16.F32.PACK_AB R187, R12, R187 ;  /* 0x000000bb0cbb723e */ /* 0x000fe200000010ff */
[----:B------:R-:W-:-:S02]  /*13e80*/  IMAD.MOV.U32 R69, RZ, RZ, R119 ;  /* 0x000000ffff457224 */ /* 0x000fc400078e0077 */
[----:B------:R-:W-:Y:S01]  /*13e90*/  FADD.FTZ R34, R176, R7 ;  /* 0x00000007b0227221 */ /* 0x000fe20000010000 */
[--C-:B------:R-:W-:Y:S01]  /*13ea0*/  IMAD.MOV.U32 R29, RZ, RZ, R119.reuse ;  /* 0x000000ffff1d7224 */ /* 0x100fe200078e0077 */
[----:B------:R-:W0:Y:S01]  /*13eb0*/  MUFU.EX2 R183, R183 ;  /* 0x000000b700b77308 */ /* 0x000e220000000800 */
[----:B-1----:R-:W-:Y:S01]  /*13ec0*/  FADD.FTZ R3, R181, R32 ;  /* 0x00000020b5037221 */ /* 0x002fe20000010000 */
[--C-:B------:R-:W-:Y:S02]  /*13ed0*/  IMAD.MOV.U32 R27, RZ, RZ, R119.reuse ;  /* 0x000000ffff1b7224 */ /* 0x100fe400078e0077 */
[----:B------:R-:W-:-:S04]  /*13ee0*/  IMAD.MOV.U32 R25, RZ, RZ, R119 ;  /* 0x000000ffff197224 */ /* 0x000fc800078e0077 */
[----:B------:R-:W1:Y:S01]  /*13ef0*/  MUFU.EX2 R71, R71 ;  /* 0x0000004700477308 */ /* 0x000e620000000800 */
[C---:B--2---:R-:W-:Y:S01]  /*13f00*/  FADD.FTZ R32, R14.reuse, R3 ;  /* 0x000000030e207221 */ /* 0x044fe20000010000 */
[----:B------:R-:W-:-:S06]  /*13f10*/  F2FP.BF16.F32.PACK_AB R181, R14, R181 ;  /* 0x000000b50eb5723e */ /* 0x000fcc00000010ff */
[----:B------:R-:W2:Y:S01]  /*13f20*/  MUFU.EX2 R24, R24 ;  /* 0x0000001800187308 */ /* 0x000ea20000000800 */
[----:B0-----:R-:W-:-:S07]  /*13f30*/  FADD.FTZ R3, R183, R32 ;  /* 0x00000020b7037221 */ /* 0x001fce0000010000 */
[----:B------:R-:W0:Y:S01]  /*13f40*/  MUFU.EX2 R178, R178 ;  /* 0x000000b200b27308 */ /* 0x000e220000000800 */
[C---:B-1----:R-:W-:Y:S01]  /*13f50*/  FADD.FTZ R7, R71.reuse, R34 ;  /* 0x0000002247077221 */ /* 0x042fe20000010000 */
[----:B------:R-:W-:Y:S01]  /*13f60*/  F2FP.BF16.F32.PACK_AB R176, R71, R176 ;  /* 0x000000b047b0723e */ /* 0x000fe200000010ff */
[----:B------:R-:W-:-:S05]  /*13f70*/  IMAD.MOV.U32 R71, RZ, RZ, R119 ;  /* 0x000000ffff477224 */ /* 0x000fca00078e0077 */
[----:B------:R-:W1:Y:S01]  /*13f80*/  MUFU.EX2 R177, R177 ;  /* 0x000000b100b17308 */ /* 0x000e620000000800 */
[C---:B--2---:R-:W-:Y:S01]  /*13f90*/  FADD.FTZ R34, R24.reuse, R3 ;  /* 0x0000000318227221 */ /* 0x044fe20000010000 */
[----:B------:R-:W-:Y:S01]  /*13fa0*/  F2FP.BF16.F32.PACK_AB R183, R24, R183 ;  /* 0x000000b718b7723e */ /* 0x000fe200000010ff */
[----:B------:R-:W-:-:S05]  /*13fb0*/  IMAD.MOV.U32 R24, RZ, RZ, R119 ;  /* 0x000000ffff187224 */ /* 0x000fca00078e0077 */
[----:B------:R-:W2:Y:S01]  /*13fc0*/  MUFU.EX2 R73, R73 ;  /* 0x0000004900497308 */ /* 0x000ea20000000800 */
[----:B0-----:R-:W-:-:S07]  /*13fd0*/  FADD.FTZ R36, R178, R7 ;  /* 0x00000007b2247221 */ /* 0x001fce0000010000 */
[----:B------:R-:W0:Y:S01]  /*13fe0*/  MUFU.EX2 R26, R26 ;  /* 0x0000001a001a7308 */ /* 0x000e220000000800 */
[----:B-1----:R-:W-:-:S07]  /*13ff0*/  FADD.FTZ R3, R177, R34 ;  /* 0x00000022b1037221 */ /* 0x002fce0000010000 */
[----:B------:R-:W1:Y:S01]  /*14000*/  MUFU.EX2 R172, R172 ;  /* 0x000000ac00ac7308 */ /* 0x000e620000000800 */
[C---:B--2---:R-:W-:Y:S01]  /*14010*/  FADD.FTZ R7, R73.reuse, R36 ;  /* 0x0000002449077221 */ /* 0x044fe20000010000 */
[----:B------:R-:W-:Y:S01]  /*14020*/  F2FP.BF16.F32.PACK_AB R178, R73, R178 ;  /* 0x000000b249b2723e */ /* 0x000fe200000010ff */
[----:B------:R-:W-:-:S05]  /*14030*/  IMAD.MOV.U32 R73, RZ, RZ, R119 ;  /* 0x000000ffff497224 */ /* 0x000fca00078e0077 */
[----:B------:R-:W2:Y:S01]  /*14040*/  MUFU.EX2 R179, R179 ;  /* 0x000000b300b37308 */ /* 0x000ea20000000800 */
[C---:B0-----:R-:W-:Y:S01]  /*14050*/  FADD.FTZ R20, R26.reuse, R3 ;  /* 0x000000031a147221 */ /* 0x041fe20000010000 */
[----:B------:R-:W-:Y:S01]  /*14060*/  F2FP.BF16.F32.PACK_AB R177, R26, R177 ;  /* 0x000000b11ab1723e */ /* 0x000fe200000010ff */
[----:B------:R-:W-:-:S05]  /*14070*/  IMAD.MOV.U32 R26, RZ, RZ, R119 ;  /* 0x000000ffff1a7224 */ /* 0x000fca00078e0077 */
[----:B------:R-:W0:Y:S01]  /*14080*/  MUFU.EX2 R75, R75 ;  /* 0x0000004b004b7308 */ /* 0x000e220000000800 */
[----:B-1----:R-:W-:-:S07]  /*14090*/  FADD.FTZ R34, R172, R7 ;  /* 0x00000007ac227221 */ /* 0x002fce0000010000 */
[----:B------:R-:W1:Y:S01]  /*140a0*/  MUFU.EX2 R28, R28 ;  /* 0x0000001c001c7308 */ /* 0x000e620000000800 */
[----:B--2---:R-:W-:-:S07]  /*140b0*/  FADD.FTZ R3, R179, R20 ;  /* 0x00000014b3037221 */ /* 0x004fce0000010000 */
[----:B------:R-:W2:Y:S01]  /*140c0*/  MUFU.EX2 R174, R174 ;  /* 0x000000ae00ae7308 */ /* 0x000ea20000000800 */
[C---:B0-----:R-:W-:Y:S01]  /*140d0*/  FADD.FTZ R7, R75.reuse, R34 ;  /* 0x000000224b077221 */ /* 0x041fe20000010000 */
[----:B------:R-:W-:Y:S01]  /*140e0*/  F2FP.BF16.F32.PACK_AB R172, R75, R172 ;  /* 0x000000ac4bac723e */ /* 0x000fe200000010ff */
[----:B------:R-:W-:-:S05]  /*140f0*/  IMAD.MOV.U32 R75, RZ, RZ, R119 ;  /* 0x000000ffff4b7224 */ /* 0x000fca00078e0077 */
[----:B------:R-:W0:Y:S01]  /*14100*/  MUFU.EX2 R173, R173 ;  /* 0x000000ad00ad7308 */ /* 0x000e220000000800 */
[C---:B-1----:R-:W-:Y:S01]  /*14110*/  FADD.FTZ R34, R28.reuse, R3 ;  /* 0x000000031c227221 */ /* 0x042fe20000010000 */
[----:B------:R-:W-:Y:S01]  /*14120*/  F2FP.BF16.F32.PACK_AB R179, R28, R179 ;  /* 0x000000b31cb3723e */ /* 0x000fe200000010ff */
[----:B------:R-:W-:-:S05]  /*14130*/  IMAD.MOV.U32 R28, RZ, RZ, R119 ;  /* 0x000000ffff1c7224 */ /* 0x000fca00078e0077 */
[----:B------:R-:W1:Y:S01]  /*14140*/  MUFU.EX2 R77, R77 ;  /* 0x0000004d004d7308 */ /* 0x000e620000000800 */
[----:B--2---:R-:W-:-:S07]  /*14150*/  FADD.FTZ R36, R174, R7 ;  /* 0x00000007ae247221 */ /* 0x004fce0000010000 */
        /* <DEDUP_REMOVED lines=12> */
[----:B------:R0:W3:Y:S01]  /*14220*/  MUFU.EX2 R32, R57 ;  /* 0x0000003900207308 */ /* 0x0000e20000000800 */
[----:B-1----:R-:W-:-:S07]  /*14230*/  FADD.FTZ R3, R53, R34 ;  /* 0x0000002235037221 */ /* 0x002fce0000010000 */
[----:B------:R-:W1:Y:S01]  /*14240*/  MUFU.EX2 R63, R63 ;  /* 0x0000003f003f7308 */ /* 0x000e620000000800 */
[C---:B--2---:R-:W-:Y:S01]  /*14250*/  FADD.FTZ R7, R79.reuse, R36 ;  /* 0x000000244f077221 */ /* 0x044fe20000010000 */
[----:B------:R-:W-:Y:S01]  /*14260*/  F2FP.BF16.F32.PACK_AB R168, R79, R168 ;  /* 0x000000a84fa8723e */ /* 0x000fe200000010ff */
[--C-:B------:R-:W-:Y:S02]  /*14270*/  IMAD.MOV.U32 R79, RZ, RZ, R119.reuse ;  /* 0x000000ffff4f7224 */ /* 0x100fe400078e0077 */
[----:B0-----:R-:W-:-:S03]  /*14280*/  IMAD.MOV.U32 R57, RZ, RZ, R119 ;  /* 0x000000ffff397224 */ /* 0x001fc600078e0077 */
[----:B------:R0:W2:Y:S01]  /*14290*/  MUFU.EX2 R20, R61 ;  /* 0x0000003d00147308 */ /* 0x0000a20000000800 */
[C---:B---3--:R-:W-:Y:S01]  /*142a0*/  FADD.FTZ R36, R32.reuse, R3 ;  /* 0x0000000320247221 */ /* 0x048fe20000010000 */
[----:B------:R-:W-:Y:S01]  /*142b0*/  F2FP.BF16.F32.PACK_AB R175, R32, R53 ;  /* 0x0000003520af723e */ /* 0x000fe200000010ff */
[----:B------:R-:W-:Y:S01]  /*142c0*/  IMAD.MOV.U32 R53, RZ, RZ, R119 ;  /* 0x000000ffff357224 */ /* 0x000fe200078e0077 */
[----:B------:R-:W-:-:S04]  /*142d0*/  MOV R32, R119 ;  /* 0x0000007700207202 */ /* 0x000fc80000000f00 */
[----:B------:R-:W3:Y:S01]  /*142e0*/  MUFU.EX2 R170, R170 ;  /* 0x000000aa00aa7308 */ /* 0x000ee20000000800 */
[----:B-1----:R-:W-:Y:S01]  /*142f0*/  FADD.FTZ R3, R63, R36 ;  /* 0x000000243f037221 */ /* 0x002fe20000010000 */
[--C-:B0-----:R-:W-:Y:S02]  /*14300*/  IMAD.MOV.U32 R61, RZ, RZ, R119.reuse ;  /* 0x000000ffff3d7224 */ /* 0x101fe400078e0077 */
[----:B------:R-:W-:-:S04]  /*14310*/  IMAD.MOV.U32 R36, RZ, RZ, R119 ;  /* 0x000000ffff247224 */ /* 0x000fc800078e0077 */
[----:B------:R-:W0:Y:S01]  /*14320*/  MUFU.EX2 R65, R65 ;  /* 0x0000004100417308 */ /* 0x000e220000000800 */
[C---:B--2---:R-:W-:Y:S01]  /*14330*/  FADD.FTZ R6, R20.reuse, R3 ;  /* 0x0000000314067221 */ /* 0x044fe20000010000 */
[----:B------:R-:W-:Y:S01]  /*14340*/  F2FP.BF16.F32.PACK_AB R169, R20, R63 ;  /* 0x0000003f14a9723e */ /* 0x000fe200000010ff */
[----:B------:R-:W-:Y:S02]  /*14350*/  IMAD.MOV.U32 R3, RZ, RZ, 0x3f800000 ;  /* 0x3f800000ff037424 */ /* 0x000fe400078e00ff */
[----:B------:R-:W-:-:S03]  /*14360*/  IMAD.MOV.U32 R63, RZ, RZ, R119 ;  /* 0x000000ffff3f7224 */ /* 0x000fc600078e0077 */
[----:B------:R-:W1:Y:S01]  /*14370*/  MUFU.EX2 R81, R81 ;  /* 0x0000005100517308 */ /* 0x000e620000000800 */
[----:B---3--:R-:W-:Y:S01]  /*14380*/  FADD.FTZ R216, R170, R7 ;  /* 0x00000007aad87221 */ /* 0x008fe20000010000 */
[----:B------:R-:W-:-:S06]  /*14390*/  IMAD.MOV.U32 R7, RZ, RZ, 0x3f800000 ;  /* 0x3f800000ff077424 */ /* 0x000fcc00078e00ff */
[----:B------:R2:W3:Y:S01]  /*143a0*/  MUFU.EX2 R34, R67 ;  /* 0x0000004300227308 */ /* 0x0004e20000000800 */
[----:B0-----:R-:W-:Y:S01]  /*143b0*/  FADD.FTZ R215, R65, R6 ;  /* 0x0000000641d77221 */ /* 0x001fe20000010000 */
[C---:B-1----:R-:W-:Y:S01]  /*143c0*/  FADD.FTZ R216, R81.reuse, R216 ;  /* 0x000000d851d87221 */ /* 0x042fe20000010000 */
[----:B------:R-:W-:Y:S01]  /*143d0*/  F2FP.BF16.F32.PACK_AB R170, R81, R170 ;  /* 0x000000aa51aa723e */ /* 0x000fe200000010ff */
[--C-:B------:R-:W-:Y:S02]  /*143e0*/  IMAD.MOV.U32 R81, RZ, RZ, R119.reuse ;  /* 0x000000ffff517224 */ /* 0x100fe400078e0077 */
[----:B--2---:R-:W-:Y:S02]  /*143f0*/  IMAD.MOV.U32 R67, RZ, RZ, R119 ;  /* 0x000000ffff437224 */ /* 0x004fe400078e0077 */
[C---:B---3--:R-:W-:Y:S01]  /*14400*/  FADD.FTZ R215, R34.reuse, R215 ;  /* 0x000000d722d77221 */ /* 0x048fe20000010000 */
[----:B------:R-:W-:Y:S01]  /*14410*/  F2FP.BF16.F32.PACK_AB R171, R34, R65 ;  /* 0x0000004122ab723e */ /* 0x000fe200000010ff */
[----:B------:R-:W-:-:S02]  /*14420*/  IMAD.MOV.U32 R65, RZ, RZ, R119 ;  /* 0x000000ffff417224 */ /* 0x000fc400078e0077 */
[----:B------:R-:W-:Y:S01]  /*14430*/  IMAD.MOV.U32 R34, RZ, RZ, R119 ;  /* 0x000000ffff227224 */ /* 0x000fe200078e0077 */
[----:B------:R-:W-:Y:S06]  /*14440*/  @!P1 BRA `(.L_x_626) ;  /* 0x0000002c00089947 */ /* 0x000fec0003800000 */
[----:B------:R-:W-:Y:S01]  /*14450*/  IMAD.MOV.U32 R9, RZ, RZ, R4 ;  /* 0x000000ffff097224 */ /* 0x000fe200078e0004 */
[----:B------:R-:W-:Y:S01]  /*14460*/  CS2R R118, SRZ ;  /* 0x0000000000767805 */ /* 0x000fe2000001ff00 */
[----:B------:R-:W-:Y:S01]  /*14470*/  IMAD.MOV.U32 R10, RZ, RZ, R5 ;  /* 0x000000ffff0a7224 */ /* 0x000fe200078e0005 */
[----:B------:R-:W-:Y:S01]  /*14480*/  CS2R R114, SRZ ;  /* 0x0000000000727805 */ /* 0x000fe2000001ff00 */
[----:B------:R-:W-:Y:S01]  /*14490*/  IMAD.MOV.U32 R11, RZ, RZ, R221 ;  /* 0x000000ffff0b7224 */ /* 0x000fe200078e00dd */
[----:B------:R-:W-:Y:S01]  /*144a0*/  CS2R R110, SRZ ;  /* 0x00000000006e7805 */ /* 0x000fe2000001ff00 */
[----:B------:R-:W-:Y:S01]  /*144b0*/  IMAD.MOV.U32 R6, RZ, RZ, R210 ;  /* 0x000000ffff067224 */ /* 0x000fe200078e00d2 */
[----:B------:R-:W-:Y:S01]  /*144c0*/  CS2R R106, SRZ ;  /* 0x00000000006a7805 */ /* 0x000fe2000001ff00 */
[----:B------:R-:W-:Y:S01]  /*144d0*/  IMAD.MOV.U32 R3, RZ, RZ, 0x3f800000 ;  /* 0x3f800000ff037424 */ /* 0x000fe200078e00ff */
        /* <DEDUP_REMOVED lines=43> */
[----:B------:R-:W-:-:S07]  /*14790*/  CS2R R24, SRZ ;  /* 0x0000000000187805 */ /* 0x000fce000001ff00 */
.L_x_639:
[----:B------:R-:W-:-:S04]  /*147a0*/  ISETP.NE.AND P1, PT, R6, 0x1, PT ;  /* 0x000000010600780c */ /* 0x000fc80003f25270 */
[----:B------:R-:W-:-:S04]  /*147b0*/  SEL R221, RZ, 0x1, P1 ;  /* 0x00000001ffdd7807 */ /* 0x000fc80000800000 */
[----:B------:R-:W-:Y:S01]  /*147c0*/  LOP3.LUT R221, R11, R221, RZ, 0x3c, !PT ;  /* 0x000000dd0bdd7212 */ /* 0x000fe200078e3cff */
[----:B------:R-:W-:Y:S06]  /*147d0*/  @!P0 BRA `(.L_x_627) ;  /* 0x0000000000048947 */ /* 0x000fec0003800000 */
[----:B------:R-:W-:Y:S01]  /*147e0*/  BPT.TRAP 0x1 ;  /* 0x000000040000795c */ /* 0x000fe20000300000 */
.L_x_627:
[----:B------:R-:W-:Y:S01]  /*147f0*/  VIADD R210, R6, 0x1 ;  /* 0x0000000106d27836 */ /* 0x000fe20000000000 */
[----:B------:R-:W-:-:S04]  /*14800*/  SHF.L.U32 R4, R221, 0x1f, RZ ;  /* 0x0000001fdd047819 */ /* 0x000fc800000006ff */
[----:B------:R-:W-:-:S04]  /*14810*/  ISETP.NE.AND P1, PT, R210, 0x2, PT ;  /* 0x00000002d200780c */ /* 0x000fc80003f25270 */
[----:B------:R-:W-:-:S05]  /*14820*/  SEL R210, R210, RZ, P1 ;  /* 0x000000ffd2d27207 */ /* 0x000fca0000800000 */
[----:B------:R-:W-:-:S04]  /*14830*/  IMAD R0, R210, 0x8, R2 ;  /* 0x00000008d2007824 */ /* 0x000fc800078e0202 */
[----:B------:R0:W1:Y:S01]  /*14840*/  SYNCS.PHASECHK.TRANS64.TRYWAIT P1, [R0+URZ+0x30830], R4 ;  /* 0x03083004000075a7 */ /* 0x000062000802017f */
[----:B------:R-:W-:Y:S05]  /*14850*/  @!P0 BRA `(.L_x_628) ;  /* 0x0000000000048947 */ /* 0x000fea0003800000 */
[----:B------:R-:W-:Y:S01]  /*14860*/  BPT.TRAP 0x1 ;  /* 0x000000040000795c */ /* 0x000fe20000300000 */
.L_x_628:
[----:B------:R-:W-:Y:S01]  /*14870*/  IMAD R126, R210, 0x900, R223 ;  /* 0x00000900d27e7824 */ /* 0x000fe200078e02df */
[----:B------:R-:W-:Y:S03]  /*14880*/  BSSY B1, `(.L_x_629) ;  /* 0x0000006000017945 */ /* 0x000fe60003800000 */
[C---:B------:R-:W-:Y:S01]  /*14890*/  VIADD R124, R126.reuse, 0x2 ;  /* 0x000000027e7c7836 */ /* 0x040fe20000000000 */
[----:B------:R-:W-:Y:S01]  /*148a0*/  IADD3 R123, R126, 0x4, RZ ;  /* 0x000000047e7b7810 */ /* 0x000fe20007ffe0ff */
[----:B-1----:R-:W-:Y:S06]  /*148b0*/  @P1 BRA `(.L_x_630) ;  /* 0x0000000000081947 */ /* 0x002fec0003800000 */
[----:B------:R-:W1:Y:S02]  /*148c0*/  SYNCS.PHASECHK.TRANS64.TRYWAIT P1, [R0+URZ+0x30830], R4 ;  /* 0x03083004000075a7 */ /* 0x000e64000802017f */
[----:B-1----:R-:W-:Y:S05]  /*148d0*/  @!P1 BRA `(.L_x_631) ;  /* 0x000000f400b09947 */ /* 0x002fea0003800000 */
.L_x_630:
[----:B------:R-:W-:Y:S05]  /*148e0*/  BSYNC B1 ;  /* 0x0000000000017941 */ /* 0x000fea0003800000 */
.L_x_629:
[----:B------:R-:W2:Y:S04]  /*148f0*/  LDL.64 R128, [R1+0x38] ;  /* 0x0000380001807983 */ /* 0x000ea80000100a00 */
[----:B------:R3:W-:Y:S04]  /*14900*/  STL.64 [R1+0x128], R10 ;  /* 0x0001280a01007387 */ /* 0x0007e80000100a00 */
[----:B---3--:R-:W3:Y:S01]  /*14910*/  LDL.64 R10, [R1+0x30] ;  /* 0x00003000010a7983 */ /* 0x008ee20000100a00 */
[----:B------:R-:W-:Y:S01]  /*14920*/  IMAD.MOV.U32 R120, RZ, RZ, R126 ;  /* 0x000000ffff787224 */ /* 0x000fe200078e007e */
[----:B------:R-:W-:Y:S01]  /*14930*/  MOV R15, UR38 ;  /* 0x00000026000f7c02 */ /* 0x000fe20008000f00 */
[----:B------:R-:W-:Y:S01]  /*14940*/  VIADD R122, R126, 0x6 ;  /* 0x000000067e7a7836 */ /* 0x000fe20000000000 */
[----:B------:R-:W-:Y:S01]  /*14950*/  MOV R5, UR50 ;  /* 0x0000003200057c02 */ /* 0x000fe20008000f00 */
[----:B------:R-:W-:Y:S01]  /*14960*/  IMAD.MOV.U32 R121, RZ, RZ, 0x40000040 ;  /* 0x40000040ff797424 */ /* 0x000fe200078e00ff */
[----:B------:R-:W-:Y:S01]  /*14970*/  R2UR UR46, R120 ;  /* 0x00000000782e72ca */ /* 0x000fe200000e0000 */
[----:B------:R-:W-:Y:S01]  /*14980*/  IMAD.MOV.U32 R120, RZ, RZ, R124 ;  /* 0x000000ffff787224 */ /* 0x000fe200078e007c */
[----:B------:R-:W-:Y:S01]  /*14990*/  R2UR UR50, R122 ;  /* 0x000000007a3272ca */ /* 0x000fe200000e0000 */
[C---:B------:R-:W-:Y:S01]  /*149a0*/  VIADD R122, R126.reuse, 0x302 ;  /* 0x000003027e7a7836 */ /* 0x040fe20000000000 */
[----:B------:R-:W-:Y:S01]  /*149b0*/  MOV R213, UR45 ;  /* 0x0000002d00d57c02 */ /* 0x000fe20008000f00 */
[----:B------:R-:W-:Y:S01]  /*149c0*/  VIADD R124, R126, 0x304 ;  /* 0x000003047e7c7836 */ /* 0x000fe20000000000 */
[----:B------:R-:W-:Y:S01]  /*149d0*/  R2UR UR42, R120 ;  /* 0x00000000782a72ca */ /* 0x000fe200000e0000 */
[----:B------:R-:W-:Y:S01]  /*149e0*/  IMAD.MOV.U32 R120, RZ, RZ, R123 ;  /* 0x000000ffff787224 */ /* 0x000fe200078e007b */
[----:B------:R-:W-:Y:S01]  /*149f0*/  R2UR UR30, R122 ;  /* 0x000000007a1e72ca */ /* 0x000fe200000e0000 */
[----:B------:R-:W-:Y:S01]  /*14a00*/  VIADD R122, R126, 0x600 ;  /* 0x000006007e7a7836 */ /* 0x000fe20000000000 */
[----:B01----:R-:W-:Y:S01]  /*14a10*/  MOV R4, UR44 ;  /* 0x0000002c00047c02 */ /* 0x003fe20008000f00 */
[----:B------:R-:W-:Y:S01]  /*14a20*/  IMAD.MOV.U32 R123, RZ, RZ, 0x40000040 ;  /* 0x40000040ff7b7424 */ /* 0x000fe200078e00ff */
[----:B------:R-:W-:Y:S01]  /*14a30*/  R2UR UR38, R120 ;  /* 0x00000000782672ca */ /* 0x000fe200000e0000 */
[----:B------:R-:W-:Y:S01]  /*14a40*/  VIADD R120, R126, 0x300 ;  /* 0x000003007e787836 */ /* 0x000fe20000000000 */
[C---:B------:R-:W-:Y:S01]  /*14a50*/  R2UR UR47, R121.reuse ;  /* 0x00000000792f72ca */ /* 0x040fe200000e0000 */
[----:B------:R-:W-:Y:S01]  /*14a60*/  IMAD.MOV.U32 R125, RZ, RZ, 0x40000040 ;  /* 0x40000040ff7d7424 */ /* 0x000fe200078e00ff */
[----:B------:R-:W-:Y:S01]  /*14a70*/  R2UR UR26, R124 ;  /* 0x000000007c1a72ca */ /* 0x000fe200000e0000 */
[----:B------:R-:W-:Y:S01]  /*14a80*/  VIADD R124, R126, 0x602 ;  /* 0x000006027e7c7836 */ /* 0x000fe20000000000 */
[----:B------:R-:W-:Y:S01]  /*14a90*/  R2UR UR34, R120 ;  /* 0x00000000782272ca */ /* 0x000fe200000e0000 */
[----:B------:R-:W-:Y:S01]  /*14aa0*/  VIADD R120, R126, 0x306 ;  /* 0x000003067e787836 */ /* 0x000fe20000000000 */
[----:B------:R-:W-:Y:S01]  /*14ab0*/  R2UR UR18, R122 ;  /* 0x000000007a1272ca */ /* 0x000fe200000e0000 */
[----:B------:R-:W-:Y:S01]  /*14ac0*/  VIADD R122, R126, 0x606 ;  /* 0x000006067e7a7836 */ /* 0x000fe20000000000 */
[----:B------:R-:W-:Y:S01]  /*14ad0*/  MOV R14, UR39 ;  /* 0x00000027000e7c02 */ /* 0x000fe20008000f00 */
[----:B------:R0:W-:Y:S01]  /*14ae0*/  STL.64 [R1+0x120], R8 ;  /* 0x0001200801007387 */ /* 0x0001e20000100a00 */
[----:B------:R-:W-:Y:S01]  /*14af0*/  R2UR UR22, R120 ;  /* 0x00000000781672ca */ /* 0x000fe200000e0000 */
[----:B------:R-:W-:Y:S01]  /*14b00*/  VIADD R120, R126, 0x604 ;  /* 0x000006047e787836 */ /* 0x000fe20000000000 */
[C---:B------:R-:W-:Y:S01]  /*14b10*/  R2UR UR43, R121.reuse ;  /* 0x00000000792b72ca */ /* 0x040fe200000e0000 */
[-C--:B------:R-:W-:Y:S01]  /*14b20*/  FMUL.FTZ R24, R24, R7.reuse ;  /* 0x0000000718187220 */ /* 0x080fe20000410000 */
[----:B------:R-:W-:Y:S01]  /*14b30*/  R2UR UR39, R121 ;  /* 0x00000000792772ca */ /* 0x000fe200000e0000 */
[-C--:B------:R-:W-:Y:S01]  /*14b40*/  FMUL.FTZ R25, R25, R7.reuse ;  /* 0x0000000719197220 */ /* 0x080fe20000410000 */
[----:B------:R-:W-:Y:S01]  /*14b50*/  R2UR UR51, R123 ;  /* 0x000000007b3372ca */ /* 0x000fe200000e0000 */
[-C--:B------:R-:W-:Y:S01]  /*14b60*/  FMUL.FTZ R28, R28, R7.reuse ;  /* 0x000000071c1c7220 */ /* 0x080fe20000410000 */
[----:B------:R-:W-:Y:S01]  /*14b70*/  R2UR UR35, R121 ;  /* 0x00000000792372ca */ /* 0x000fe200000e0000 */
[-C--:B------:R-:W-:Y:S01]  /*14b80*/  FMUL.FTZ R29, R29, R7.reuse ;  /* 0x000000071d1d7220 */ /* 0x080fe20000410000 */
[----:B------:R-:W-:Y:S01]  /*14b90*/  R2UR UR31, R123 ;  /* 0x000000007b1f72ca */ /* 0x000fe200000e0000 */
[----:B0-----:R-:W4:Y:S01]  /*14ba0*/  LDL.64 R8, [R1+0x20] ;  /* 0x0000200001087983 */ /* 0x001f220000100a00 */
[----:B------:R-:W-:Y:S01]  /*14bb0*/  R2UR UR27, R125 ;  /* 0x000000007d1b72ca */ /* 0x000fe200000e0000 */
        /* <DEDUP_REMOVED lines=17> */
[----:B------:R-:W-:Y:S01]  /*14cd0*/  MOV R211, UR41 ;  /* 0x0000002900d37c02 */ /* 0x000fe20008000f00 */
        /* <DEDUP_REMOVED lines=87> */
[----:B--2---:R-:W-:-:S02]  /*15250*/  R2UR UR44, R128 ;  /* 0x00000000802c72ca */ /* 0x004fc400000e0000 */
[----:B------:R-:W-:Y:S02]  /*15260*/  R2UR UR45, R129 ;  /* 0x00000000812d72ca */ /* 0x000fe400000e0000 */
[----:B------:R-:W-:-:S11]  /*15270*/  WARPGROUP.ARRIVE ;  /* 0x00000000000079c5 */ /* 0x000fd60000000000 */
[----:B------:R-:W-:Y:S01]  /*15280*/  HGMMA.64x96x16.F32.BF16 R120, gdesc[UR44], RZ, !UPT, gsb0 ;  /* 0x016000002c7879f0 */ /* 0x000fe2000c0018ff */
[----:B---3--:R-:W-:Y:S02]  /*15290*/  R2UR UR40, R10 ;  /* 0x000000000a2872ca */ /* 0x008fe400000e0000 */
[----:B------:R-:W-:Y:S02]  /*152a0*/  R2UR UR41, R11 ;  /* 0x000000000b2972ca */ /* 0x000fe400000e0000 */
[----:B------:R-:W-:Y:S01]  /*152b0*/  R2UR UR45, R213 ;  /* 0x00000000d52d72ca */ /* 0x000fe200000e0000 */
[----:B------:R0:W5:Y:S01]  /*152c0*/  LDL.LU.64 R10, [R1+0x128] ;  /* 0x00012800010a7983 */ /* 0x0001620000300a00 */
[----:B------:R-:W-:Y:S02]  /*152d0*/  WARPGROUP.DEPBAR.LE gsb0, 0x0 ;  /* 0x00008000000079c5 */ /* 0x000fe40000010000 */
[----:B------:R-:W-:-:S07]  /*152e0*/  WARPGROUP.ARRIVE ;  /* 0x00000000000079c5 */ /* 0x000fce0000000000 */
[----:B------:R-:W-:Y:S01]  /*152f0*/  HGMMA.64x96x16.F32.BF16 R120, gdesc[UR40], R120, gsb0 ;  /* 0x01600000287879f0 */ /* 0x000fe20008001878 */
[----:B------:R-:W-:Y:S02]  /*15300*/  R2UR UR40, R212 ;  /* 0x00000000d42872ca */ /* 0x000fe400000e0000 */
[----:B------:R-:W2:Y:S01]  /*15310*/  LDL.64 R212, [R1+0x28] ;  /* 0x0000280001d47983 */ /* 0x000ea20000100a00 */
[----:B------:R-:W-:Y:S02]  /*15320*/  WARPGROUP.DEPBAR.LE gsb0, 0x0 ;  /* 0x00008000000079c5 */ /* 0x000fe40000010000 */
[----:B------:R-:W-:Y:S01]  /*15330*/  WARPGROUP.ARRIVE ;  /* 0x00000000000079c5 */ /* 0x000fe20000000000 */
[----:B--2---:R-:W-:Y:S02]  /*15340*/  R2UR UR36, R212 ;  /* 0x00000000d42472ca */ /* 0x004fe400000e0000 */
[----:B------:R-:W-:Y:S02]  /*15350*/  R2UR UR37, R213 ;  /* 0x00000000d52572ca */ /* 0x000fe400000e0000 */
[----:B------:R-:W2:Y:S11]  /*15360*/  LDL.64 R212, [R1+0x8] ;  /* 0x0000080001d47983 */ /* 0x000eb60000100a00 */
[----:B------:R-:W-:Y:S01]  /*15370*/  HGMMA.64x96x16.F32.BF16 R120, gdesc[UR36], R120, gsb0 ;  /* 0x01600000247879f0 */ /* 0x000fe20008001878 */
[----:B------:R-:W-:-:S02]  /*15380*/  R2UR UR37, R20 ;  /* 0x00000000142572ca */ /* 0x000fc400000e0000 */
[----:B------:R-:W-:Y:S02]  /*15390*/  R2UR UR36, R21 ;  /* 0x00000000152472ca */ /* 0x000fe400000e0000 */
[----:B------:R-:W3:Y:S01]  /*153a0*/  LDL.64 R20, [R1+0x18] ;  /* 0x0000180001147983 */ /* 0x000ee20000100a00 */
[----:B------:R-:W-:Y:S02]  /*153b0*/  R2UR UR39, R14 ;  /* 0x000000000e2772ca */ /* 0x000fe400000e0000 */
[----:B------:R-:W-:Y:S02]  /*153c0*/  R2UR UR38, R15 ;  /* 0x000000000f2672ca */ /* 0x000fe400000e0000 */
[----:B------:R-:W2:Y:S01]  /*153d0*/  LDL.64 R14, [R1+0x10] ;  /* 0x00001000010e7983 */ /* 0x000ea20000100a00 */
[----:B----4-:R-:W-:Y:S02]  /*153e0*/  R2UR UR48, R8 ;  /* 0x00000000083072ca */ /* 0x010fe400000e0000 */
[----:B------:R-:W-:Y:S01]  /*153f0*/  R2UR UR49, R9 ;  /* 0x00000000093172ca */ /* 0x000fe200000e0000 */
[----:B------:R-:W-:Y:S01]  /*15400*/  UMOV UR20, UR56 ;  /* 0x0000003800147c82 */ /* 0x000fe20008000000 */
[----:B------:R-:W-:Y:S01]  /*15410*/  UMOV UR21, UR57 ;  /* 0x0000003900157c82 */ /* 0x000fe20008000000 */
[----:B------:R-:W-:Y:S01]  /*15420*/  UMOV UR16, UR52 ;  /* 0x0000003400107c82 */ /* 0x000fe20008000000 */
[----:B------:R-:W-:Y:S01]  /*15430*/  UMOV UR17, UR53 ;  /* 0x0000003500117c82 */ /* 0x000fe20008000000 */
[----:B------:R-:W-:Y:S01]  /*15440*/  R2UR UR44, R4 ;  /* 0x00000000042c72ca */ /* 0x000fe200000e0000 */
[----:B------:R0:W5:Y:S01]  /*15450*/  LDL.LU.64 R8, [R1+0x120] ;  /* 0x0001200001087983 */ /* 0x0001620000300a00 */
[----:B------:R-:W-:-:S02]  /*15460*/  WARPGROUP.DEPBAR.LE gsb0, 0x0 ;  /* 0x00008000000079c5 */ /* 0x000fc40000010000 */
[----:B------:R-:W-:-:S06]  /*15470*/  WARPGROUP.ARRIVE ;  /* 0x00000000000079c5 */ /* 0x000fcc0000000000 */
[----:B------:R-:W-:Y:S03]  /*15480*/  HGMMA.64x96x16.F32.BF16 R120, gdesc[UR48], R120, gsb0 ;  /* 0x01600000307879f0 */ /* 0x000fe60008001878 */
[----:B------:R-:W-:Y:S02]  /*15490*/  WARPGROUP.DEPBAR.LE gsb0, 0x0 ;  /* 0x00008000000079c5 */ /* 0x000fe40000010000 */
[----:B------:R-:W-:Y:S01]  /*154a0*/  WARPGROUP.ARRIVE ;  /* 0x00000000000079c5 */ /* 0x000fe20000000000 */
[----:B---3--:R-:W-:Y:S02]  /*154b0*/  R2UR UR32, R20 ;  /* 0x00000000142072ca */ /* 0x008fe400000e0000 */
[----:B------:R-:W-:-:S13]  /*154c0*/  R2UR UR33, R21 ;  /* 0x00000000152172ca */ /* 0x000fda00000e0000 */
[----:B------:R-:W-:Y:S01]  /*154d0*/  HGMMA.64x96x16.F32.BF16 R120, gdesc[UR32], R120, gsb0 ;  /* 0x01600000207879f0 */ /* 0x000fe20008001878 */
[----:B--2---:R-:W-:Y:S02]  /*154e0*/  R2UR UR28, R14 ;  /* 0x000000000e1c72ca */ /* 0x004fe400000e0000 */
[----:B------:R-:W-:Y:S02]  /*154f0*/  R2UR UR29, R15 ;  /* 0x000000000f1d72ca */ /* 0x000fe400000e0000 */
[----:B------:R-:W-:Y:S02]  /*15500*/  R2UR UR24, R212 ;  /* 0x00000000d41872ca */ /* 0x000fe400000e0000 */
[----:B------:R-:W-:Y:S01]  /*15510*/  R2UR UR25, R213 ;  /* 0x00000000d51972ca */ /* 0x000fe200000e0000 */
        /* <DEDUP_REMOVED lines=12> */
[----:B------:R-:W-:Y:S01]  /*155e0*/  UMOV UR12, UR44 ;  /* 0x0000002c000c7c82 */ /* 0x000fe20008000000 */
[----:B------:R-:W-:Y:S01]  /*155f0*/  UMOV UR13, UR45 ;  /* 0x0000002d000d7c82 */ /* 0x000fe20008000000 */
[----:B------:R-:W-:Y:S01]  /*15600*/  R2UR UR41, R211 ;  /* 0x00000000d32972ca */ /* 0x000fe200000e0000 */
[----:B------:R-:W-:Y:S02]  /*15610*/  WARPGROUP.DEPBAR.LE gsb0, 0x0 ;  /* 0x00008000000079c5 */ /* 0x000fe40000010000 */
[----:B------:R-:W-:-:S06]  /*15620*/  WARPGROUP.ARRIVE ;  /* 0x00000000000079c5 */ /* 0x000fcc0000000000 */
[----:B------:R-:W-:Y:S01]  /*15630*/  HGMMA.64x96x16.F32.BF16 R120, gdesc[UR12], R120, gsb0 ;  /* 0x016000000c7879f0 */ /* 0x000fe20008001878 */
[----:B------:R-:W-:-:S03]  /*15640*/  UMOV UR4, UR40 ;  /* 0x0000002800047c82 */ /* 0x000fc60008000000 */
[----:B------:R-:W-:Y:S01]  /*15650*/  UMOV UR5, UR41 ;  /* 0x0000002900057c82 */ /* 0x000fe20008000000 */
        /* <DEDUP_REMOVED lines=9> */
[----:B------:R-:W-:Y:S02]  /*156f0*/  R2UR UR49, R12 ;  /* 0x000000000c3172ca */ /* 0x000fe400000e0000 */
[----:B------:R-:W-:Y:S01]  /*15700*/  R2UR UR48, R13 ;  /* 0x000000000d3072ca */ /* 0x000fe200000e0000 */
[----:B------:R-:W-:Y:S01]  /*15710*/  FMUL.FTZ R119, R119, R3 ;  /* 0x0000000377777220 */ /* 0x000fe20000410000 */
[----:B------:R-:W-:Y:S02]  /*15720*/  WARPGROUP.DEPBAR.LE gsb0, 0x0 ;  /* 0x00008000000079c5 */ /* 0x000fe40000010000 */
[----:B0-----:R-:W-:Y:S11]  /*15730*/  @!P0 BRA `(.L_x_632) ;  /* 0x0000000000048947 */ /* 0x001ff60003800000 */
[----:B------:R-:W-:Y:S01]  /*15740*/  BPT.TRAP 0x1 ;  /* 0x000000040000795c */ /* 0x000fe20000300000 */
.L_x_632:
[----:B-----5:R-:W-:Y:S01]  /*15750*/  SHF.L.U32 R3, R11, 0x1f, RZ ;  /* 0x0000001f0b037819 */ /* 0x020fe200000006ff */
[----:B------:R-:W-:-:S04]  /*15760*/  IMAD R11, R6, 0x8, R2 ;  /* 0x00000008060b7824 */ /* 0x000fc800078e0202 */
[----:B------:R0:W1:Y:S01]  /*15770*/  SYNCS.PHASECHK.TRANS64.TRYWAIT P1, [R11+URZ+0x30850], R3 ;  /* 0x030850030b0075a7 */ /* 0x000062000802017f */
[----:B------:R-:W-:Y:S05]  /*15780*/  @!P0 BRA `(.L_x_633) ;  /* 0x0000000000048947 */ /* 0x000fea0003800000 */
[----:B------:R-:W-:Y:S01]  /*15790*/  BPT.TRAP 0x1 ;  /* 0x000000040000795c */ /* 0x000fe20000300000 */
.L_x_633:
[----:B------:R-:W-:Y:S04]  /*157a0*/  BSSY B1, `(.L_x_634) ;  /* 0x0000004000017945 */ /* 0x000fe80003800000 */
[----:B-1----:R-:W-:Y:S05]  /*157b0*/  @P1 BRA `(.L_x_635) ;  /* 0x0000000000081947 */ /* 0x002fea0003800000 */
[----:B------:R-:W1:Y:S02]  /*157c0*/  SYNCS.PHASECHK.TRANS64.TRYWAIT P1, [R11+URZ+0x30850], R3 ;  /* 0x030850030b0075a7 */ /* 0x000e64000802017f */
[----:B-1----:R-:W-:Y:S05]  /*157d0*/  @!P1 BRA `(.L_x_636) ;  /* 0x000000e800049947 */ /* 0x002fea0003800000 */
.L_x_635:
[----:B------:R-:W-:Y:S05]  /*157e0*/  BSYNC B1 ;  /* 0x0000000000017941 */ /* 0x000fea0003800000 */
.L_x_634:
[----:B01----:R-:W-:Y:S01]  /*157f0*/  IADD3 R3, R2, 0x400, RZ ;  /* 0x0000040002037810 */ /* 0x003fe20007ffe0ff */
[----:B------:R-:W-:Y:S01]  /*15800*/  IMAD.MOV.U32 R5, RZ, RZ, 0x40000040 ;  /* 0x40000040ff057424 */ /* 0x000fe200078e00ff */
[----:B------:R-:W-:Y:S01]  /*15810*/  WARPGROUP.ARRIVE ;  /* 0x00000000000079c5 */ /* 0x000fe20000000000 */
[----:B------:R-:W-:Y:S01]  /*15820*/  IMAD.MOV.U32 R7, RZ, RZ, 0x40000040 ;  /* 0x40000040ff077424 */ /* 0x000fe200078e00ff */
[----:B------:R-:W-:Y:S02]  /*15830*/  SHF.R.U32.HI R3, RZ, 0x4, R3 ;  /* 0x00000004ff037819 */ /* 0x000fe40000011603 */
[----:B------:R-:W-:Y:S01]  /*15840*/  R2UR UR7, R5 ;  /* 0x00000000050772ca */ /* 0x000fe200000e0000 */
[----:B------:R-:W-:Y:S01]  /*15850*/  IMAD.MOV.U32 R5, RZ, RZ, 0x40000040 ;  /* 0x40000040ff057424 */ /* 0x000fe200078e00ff */
[----:B------:R-:W-:-:S04]  /*15860*/  LOP3.LUT R3, R3, 0x3fff, RZ, 0xc0, !PT ;  /* 0x00003fff03037812 */ /* 0x000fc800078ec0ff */
[----:B------:R-:W-:-:S05]  /*15870*/  LOP3.LUT R3, R3, 0x3000000, RZ, 0xfc, !PT ;  /* 0x0300000003037812 */ /* 0x000fca00078efcff */
[----:B------:R-:W-:-:S04]  /*15880*/  IMAD R4, R6, 0x900, R3 ;  /* 0x0000090006047824 */ /* 0x000fc800078e0203 */
[C---:B------:R-:W-:Y:S01]  /*15890*/  VIADD R6, R4.reuse, 0x80 ;  /* 0x0000008004067836 */ /* 0x040fe20000000000 */
[----:B------:R-:W-:-:S13]  /*158a0*/  R2UR UR6, R4 ;  /* 0x00000000040672ca */ /* 0x000fda00000e0000 */
[----:B------:R-:W-:Y:S01]  /*158b0*/  HGMMA.64x192x16.F32.BF16 R24, R188, gdesc[UR4].tnspB, R24, gsb0 ;  /* 0x42e00004bc187df0 */ /* 0x000fe20008001818 */
[----:B------:R-:W-:Y:S01]  /*158c0*/  R2UR UR6, R6 ;  /* 0x00000000060672ca */ /* 0x000fe200000e0000 */
[----:B------:R-:W-:Y:S01]  /*158d0*/  VIADD R6, R4, 0x100 ;  /* 0x0000010004067836 */ /* 0x000fe20000000000 */
[----:B------:R-:W-:Y:S01]  /*158e0*/  R2UR UR7, R7 ;  /* 0x00000000070772ca */ /* 0x000fe200000e0000 */
[----:B------:R-:W-:Y:S01]  /*158f0*/  IMAD.MOV.U32 R7, RZ, RZ, 0x40000040 ;  /* 0x40000040ff077424 */ /* 0x000fe200078e00ff */
[----:B------:R-:W-:Y:S02]  /*15900*/  WARPGROUP.DEPBAR.LE gsb0, 0x0 ;  /* 0x00008000000079c5 */ /* 0x000fe40000010000 */
[----:B------:R-:W-:-:S13]  /*15910*/  WARPGROUP.ARRIVE ;  /* 0x00000000000079c5 */ /* 0x000fda0000000000 */
        /* <DEDUP_REMOVED lines=17> */
[----:B------:R-:W-:Y:S01]  /*15a30*/  R2UR UR7, R7 ;  /* 0x00000000070772ca */ /* 0x000fe200000e0000 */
[----:B------:R-:W-:Y:S02]  /*15a40*/  WARPGROUP.DEPBAR.LE gsb0, 0x0 ;  /* 0x00008000000079c5 */ /* 0x000fe40000010000 */
[----:B------:R-:W-:-:S14]  /*15a50*/  WARPGROUP.ARRIVE ;  /* 0x00000000000079c5 */ /* 0x000fdc0000000000 */
[----:B------:R-:W-:Y:S01]  /*15a60*/  HGMMA.64x192x16.F32.BF16 R24, R172, gdesc[UR4].tnspB, R24, gsb0 ;  /* 0x42e00004ac187df0 */ /* 0x000fe20008001818 */
[----:B------:R-:W-:Y:S02]  /*15a70*/  R2UR UR6, R4 ;  /* 0x00000000040672ca */ /* 0x000fe400000e0000 */
[----:B------:R-:W-:Y:S01]  /*15a80*/  R2UR UR7, R5 ;  /* 0x00000000050772ca */ /* 0x000fe200000e0000 */
[----:B------:R-:W-:Y:S02]  /*15a90*/  WARPGROUP.DEPBAR.LE gsb0, 0x0 ;  /* 0x00008000000079c5 */ /* 0x000fe40000010000 */
[----:B------:R-:W-:-:S14]  /*15aa0*/  WARPGROUP.ARRIVE ;  /* 0x00000000000079c5 */ /* 0x000fdc0000000000 */
[----:B------:R-:W-:Y:S03]  /*15ab0*/  HGMMA.64x192x16.F32.BF16 R24, R168, gdesc[UR4].tnspB, R24, gsb0 ;  /* 0x42e00004a8187df0 */ /* 0x000fe60008001818 */
[----:B------:R-:W-:Y:S02]  /*15ac0*/  WARPGROUP.DEPBAR.LE gsb0, 0x0 ;  /* 0x00008000000079c5 */ /* 0x000fe40000010000 */
[----:B------:R-:W-:Y:S05]  /*15ad0*/  @!P0 BRA `(.L_x_637) ;  /* 0x0000000000048947 */ /* 0x000fea0003800000 */
[----:B------:R-:W-:Y:S01]  /*15ae0*/  BPT.TRAP 0x1 ;  /* 0x000000040000795c */ /* 0x000fe20000300000 */
.L_x_637:
[----:B------:R-:W-:Y:S01]  /*15af0*/  FMUL.FTZ R3, R120, UR38 ;  /* 0x0000002678037c20 */ /* 0x000fe20008410000 */
[----:B------:R-:W-:Y:S01]  /*15b00*/  FMUL.FTZ R7, R121, UR38 ;  /* 0x0000002679077c20 */ /* 0x000fe20008410000 */
[----:B------:R-:W-:Y:S01]  /*15b10*/  FMUL.FTZ R13, R124, UR38 ;  /* 0x000000267c0d7c20 */ /* 0x000fe20008410000 */
[----:B------:R-:W-:Y:S01]  /*15b20*/  FMUL.FTZ R14, R125, UR38 ;  /* 0x000000267d0e7c20 */ /* 0x000fe20008410000 */
[----:B------:R-:W-:Y:S02]  /*15b30*/  VIADD R0, R0, 0x30840 ;  /* 0x0003084000007836 */ /* 0x000fe40000000000 */
[----:B------:R-:W-:Y:S01]  /*15b40*/  FMUL.FTZ R15, R128, UR38 ;  /* 0x00000026800f7c20 */ /* 0x000fe20008410000 */
[----:B------:R-:W0:Y:S01]  /*15b50*/  MUFU.TANH R3, R3 ;  /* 0x0000000300037308 */ /* 0x000e220000002400 */
[----:B------:R-:W-:Y:S01]  /*15b60*/  FMUL.FTZ R20, R129, UR38 ;  /* 0x0000002681147c20 */ /* 0x000fe20008410000 */
[----:B------:R-:W-:Y:S01]  /*15b70*/  FMUL.FTZ R21, R132, UR38 ;  /* 0x0000002684157c20 */ /* 0x000fe20008410000 */
[----:B------:R-:W-:Y:S01]  /*15b80*/  PRMT R0, R224, 0x654, R0 ;  /* 0x00000654e0007816 */ /* 0x000fe20000000000 */
[----:B------:R-:W-:Y:S01]  /*15b90*/  FMUL.FTZ R120, R133, UR38 ;  /* 0x0000002685787c20 */ /* 0x000fe20008410000 */
[----:B------:R-:W-:Y:S01]  /*15ba0*/  FMUL.FTZ R121, R136, UR38 ;  /* 0x0000002688797c20 */ /* 0x000fe20008410000 */
[----:B------:R-:W-:Y:S01]  /*15bb0*/  FMUL.FTZ R12, R123, UR38 ;  /* 0x000000267b0c7c20 */ /* 0x000fe20008410000 */
[----:B------:R0:W-:Y:S01]  /*15bc0*/  SYNCS.ARRIVE.TRANS64.RED.A1T0 RZ, [R0+URZ], RZ ;  /* 0x000000ff00ff79a7 */ /* 0x0001e2000810043f */
        /* <DEDUP_REMOVED lines=86> */
[----:B--2---:R-:W-:-:S05]  /*16130*/  FMNMX.FTZ R5, R148, R0, !PT ;  /* 0x0000000094057209 */ /* 0x004fca0007810000 */
[----:B------:R-:W2:Y:S02]  /*16140*/  SHFL.BFLY PT, R0, R5, 0x2, 0x1f ;  /* 0x0c401f0005007f89 */ /* 0x000ea400000e0000 */
[----:B------:R-:W3:Y:S08]  /*16150*/  MUFU.TANH R126, R126 ;  /* 0x0000007e007e7308 */ /* 0x000ef00000002400 */
[----:B------:R-:W4:Y:S08]  /*16160*/  MUFU.TANH R127, R127 ;  /* 0x0000007f007f7308 */ /* 0x000f300000002400 */
[----:B------:R-:W5:Y:S01]  /*16170*/  MUFU.TANH R130, R130 ;  /* 0x0000008200827308 */ /* 0x000f620000002400 */
[----:B--2---:R-:W-:-:S07]  /*16180*/  FMNMX.FTZ R5, R5, R0, !PT ;  /* 0x0000000005057209 */ /* 0x004fce0007810000 */
[----:B------:R-:W2:Y:S01]  /*16190*/  MUFU.TANH R131, R131 ;  /* 0x0000008300837308 */ /* 0x000ea20000002400 */
[----:B------:R-:W0:Y:S07]  /*161a0*/  SHFL.BFLY PT, R0, R5, 0x1, 0x1f ;  /* 0x0c201f0005007f89 */ /* 0x000e2e00000e0000 */
[----:B------:R-:W2:Y:S08]  /*161b0*/  MUFU.TANH R134, R134 ;  /* 0x0000008600867308 */ /* 0x000eb00000002400 */
[----:B------:R-:W2:Y:S08]  /*161c0*/  MUFU.TANH R135, R135 ;  /* 0x0000008700877308 */ /* 0x000eb00000002400 */
[----:B------:R-:W2:Y:S01]  /*161d0*/  MUFU.TANH R138, R138 ;  /* 0x0000008a008a7308 */ /* 0x000ea20000002400 */
[----:B0-----:R-:W-:-:S02]  /*161e0*/  FMNMX.FTZ R5, R5, R0, !PT ;  /* 0x0000000005057209 */ /* 0x001fc40007810000 */
[----:B------:R-:W-:-:S05]  /*161f0*/  FMNMX.FTZ R0, R6, R9, !PT ;  /* 0x0000000906007209 */ /* 0x000fca0007810000 */
[----:B------:R-:W0:Y:S01]  /*16200*/  MUFU.TANH R139, R139 ;  /* 0x0000008b008b7308 */ /* 0x000e220000002400 */
[----:B-1----:R-:W-:Y:S01]  /*16210*/  FMNMX.FTZ R0, R12, R0, !PT ;  /* 0x000000000c007209 */ /* 0x002fe20007810000 */
[----:B------:R-:W-:-:S03]  /*16220*/  FADD.FTZ R161, -R5, R10 ;  /* 0x0000000a05a17221 */ /* 0x000fc60000010100 */
[----:B---3--:R-:W-:-:S03]  /*16230*/  FMNMX.FTZ R0, R126, R0, !PT ;  /* 0x000000007e007209 */ /* 0x008fc60007810000 */
[----:B------:R-:W1:Y:S01]  /*16240*/  MUFU.TANH R142, R142 ;  /* 0x0000008e008e7308 */ /* 0x000e620000002400 */
[----:B----4-:R-:W-:-:S04]  /*16250*/  FMNMX.FTZ R0, R127, R0, !PT ;  /* 0x000000007f007209 */ /* 0x010fc80007810000 */
[----:B-----5:R-:W-:-:S03]  /*16260*/  FMNMX.FTZ R0, R130, R0, !PT ;  /* 0x0000000082007209 */ /* 0x020fc60007810000 */
[----:B------:R-:W3:Y:S01]  /*16270*/  MUFU.TANH R143, R143 ;  /* 0x0000008f008f7308 */ /* 0x000ee20000002400 */
[----:B--2---:R-:W-:-:S04]  /*16280*/  FMNMX.FTZ R0, R131, R0, !PT ;  /* 0x0000000083007209 */ /* 0x004fc80007810000 */
[----:B------:R-:W-:-:S03]  /*16290*/  FMNMX.FTZ R0, R134, R0, !PT ;  /* 0x0000000086007209 */ /* 0x000fc60007810000 */
[----:B------:R-:W2:Y:S01]  /*162a0*/  MUFU.TANH R146, R146 ;  /* 0x0000009200927308 */ /* 0x000ea20000002400 */
[----:B------:R-:W-:-:S04]  /*162b0*/  FMNMX.FTZ R0, R135, R0, !PT ;  /* 0x0000000087007209 */ /* 0x000fc80007810000 */
[----:B------:R-:W-:-:S03]  /*162c0*/  FMNMX.FTZ R0, R138, R0, !PT ;  /* 0x000000008a007209 */ /* 0x000fc60007810000 */
[----:B------:R-:W4:Y:S01]  /*162d0*/  MUFU.TANH R147, R147 ;  /* 0x0000009300937308 */ /* 0x000f220000002400 */
[----:B0-----:R-:W-:-:S04]  /*162e0*/  FMNMX.FTZ R0, R139, R0, !PT ;  /* 0x000000008b007209 */ /* 0x001fc80007810000 */
[----:B-1----:R-:W-:-:S03]  /*162f0*/  FMNMX.FTZ R0, R142, R0, !PT ;  /* 0x000000008e007209 */ /* 0x002fc60007810000 */
[----:B------:R-:W0:Y:S01]  /*16300*/  MUFU.TANH R149, R149 ;  /* 0x0000009500957308 */ /* 0x000e220000002400 */
[----:B---3--:R-:W-:-:S04]  /*16310*/  FMNMX.FTZ R0, R143, R0, !PT ;  /* 0x000000008f007209 */ /* 0x008fc80007810000 */
[----:B--2---:R-:W-:-:S03]  /*16320*/  FMNMX.FTZ R0, R146, R0, !PT ;  /* 0x0000000092007209 */ /* 0x004fc60007810000 */
[----:B------:R-:W1:Y:S01]  /*16330*/  MUFU.TANH R150, R150 ;  /* 0x0000009600967308 */ /* 0x000e620000002400 */
[----:B----4-:R-:W-:-:S07]  /*16340*/  FMNMX.FTZ R0, R147, R0, !PT ;  /* 0x0000000093007209 */ /* 0x010fce0007810000 */
        /* <DEDUP_REMOVED lines=15> */
[----:B-1----:R-:W-:-:S04]  /*16440*/  FMNMX.FTZ R0, R156, R0, !PT ;  /* 0x000000009c007209 */ /* 0x002fc80007810000 */
[----:B--2---:R-:W-:-:S04]  /*16450*/  FMNMX.FTZ R0, R157, R0, !PT ;  /* 0x000000009d007209 */ /* 0x004fc80007810000 */
[----:B0-----:R-:W-:-:S05]  /*16460*/  FMNMX.FTZ R0, R158, R0, !PT ;  /* 0x000000009e007209 */ /* 0x001fca0007810000 */
[----:B------:R-:W0:Y:S02]  /*16470*/  SHFL.BFLY PT, R4, R0, 0x2, 0x1f ;  /* 0x0c401f0000047f89 */ /* 0x000e2400000e0000 */
[----:B0-----:R-:W-:-:S05]  /*16480*/  FMNMX.FTZ R4, R0, R4, !PT ;  /* 0x0000000400047209 */ /* 0x001fca0007810000 */
[----:B------:R-:W0:Y:S02]  /*16490*/  SHFL.BFLY PT, R0, R4, 0x1, 0x1f ;  /* 0x0c201f0004007f89 */ /* 0x000e2400000e0000 */
[----:B0-----:R-:W-:Y:S01]  /*164a0*/  FMNMX.FTZ R4, R4, R0, !PT ;  /* 0x0000000004047209 */ /* 0x001fe20007810000 */
[----:B------:R-:W-:-:S04]  /*164b0*/  IMAD.U32 R0, RZ, RZ, UR39 ;  /* 0x00000027ff007e24 */ /* 0x000fc8000f8e00ff */
[----:B------:R-:W-:Y:S01]  /*164c0*/  FADD.FTZ R160, -R4, R9 ;  /* 0x0000000904a07221 */ /* 0x000fe20000010100 */
[-C--:B------:R-:W-:Y:S01]  /*164d0*/  FMUL.FTZ R9, R5, R0.reuse ;  /* 0x0000000005097220 */ /* 0x080fe20000410000 */
[-C--:B------:R-:W-:Y:S02]  /*164e0*/  FMUL.FTZ R161, R161, R0.reuse ;  /* 0x00000000a1a17220 */ /* 0x080fe40000410000 */
[-C--:B------:R-:W-:Y:S01]  /*164f0*/  FMUL.FTZ R160, R160, R0.reuse ;  /* 0x00000000a0a07220 */ /* 0x080fe20000410000 */
[-CC-:B------:R-:W-:Y:S01]  /*16500*/  FFMA.FTZ R159, R7, R0.reuse, -R9.reuse ;  /* 0x00000000079f7223 */ /* 0x180fe20000010809 */
[-CC-:B------:R-:W-:Y:S01]  /*16510*/  FFMA.FTZ R10, R3, R0.reuse, -R9.reuse ;  /* 0x00000000030a7223 */ /* 0x180fe20000010809 */
[----:B------:R0:W-:Y:S01]  /*16520*/  MUFU.EX2 R7, R161 ;  /* 0x000000a100077308 */ /* 0x0001e20000000800 */
        /* <DEDUP_REMOVED lines=8> */
[-C--:B0-----:R-:W-:Y:S01]  /*165b0*/  FMUL.FTZ R161, R4, R0.reuse ;  /* 0x0000000004a17220 */ /* 0x081fe20000410000 */
[-CC-:B------:R-:W-:Y:S01]  /*165c0*/  FFMA.FTZ R123, R123, R0.reuse, -R9.reuse ;  /* 0x000000007b7b7223 */ /* 0x180fe20000010809 */
[-CC-:B------:R-:W-:Y:S01]  /*165d0*/  FFMA.FTZ R122, R122, R0.reuse, -R9.reuse ;  /* 0x000000007a7a7223 */ /* 0x180fe20000010809 */
[-C--:B------:R-:W-:Y:S01]  /*165e0*/  FFMA.FTZ R124, R124, R0.reuse, -R9 ;  /* 0x000000007c7c7223 */ /* 0x080fe20000010809 */
[-CC-:B------:R-:W-:Y:S01]  /*165f0*/  FFMA.FTZ R6, R6, R0.reuse, -R161.reuse ;  /* 0x0000000006067223 */ /* 0x180fe200000108a1 */
[-CC-:B------:R-:W-:Y:S01]  /*16600*/  FFMA.FTZ R12, R12, R0.reuse, -R161.reuse ;  /* 0x000000000c0c7223 */ /* 0x180fe200000108a1 */
[-CC-:B------:R-:W-:Y:S01]  /*16610*/  FFMA.FTZ R126, R126, R0.reuse, -R161.reuse ;  /* 0x000000007e7e7223 */ /* 0x180fe200000108a1 */
[----:B------:R-:W0:Y:S01]  /*16620*/  MUFU.EX2 R10, R10 ;  /* 0x0000000a000a7308 */ /* 0x000e220000000800 */
[-CC-:B------:R-:W-:Y:S01]  /*16630*/  FFMA.FTZ R127, R127, R0.reuse, -R161.reuse ;  /* 0x000000007f7f7223 */ /* 0x180fe200000108a1 */
[-CC-:B------:R-:W-:Y:S01]  /*16640*/  FFMA.FTZ R130, R130, R0.reuse, -R161.reuse ;  /* 0x0000000082827223 */ /* 0x180fe200000108a1 */
[-CC-:B------:R-:W-:Y:S01]  /*16650*/  FFMA.FTZ R131, R131, R0.reuse, -R161.reuse ;  /* 0x0000000083837223 */ /* 0x180fe200000108a1 */
[-C--:B------:R-:W-:Y:S01]  /*16660*/  FFMA.FTZ R134, R134, R0.reuse, -R161 ;  /* 0x0000000086867223 */ /* 0x080fe200000108a1 */
[-CC-:B------:R-:W-:Y:S01]  /*16670*/  FFMA.FTZ R125, R125, R0.reuse, -R9.reuse ;  /* 0x000000007d7d7223 */ /* 0x180fe20000010809 */
[-CC-:B------:R-:W-:Y:S01]  /*16680*/  FFMA.FTZ R128, R128, R0.reuse, -R9.reuse ;  /* 0x0000000080807223 */ /* 0x180fe20000010809 */
[-CC-:B------:R-:W-:Y:S01]  /*16690*/  FFMA.FTZ R129, R129, R0.reuse, -R9.reuse ;  /* 0x0000000081817223 */ /* 0x180fe20000010809 */
[----:B------:R-:W1:Y:S01]  /*166a0*/  MUFU.EX2 R6, R6 ;  /* 0x0000000600067308 */ /* 0x000e620000000800 */
[-CC-:B------:R-:W-:Y:S01]  /*166b0*/  FFMA.FTZ R132, R132, R0.reuse, -R9.reuse ;  /* 0x0000000084847223 */ /* 0x180fe20000010809 */
[-CC-:B------:R-:W-:Y:S01]  /*166c0*/  FFMA.FTZ R136, R136, R0.reuse, -R9.reuse ;  /* 0x0000000088887223 */ /* 0x180fe20000010809 */
[-CC-:B------:R-:W-:Y:S01]  /*166d0*/  FFMA.FTZ R133, R133, R0.reuse, -R9.reuse ;  /* 0x0000000085857223 */ /* 0x180fe20000010809 */
[-CC-:B------:R-:W-:Y:S01]  /*166e0*/  FFMA.FTZ R137, R137, R0.reuse, -R9.reuse ;  /* 0x0000000089897223 */ /* 0x180fe20000010809 */
[-CC-:B------:R-:W-:Y:S01]  /*166f0*/  FFMA.FTZ R140, R140, R0.reuse, -R9.reuse ;  /* 0x000000008c8c7223 */ /* 0x180fe20000010809 */
[-CC-:B------:R-:W-:Y:S01]  /*16700*/  FFMA.FTZ R141, R141, R0.reuse, -R9.reuse ;  /* 0x000000008d8d7223 */ /* 0x180fe20000010809 */
[--C-:B------:R-:W-:Y:S01]  /*16710*/  FFMA.FTZ R144, R144, R0, -R9.reuse ;  /* 0x0000000090907223 */ /* 0x100fe20000010809 */
[----:B------:R-:W2:Y:S01]  /*16720*/  MUFU.EX2 R159, R159 ;  /* 0x0000009f009f7308 */ /* 0x000ea20000000800 */
[----:B0-----:R-:W-:Y:S01]  /*16730*/  FFMA.FTZ R216, R7, R216, R10 ;  /* 0x000000d807d87223 */ /* 0x001fe2000001000a */
[-CC-:B------:R-:W-:Y:S01]  /*16740*/  FFMA.FTZ R145, R145, R0.reuse, -R9.reuse ;  /* 0x0000000091917223 */ /* 0x180fe20000010809 */
[-C--:B------:R-:W-:Y:S01]  /*16750*/  FFMA.FTZ R9, R148, R0.reuse, -R9 ;  /* 0x0000000094097223 */ /* 0x080fe20000010809 */
[-CC-:B------:R-:W-:Y:S01]  /*16760*/  FFMA.FTZ R171, R158, R0.reuse, -R161.reuse ;  /* 0x000000009eab7223 */ /* 0x180fe200000108a1 */
[-CC-:B------:R-:W-:Y:S01]  /*16770*/  FFMA.FTZ R135, R135, R0.reuse, -R161.reuse ;  /* 0x0000000087877223 */ /* 0x180fe200000108a1 */
[-CC-:B------:R-:W-:Y:S01]  /*16780*/  FFMA.FTZ R138, R138, R0.reuse, -R161.reuse ;  /* 0x000000008a8a7223 */ /* 0x180fe200000108a1 */
[-CC-:B------:R-:W-:Y:S01]  /*16790*/  FFMA.FTZ R139, R139, R0.reuse, -R161.reuse ;  /* 0x000000008b8b7223 */ /* 0x180fe200000108a1 */
[----:B------:R-:W0:Y:S01]  /*167a0*/  MUFU.EX2 R12, R12 ;  /* 0x0000000c000c7308 */ /* 0x000e220000000800 */
[----:B-1----:R-:W-:Y:S01]  /*167b0*/  FFMA.FTZ R215, R3, R215, R6 ;  /* 0x000000d703d77223 */ /* 0x002fe20000010006 */
[-CC-:B------:R-:W-:Y:S01]  /*167c0*/  FFMA.FTZ R142, R142, R0.reuse, -R161.reuse ;  /* 0x000000008e8e7223 */ /* 0x180fe200000108a1 */
[-CC-:B------:R-:W-:Y:S01]  /*167d0*/  FFMA.FTZ R143, R143, R0.reuse, -R161.reuse ;  /* 0x000000008f8f7223 */ /* 0x180fe200000108a1 */
[-CC-:B------:R-:W-:Y:S01]  /*167e0*/  FFMA.FTZ R146, R146, R0.reuse, -R161.reuse ;  /* 0x0000000092927223 */ /* 0x180fe200000108a1 */
[-CC-:B------:R-:W-:Y:S01]  /*167f0*/  FFMA.FTZ R147, R147, R0.reuse, -R161.reuse ;  /* 0x0000000093937223 */ /* 0x180fe200000108a1 */
[-CC-:B------:R-:W-:Y:S01]  /*16800*/  FFMA.FTZ R149, R149, R0.reuse, -R161.reuse ;  /* 0x0000000095957223 */ /* 0x180fe200000108a1 */
[-CC-:B------:R-:W-:Y:S01]  /*16810*/  FFMA.FTZ R150, R150, R0.reuse, -R161.reuse ;  /* 0x0000000096967223 */ /* 0x180fe200000108a1 */
[----:B------:R-:W1:Y:S01]  /*16820*/  MUFU.EX2 R13, R13 ;  /* 0x0000000d000d7308 */ /* 0x000e620000000800 */
[----:B--2---:R-:W-:Y:S01]  /*16830*/  FADD.FTZ R148, R159, R216 ;  /* 0x000000d89f947221 */ /* 0x004fe20000010000 */
[-CC-:B------:R-:W-:Y:S01]  /*16840*/  FFMA.FTZ R151, R151, R0.reuse, -R161.reuse ;  /* 0x0000000097977223 */ /* 0x180fe200000108a1 */
[-CC-:B------:R-:W-:Y:S01]  /*16850*/  FFMA.FTZ R152, R152, R0.reuse, -R161.reuse ;  /* 0x0000000098987223 */ /* 0x180fe200000108a1 */
[-CC-:B------:R-:W-:Y:S01]  /*16860*/  FFMA.FTZ R153, R153, R0.reuse, -R161.reuse ;  /* 0x0000000099997223 */ /* 0x180fe200000108a1 */
[-CC-:B------:R-:W-:Y:S01]  /*16870*/  FFMA.FTZ R154, R154, R0.reuse, -R161.reuse ;  /* 0x000000009a9a7223 */ /* 0x180fe200000108a1 */
[-CC-:B------:R-:W-:Y:S01]  /*16880*/  FFMA.FTZ R155, R155, R0.reuse, -R161.reuse ;  /* 0x000000009b9b7223 */ /* 0x180fe200000108a1 */
[-C--:B------:R-:W-:Y:S01]  /*16890*/  FFMA.FTZ R156, R156, R0.reuse, -R161 ;  /* 0x000000009c9c7223 */ /* 0x080fe200000108a1 */
[----:B------:R-:W2:Y:S01]  /*168a0*/  MUFU.EX2 R126, R126 ;  /* 0x0000007e007e7308 */ /* 0x000ea20000000800 */
[----:B0-----:R-:W-:Y:S01]  /*168b0*/  FADD.FTZ R158, R12, R215 ;  /* 0x000000d70c9e7221 */ /* 0x001fe20000010000 */
[----:B------:R-:W-:-:S06]  /*168c0*/  FFMA.FTZ R157, R157, R0, -R161 ;  /* 0x000000009d9d7223 */ /* 0x000fcc00000108a1 */
[----:B------:R-:W0:Y:S01]  /*168d0*/  MUFU.EX2 R14, R14 ;  /* 0x0000000e000e7308 */ /* 0x000e220000000800 */
[----:B-1----:R-:W-:-:S07]  /*168e0*/  FADD.FTZ R148, R13, R148 ;  /* 0x000000940d947221 */ /* 0x002fce0000010000 */
[----:B------:R-:W1:Y:S01]  /*168f0*/  MUFU.EX2 R127, R127 ;  /* 0x0000007f007f7308 */ /* 0x000e620000000800 */
[----:B--2---:R-:W-:-:S07]  /*16900*/  FADD.FTZ R158, R126, R158 ;  /* 0x0000009e7e9e7221 */ /* 0x004fce0000010000 */
[----:B------:R-:W2:Y:S01]  /*16910*/  MUFU.EX2 R15, R15 ;  /* 0x0000000f000f7308 */ /* 0x000ea20000000800 */
[----:B0-----:R-:W-:-:S07]  /*16920*/  FADD.FTZ R148, R14, R148 ;  /* 0x000000940e947221 */ /* 0x001fce0000010000 */
        /* <DEDUP_REMOVED lines=77> */
[----:B0-----:R-:W-:Y:S01]  /*16e00*/  FADD.FTZ R158, R157, R158 ;  /* 0x0000009e9d9e7221 */ /* 0x001fe20000010000 */
[----:B-1----:R-:W-:-:S03]  /*16e10*/  FADD.FTZ R216, R9, R148 ;  /* 0x0000009409d87221 */ /* 0x002fc60000010000 */
[----:B--2---:R-:W-:Y:S01]  /*16e20*/  FADD.FTZ R215, R171, R158 ;  /* 0x0000009eabd77221 */ /* 0x004fe20000010000 */
[----:B------:R-:W-:Y:S06]  /*16e30*/  @!P0 BRA `(.L_x_638) ;  /* 0x0000000000048947 */ /* 0x000fec0003800000 */
[----:B------:R-:W-:Y:S01]  /*16e40*/  BPT.TRAP 0x1 ;  /* 0x000000040000795c */ /* 0x000fe20000300000 */
.L_x_638:
[C---:B------:R-:W-:Y:S01]  /*16e50*/  ISETP.GT.AND P1, PT, R8.reuse, R222, PT ;  /* 0x000000de0800720c */ /* 0x040fe20003f24270 */
[----:B------:R-:W-:Y:S01]  /*16e60*/  VIADD R11, R11, 0x30860 ;  /* 0x000308600b0b7836 */ /* 0x000fe20000000000 */
[----:B------:R-:W-:Y:S01]  /*16e70*/  F2FP.BF16.F32.PACK_AB R188, R159, R10 ;  /* 0x0000000a9fbc723e */ /* 0x000fe200000010ff */
[----:B------:R-:W-:Y:S01]  /*16e80*/  VIADD R8, R8, 0xffffffff ;  /* 0xffffffff08087836 */ /* 0x000fe20000000000 */
[----:B------:R-:W-:Y:S01]  /*16e90*/  F2FP.BF16.F32.PACK_AB R189, R12, R6 ;  /* 0x000000060cbd723e */ /* 0x000fe200000010ff */
[----:B------:R-:W-:Y:S01]  /*16ea0*/  IMAD.MOV.U32 R6, RZ, RZ, R210 ;  /* 0x000000ffff067224 */ /* 0x000fe200078e00d2 */
[----:B------:R-:W-:Y:S02]  /*16eb0*/  PRMT R11, R224, 0x654, R11 ;  /* 0x00000654e00b7816 */ /* 0x000fe4000000000b */
[----:B------:R-:W-:Y:S01]  /*16ec0*/  F2FP.BF16.F32.PACK_AB R170, R9, R145 ;  /* 0x0000009109aa723e */ /* 0x000fe200000010ff */
[----:B------:R-:W-:Y:S01]  /*16ed0*/  IMAD.MOV.U32 R9, RZ, RZ, R4 ;  /* 0x000000ffff097224 */ /* 0x000fe200078e0004 */
[----:B------:R0:W-:Y:S01]  /*16ee0*/  SYNCS.ARRIVE.TRANS64.RED.A1T0 RZ, [R11+URZ], RZ ;  /* 0x000000ff0bff79a7 */ /* 0x0001e2000810043f */
[----:B------:R-:W-:-:S02]  /*16ef0*/  F2FP.BF16.F32.PACK_AB R190, R14, R13 ;  /* 0x0000000d0ebe723e */ /* 0x000fc400000010ff */
[----:B------:R-:W-:Y:S02]  /*16f00*/  F2FP.BF16.F32.PACK_AB R191, R127, R126 ;  /* 0x0000007e7fbf723e */ /* 0x000fe400000010ff */
[----:B------:R-:W-:Y:S02]  /*16f10*/  F2FP.BF16.F32.PACK_AB R184, R20, R15 ;  /* 0x0000000f14b8723e */ /* 0x000fe400000010ff */
[----:B------:R-:W-:Y:S01]  /*16f20*/  F2FP.BF16.F32.PACK_AB R185, R131, R130 ;  /* 0x0000008283b9723e */ /* 0x000fe200000010ff */
[----:B0-----:R-:W-:Y:S01]  /*16f30*/  IMAD.MOV.U32 R11, RZ, RZ, R221 ;  /* 0x000000ffff0b7224 */ /* 0x001fe200078e00dd */
        /* <DEDUP_REMOVED lines=19> */
.L_x_626:
[----:B------:R-:W-:Y:S05]  /*17070*/  BSYNC B0 ;  /* 0x0000000000007941 */ /* 0x000fea0003800000 */
.L_x_625:
        /* <DEDUP_REMOVED lines=99> */
.L_x_640:
[----:B------:R-:W-:Y:S01]  /*176b0*/  IMAD R6, R210, 0x8, R2 ;  /* 0x00000008d2067824 */ /* 0x000fe200078e0202 */
[----:B------:R-:W-:-:S04]  /*176c0*/  SHF.L.U32 R3, R221, 0x1f, RZ ;  /* 0x0000001fdd037819 */ /* 0x000fc800000006ff */
[----:B------:R0:W1:Y:S01]  /*176d0*/  SYNCS.PHASECHK.TRANS64.TRYWAIT P1, [R6+URZ+0x30850], R3 ;  /* 0x03085003060075a7 */ /* 0x000062000802017f */
[----:B------:R-:W-:Y:S05]  /*176e0*/  @!P0 BRA `(.L_x_641) ;  /* 0x0000000000048947 */ /* 0x000fea0003800000 */
[----:B------:R-:W-:Y:S01]  /*176f0*/  BPT.TRAP 0x1 ;  /* 0x000000040000795c */ /* 0x000fe20000300000 */
.L_x_641:
[----:B------:R-:W-:Y:S01]  /*17700*/  VIADD R2, R2, 0x400 ;  /* 0x0000040002027836 */ /* 0x000fe20000000000 */
[----:B------:R-:W-:Y:S04]  /*17710*/  BSSY B0, `(.L_x_642) ;  /* 0x0000008000007945 */ /* 0x000fe80003800000 */
[----:B------:R-:W-:-:S04]  /*17720*/  SHF.R.U32.HI R2, RZ, 0x4, R2 ;  /* 0x00000004ff027819 */ /* 0x000fc80000011602 */
[----:B------:R-:W-:-:S04]  /*17730*/  LOP3.LUT R2, R2, 0x3fff, RZ, 0xc0, !PT ;  /* 0x00003fff02027812 */ /* 0x000fc800078ec0ff */
[----:B------:R-:W-:-:S05]  /*17740*/  LOP3.LUT R2, R2, 0x3000000, RZ, 0xfc, !PT ;  /* 0x0300000002027812 */ /* 0x000fca00078efcff */
[----:B------:R-:W-:Y:S01]  /*17750*/  IMAD R7, R210, 0x900, R2 ;  /* 0x00000900d2077824 */ /* 0x000fe200078e0202 */
[----:B-1----:R-:W-:Y:S06]  /*17760*/  @P1 BRA `(.L_x_643) ;  /* 0x0000000000081947 */ /* 0x002fec0003800000 */
[----:B------:R-:W1:Y:S02]  /*17770*/  SYNCS.PHASECHK.TRANS64.TRYWAIT P1, [R6+URZ+0x30850], R3 ;  /* 0x03085003060075a7 */ /* 0x000e64000802017f */
[----:B-1----:R-:W-:Y:S05]  /*17780*/  @!P1 BRA `(.L_x_644) ;  /* 0x000000c8002c9947 */ /* 0x002fea0003800000 */
.L_x_643:
[----:B------:R-:W-:Y:S05]  /*17790*/  BSYNC B0 ;  /* 0x0000000000007941 */ /* 0x000fea0003800000 */
.L_x_642:
[----:B------:R-:W-:Y:S01]  /*177a0*/  IMAD.MOV.U32 R2, RZ, RZ, R7 ;  /* 0x000000ffff027224 */ /* 0x000fe200078e0007 */
[----:B------:R-:W-:Y:S01]  /*177b0*/  WARPGROUP.ARRIVE ;  /* 0x00000000000079c5 */ /* 0x000fe20000000000 */
[----:B01----:R-:W-:Y:S01]  /*177c0*/  IMAD.MOV.U32 R3, RZ, RZ, 0x40000040 ;  /* 0x40000040ff037424 */ /* 0x003fe200078e00ff */
[----:B------:R-:W-:Y:S01]  /*177d0*/  MOV R121, RZ ;  /* 0x000000ff00797202 */ /* 0x000fe20000000f00 */
[----:B------:R-:W-:Y:S01]  /*177e0*/  IMAD.MOV.U32 R120, RZ, RZ, -0x800000 ;  /* 0xff800000ff787424 */ /* 0x000fe200078e00ff */
[----:B------:R-:W-:Y:S01]  /*177f0*/  R2UR UR6, R2 ;  /* 0x00000000020672ca */ /* 0x000fe200000e0000 */
[----:B------:R-:W-:Y:S01]  /*17800*/  VIADD R2, R7, 0x80 ;  /* 0x0000008007027836 */ /* 0x000fe20000000000 */
[----:B------:R-:W-:Y:S01]  /*17810*/  R2UR UR7, R3 ;  /* 0x00000000030772ca */ /* 0x000fe200000e0000 */
[----:B------:R-:W-:-:S12]  /*17820*/  IMAD.MOV.U32 R3, RZ, RZ, 0x40000040 ;  /* 0x40000040ff037424 */ /* 0x000fd800078e00ff */
        /* <DEDUP_REMOVED lines=29> */
[----:B------:R-:W-:Y:S02]  /*17a00*/  R2UR UR6, R2 ;  /* 0x00000000020672ca */ /* 0x000fe400000e0000 */
[----:B------:R-:W-:Y:S01]  /*17a10*/  R2UR UR7, R3 ;  /* 0x00000000030772ca */ /* 0x000fe200000e0000 */
[----:B------:R-:W0:Y:S04]  /*17a20*/  SHFL.BFLY PT, R2, R215, 0x2, 0x1f ;  /* 0x0c401f00d7027f89 */ /* 0x000e2800000e0000 */
[----:B------:R-:W1:Y:S01]  /*17a30*/  SHFL.BFLY PT, R3, R216, 0x2, 0x1f ;  /* 0x0c401f00d8037f89 */ /* 0x000e6200000e0000 */
[----:B0-----:R-:W-:Y:S01]  /*17a40*/  FADD.FTZ R7, R2, R215 ;  /* 0x000000d702077221 */ /* 0x001fe20000010000 */
[----:B-1----:R-:W-:-:S04]  /*17a50*/  FADD.FTZ R3, R3, R216 ;  /* 0x000000d803037221 */ /* 0x002fc80000010000 */
[----:B------:R-:W0:Y:S04]  /*17a60*/  SHFL.BFLY PT, R8, R7, 0x1, 0x1f ;  /* 0x0c201f0007087f89 */ /* 0x000e2800000e0000 */
[----:B------:R-:W1:Y:S01]  /*17a70*/  SHFL.BFLY PT, R2, R3, 0x1, 0x1f ;  /* 0x0c201f0003027f89 */ /* 0x000e6200000e0000 */
[----:B0-----:R-:W-:Y:S01]  /*17a80*/  FADD.FTZ R12, R7, R8 ;  /* 0x00000008070c7221 */ /* 0x001fe20000010000 */
[----:B-1----:R-:W-:-:S04]  /*17a90*/  FADD.FTZ R11, R3, R2 ;  /* 0x00000002030b7221 */ /* 0x002fc80000010000 */
[----:B------:R-:W-:Y:S01]  /*17aa0*/  FSETP.NE.FTZ.AND P2, PT, R12, RZ, PT ;  /* 0x000000ff0c00720b */ /* 0x000fe20003f55000 */
[----:B------:R-:W-:Y:S02]  /*17ab0*/  IMAD.MOV.U32 R2, RZ, RZ, RZ ;  /* 0x000000ffff027224 */ /* 0x000fe400078e00ff */
[----:B------:R-:W-:Y:S01]  /*17ac0*/  IMAD.MOV.U32 R3, RZ, RZ, -0x800000 ;  /* 0xff800000ff037424 */ /* 0x000fe200078e00ff */
[----:B------:R-:W-:-:S09]  /*17ad0*/  FSETP.NE.FTZ.AND P1, PT, R11, RZ, PT ;  /* 0x000000ff0b00720b */ /* 0x000fd20003f35000 */
[----:B------:R-:W0:Y:S04]  /*17ae0*/  @P2 MUFU.LG2 R10, R12 ;  /* 0x0000000c000a2308 */ /* 0x000e280000000c00 */
[C---:B------:R-:W-:Y:S01]  /*17af0*/  @P1 FMUL.FTZ R8, R0.reuse, 0.69314718246459960938 ;  /* 0x3f31721800081820 */ /* 0x040fe20000410000 */
[----:B------:R-:W-:-:S03]  /*17b00*/  @P2 FMUL.FTZ R0, R0, 0.69314718246459960938 ;  /* 0x3f31721800002820 */ /* 0x000fc60000410000 */
        /* <DEDUP_REMOVED lines=9> */
[----:B------:R-:W-:Y:S03]  /*17ba0*/  HGMMA.64x192x16.F32.BF16 R24, R168, gdesc[UR4].tnspB, R24, gsb0 ;  /* 0x42e00004a8187df0 */ /* 0x000fe60008001818 */
[----:B------:R-:W-:Y:S02]  /*17bb0*/  WARPGROUP.DEPBAR.LE gsb0, 0x0 ;  /* 0x00008000000079c5 */ /* 0x000fe40000010000 */
[----:B--23--:R-:W-:Y:S05]  /*17bc0*/  @!P0 BRA `(.L_x_645) ;  /* 0x0000000000048947 */ /* 0x00cfea0003800000 */
[----:B------:R-:W-:Y:S01]  /*17bd0*/  BPT.TRAP 0x1 ;  /* 0x000000040000795c */ /* 0x000fe20000300000 */
.L_x_645:
[----:B------:R-:W-:Y:S02]  /*17be0*/  VIADD R5, R6, 0x30860 ;  /* 0x0003086006057836 */ /* 0x000fe40000000000 */
[-C--:B------:R-:W-:Y:S01]  /*17bf0*/  FMUL.FTZ R4, R24, R121.reuse ;  /* 0x0000007918047220 */ /* 0x080fe20000410000 */
[----:B------:R-:W-:Y:S02]  /*17c00*/  VIADD R210, R210, 0x1 ;  /* 0x00000001d2d27836 */ /* 0x000fe40000000000 */
[-C--:B------:R-:W-:Y:S01]  /*17c10*/  FMUL.FTZ R12, R40, R121.reuse ;  /* 0x00000079280c7220 */ /* 0x080fe20000410000 */
[-C--:B------:R-:W-:Y:S01]  /*17c20*/  FMUL.FTZ R13, R41, R121.reuse ;  /* 0x00000079290d7220 */ /* 0x080fe20000410000 */
[----:B------:R-:W-:Y:S01]  /*17c30*/  PRMT R224, R224, 0x654, R5 ;  /* 0x00000654e0e07816 */ /* 0x000fe20000000005 */
[-C--:B------:R-:W-:Y:S01]  /*17c40*/  FMUL.FTZ R5, R25, R121.reuse ;  /* 0x0000007919057220 */ /* 0x080fe20000410000 */
[----:B------:R-:W-:Y:S01]  /*17c50*/  ISETP.NE.AND P1, PT, R210, 0x2, PT ;  /* 0x00000002d200780c */ /* 0x000fe20003f25270 */
[-C--:B------:R-:W-:Y:S01]  /*17c60*/  FMUL.FTZ R14, R44, R121.reuse ;  /* 0x000000792c0e7220 */ /* 0x080fe20000410000 */
[----:B------:R1:W-:Y:S01]  /*17c70*/  SYNCS.ARRIVE.TRANS64.RED.A1T0 RZ, [R224+URZ], RZ ;  /* 0x000000ffe0ff79a7 */ /* 0x0003e2000810043f */
[-C--:B------:R-:W-:Y:S01]  /*17c80*/  FMUL.FTZ R15, R45, R121.reuse ;  /* 0x000000792d0f7220 */ /* 0x080fe20000410000 */
[-C--:B------:R-:W-:Y:S01]  /*17c90*/  FMUL.FTZ R20, R48, R121.reuse ;  /* 0x0000007930147220 */ /* 0x080fe20000410000 */
[-C--:B------:R-:W-:Y:S01]  /*17ca0*/  FMUL.FTZ R21, R49, R121.reuse ;  /* 0x0000007931157220 */ /* 0x080fe20000410000 */
[-C--:B------:R-:W-:Y:S01]  /*17cb0*/  FMUL.FTZ R24, R52, R121.reuse ;  /* 0x0000007934187220 */ /* 0x080fe20000410000 */
[-C--:B------:R-:W-:Y:S01]  /*17cc0*/  FMUL.FTZ R25, R53, R121.reuse ;  /* 0x0000007935197220 */ /* 0x080fe20000410000 */
[----:B------:R-:W-:Y:S01]  /*17cd0*/  SEL R0, RZ, 0x1, P1 ;  /* 0x00000001ff007807 */ /* 0x000fe20000800000 */
        /* <DEDUP_REMOVED lines=39> */
[-C--:B0-----:R-:W-:Y:S01]  /*17f50*/  FMUL.FTZ R26, R26, R2.reuse ;  /* 0x000000021a1a7220 */ /* 0x081fe20000410000 */
        /* <DEDUP_REMOVED lines=47> */
[----:B------:R-:W-:Y:S01]  /*18250*/  LOP3.LUT R221, R221, R0, RZ, 0x3c, !PT ;  /* 0x00000000dddd7212 */ /* 0x000fe200078e3cff */
[----:B------:R-:W-:Y:S01]  /*18260*/  VIADD R229, R229, 0x1 ;  /* 0x00000001e5e57836 */ /* 0x000fe20000000000 */
[----:B-1----:R-:W-:-:S07]  /*18270*/  SEL R210, R210, RZ, P1 ;  /* 0x000000ffd2d27207 */ /* 0x002fce0000800000 */
.L_x_567:
[----:B------:R-:W0:Y:S08]  /*18280*/  S2UR UR4, SR_CgaCtaId ;  /* 0x00000000000479c3 */ /* 0x000e300000008800 */
[----:B------:R-:W-:Y:S01]  /*18290*/  BAR.SYNC.DEFER_BLOCKING 0x5, 0x180 ;  /* 0x0146000000007b1d */ /* 0x000fe20000010000 */
[----:B------:R-:W-:-:S05]  /*182a0*/  MOV R57, 0x400 ;  /* 0x0000040000397802 */ /* 0x000fca0000000f00 */
[----:B------:R-:W-:Y:S01]  /*182b0*/  BSSY B0, `(.L_x_646) ;  /* 0x00003c0000007945 */ /* 0x000fe20003800000 */
[----:B0-----:R-:W-:-:S05]  /*182c0*/  IMAD.U32 R224, RZ, RZ, UR4 ;  /* 0x00000004ffe07e24 */ /* 0x001fca000f8e00ff */
[----:B------:R-:W-:-:S05]  /*182d0*/  LEA R2, R224, R57, 0x18 ;  /* 0x00000039e0027211 */ /* 0x000fca00078ec0ff */
[----:B------:R0:W1:Y:S01]  /*182e0*/  LDS.128 R136, [R2+0x308d0] ;  /* 0x0308d00002887984 */ /* 0x0000620000000c00 */
[----:B------:R-:W-:Y:S06]  /*182f0*/  BAR.ARV 0x4, 0x180 ;  /* 0x0106000000007b1d */ /* 0x000fec0000002000 */
[----:B------:R-:W-:Y:S05]  /*18300*/  @P0 BRA `(.L_x_647) ;  /* 0x0000002c00840947 */ /* 0x000fea0003800000 */
[----:B------:R-:W2:Y:S01]  /*18310*/  LDL R0, [R1+0x114] ;  /* 0x0001140001007983 */ /* 0x000ea20000100800 */
[----:B------:R-:W3:Y:S01]  /*18320*/  S2R R57, SR_SWINHI ;  /* 0x0000000000397919 */ /* 0x000ee20000002f00 */
[----:B------:R-:W-:Y:S01]  /*18330*/  F2FP.BF16.F32.PACK_AB R58, R7, R6 ;  /* 0x00000006073a723e */ /* 0x000fe200000010ff */
[----:B------:R-:W-:Y:S01]  /*18340*/  ULDC.64 UR6, c[0x0][0xc00] ;  /* 0x0003000000067ab9 */ /* 0x000fe20000000a00 */
[----:B------:R-:W-:Y:S01]  /*18350*/  F2FP.BF16.F32.PACK_AB R59, R31, R30 ;  /* 0x0000001e1f3b723e */ /* 0x000fe200000010ff */
[----:B------:R-:W4:Y:S01]  /*18360*/  LDL.LU R133, [R1+0xa8] ;  /* 0x0000a80001857983 */ /* 0x000f220000300800 */
[----:B------:R-:W-:Y:S01]  /*18370*/  F2FP.BF16.F32.PACK_AB R62, R11, R10 ;  /* 0x0000000a0b3e723e */ /* 0x000fe200000010ff */
[----:B------:R-:W-:Y:S01]  /*18380*/  ULDC.64 UR4, c[0x0][0xc08] ;  /* 0x0003020000047ab9 */ /* 0x000fe20000000a00 */
[----:B------:R-:W-:Y:S01]  /*18390*/  F2FP.BF16.F32.PACK_AB R63, R39, R38 ;  /* 0x00000026273f723e */ /* 0x000fe200000010ff */
[----:B------:R-:W4:Y:S04]  /*183a0*/  LDL R132, [R1+0x110] ;  /* 0x0001100001847983 */ /* 0x000f280000100800 */
[----:B------:R-:W4:Y:S04]  /*183b0*/  LDL R131, [R1+0x40] ;  /* 0x0000400001837983 */ /* 0x000f280000100800 */
[----:B------:R-:W4:Y:S01]  /*183c0*/  LDL R130, [R1+0x44] ;  /* 0x0000440001827983 */ /* 0x000f220000100800 */
[----:B------:R-:W-:-:S02]  /*183d0*/  MOV R116, R2 ;  /* 0x0000000200747202 */ /* 0x000fc40000000f00 */
[----:B---3--:R-:W-:Y:S01]  /*183e0*/  MOV R117, R57 ;  /* 0x0000003900757202 */ /* 0x008fe20000000f00 */
[----:B------:R-:W-:Y:S02]  /*183f0*/  BAR.SYNC.DEFER_BLOCKING 0x1, 0x100 ;  /* 0x0044000000007b1d */ /* 0x000fe40000010000 */
[----:B--2---:R-:W-:-:S03]  /*18400*/  IMAD.WIDE R64, R0, 0x2, R116 ;  /* 0x0000000200407825 */ /* 0x004fc600078e0274 */
[C---:B------:R-:W-:Y:S02]  /*18410*/  IADD3 R61, P0, R64.reuse, 0x20, RZ ;  /* 0x00000020403d7810 */ /* 0x040fe40007f1e0ff */
[----:B------:R-:W-:Y:S02]  /*18420*/  IADD3 R122, P1, R64, 0x40, RZ ;  /* 0x00000040407a7810 */ /* 0x000fe40007f3e0ff */
[----:B------:R-:W-:Y:S02]  /*18430*/  LOP3.LUT R60, R61, 0x380, RZ, 0xc0, !PT ;  /* 0x000003803d3c7812 */ /* 0x000fe400078ec0ff */
[----:B------:R-:W-:Y:S02]  /*18440*/  LOP3.LUT R123, R122, 0x380, RZ, 0xc0, !PT ;  /* 0x000003807a7b7812 */ /* 0x000fe400078ec0ff */
[----:B------:R-:W-:Y:S02]  /*18450*/  SHF.R.U64 R60, R60, 0x3, RZ ;  /* 0x000000033c3c7819 */ /* 0x000fe400000012ff */
[----:B------:R-:W-:-:S02]  /*18460*/  SHF.R.U64 R123, R123, 0x3, RZ ;  /* 0x000000037b7b7819 */ /* 0x000fc400000012ff */
[----:B------:R-:W-:Y:S02]  /*18470*/  LOP3.LUT R57, R64, 0x380, RZ, 0xc0, !PT ;  /* 0x0000038040397812 */ /* 0x000fe400078ec0ff */
[----:B------:R-:W-:Y:S01]  /*18480*/  LOP3.LUT R60, R60, R61, RZ, 0x3c, !PT ;  /* 0x0000003d3c3c7212 */ /* 0x000fe200078e3cff */
[--C-:B------:R-:W-:Y:S01]  /*18490*/  IMAD.X R61, RZ, RZ, R65.reuse, P0 ;  /* 0x000000ffff3d7224 */ /* 0x100fe200000e0641 */
[----:B------:R-:W-:Y:S01]  /*184a0*/  LOP3.LUT R122, R123, R122, RZ, 0x3c, !PT ;  /* 0x0000007a7b7a7212 */ /* 0x000fe200078e3cff */
[----:B------:R-:W-:Y:S01]  /*184b0*/  IMAD.X R123, RZ, RZ, R65, P1 ;  /* 0x000000ffff7b7224 */ /* 0x000fe200008e0641 */
[----:B------:R-:W-:Y:S02]  /*184c0*/  SHF.R.U64 R57, R57, 0x3, RZ ;  /* 0x0000000339397819 */ /* 0x000fe400000012ff */
[C---:B------:R-:W-:Y:S02]  /*184d0*/  IADD3 R66, P0, R64.reuse, 0x60, RZ ;  /* 0x0000006040427810 */ /* 0x040fe40007f1e0ff */
[----:B------:R-:W-:-:S02]  /*184e0*/  IADD3 R0, P1, R64, 0x4000, RZ ;  /* 0x0000400040007810 */ /* 0x000fc40007f3e0ff */
[----:B------:R-:W-:Y:S01]  /*184f0*/  LOP3.LUT R56, R57, R64, RZ, 0x3c, !PT ;  /* 0x0000004039387212 */ /* 0x000fe200078e3cff */
[----:B------:R-:W-:Y:S01]  /*18500*/  IMAD.MOV.U32 R57, RZ, RZ, R65 ;  /* 0x000000ffff397224 */ /* 0x000fe200078e0041 */
[----:B------:R-:W-:Y:S02]  /*18510*/  LOP3.LUT R67, R66, 0x380, RZ, 0xc0, !PT ;  /* 0x0000038042437812 */ /* 0x000fe400078ec0ff */
[----:B------:R-:W-:Y:S02]  /*18520*/  LOP3.LUT R125, R0, 0x380, RZ, 0xc0, !PT ;  /* 0x00000380007d7812 */ /* 0x000fe400078ec0ff */
[----:B------:R-:W-:Y:S02]  /*18530*/  SHF.R.U64 R67, R67, 0x3, RZ ;  /* 0x0000000343437819 */ /* 0x000fe400000012ff */
[----:B------:R-:W-:Y:S02]  /*18540*/  SHF.R.U64 R125, R125, 0x3, RZ ;  /* 0x000000037d7d7819 */ /* 0x000fe400000012ff */
[----:B------:R-:W-:-:S02]  /*18550*/  MOV R124, R56 ;  /* 0x00000038007c7202 */ /* 0x000fc40000000f00 */
[----:B------:R-:W-:Y:S02]  /*18560*/  F2FP.BF16.F32.PACK_AB R56, R5, R4 ;  /* 0x000000040538723e */ /* 0x000fe400000010ff */
[----:B------:R-:W-:Y:S02]  /*18570*/  F2FP.BF16.F32.PACK_AB R57, R27, R26 ;  /* 0x0000001a1b39723e */ /* 0x000fe400000010ff */
[----:B------:R-:W-:Y:S02]  /*18580*/  MOV R121, R60 ;  /* 0x0000003c00797202 */ /* 0x000fe40000000f00 */
[----:B------:R-:W-:Y:S02]  /*18590*/  F2FP.BF16.F32.PACK_AB R60, R9, R8 ;  /* 0x00000008093c723e */ /* 0x000fe400000010ff */
[----:B------:R-:W-:Y:S02]  /*185a0*/  F2FP.BF16.F32.PACK_AB R61, R35, R34 ;  /* 0x00000022233d723e */ /* 0x000fe400000010ff */
[----:B------:R-:W-:Y:S01]  /*185b0*/  LOP3.LUT R66, R67, R66, RZ, 0x3c, !PT ;  /* 0x0000004243427212 */ /* 0x000fe200078e3cff */
[----:B------:R-:W-:Y:S01]  /*185c0*/  IMAD.X R67, RZ, RZ, R65, P0 ;  /* 0x000000ffff437224 */ /* 0x000fe200000e0641 */
[----:B------:R-:W-:-:S02]  /*185d0*/  MOV R123, R122 ;  /* 0x0000007a007b7202 */ /* 0x000fc40000000f00 */
[----:B------:R-:W-:Y:S02]  /*185e0*/  LOP3.LUT R122, R125, R0, RZ, 0x3c, !PT ;  /* 0x000000007d7a7212 */ /* 0x000fe400078e3cff */
[----:B------:R-:W-:Y:S01]  /*185f0*/  IADD3 R0, P0, R64, 0x4020, RZ ;  /* 0x0000402040007810 */ /* 0x000fe20007f1e0ff */
[----:B------:R2:W-:Y:S04]  /*18600*/  STSM.16.M88.4 [R124], R56 ;  /* 0x000000387c007844 */ /* 0x0005e80000000200 */
[----:B------:R3:W-:Y:S01]  /*18610*/  STSM.16.M88.4 [R121], R60 ;  /* 0x0000003c79007844 */ /* 0x0007e20000000200 */
[----:B------:R-:W-:Y:S02]  /*18620*/  MOV R67, R66 ;  /* 0x0000004200437202 */ /* 0x000fe40000000f00 */
[----:B--2---:R-:W-:-:S02]  /*18630*/  F2FP.BF16.F32.PACK_AB R56, R13, R12 ;  /* 0x0000000c0d38723e */ /* 0x004fc400000010ff */
[----:B------:R-:W-:Y:S02]  /*18640*/  F2FP.BF16.F32.PACK_AB R57, R43, R42 ;  /* 0x0000002a2b39723e */ /* 0x000fe400000010ff */
[----:B---3--:R-:W-:Y:S02]  /*18650*/  LOP3.LUT R121, R0, 0x380, RZ, 0xc0, !PT ;  /* 0x0000038000797812 */ /* 0x008fe400078ec0ff */
[----:B------:R-:W-:Y:S02]  /*18660*/  F2FP.BF16.F32.PACK_AB R58, R15, R14 ;  /* 0x0000000e0f3a723e */ /* 0x000fe400000010ff */
[----:B------:R-:W-:Y:S02]  /*18670*/  F2FP.BF16.F32.PACK_AB R59, R47, R46 ;  /* 0x0000002e2f3b723e */ /* 0x000fe400000010ff */
[----:B------:R-:W-:-:S03]  /*18680*/  SHF.R.U64 R121, R121, 0x3, RZ ;  /* 0x0000000379797819 */ /* 0x000fc600000012ff */
[----:B------:R2:W-:Y:S01]  /*18690*/  STSM.16.M88.4 [R123], R56 ;  /* 0x000000387b007844 */ /* 0x0005e20000000200 */
[----:B------:R-:W-:Y:S02]  /*186a0*/  LOP3.LUT R66, R121, R0, RZ, 0x3c, !PT ;  /* 0x0000000079427212 */ /* 0x000fe400078e3cff */
[C---:B------:R-:W-:Y:S02]  /*186b0*/  IADD3 R0, P6, R64.reuse, 0x4040, RZ ;  /* 0x0000404040007810 */ /* 0x040fe40007fde0ff */
[----:B------:R-:W-:Y:S02]  /*186c0*/  IADD3 R121, P5, R64, 0x4060, RZ ;  /* 0x0000406040797810 */ /* 0x000fe40007fbe0ff */
[----:B------:R-:W-:Y:S02]  /*186d0*/  F2FP.BF16.F32.PACK_AB R60, R21, R20 ;  /* 0x00000014153c723e */ /* 0x000fe400000010ff */
[----:B------:R-:W-:Y:S01]  /*186e0*/  F2FP.BF16.F32.PACK_AB R61, R51, R50 ;  /* 0x00000032333d723e */ /* 0x000fe200000010ff */
[----:B--2---:R-:W-:Y:S01]  /*186f0*/  IMAD.X R123, RZ, RZ, R65, P1 ;  /* 0x000000ffff7b7224 */ /* 0x004fe200008e0641 */
[----:B------:R-:W-:-:S02]  /*18700*/  F2FP.BF16.F32.PACK_AB R62, R25, R24 ;  /* 0x00000018193e723e */ /* 0x000fc400000010ff */
[----:B------:R-:W-:Y:S02]  /*18710*/  F2FP.BF16.F32.PACK_AB R63, R55, R54 ;  /* 0x00000036373f723e */ /* 0x000fe400000010ff */
[----:B------:R-:W-:Y:S02]  /*18720*/  MOV R122, R122 ;  /* 0x0000007a007a7202 */ /* 0x000fe40000000f00 */
[----:B------:R-:W-:Y:S02]  /*18730*/  LOP3.LUT R123, R0, 0x380, RZ, 0xc0, !PT ;  /* 0x00000380007b7812 */ /* 0x000fe400078ec0ff */
[----:B------:R-:W-:Y:S02]  /*18740*/  F2FP.BF16.F32.PACK_AB R56, R29, R28 ;  /* 0x0000001c1d38723e */ /* 0x000fe400000010ff */
[----:B------:R-:W-:Y:S02]  /*18750*/  F2FP.BF16.F32.PACK_AB R57, R105, R104 ;  /* 0x000000686939723e */ /* 0x000fe400000010ff */
[----:B------:R-:W-:-:S02]  /*18760*/  F2FP.BF16.F32.PACK_AB R58, R33, R32 ;  /* 0x00000020213a723e */ /* 0x000fc400000010ff */
[----:B------:R-:W-:Y:S02]  /*18770*/  F2FP.BF16.F32.PACK_AB R59, R109, R108 ;  /* 0x0000006c6d3b723e */ /* 0x000fe400000010ff */
[----:B------:R-:W-:Y:S02]  /*18780*/  LOP3.LUT R124, R121, 0x380, RZ, 0xc0, !PT ;  /* 0x00000380797c7812 */ /* 0x000fe400078ec0ff */
[----:B------:R-:W-:Y:S01]  /*18790*/  SHF.R.U64 R123, R123, 0x3, RZ ;  /* 0x000000037b7b7819 */ /* 0x000fe200000012ff */
[----:B------:R2:W-:Y:S01]  /*187a0*/  STSM.16.M88.4 [R67], R60 ;  /* 0x0000003c43007844 */ /* 0x0005e20000000200 */
[C---:B------:R-:W-:Y:S02]  /*187b0*/  IADD3 R128, P4, R64.reuse, 0x8000, RZ ;  /* 0x0000800040807810 */ /* 0x040fe40007f9e0ff */
[----:B------:R-:W-:Y:S01]  /*187c0*/  IADD3 R126, P2, R64, 0x8040, RZ ;  /* 0x00008040407e7810 */ /* 0x000fe20007f5e0ff */
[----:B------:R3:W-:Y:S03]  /*187d0*/  STSM.16.M88.4 [R122], R56 ;  /* 0x000000387a007844 */ /* 0x0007e60000000200 */
[----:B------:R-:W-:-:S02]  /*187e0*/  LOP3.LUT R127, R126, 0x380, RZ, 0xc0, !PT ;  /* 0x000003807e7f7812 */ /* 0x000fc400078ec0ff */
[----:B--2---:R-:W-:Y:S02]  /*187f0*/  SHF.R.U64 R60, R124, 0x3, RZ ;  /* 0x000000037c3c7819 */ /* 0x004fe400000012ff */
[----:B------:R-:W-:Y:S02]  /*18800*/  LOP3.LUT R62, R123, R0, RZ, 0x3c, !PT ;  /* 0x000000007b3e7212 */ /* 0x000fe400078e3cff */
[C---:B------:R-:W-:Y:S02]  /*18810*/  IADD3 R124, P3, R64.reuse, 0x8020, RZ ;  /* 0x00008020407c7810 */ /* 0x040fe40007f7e0ff */
[----:B---3--:R-:W-:Y:S01]  /*18820*/  IADD3 R122, P1, R64, 0x8060, RZ ;  /* 0x00008060407a7810 */ /* 0x008fe20007f3e0ff */
[--C-:B------:R-:W-:Y:S01]  /*18830*/  IMAD.X R67, RZ, RZ, R65.reuse, P0 ;  /* 0x000000ffff437224 */ /* 0x100fe200000e0641 */
[----:B------:R-:W-:Y:S01]  /*18840*/  LOP3.LUT R0, R128, 0x380, RZ, 0xc0, !PT ;  /* 0x0000038080007812 */ /* 0x000fe200078ec0ff */
[--C-:B------:R-:W-:Y:S01]  /*18850*/  IMAD.X R63, RZ, RZ, R65.reuse, P6 ;  /* 0x000000ffff3f7224 */ /* 0x100fe200030e0641 */
[----:B------:R-:W-:Y:S01]  /*18860*/  LOP3.LUT R60, R60, R121, RZ, 0x3c, !PT ;  /* 0x000000793c3c7212 */ /* 0x000fe200078e3cff */
[----:B------:R-:W-:Y:S01]  /*18870*/  IMAD.X R61, RZ, RZ, R65, P5 ;  /* 0x000000ffff3d7224 */ /* 0x000fe200028e0641 */
[----:B------:R-:W-:-:S02]  /*18880*/  LOP3.LUT R125, R124, 0x380, RZ, 0xc0, !PT ;  /* 0x000003807c7d7812 */ /* 0x000fc400078ec0ff */
[----:B------:R-:W-:Y:S02]  /*18890*/  LOP3.LUT R123, R122, 0x380, RZ, 0xc0, !PT ;  /* 0x000003807a7b7812 */ /* 0x000fe400078ec0ff */
[----:B------:R-:W-:Y:S02]  /*188a0*/  SHF.R.U64 R129, R0, 0x3, RZ ;  /* 0x0000000300817819 */ /* 0x000fe400000012ff */
[----:B------:R-:W-:Y:S02]  /*188b0*/  MOV R66, R66 ;  /* 0x0000004200427202 */ /* 0x000fe40000000f00 */
[----:B------:R-:W-:Y:S02]  /*188c0*/  MOV R64, R62 ;  /* 0x0000003e00407202 */ /* 0x000fe40000000f00 */
[----:B------:R-:W-:Y:S02]  /*188d0*/  F2FP.BF16.F32.PACK_AB R56, R37, R36 ;  /* 0x000000242538723e */ /* 0x000fe400000010ff */
[----:B------:R-:W-:-:S02]  /*188e0*/  F2FP.BF16.F32.PACK_AB R57, R113, R112 ;  /* 0x000000707139723e */ /* 0x000fc400000010ff */
[----:B------:R-:W-:Y:S02]  /*188f0*/  F2FP.BF16.F32.PACK_AB R58, R41, R40 ;  /* 0x00000028293a723e */ /* 0x000fe400000010ff */
[----:B------:R-:W-:Y:S02]  /*18900*/  F2FP.BF16.F32.PACK_AB R59, R71, R70 ;  /* 0x00000046473b723e */ /* 0x000fe400000010ff */
[----:B------:R-:W-:Y:S02]  /*18910*/  MOV R0, R60 ;  /* 0x0000003c00007202 */ /* 0x000fe40000000f00 */
[----:B------:R-:W-:Y:S02]  /*18920*/  SHF.R.U64 R125, R125, 0x3, RZ ;  /* 0x000000037d7d7819 */ /* 0x000fe400000012ff */
[----:B------:R-:W-:Y:S02]  /*18930*/  SHF.R.U64 R127, R127, 0x3, RZ ;  /* 0x000000037f7f7819 */ /* 0x000fe400000012ff */
[----:B------:R-:W-:-:S02]  /*18940*/  SHF.R.U64 R123, R123, 0x3, RZ ;  /* 0x000000037b7b7819 */ /* 0x000fc400000012ff */
[----:B------:R-:W-:Y:S02]  /*18950*/  F2FP.BF16.F32.PACK_AB R60, R45, R44 ;  /* 0x0000002c2d3c723e */ /* 0x000fe400000010ff */
[----:B------:R-:W-:Y:S02]  /*18960*/  F2FP.BF16.F32.PACK_AB R61, R75, R74 ;  /* 0x0000004a4b3d723e */ /* 0x000fe400000010ff */
[----:B------:R-:W-:Y:S02]  /*18970*/  F2FP.BF16.F32.PACK_AB R62, R49, R48 ;  /* 0x00000030313e723e */ /* 0x000fe400000010ff */
[----:B------:R-:W-:Y:S02]  /*18980*/  F2FP.BF16.F32.PACK_AB R63, R79, R78 ;  /* 0x0000004e4f3f723e */ /* 0x000fe400000010ff */
[----:B------:R-:W-:Y:S01]  /*18990*/  LOP3.LUT R128, R129, R128, RZ, 0x3c, !PT ;  /* 0x0000008081807212 */ /* 0x000fe200078e3cff */
[--C-:B------:R-:W-:Y:S01]  /*189a0*/  IMAD.X R129, RZ, RZ, R65.reuse, P4 ;  /* 0x000000ffff817224 */ /* 0x100fe200020e0641 */
[----:B------:R-:W-:Y:S01]  /*189b0*/  LOP3.LUT R124, R125, R124, RZ, 0x3c, !PT ;  /* 0x0000007c7d7c7212 */ /* 0x000fe200078e3cff */
[----:B------:R2:W-:Y:S01]  /*189c0*/  STSM.16.M88.4 [R66], R56 ;  /* 0x0000003842007844 */ /* 0x0005e20000000200 */
[----:B------:R-:W-:Y:S01]  /*189d0*/  LOP3.LUT R126, R127, R126, RZ, 0x3c, !PT ;  /* 0x0000007e7f7e7212 */ /* 0x000fe200078e3cff */
[--C-:B------:R-:W-:Y:S01]  /*189e0*/  IMAD.X R127, RZ, RZ, R65.reuse, P2 ;  /* 0x000000ffff7f7224 */ /* 0x100fe200010e0641 */
[----:B------:R-:W-:Y:S01]  /*189f0*/  LOP3.LUT R122, R123, R122, RZ, 0x3c, !PT ;  /* 0x0000007a7b7a7212 */ /* 0x000fe200078e3cff */
[----:B------:R-:W-:Y:S01]  /*18a00*/  IMAD.X R123, RZ, RZ, R65, P1 ;  /* 0x000000ffff7b7224 */ /* 0x000fe200008e0641 */
[----:B------:R-:W-:Y:S01]  /*18a10*/  IADD3.X R125, RZ, R65, RZ, P3, !PT ;  /* 0x00000041ff7d7210 */ /* 0x000fe20001ffe4ff */
[----:B------:R3:W-:Y:S01]  /*18a20*/  STSM.16.M88.4 [R64], R60 ;  /* 0x0000003c40007844 */ /* 0x0007e20000000200 */
[----:B------:R-:W-:-:S02]  /*18a30*/  F2FP.BF16.F32.PACK_AB R65, R83, R82 ;  /* 0x000000525341723e */ /* 0x000fc400000010ff */
[----:B------:R-:W-:Y:S02]  /*18a40*/  F2FP.BF16.F32.PACK_AB R67, R87, R86 ;  /* 0x000000565743723e */ /* 0x000fe400000010ff */
[----:B------:R-:W-:Y:S02]  /*18a50*/  MOV R128, R128 ;  /* 0x0000008000807202 */ /* 0x000fe40000000f00 */
[----:B--2---:R-:W-:Y:S02]  /*18a60*/  F2FP.BF16.F32.PACK_AB R66, R69, R68 ;  /* 0x000000444542723e */ /* 0x004fe400000010ff */
[----:B------:R-:W-:Y:S02]  /*18a70*/  F2FP.BF16.F32.PACK_AB R56, R73, R72 ;  /* 0x000000484938723e */ /* 0x000fe400000010ff */
[----:B------:R-:W-:Y:S02]  /*18a80*/  F2FP.BF16.F32.PACK_AB R57, R91, R90 ;  /* 0x0000005a5b39723e */ /* 0x000fe400000010ff */
[----:B---3--:R-:W-:-:S02]  /*18a90*/  F2FP.BF16.F32.PACK_AB R64, R53, R52 ;  /* 0x000000343540723e */ /* 0x008fc400000010ff */
[----:B------:R-:W-:Y:S02]  /*18aa0*/  F2FP.BF16.F32.PACK_AB R58, R77, R76 ;  /* 0x0000004c4d3a723e */ /* 0x000fe400000010ff */
[----:B------:R-:W-:Y:S01]  /*18ab0*/  F2FP.BF16.F32.PACK_AB R59, R95, R94 ;  /* 0x0000005e5f3b723e */ /* 0x000fe200000010ff */
[----:B------:R2:W-:Y:S01]  /*18ac0*/  STSM.16.M88.4 [R0], R64 ;  /* 0x0000004000007844 */ /* 0x0005e20000000200 */
[----:B------:R-:W-:Y:S02]  /*18ad0*/  MOV R124, R124 ;  /* 0x0000007c007c7202 */ /* 0x000fe40000000f00 */
[----:B------:R-:W-:Y:S01]  /*18ae0*/  F2FP.BF16.F32.PACK_AB R60, R81, R80 ;  /* 0x00000050513c723e */ /* 0x000fe200000010ff */
[----:B------:R3:W-:Y:S01]  /*18af0*/  STSM.16.M88.4 [R128], R56 ;  /* 0x0000003880007844 */ /* 0x0007e20000000200 */
[----:B------:R-:W-:Y:S02]  /*18b00*/  F2FP.BF16.F32.PACK_AB R61, R99, R98 ;  /* 0x00000062633d723e */ /* 0x000fe400000010ff */
[----:B------:R-:W-:-:S02]  /*18b10*/  F2FP.BF16.F32.PACK_AB R62, R85, R84 ;  /* 0x00000054553e723e */ /* 0x000fc400000010ff */
[----:B------:R-:W-:Y:S02]  /*18b20*/  F2FP.BF16.F32.PACK_AB R63, R103, R102 ;  /* 0x00000066673f723e */ /* 0x000fe400000010ff */
[----:B------:R-:W-:Y:S02]  /*18b30*/  MOV R126, R126 ;  /* 0x0000007e007e7202 */ /* 0x000fe40000000f00 */
[----:B------:R-:W-:Y:S02]  /*18b40*/  MOV R122, R122 ;  /* 0x0000007a007a7202 */ /* 0x000fe40000000f00 */
[----:B--2---:R-:W-:Y:S02]  /*18b50*/  F2FP.BF16.F32.PACK_AB R64, R89, R88 ;  /* 0x000000585940723e */ /* 0x004fe400000010ff */
[----:B------:R-:W-:Y:S02]  /*18b60*/  F2FP.BF16.F32.PACK_AB R65, R107, R106 ;  /* 0x0000006a6b41723e */ /* 0x000fe400000010ff */
[----:B------:R-:W-:-:S02]  /*18b70*/  F2FP.BF16.F32.PACK_AB R66, R93, R92 ;  /* 0x0000005c5d42723e */ /* 0x000fc400000010ff */
[----:B------:R-:W-:Y:S02]  /*18b80*/  F2FP.BF16.F32.PACK_AB R67, R111, R110 ;  /* 0x0000006e6f43723e */ /* 0x000fe400000010ff */
[----:B---3--:R-:W-:Y:S02]  /*18b90*/  F2FP.BF16.F32.PACK_AB R56, R97, R96 ;  /* 0x000000606138723e */ /* 0x008fe400000010ff */
[----:B------:R-:W-:Y:S02]  /*18ba0*/  F2FP.BF16.F32.PACK_AB R57, R115, R114 ;  /* 0x000000727339723e */ /* 0x000fe400000010ff */
[----:B------:R-:W-:Y:S02]  /*18bb0*/  F2FP.BF16.F32.PACK_AB R58, R101, R100 ;  /* 0x00000064653a723e */ /* 0x000fe400000010ff */
[----:B------:R-:W-:Y:S01]  /*18bc0*/  F2FP.BF16.F32.PACK_AB R59, R119, R118 ;  /* 0x00000076773b723e */ /* 0x000fe200000010ff */
[----:B------:R2:W-:Y:S04]  /*18bd0*/  STSM.16.M88.4 [R124], R60 ;  /* 0x0000003c7c007844 */ /* 0x0005e80000000200 */
[----:B------:R3:W-:Y:S04]  /*18be0*/  STSM.16.M88.4 [R126], R64 ;  /* 0x000000407e007844 */ /* 0x0007e80000000200 */
[----:B------:R0:W-:Y:S01]  /*18bf0*/  STSM.16.M88.4 [R122], R56 ;  /* 0x000000387a007844 */ /* 0x0001e20000000200 */
[----:B------:R-:W-:Y:S01]  /*18c00*/  BAR.SYNC.DEFER_BLOCKING 0x1, 0x100 ;  /* 0x0044000000007b1d */ /* 0x000fe20000010000 */
[----:B------:R-:W-:-:S04]  /*18c10*/  ISETP.NE.U32.AND P0, PT, RZ, UR6, PT ;  /* 0x00000006ff007c0c */ /* 0x000fc8000bf05070 */
[----:B------:R-:W-:Y:S02]  /*18c20*/  ISETP.NE.AND.EX P0, PT, RZ, UR7, PT, P0 ;  /* 0x00000007ff007c0c */ /* 0x000fe4000bf05300 */
[----:B--2---:R-:W-:Y:S01]  /*18c30*/  IADD3 R60, P1, R227, UR6, RZ ;  /* 0x00000006e33c7c10 */ /* 0x004fe2000ff3e0ff */
[----:B------:R-:W-:Y:S01]  /*18c40*/  IMAD.MOV.U32 R0, RZ, RZ, RZ ;  /* 0x000000ffff007224 */ /* 0x000fe200078e00ff */
[----:B---3--:R-:W2:Y:S02]  /*18c50*/  LDC.64 R66, c[0x0][0xba8] ;  /* 0x0002ea00ff427b82 */ /* 0x008ea40000000a00 */
[----:B------:R-:W-:Y:S01]  /*18c60*/  IADD3.X R61, R228, UR7, RZ, P1, !PT ;  /* 0x00000007e43d7c10 */ /* 0x000fe20008ffe4ff */
[----:B------:R-:W-:-:S05]  /*18c70*/  IMAD.MOV.U32 R128, RZ, RZ, 0x9b8 ;  /* 0x000009b8ff807424 */ /* 0x000fca00078e00ff */
[----:B0-----:R-:W0:Y:S01]  /*18c80*/  LDC R122, c[0x0][0xbe8] ;  /* 0x0002fa00ff7a7b82 */ /* 0x001e220000000800 */
[----:B------:R-:W3:Y:S01]  /*18c90*/  @P0 LDG.E R0, desc[UR48][R60.64] ;  /* 0x000000303c000981 */ /* 0x000ee2000c1e1900 */
[----:B------:R-:W-:-:S04]  /*18ca0*/  ISETP.NE.U32.AND P1, PT, RZ, UR4, PT ;  /* 0x00000004ff007c0c */ /* 0x000fc8000bf25070 */
[----:B------:R-:W-:-:S13]  /*18cb0*/  ISETP.NE.AND.EX P1, PT, RZ, UR5, PT, P1 ;  /* 0x00000005ff007c0c */ /* 0x000fda000bf25310 */
[----:B------:R-:W-:Y:S01]  /*18cc0*/  @P1 IADD3 R56, P2, R227, UR4, RZ ;  /* 0x00000004e3381c10 */ /* 0x000fe2000ff5e0ff */
[----:B------:R-:W-:-:S03]  /*18cd0*/  ULDC UR4, c[0x0][0xa88] ;  /* 0x0002a20000047ab9 */ /* 0x000fc60000000800 */
[----:B------:R-:W-:Y:S01]  /*18ce0*/  @P1 IADD3.X R57, R228, UR5, RZ, P2, !PT ;  /* 0x00000005e4391c10 */ /* 0x000fe200097fe4ff */
[----:B------:R-:W-:Y:S01]  /*18cf0*/  IMAD.U32 R121, RZ, RZ, UR4 ;  /* 0x00000004ff797e24 */ /* 0x000fe2000f8e00ff */
[----:B------:R-:W-:Y:S01]  /*18d00*/  ISETP.NE.AND P2, PT, R225, RZ, PT ;  /* 0x000000ffe100720c */ /* 0x000fe20003f45270 */
[----:B------:R-:W-:-:S03]  /*18d10*/  ULDC UR4, c[0x0][0xad4] ;  /* 0x0002b50000047ab9 */ /* 0x000fc60000000800 */
[----:B------:R-:W-:Y:S01]  /*18d20*/  SEL R225, R225, UR4, P2 ;  /* 0x00000004e1e17c07 */ /* 0x000fe20009000000 */
[----:B------:R1:W5:Y:S03]  /*18d30*/  @P1 LDG.E R121, desc[UR48][R56.64] ;  /* 0x0000003038791981 */ /* 0x000366000c1e1900 */
[----:B------:R-:W-:-:S04]  /*18d40*/  ISETP.GT.AND P3, PT, R225, 0x1, PT ;  /* 0x00000001e100780c */ /* 0x000fc80003f64270 */
[----:B------:R-:W-:-:S04]  /*18d50*/  SEL R128, R128, 0x978, P3 ;  /* 0x0000097880807807 */ /* 0x000fc80001800000 */
[----:B------:R-:W2:Y:S08]  /*18d60*/  LDC.64 R62, c[0x0][R128+0x220] ;  /* 0x00008800803e7b82 */ /* 0x000eb00000000a00 */
[----:B-1----:R-:W1:Y:S01]  /*18d70*/  LDC.64 R56, c[0x0][R128+0x218] ;  /* 0x0000860080387b82 */ /* 0x002e620000000a00 */
[----:B0-----:R-:W-:-:S07]  /*18d80*/  ISETP.NE.AND P4, PT, R122, 0x1, PT ;  /* 0x000000017a00780c */ /* 0x001fce0003f85270 */
[----:B------:R-:W0:Y:S01]  /*18d90*/  LDC.64 R58, c[0x0][R128+0x228] ;  /* 0x00008a00803a7b82 */ /* 0x000e220000000a00 */
[----:B------:R-:W-:-:S07]  /*18da0*/  ISETP.NE.U32.AND P2, PT, RZ, UR6, PT ;  /* 0x00000006ff007c0c */ /* 0x000fce000bf45070 */
[----:B------:R-:W3:Y:S01]  /*18db0*/  LDC.64 R64, c[0x0][R128+0x210] ;  /* 0x0000840080407b82 */ /* 0x000ee20000000a00 */
[----:B------:R-:W-:-:S07]  /*18dc0*/  ISETP.NE.AND.EX P2, PT, RZ, UR7, PT, P2 ;  /* 0x00000007ff007c0c */ /* 0x000fce000bf45320 */
[----:B------:R-:W0:Y:S01]  /*18dd0*/  @P4 LDC R123, c[0x0][0xbec] ;  /* 0x0002fb00ff7b4b82 */ /* 0x000e220000000800 */
[----:B------:R-:W-:Y:S02]  /*18de0*/  SEL R226, R226, RZ, !P2 ;  /* 0x000000ffe2e27207 */ /* 0x000fe40005000000 */
[----:B----4-:R-:W-:-:S05]  /*18df0*/  SEL R125, R133, RZ, !P2 ;  /* 0x000000ff857d7207 */ /* 0x010fca0005000000 */
[----:B------:R-:W4:Y:S01]  /*18e00*/  @P4 LDC R124, c[0x0][0xbf0] ;  /* 0x0002fc00ff7c4b82 */ /* 0x000f220000000800 */
[----:B--2---:R-:W-:-:S07]  /*18e10*/  IMAD R63, R63, R226, RZ ;  /* 0x000000e23f3f7224 */ /* 0x004fce00078e02ff */
[----:B------:R-:W2:Y:S01]  /*18e20*/  @!P3 LDC R66, c[0x0][0xb50] ;  /* 0x0002d400ff42bb82 */ /* 0x000ea20000000800 */
[C---:B------:R-:W-:Y:S02]  /*18e30*/  IMAD R125, R62.reuse, R125, R63 ;  /* 0x0000007d3e7d7224 */ /* 0x040fe400078e023f */
[----:B------:R-:W-:-:S05]  /*18e40*/  IMAD.WIDE.U32 R62, R62, R226, RZ ;  /* 0x000000e23e3e7225 */ /* 0x000fca00078e00ff */
[----:B------:R-:W2:Y:S01]  /*18e50*/  @!P3 LDC R67, c[0x0][0xb54] ;  /* 0x0002d500ff43bb82 */ /* 0x000ea20000000800 */
[----:B------:R-:W-:Y:S02]  /*18e60*/  IMAD.IADD R125, R63, 0x1, R125 ;  /* 0x000000013f7d7824 */ /* 0x000fe400078e027d */
[----:B------:R-:W-:Y:S02]  /*18e70*/  IMAD R63, R131, 0x80, R132 ;  /* 0x00000080833f7824 */ /* 0x000fe400078e0284 */
[-C--:B-1----:R-:W-:Y:S02]  /*18e80*/  IMAD R126, R57, R196.reuse, RZ ;  /* 0x000000c4397e7224 */ /* 0x082fe400078e02ff */
[----:B------:R-:W-:Y:S01]  /*18e90*/  IMAD.WIDE.U32 R56, R56, R196, RZ ;  /* 0x000000c438387225 */ /* 0x000fe200078e00ff */
[----:B------:R-:W-:-:S03]  /*18ea0*/  SEL R127, R130, RZ, P3 ;  /* 0x000000ff827f7207 */ /* 0x000fc60001800000 */
[----:B0-----:R-:W-:-:S04]  /*18eb0*/  @P4 IMAD.HI.U32 R123, R63, R123, RZ ;  /* 0x0000007b3f7b4227 */ /* 0x001fc800078e00ff */
[----:B------:R-:W-:Y:S02]  /*18ec0*/  IMAD.IADD R126, R57, 0x1, R126 ;  /* 0x00000001397e7824 */ /* 0x000fe400078e027e */
[----:B------:R-:W-:Y:S01]  /*18ed0*/  IMAD.MOV.U32 R57, RZ, RZ, R63 ;  /* 0x000000ffff397224 */ /* 0x000fe200078e003f */
[----:B----4-:R-:W-:Y:S01]  /*18ee0*/  @P4 SHF.R.U32.HI R57, RZ, R124, R123 ;  /* 0x0000007cff394219 */ /* 0x010fe2000001167b */
[-C--:B------:R-:W-:Y:S02]  /*18ef0*/  IMAD R123, R59, R127.reuse, RZ ;  /* 0x0000007f3b7b7224 */ /* 0x080fe400078e02ff */
[----:B------:R-:W-:-:S04]  /*18f00*/  IMAD.WIDE.U32 R58, R58, R127, RZ ;  /* 0x0000007f3a3a7225 */ /* 0x000fc800078e00ff */
[----:B------:R-:W-:Y:S02]  /*18f10*/  IMAD.MOV R124, RZ, RZ, -R57 ;  /* 0x000000ffff7c7224 */ /* 0x000fe400078e0a39 */
[----:B------:R-:W-:Y:S01]  /*18f20*/  IMAD.IADD R123, R59, 0x1, R123 ;  /* 0x000000013b7b7824 */ /* 0x000fe200078e027b */
[--C-:B---3--:R-:W-:Y:S02]  /*18f30*/  IADD3 R56, P2, P5, R62, R56, R0.reuse ;  /* 0x000000383e387210 */ /* 0x108fe40007d5e000 */
[----:B------:R-:W-:-:S04]  /*18f40*/  SHF.R.S32.HI R62, RZ, 0x1f, R0 ;  /* 0x0000001fff3e7819 */ /* 0x000fc80000011400 */
[----:B------:R-:W-:Y:S02]  /*18f50*/  IADD3.X R125, R125, R126, R62, P2, P5 ;  /* 0x0000007e7d7d7210 */ /* 0x000fe400017ea43e */
[----:B------:R-:W-:Y:S02]  /*18f60*/  IADD3 R58, P2, P5, R57, R56, R58 ;  /* 0x00000038393a7210 */ /* 0x000fe40007d5e03a */
[----:B------:R-:W-:Y:S01]  /*18f70*/  SHF.R.S32.HI R56, RZ, 0x1f, R57 ;  /* 0x0000001fff387819 */ /* 0x000fe20000011439 */
[----:B------:R-:W-:-:S03]  /*18f80*/  IMAD R57, R122, R124, R63 ;  /* 0x0000007c7a397224 */ /* 0x000fc600078e023f */
[----:B------:R-:W-:Y:S01]  /*18f90*/  IADD3.X R59, R56, R125, R123, P2, P5 ;  /* 0x0000007d383b7210 */ /* 0x000fe200017ea47b */
[-C--:B------:R-:W-:Y:S01]  /*18fa0*/  IMAD R56, R65, R57.reuse, RZ ;  /* 0x0000003941387224 */ /* 0x080fe200078e02ff */
[----:B------:R-:W-:Y:S01]  /*18fb0*/  SHF.R.S32.HI R123, RZ, 0x1f, R57 ;  /* 0x0000001fff7b7819 */ /* 0x000fe20000011439 */
[----:B------:R-:W-:-:S04]  /*18fc0*/  IMAD.WIDE.U32 R58, R64, R57, R58 ;  /* 0x00000039403a7225 */ /* 0x000fc800078e003a */
[----:B------:R-:W-:Y:S01]  /*18fd0*/  IMAD R123, R64, R123, R56 ;  /* 0x0000007b407b7224 */ /* 0x000fe200078e0238 */
[----:B--2---:R-:W-:-:S03]  /*18fe0*/  LEA R66, P2, R58, R66, 0x2 ;  /* 0x000000423a427211 */ /* 0x004fc600078410ff */
[----:B------:R-:W-:-:S05]  /*18ff0*/  IMAD.IADD R56, R59, 0x1, R123 ;  /* 0x000000013b387824 */ /* 0x000fca00078e027b */
[----:B------:R-:W-:Y:S01]  /*19000*/  LEA.HI.X R67, R58, R67, R56, 0x2, P2 ;  /* 0x000000433a437211 */ /* 0x000fe200010f1438 */
[----:B------:R-:W-:Y:S06]  /*19010*/  @P1 BRA `(.L_x_648) ;  /* 0x0000000000101947 */ /* 0x000fec0003800000 */
[----:B------:R-:W-:Y:S05]  /*19020*/  @!P0 BRA `(.L_x_648) ;  /* 0x00000000000c8947 */ /* 0x000fea0003800000 */
[----:B------:R-:W2:Y:S04]  /*19030*/  LDG.E R56, desc[UR48][R60.64] ;  /* 0x000000303c387981 */ /* 0x000ea8000c1e1900 */
[----:B-----5:R-:W2:Y:S02]  /*19040*/  LDG.E R121, desc[UR48][R60.64+0x4] ;  /* 0x000004303c797981 */ /* 0x020ea4000c1e1900 */
[----:B--2---:R-:W-:-:S07]  /*19050*/  IMAD.IADD R121, R121, 0x1, -R56 ;  /* 0x0000000179797824 */ /* 0x004fce00078e0a38 */
.L_x_648:
[----:B------:R-:W2:Y:S04]  /*19060*/  LDL R60, [R1+0x10c] ;  /* 0x00010c00013c7983 */ /* 0x000ea80000100800 */
[----:B------:R-:W3:Y:S04]  /*19070*/  LDL R61, [R1+0xac] ;  /* 0x0000ac00013d7983 */ /* 0x000ee80000100800 */
[----:B------:R-:W-:Y:S04]  /*19080*/  SHFL.IDX PT, R56, R66, RZ, 0x1c1f ;  /* 0x001c1fff42387589 */ /* 0x000fe800000e0000 */
[----:B------:R-:W0:Y:S04]  /*19090*/  SHFL.IDX PT, R57, R67, RZ, 0x1c1f ;  /* 0x001c1fff43397589 */ /* 0x000e2800000e0000 */
[----:B------:R-:W-:Y:S04]  /*190a0*/  SHFL.IDX PT, R58, R66, 0x1, 0x1c1f ;  /* 0x003c1f00423a7f89 */ /* 0x000fe800000e0000 */
[----:B------:R-:W1:Y:S01]  /*190b0*/  SHFL.IDX PT, R59, R67, 0x1, 0x1c1f ;  /* 0x003c1f00433b7f89 */ /* 0x000e6200000e0000 */
[----:B--2---:R-:W-:-:S02]  /*190c0*/  IMAD R64, R131, 0x80, R60 ;  /* 0x0000008083407824 */ /* 0x004fc400078e023c */
[----:B-----5:R-:W-:Y:S01]  /*190d0*/  IMAD R60, R121, R122, RZ ;  /* 0x0000007a793c7224 */ /* 0x020fe200078e02ff */
[----:B---3--:R-:W-:Y:S01]  /*190e0*/  LOP3.LUT P0, RZ, R61, 0x3, RZ, 0xc0, !PT ;  /* 0x000000033dff7812 */ /* 0x008fe2000780c0ff */
[----:B------:R-:W-:-:S03]  /*190f0*/  VIADD R61, R64, 0x8 ;  /* 0x00000008403d7836 */ /* 0x000fc60000000000 */
[-C--:B------:R-:W-:Y:S02]  /*19100*/  ISETP.GE.OR P1, PT, R64, R60.reuse, P0 ;  /* 0x0000003c4000720c */ /* 0x080fe40000726670 */
[----:B------:R-:W-:-:S11]  /*19110*/  ISETP.GE.OR P0, PT, R61, R60, P0 ;  /* 0x0000003c3d00720c */ /* 0x000fd60000706670 */
[----:B0-----:R0:W-:Y:S04]  /*19120*/  @!P1 ST.E desc[UR48][R56.64], R3 ;  /* 0x0000000338009985 */ /* 0x0011e8000c101930 */
[----:B-1----:R0:W-:Y:S01]  /*19130*/  @!P0 ST.E desc[UR48][R58.64], R120 ;  /* 0x000000783a008985 */ /* 0x0021e2000c101930 */
[----:B------:R-:W-:Y:S05]  /*19140*/  @P3 BRA `(.L_x_649) ;  /* 0x0000000c00603947 */ /* 0x000fea0003800000 */
[----:B0-----:R-:W0:Y:S01]  /*19150*/  S2R R3, SR_TID.X ;  /* 0x0000000000037919 */ /* 0x001e220000002100 */
[----:B------:R-:W1:Y:S01]  /*19160*/  @P4 LDC R65, c[0x0][0xbec] ;  /* 0x0002fb00ff414b82 */ /* 0x000e620000000800 */
[----:B------:R-:W-:-:S07]  /*19170*/  ULDC.64 UR4, c[0x0][0xaa0] ;  /* 0x0002a80000047ab9 */ /* 0x000fce0000000a00 */
[----:B------:R-:W2:Y:S01]  /*19180*/  @P4 LDC R67, c[0x0][0xbf0] ;  /* 0x0002fc00ff434b82 */ /* 0x000ea20000000800 */
[----:B0-----:R-:W-:-:S05]  /*19190*/  VIADD R3, R3, 0xffffff80 ;  /* 0xffffff8003037836 */ /* 0x001fca0000000000 */
[----:B------:R-:W-:-:S04]  /*191a0*/  SHF.R.S32.HI R4, RZ, 0x1f, R3 ;  /* 0x0000001fff047819 */ /* 0x000fc80000011403 */
[----:B------:R-:W-:-:S04]  /*191b0*/  LEA.HI R4, R4, R3, RZ, 0x3 ;  /* 0x0000000304047211 */ /* 0x000fc800078f18ff */
[----:B------:R-:W-:Y:S02]  /*191c0*/  LOP3.LUT R6, R4, 0xfffffff8, RZ, 0xc0, !PT ;  /* 0xfffffff804067812 */ /* 0x000fe400078ec0ff */
[----:B------:R-:W-:Y:S02]  /*191d0*/  SHF.R.S32.HI R64, RZ, 0x3, R4 ;  /* 0x00000003ff407819 */ /* 0x000fe40000011404 */
[----:B------:R-:W-:-:S05]  /*191e0*/  IADD3 R61, R3, -R6, RZ ;  /* 0x80000006033d7210 */ /* 0x000fca0007ffe0ff */
[----:B------:R-:W-:-:S04]  /*191f0*/  IMAD.SHL.U32 R3, R61, 0x8, RZ ;  /* 0x000000083d037824 */ /* 0x000fc800078e00ff */
[----:B------:R-:W-:-:S04]  /*19200*/  IMAD R5, R64, 0x40, R3 ;  /* 0x0000004040057824 */ /* 0x000fc800078e0203 */
[----:B------:R-:W-:-:S03]  /*19210*/  IMAD.WIDE R116, R5, 0x2, R116 ;  /* 0x0000000205747825 */ /* 0x000fc600078e0274 */
[C---:B------:R-:W-:Y:S02]  /*19220*/  IADD3 R9, P3, R116.reuse, 0x1000, RZ ;  /* 0x0000100074097810 */ /* 0x040fe40007f7e0ff */
[C---:B------:R-:W-:Y:S02]  /*19230*/  IADD3 R13, P2, R116.reuse, 0x2000, RZ ;  /* 0x00002000740d7810 */ /* 0x040fe40007f5e0ff */
[C---:B------:R-:W-:Y:S02]  /*19240*/  IADD3 R25, P6, R116.reuse, 0x3000, RZ ;  /* 0x0000300074197810 */ /* 0x040fe40007fde0ff */
[----:B------:R-:W-:Y:S01]  /*19250*/  IADD3 R29, P5, R116, 0x4000, RZ ;  /* 0x00004000741d7810 */ /* 0x000fe20007fbe0ff */
[----:B------:R-:W-:Y:S01]  /*19260*/  IMAD R21, R62, UR4, RZ ;  /* 0x000000043e157c24 */ /* 0x000fe2000f8e02ff */
[----:B------:R-:W-:Y:S02]  /*19270*/  IADD3 R33, P1, R116, 0x5000, RZ ;  /* 0x0000500074217810 */ /* 0x000fe40007f3e0ff */
[----:B------:R-:W-:-:S02]  /*19280*/  LOP3.LUT R8, R9, 0x380, RZ, 0xc0, !PT ;  /* 0x0000038009087812 */ /* 0x000fc400078ec0ff */
[----:B------:R-:W-:Y:S02]  /*19290*/  LOP3.LUT R12, R13, 0x380, RZ, 0xc0, !PT ;  /* 0x000003800d0c7812 */ /* 0x000fe400078ec0ff */
[----:B------:R-:W-:Y:S02]  /*192a0*/  LOP3.LUT R24, R25, 0x380, RZ, 0xc0, !PT ;  /* 0x0000038019187812 */ /* 0x000fe400078ec0ff */
[----:B------:R-:W-:Y:S01]  /*192b0*/  LOP3.LUT R28, R29, 0x380, RZ, 0xc0, !PT ;  /* 0x000003801d1c7812 */ /* 0x000fe200078ec0ff */
[C---:B------:R-:W-:Y:S01]  /*192c0*/  IMAD R63, R0.reuse, UR5, R21 ;  /* 0x00000005003f7c24 */ /* 0x040fe2000f8e0215 */
[----:B------:R-:W-:Y:S01]  /*192d0*/  LOP3.LUT R32, R33, 0x380, RZ, 0xc0, !PT ;  /* 0x0000038021207812 */ /* 0x000fe200078ec0ff */
[----:B------:R-:W-:Y:S01]  /*192e0*/  IMAD.WIDE.U32 R20, R0, UR4, RZ ;  /* 0x0000000400147c25 */ /* 0x000fe2000f8e00ff */
[----:B------:R-:W-:Y:S01]  /*192f0*/  SHF.R.U64 R8, R8, 0x3, RZ ;  /* 0x0000000308087819 */ /* 0x000fe200000012ff */
[----:B------:R-:W-:Y:S01]  /*19300*/  ULDC.64 UR4, c[0x0][0xae8] ;  /* 0x0002ba0000047ab9 */ /* 0x000fe20000000a00 */
[----:B------:R-:W-:Y:S01]  /*19310*/  SHF.R.U64 R12, R12, 0x3, RZ ;  /* 0x000000030c0c7819 */ /* 0x000fe200000012ff */
[----:B------:R-:W-:Y:S01]  /*19320*/  IMAD R61, R61, 0x20, R64 ;  /* 0x000000203d3d7824 */ /* 0x000fe200078e0240 */
[----:B------:R-:W-:-:S02]  /*19330*/  SHF.R.U64 R24, R24, 0x3, RZ ;  /* 0x0000000318187819 */ /* 0x000fc400000012ff */
[----:B------:R-:W-:Y:S02]  /*19340*/  SHF.R.U64 R28, R28, 0x3, RZ ;  /* 0x000000031c1c7819 */ /* 0x000fe400000012ff */
[----:B------:R-:W-:Y:S01]  /*19350*/  SHF.R.U64 R32, R32, 0x3, RZ ;  /* 0x0000000320207819 */ /* 0x000fe200000012ff */
[----:B------:R-:W-:Y:S01]  /*19360*/  IMAD.IADD R21, R21, 0x1, R63 ;  /* 0x0000000115157824 */ /* 0x000fe200078e023f */
        /* <DEDUP_REMOVED lines=8> */
[----:B------:R-:W-:-:S02]  /*193f0*/  LEA R62, R131, R61, 0x7 ;  /* 0x0000003d833e7211 */ /* 0x000fc400078e38ff */
[----:B------:R-:W-:Y:S01]  /*19400*/  LOP3.LUT R32, R32, R33, RZ, 0x3c, !PT ;  /* 0x0000002120207212 */ /* 0x000fe200078e3cff */
[----:B------:R-:W-:Y:S01]  /*19410*/  IMAD.X R33, RZ, RZ, R117, P1 ;  /* 0x000000ffff217224 */ /* 0x000fe200008e0675 */
[----:B------:R-:W-:Y:S01]  /*19420*/  IADD3 R37, P0, R116, 0x6000, RZ ;  /* 0x0000600074257810 */ /* 0x000fe20007f1e0ff */
[----:B------:R-:W-:Y:S01]  /*19430*/  IMAD.WIDE.U32 R20, R196, UR4, R20 ;  /* 0x00000004c4147c25 */ /* 0x000fe2000f8e0014 */
[C---:B------:R-:W-:Y:S01]  /*19440*/  IADD3 R41, P3, R116.reuse, 0x7000, RZ ;  /* 0x0000700074297810 */ /* 0x040fe20007f7e0ff */
[----:B------:R-:W5:Y:S01]  /*19450*/  LD.E.128 R8, desc[UR48][R8.64] ;  /* 0x0000003008087980 */ /* 0x000f62000c101d00 */
[C---:B------:R-:W-:Y:S02]  /*19460*/  IADD3 R45, P2, R116.reuse, 0x8000, RZ ;  /* 0x00008000742d7810 */ /* 0x040fe40007f5e0ff */
[C---:B------:R-:W-:Y:S01]  /*19470*/  IADD3 R49, P6, R116.reuse, 0x9000, RZ ;  /* 0x0000900074317810 */ /* 0x040fe20007fde0ff */
[----:B------:R-:W5:Y:S01]  /*19480*/  LD.E.128 R12, desc[UR48][R12.64] ;  /* 0x000000300c0c7980 */ /* 0x000f62000c101d00 */
[----:B------:R-:W-:-:S02]  /*19490*/  IADD3 R53, P5, R116, 0xa000, RZ ;  /* 0x0000a00074357810 */ /* 0x000fc40007fbe0ff */
[----:B------:R-:W-:Y:S01]  /*194a0*/  IADD3 R7, P1, R116, 0xb000, RZ ;  /* 0x0000b00074077810 */ /* 0x000fe20007f3e0ff */
[----:B-1----:R-:W-:Y:S01]  /*194b0*/  @P4 IMAD.HI.U32 R0, R62, R65, RZ ;  /* 0x000000413e004227 */ /* 0x002fe200078e00ff */
[----:B------:R-:W-:Y:S01]  /*194c0*/  SHF.R.S32.HI R63, RZ, 0x1f, R226 ;  /* 0x0000001fff3f7819 */ /* 0x000fe200000114e2 */
[----:B------:R-:W5:Y:S01]  /*194d0*/  LD.E.128 R24, desc[UR48][R24.64] ;  /* 0x0000003018187980 */ /* 0x000f62000c101d00 */
[----:B------:R-:W-:Y:S01]  /*194e0*/  LOP3.LUT R36, R37, 0x380, RZ, 0xc0, !PT ;  /* 0x0000038025247812 */ /* 0x000fe200078ec0ff */
[----:B------:R-:W-:Y:S01]  /*194f0*/  IMAD R21, R196, UR5, R21 ;  /* 0x00000005c4157c24 */ /* 0x000fe2000f8e0215 */
[----:B------:R-:W-:Y:S01]  /*19500*/  LOP3.LUT R40, R41, 0x380, RZ, 0xc0, !PT ;  /* 0x0000038029287812 */ /* 0x000fe200078ec0ff */
[----:B------:R-:W-:Y:S01]  /*19510*/  ULDC.64 UR4, c[0x0][0xaf0] ;  /* 0x0002bc0000047ab9 */ /* 0x000fe20000000a00 */
[----:B------:R-:W-:Y:S02]  /*19520*/  LOP3.LUT R44, R45, 0x380, RZ, 0xc0, !PT ;  /* 0x000003802d2c7812 */ /* 0x000fe400078ec0ff */
[----:B------:R-:W-:Y:S01]  /*19530*/  LOP3.LUT R5, R116, 0x380, RZ, 0xc0, !PT ;  /* 0x0000038074057812 */ /* 0x000fe200078ec0ff */
[----:B------:R-:W-:Y:S01]  /*19540*/  IMAD.MOV.U32 R61, RZ, RZ, R62 ;  /* 0x000000ffff3d7224 */ /* 0x000fe200078e003e */
[----:B------:R-:W-:Y:S01]  /*19550*/  LOP3.LUT R48, R49, 0x380, RZ, 0xc0, !PT ;  /* 0x0000038031307812 */ /* 0x000fe200078ec0ff */
[----:B------:R-:W-:Y:S01]  /*19560*/  IMAD.X R57, RZ, RZ, R117, P1 ;  /* 0x000000ffff397224 */ /* 0x000fe200008e0675 */
[----:B------:R-:W-:Y:S01]  /*19570*/  LOP3.LUT R52, R53, 0x380, RZ, 0xc0, !PT ;  /* 0x0000038035347812 */ /* 0x000fe200078ec0ff */
[----:B------:R-:W5:Y:S01]  /*19580*/  LD.E.128 R28, desc[UR48][R28.64] ;  /* 0x000000301c1c7980 */ /* 0x000f62000c101d00 */
[----:B------:R-:W-:Y:S01]  /*19590*/  LOP3.LUT R6, R7, 0x380, RZ, 0xc0, !PT ;  /* 0x0000038007067812 */ /* 0x000fe200078ec0ff */
[----:B------:R-:W-:Y:S01]  /*195a0*/  IMAD R63, R63, UR4, RZ ;  /* 0x000000043f3f7c24 */ /* 0x000fe2000f8e02ff */
[----:B------:R-:W-:Y:S01]  /*195b0*/  SHF.R.U64 R36, R36, 0x3, RZ ;  /* 0x0000000324247819 */ /* 0x000fe200000012ff */
[----:B------:R-:W5:Y:S01]  /*195c0*/  LD.E.128 R32, desc[UR48][R32.64] ;  /* 0x0000003020207980 */ /* 0x000f62000c101d00 */
[----:B------:R-:W-:-:S02]  /*195d0*/  SHF.R.U64 R40, R40, 0x3, RZ ;  /* 0x0000000328287819 */ /* 0x000fc400000012ff */
[----:B------:R-:W-:Y:S02]  /*195e0*/  SHF.R.U64 R44, R44, 0x3, RZ ;  /* 0x000000032c2c7819 */ /* 0x000fe400000012ff */
[----:B------:R-:W-:Y:S02]  /*195f0*/  SHF.R.U64 R48, R48, 0x3, RZ ;  /* 0x0000000330307819 */ /* 0x000fe400000012ff */
[----:B------:R-:W-:Y:S02]  /*19600*/  SHF.R.U64 R52, R52, 0x3, RZ ;  /* 0x0000000334347819 */ /* 0x000fe400000012ff */
[----:B------:R-:W-:Y:S02]  /*19610*/  SHF.R.U64 R5, R5, 0x3, RZ ;  /* 0x0000000305057819 */ /* 0x000fe400000012ff */
[----:B--2---:R-:W-:Y:S02]  /*19620*/  @P4 SHF.R.U32.HI R61, RZ, R67, R0 ;  /* 0x00000043ff3d4219 */ /* 0x004fe40000011600 */
[----:B------:R-:W-:Y:S01]  /*19630*/  SHF.R.U64 R6, R6, 0x3, RZ ;  /* 0x0000000306067819 */ /* 0x000fe200000012ff */
[----:B------:R-:W-:Y:S01]  /*19640*/  IMAD R63, R226, UR5, R63 ;  /* 0x00000005e23f7c24 */ /* 0x000fe2000f8e023f */
[----:B------:R-:W-:Y:S01]  /*19650*/  LOP3.LUT R36, R36, R37, RZ, 0x3c, !PT ;  /* 0x0000002524247212 */ /* 0x000fe200078e3cff */
[----:B------:R-:W-:Y:S01]  /*19660*/  IMAD.WIDE.U32 R20, R226, UR4, R20 ;  /* 0x00000004e2147c25 */ /* 0x000fe2000f8e0014 */
[----:B------:R-:W-:Y:S01]  /*19670*/  LOP3.LUT R40, R40, R41, RZ, 0x3c, !PT ;  /* 0x0000002928287212 */ /* 0x000fe200078e3cff */
[----:B------:R-:W-:Y:S01]  /*19680*/  ULDC.64 UR4, c[0x0][0xae0] ;  /* 0x0002b80000047ab9 */ /* 0x000fe20000000a00 */
        /* <DEDUP_REMOVED lines=8> */
[----:B------:R-:W-:Y:S01]  /*19710*/  SHF.R.S32.HI R0, RZ, 0x1f, R61 ;  /* 0x0000001fff007819 */ /* 0x000fe2000001143d */
[--C-:B------:R-:W-:Y:S01]  /*19720*/  IMAD.X R53, RZ, RZ, R117.reuse, P5 ;  /* 0x000000ffff357224 */ /* 0x100fe200028e0675 */
[----:B------:R-:W-:Y:S01]  /*19730*/  LOP3.LUT R56, R6, R7, RZ, 0x3c, !PT ;  /* 0x0000000706387212 */ /* 0x000fe200078e3cff */
[----:B------:R-:W-:Y:S01]  /*19740*/  IMAD.MOV.U32 R5, RZ, RZ, R117 ;  /* 0x000000ffff057224 */ /* 0x000fe200078e0075 */
[----:B------:R-:W5:Y:S01]  /*19750*/  LD.E.128 R36, desc[UR48][R36.64] ;  /* 0x0000003024247980 */ /* 0x000f62000c101d00 */
[----:B------:R-:W-:-:S02]  /*19760*/  IMAD.MOV R65, RZ, RZ, -R61 ;  /* 0x000000ffff417224 */ /* 0x000fc400078e0a3d */
[----:B------:R-:W-:Y:S01]  /*19770*/  IMAD.IADD R21, R21, 0x1, R63 ;  /* 0x0000000115157824 */ /* 0x000fe200078e023f */
[----:B------:R-:W5:Y:S01]  /*19780*/  LD.E.128 R40, desc[UR48][R40.64] ;  /* 0x0000003028287980 */ /* 0x000f62000c101d00 */
[----:B------:R-:W-:Y:S02]  /*19790*/  IMAD R0, R0, UR4, RZ ;  /* 0x0000000400007c24 */ /* 0x000fe4000f8e02ff */
[----:B------:R-:W-:Y:S01]  /*197a0*/  IMAD R63, R122, R65, R62 ;  /* 0x000000417a3f7224 */ /* 0x000fe200078e023e */
[----:B------:R-:W5:Y:S01]  /*197b0*/  LD.E.128 R4, desc[UR48][R4.64] ;  /* 0x0000003004047980 */ /* 0x000f62000c101d00 */
[----:B------:R-:W-:-:S03]  /*197c0*/  IMAD.WIDE.U32 R20, R61, UR4, R20 ;  /* 0x000000043d147c25 */ /* 0x000fc6000f8e0014 */
[----:B------:R-:W5:Y:S01]  /*197d0*/  LD.E.128 R44, desc[UR48][R44.64] ;  /* 0x000000302c2c7980 */ /* 0x000f62000c101d00 */
[----:B------:R-:W-:-:S03]  /*197e0*/  IMAD R61, R61, UR5, R0 ;  /* 0x000000053d3d7c24 */ /* 0x000fc6000f8e0200 */
[----:B------:R-:W5:Y:S01]  /*197f0*/  LD.E.128 R48, desc[UR48][R48.64] ;  /* 0x0000003030307980 */ /* 0x000f62000c101d00 */
[----:B------:R-:W-:Y:S01]  /*19800*/  SHF.R.S32.HI R0, RZ, 0x1f, R63 ;  /* 0x0000001fff007819 */ /* 0x000fe2000001143f */
[----:B------:R-:W-:Y:S01]  /*19810*/  IMAD R67, R131, 0x80, R64 ;  /* 0x0000008083437824 */ /* 0x000fe200078e0240 */
[----:B------:R-:W-:Y:S01]  /*19820*/  ULDC.64 UR4, c[0x0][0xad8] ;  /* 0x0002b60000047ab9 */ /* 0x000fe20000000a00 */
        /* <DEDUP_REMOVED lines=8> */
[----:B------:R-:W-:-:S02]  /*198b0*/  IMAD.IADD R21, R21, 0x1, R61 ;  /* 0x0000000115157824 */ /* 0x000fc400078e023d */
[----:B------:R-:W-:Y:S02]  /*198c0*/  IMAD R0, R0, UR4, RZ ;  /* 0x0000000400007c24 */ /* 0x000fe4000f8e02ff */
[----:B------:R-:W-:Y:S02]  /*198d0*/  VIADD R61, R67, 0x20 ;  /* 0x00000020433d7836 */ /* 0x000fe40000000000 */
[C---:B------:R-:W-:Y:S02]  /*198e0*/  IMAD R65, R63.reuse, UR5, R0 ;  /* 0x000000053f417c24 */ /* 0x040fe4000f8e0200 */
[----:B------:R-:W-:Y:S01]  /*198f0*/  IMAD.WIDE.U32 R20, R63, UR4, R20 ;  /* 0x000000043f147c25 */ /* 0x000fe2000f8e0014 */
[-C--:B------:R-:W-:Y:S01]  /*19900*/  ISETP.GE.AND P1, PT, R61, R60.reuse, PT ;  /* 0x0000003c3d00720c */ /* 0x080fe20003f26270 */
[----:B------:R-:W-:Y:S01]  /*19910*/  ULDC.64 UR4, c[0x0][0xa80] ;  /* 0x0002a00000047ab9 */ /* 0x000fe20000000a00 */
[----:B------:R-:W-:Y:S01]  /*19920*/  ISETP.GE.AND P2, PT, R67, R60, PT ;  /* 0x0000003c4300720c */ /* 0x000fe20003f46270 */
[----:B------:R-:W-:-:S02]  /*19930*/  VIADD R0, R2, 0x30820 ;  /* 0x0003082002007836 */ /* 0x000fc40000000000 */
[----:B------:R-:W-:Y:S01]  /*19940*/  VIADD R61, R67, 0x40 ;  /* 0x00000040433d7836 */ /* 0x000fe20000000000 */
[C---:B------:R-:W-:Y:S01]  /*19950*/  LEA R66, P3, R20.reuse, UR4, 0x1 ;  /* 0x0000000414427c11 */ /* 0x040fe2000f8608ff */
[----:B------:R-:W-:Y:S01]  /*19960*/  IMAD.IADD R21, R21, 0x1, R65 ;  /* 0x0000000115157824 */ /* 0x000fe200078e0241 */
[----:B------:R-:W-:Y:S02]  /*19970*/  PRMT R0, RZ, 0x654, R0 ;  /* 0x00000654ff007816 */ /* 0x000fe40000000000 */
[----:B------:R-:W-:Y:S02]  /*19980*/  ISETP.GE.AND P0, PT, R61, R60, PT ;  /* 0x0000003c3d00720c */ /* 0x000fe40003f06270 */
[----:B------:R-:W-:Y:S01]  /*19990*/  LEA.HI.X R61, R20, UR5, R21, 0x1, P3 ;  /* 0x00000005143d7c11 */ /* 0x000fe200098f0c15 */
[----:B0-----:R0:W1:Y:S01]  /*199a0*/  SHFL.IDX PT, R64, R66, RZ, 0x181f ;  /* 0x00181fff42407589 */ /* 0x00106200000e0000 */
[----:B------:R2:W-:Y:S01]  /*199b0*/  SYNCS.ARRIVE.TRANS64.RED.A1T0 RZ, [R0+URZ], RZ ;  /* 0x000000ff00ff79a7 */ /* 0x0005e2000810043f */
[----:B------:R-:W-:Y:S01]  /*199c0*/  BSSY B1, `(.L_x_650) ;  /* 0x0000015000017945 */ /* 0x000fe20003800000 */
[----:B------:R-:W-:-:S02]  /*199d0*/  VIADD R69, R3, 0x80 ;  /* 0x0000008003457836 */ /* 0x000fc40000000000 */
[----:B------:R-:W-:Y:S01]  /*199e0*/  VIADD R71, R3, 0x40 ;  /* 0x0000004003477836 */ /* 0x000fe20000000000 */
[----:B--2---:R0:W2:Y:S01]  /*199f0*/  SHFL.IDX PT, R0, R61, RZ, 0x181f ;  /* 0x00181fff3d007589 */ /* 0x0040a200000e0000 */
[----:B------:R-:W-:Y:S05]  /*19a00*/  @P2 BRA `(.L_x_651) ;  /* 0x0000000000402947 */ /* 0x000fea0003800000 */
[----:B------:R-:W-:Y:S01]  /*19a10*/  ULDC UR4, c[0x0][0xac8] ;  /* 0x0002b20000047ab9 */ /* 0x000fe20000000800 */
[----:B------:R-:W-:Y:S02]  /*19a20*/  SHF.R.S32.HI R21, RZ, 0x1f, R3 ;  /* 0x0000001fff157819 */ /* 0x000fe40000011403 */
[----:B------:R-:W-:Y:S02]  /*19a30*/  ISETP.GE.AND P4, PT, R3, UR4, PT ;  /* 0x0000000403007c0c */ /* 0x000fe4000bf86270 */
[----:B------:R-:W-:Y:S02]  /*19a40*/  ISETP.GE.AND P3, PT, R71, UR4, PT ;  /* 0x0000000447007c0c */ /* 0x000fe4000bf66270 */
[----:B------:R-:W-:Y:S02]  /*19a50*/  ISETP.GE.AND P2, PT, R69, UR4, PT ;  /* 0x0000000445007c0c */ /* 0x000fe4000bf46270 */
[----:B------:R-:W-:Y:S02]  /*19a60*/  SHF.R.S32.HI R63, RZ, 0x1f, R71 ;  /* 0x0000001fff3f7819 */ /* 0x000fe40000011447 */
[----:B------:R-:W-:-:S05]  /*19a70*/  SHF.R.S32.HI R65, RZ, 0x1f, R69 ;  /* 0x0000001fff417819 */ /* 0x000fca0000011445 */
        /* <DEDUP_REMOVED lines=9> */
.L_x_651:
[----:B------:R-:W-:Y:S05]  /*19b10*/  BSYNC B1 ;  /* 0x0000000000017941 */ /* 0x000fea0003800000 */
.L_x_650:
[----:B--2---:R2:W4:Y:S01]  /*19b20*/  SHFL.IDX PT, R0, R61, 0x1, 0x181f ;  /* 0x00381f003d007f89 */ /* 0x00452200000e0000 */
[----:B------:R-:W-:Y:S01]  /*19b30*/  BSSY B1, `(.L_x_652) ;  /* 0x0000013000017945 */ /* 0x000fe20003800000 */
[----:B---3-5:R-:W-:Y:S02]  /*19b40*/  SHF.R.S32.HI R30, RZ, 0x1f, R3 ;  /* 0x0000001fff1e7819 */ /* 0x028fe40000011403 */
[----:B------:R2:W3:Y:S01]  /*19b50*/  SHFL.IDX PT, R20, R66, 0x1, 0x181f ;  /* 0x00381f0042147f89 */ /* 0x0004e200000e0000 */
[----:B------:R-:W-:Y:S02]  /*19b60*/  SHF.R.S32.HI R28, RZ, 0x1f, R71 ;  /* 0x0000001fff1c7819 */ /* 0x000fe40000011447 */
[----:B------:R-:W-:Y:S01]  /*19b70*/  SHF.R.S32.HI R29, RZ, 0x1f, R69 ;  /* 0x0000001fff1d7819 */ /* 0x000fe20000011445 */
[----:B------:R-:W-:Y:S06]  /*19b80*/  @P1 BRA `(.L_x_653) ;  /* 0x0000000000341947 */ /* 0x000fec0003800000 */
[----:B------:R-:W-:Y:S02]  /*19b90*/  ULDC UR4, c[0x0][0xac8] ;  /* 0x0002b20000047ab9 */ /* 0x000fe40000000800 */
[----:B------:R-:W-:Y:S02]  /*19ba0*/  ISETP.GE.AND P4, PT, R3, UR4, PT ;  /* 0x0000000403007c0c */ /* 0x000fe4000bf86270 */
[----:B------:R-:W-:Y:S02]  /*19bb0*/  ISETP.GE.AND P5, PT, R71, UR4, PT ;  /* 0x0000000447007c0c */ /* 0x000fe4000bfa6270 */
[----:B------:R-:W-:-:S09]  /*19bc0*/  ISETP.GE.AND P6, PT, R69, UR4, PT ;  /* 0x0000000445007c0c */ /* 0x000fd2000bfc6270 */
[-C--:B---3--:R-:W-:Y:S02]  /*19bd0*/  @!P4 LEA R4, P1, R3, R20.reuse, 0x1 ;  /* 0x000000140304c211 */ /* 0x088fe400078208ff */
        /* <DEDUP_REMOVED lines=8> */
.L_x_653:
[----:B------:R-:W-:Y:S05]  /*19c60*/  BSYNC B1 ;  /* 0x0000000000017941 */ /* 0x000fea0003800000 */
.L_x_652:
[----:B----4-:R4:W0:Y:S01]  /*19c70*/  SHFL.IDX PT, R0, R61, 0x2, 0x181f ;  /* 0x00581f003d007f89 */ /* 0x01082200000e0000 */
[----:B------:R-:W-:Y:S03]  /*19c80*/  BSSY B1, `(.L_x_654) ;  /* 0x0000010000017945 */ /* 0x000fe60003800000 */
[----:B---3--:R4:W3:Y:S01]  /*19c90*/  SHFL.IDX PT, R8, R66, 0x2, 0x181f ;  /* 0x00581f0042087f89 */ /* 0x0088e200000e0000 */
[----:B------:R-:W-:Y:S05]  /*19ca0*/  @P0 BRA `(.L_x_655) ;  /* 0x0000000000340947 */ /* 0x000fea0003800000 */
[----:B------:R-:W-:Y:S02]  /*19cb0*/  ULDC UR4, c[0x0][0xac8] ;  /* 0x0002b20000047ab9 */ /* 0x000fe40000000800 */
[----:B------:R-:W-:Y:S02]  /*19cc0*/  ISETP.GE.AND P3, PT, R3, UR4, PT ;  /* 0x0000000403007c0c */ /* 0x000fe4000bf66270 */
[----:B------:R-:W-:Y:S02]  /*19cd0*/  ISETP.GE.AND P4, PT, R71, UR4, PT ;  /* 0x0000000447007c0c */ /* 0x000fe4000bf86270 */
[----:B------:R-:W-:-:S09]  /*19ce0*/  ISETP.GE.AND P5, PT, R69, UR4, PT ;  /* 0x0000000445007c0c */ /* 0x000fd2000bfa6270 */
[-C--:B---3--:R-:W-:Y:S02]  /*19cf0*/  @!P3 LEA R4, P0, R3, R8.reuse, 0x1 ;  /* 0x000000080304b211 */ /* 0x088fe400078008ff */
[-C--:B------:R-:W-:Y:S02]  /*19d00*/  @!P4 LEA R6, P1, R71, R8.reuse, 0x1 ;  /* 0x000000084706c211 */ /* 0x080fe400078208ff */
[----:B------:R-:W-:Y:S02]  /*19d10*/  @!P5 LEA R8, P2, R69, R8, 0x1 ;  /* 0x000000084508d211 */ /* 0x000fe400078408ff */
[-C--:B0-----:R-:W-:Y:S02]  /*19d20*/  @!P3 LEA.HI.X R5, R3, R0.reuse, R30, 0x1, P0 ;  /* 0x000000000305b211 */ /* 0x081fe400000f0c1e */
[-C--:B------:R-:W-:Y:S02]  /*19d30*/  @!P4 LEA.HI.X R7, R71, R0.reuse, R28, 0x1, P1 ;  /* 0x000000004707c211 */ /* 0x080fe400008f0c1c */
[----:B------:R-:W-:Y:S01]  /*19d40*/  @!P5 LEA.HI.X R9, R69, R0, R29, 0x1, P2 ;  /* 0x000000004509d211 */ /* 0x000fe200010f0c1d */
[----:B------:R0:W-:Y:S04]  /*19d50*/  @!P3 ST.E.128 desc[UR48][R4.64], R12 ;  /* 0x0000000c0400b985 */ /* 0x0001e8000c101d30 */
[----:B------:R0:W-:Y:S04]  /*19d60*/  @!P4 ST.E.128 desc[UR48][R6.64], R36 ;  /* 0x000000240600c985 */ /* 0x0001e8000c101d30 */
[----:B------:R0:W-:Y:S02]  /*19d70*/  @!P5 ST.E.128 desc[UR48][R8.64], R52 ;  /* 0x000000340800d985 */ /* 0x0001e4000c101d30 */
.L_x_655:
[----:B------:R-:W-:Y:S05]  /*19d80*/  BSYNC B1 ;  /* 0x0000000000017941 */ /* 0x000fea0003800000 */
.L_x_654:
[----:B0-----:R-:W-:Y:S01]  /*19d90*/  VIADD R5, R67, 0x60 ;  /* 0x0000006043057836 */ /* 0x001fe20000000000 */
[----:B------:R0:W0:Y:S04]  /*19da0*/  SHFL.IDX PT, R0, R61, 0x3, 0x181f ;  /* 0x00781f003d007f89 */ /* 0x00002800000e0000 */
[----:B------:R-:W-:Y:S01]  /*19db0*/  ISETP.GE.AND P0, PT, R5, R60, PT ;  /* 0x0000003c0500720c */ /* 0x000fe20003f06270 */
[----:B--2-4-:R-:W2:-:S12]  /*19dc0*/  SHFL.IDX PT, R66, R66, 0x3, 0x181f ;  /* 0x00781f0042427f89 */ /* 0x014e9800000e0000 */
[----:B------:R-:W-:Y:S05]  /*19dd0*/  @P0 BRA `(.L_x_656) ;  /* 0x0000002000340947 */ /* 0x000fea0003800000 */
[----:B------:R-:W-:Y:S02]  /*19de0*/  ULDC UR4, c[0x0][0xac8] ;  /* 0x0002b20000047ab9 */ /* 0x000fe40000000800 */
[----:B------:R-:W-:Y:S02]  /*19df0*/  ISETP.GE.AND P2, PT, R3, UR4, PT ;  /* 0x0000000403007c0c */ /* 0x000fe4000bf46270 */
[----:B------:R-:W-:-:S11]  /*19e00*/  ISETP.GE.AND P3, PT, R71, UR4, PT ;  /* 0x0000000447007c0c */ /* 0x000fd6000bf66270 */
[-C--:B--2---:R-:W-:Y:S02]  /*19e10*/  @!P2 LEA R4, P0, R3, R66.reuse, 0x1 ;  /* 0x000000420304a211 */ /* 0x084fe400078008ff */
[----:B------:R-:W-:Y:S02]  /*19e20*/  @!P3 LEA R6, P1, R71, R66, 0x1 ;  /* 0x000000424706b211 */ /* 0x000fe400078208ff */
[-C--:B0-----:R-:W-:Y:S02]  /*19e30*/  @!P2 LEA.HI.X R5, R3, R0.reuse, R30, 0x1, P0 ;  /* 0x000000000305a211 */ /* 0x081fe400000f0c1e */
        /* <DEDUP_REMOVED lines=9> */
.L_x_649:
[----:B0-----:R-:W0:Y:S01]  /*19ed0*/  @P4 LDC R58, c[0x0][0xbec] ;  /* 0x0002fb00ff3a4b82 */ /* 0x001e220000000800 */
[----:B------:R-:W-:Y:S01]  /*19ee0*/  ULDC.64 UR4, c[0x0][0xb08] ;  /* 0x0002c20000047ab9 */ /* 0x000fe20000000a00 */
[----:B------:R1:W5:Y:S01]  /*19ef0*/  LDL R165, [R1+0x48] ;  /* 0x0000480001a57983 */ /* 0x0003620000100800 */
[----:B------:R-:W-:Y:S01]  /*19f00*/  IMAD R3, R62, UR4, RZ ;  /* 0x000000043e037c24 */ /* 0x000fe2000f8e02ff */
[----:B------:R-:W-:Y:S01]  /*19f10*/  ULDC.64 UR6, c[0x0][0xb30] ;  /* 0x0002cc0000067ab9 */ /* 0x000fe20000000a00 */
[C---:B------:R-:W-:Y:S01]  /*19f20*/  IMAD.WIDE.U32 R56, R0.reuse, UR4, RZ ;  /* 0x0000000400387c25 */ /* 0x040fe2000f8e00ff */
[----:B------:R1:W5:Y:S02]  /*19f30*/  LDL R164, [R1+0x108] ;  /* 0x0001080001a47983 */ /* 0x0003640000100800 */
[----:B------:R-:W2:Y:S01]  /*19f40*/  @P4 LDC R65, c[0x0][0xbf0] ;  /* 0x0002fc00ff414b82 */ /* 0x000ea20000000800 */
[----:B------:R-:W-:Y:S01]  /*19f50*/  IMAD R3, R0, UR5, R3 ;  /* 0x0000000500037c24 */ /* 0x000fe2000f8e0203 */
[----:B------:R-:W-:Y:S01]  /*19f60*/  ULDC.64 UR4, c[0x0][0xb38] ;  /* 0x0002ce0000047ab9 */ /* 0x000fe20000000a00 */
[----:B------:R1:W5:Y:S02]  /*19f70*/  LDL R163, [R1+0xa4] ;  /* 0x0000a40001a37983 */ /* 0x0003640000100800 */
[----:B------:R-:W-:Y:S01]  /*19f80*/  IMAD.IADD R57, R57, 0x1, R3 ;  /* 0x0000000139397824 */ /* 0x000fe200078e0203 */
[----:B------:R-:W-:Y:S01]  /*19f90*/  SHF.R.S32.HI R3, RZ, 0x1f, R226 ;  /* 0x0000001fff037819 */ /* 0x000fe200000114e2 */
[----:B------:R1:W5:Y:S01]  /*19fa0*/  LDL R162, [R1+0x104] ;  /* 0x0001040001a27983 */ /* 0x0003620000100800 */
[----:B------:R-:W-:-:S03]  /*19fb0*/  IMAD.WIDE.U32 R56, R196, UR4, R56 ;  /* 0x00000004c4387c25 */ /* 0x000fc6000f8e0038 */
[----:B------:R1:W5:Y:S01]  /*19fc0*/  LDL R161, [R1+0xa0] ;  /* 0x0000a00001a17983 */ /* 0x0003620000100800 */
[----:B------:R-:W-:Y:S01]  /*19fd0*/  IMAD R57, R196, UR5, R57 ;  /* 0x00000005c4397c24 */ /* 0x000fe2000f8e0239 */
[----:B------:R-:W-:Y:S02]  /*19fe0*/  ULDC.64 UR4, c[0x0][0xb40] ;  /* 0x0002d00000047ab9 */ /* 0x000fe40000000a00 */
[----:B------:R1:W5:Y:S01]  /*19ff0*/  LDL R160, [R1+0x100] ;  /* 0x0001000001a07983 */ /* 0x0003620000100800 */
[----:B------:R-:W-:Y:S02]  /*1a000*/  IMAD R3, R3, UR4, RZ ;  /* 0x0000000403037c24 */ /* 0x000fe4000f8e02ff */
[----:B0-----:R-:W-:Y:S01]  /*1a010*/  @P4 IMAD.HI.U32 R58, R63, R58, RZ ;  /* 0x0000003a3f3a4227 */ /* 0x001fe200078e00ff */
[----:B------:R1:W5:Y:S03]  /*1a020*/  LDL R159, [R1+0x9c] ;  /* 0x00009c00019f7983 */ /* 0x0003660000100800 */
[C---:B------:R-:W-:Y:S01]  /*1a030*/  IMAD R59, R226.reuse, UR5, R3 ;  /* 0x00000005e23b7c24 */ /* 0x040fe2000f8e0203 */
[----:B------:R1:W5:Y:S01]  /*1a040*/  LDL R158, [R1+0xfc] ;  /* 0x0000fc00019e7983 */ /* 0x0003620000100800 */
[----:B------:R-:W-:Y:S01]  /*1a050*/  IMAD.WIDE.U32 R56, R226, UR4, R56 ;  /* 0x00000004e2387c25 */ /* 0x000fe2000f8e0038 */
[----:B------:R-:W-:-:S02]  /*1a060*/  ULDC.64 UR4, c[0x0][0xb48] ;  /* 0x0002d20000047ab9 */ /* 0x000fc40000000a00 */
[----:B------:R1:W5:Y:S01]  /*1a070*/  LDL R157, [R1+0x98] ;  /* 0x00009800019d7983 */ /* 0x0003620000100800 */
[----:B------:R-:W-:Y:S01]  /*1a080*/  IMAD.MOV.U32 R3, RZ, RZ, R63 ;  /* 0x000000ffff037224 */ /* 0x000fe200078e003f */
[----:B--2---:R-:W-:Y:S01]  /*1a090*/  @P4 SHF.R.U32.HI R3, RZ, R65, R58 ;  /* 0x00000041ff034219 */ /* 0x004fe2000001163a */
[----:B------:R-:W-:Y:S01]  /*1a0a0*/  IMAD.IADD R57, R57, 0x1, R59 ;  /* 0x0000000139397824 */ /* 0x000fe200078e023b */
[----:B------:R1:W5:Y:S02]  /*1a0b0*/  LDL R156, [R1+0xf8] ;  /* 0x0000f800019c7983 */ /* 0x0003640000100800 */
[--C-:B------:R-:W-:Y:S01]  /*1a0c0*/  SHF.R.S32.HI R0, RZ, 0x1f, R3.reuse ;  /* 0x0000001fff007819 */ /* 0x100fe20000011403 */
[----:B------:R-:W-:Y:S01]  /*1a0d0*/  IMAD.MOV R59, RZ, RZ, -R3 ;  /* 0x000000ffff3b7224 */ /* 0x000fe200078e0a03 */
[----:B------:R1:W5:Y:S01]  /*1a0e0*/  LDL R155, [R1+0x94] ;  /* 0x00009400019b7983 */ /* 0x0003620000100800 */
[----:B------:R-:W-:-:S03]  /*1a0f0*/  IMAD.WIDE.U32 R56, R130, UR4, R56 ;  /* 0x0000000482387c25 */ /* 0x000fc6000f8e0038 */
[----:B------:R1:W5:Y:S01]  /*1a100*/  LDL R154, [R1+0xf4] ;  /* 0x0000f400019a7983 */ /* 0x0003620000100800 */
[----:B------:R-:W-:Y:S02]  /*1a110*/  IMAD R59, R122, R59, R63 ;  /* 0x0000003b7a3b7224 */ /* 0x000fe400078e023f */
[----:B------:R-:W-:Y:S01]  /*1a120*/  IMAD R57, R130, UR5, R57 ;  /* 0x0000000582397c24 */ /* 0x000fe2000f8e0239 */
[----:B------:R1:W5:Y:S01]  /*1a130*/  LDL R153, [R1+0x90] ;  /* 0x0000900001997983 */ /* 0x0003620000100800 */
[----:B------:R-:W-:Y:S01]  /*1a140*/  IMAD R0, R0, UR6, RZ ;  /* 0x0000000600007c24 */ /* 0x000fe2000f8e02ff */
[----:B------:R-:W-:Y:S02]  /*1a150*/  ULDC.64 UR4, c[0x0][0xb28] ;  /* 0x0002ca0000047ab9 */ /* 0x000fe40000000a00 */
[----:B------:R1:W5:Y:S04]  /*1a160*/  LDL R152, [R1+0xf0] ;  /* 0x0000f00001987983 */ /* 0x0003680000100800 */
        /* <DEDUP_REMOVED lines=32> */
[----:B------:R1:W5:Y:S01]  /*1a370*/  LDL R66, [R1+0x4c] ;  /* 0x00004c0001427983 */ /* 0x0003620000100800 */
[C---:B------:R-:W-:Y:S01]  /*1a380*/  IMAD R63, R3.reuse, UR7, R0 ;  /* 0x00000007033f7c24 */ /* 0x040fe2000f8e0200 */
[----:B------:R-:W-:Y:S01]  /*1a390*/  SHF.R.S32.HI R0, RZ, 0x1f, R59 ;  /* 0x0000001fff007819 */ /* 0x000fe2000001143b */
[----:B------:R-:W-:-:S04]  /*1a3a0*/  IMAD.WIDE.U32 R56, R3, UR6, R56 ;  /* 0x0000000603387c25 */ /* 0x000fc8000f8e0038 */
[----:B------:R-:W-:Y:S01]  /*1a3b0*/  IMAD R0, R0, UR4, RZ ;  /* 0x0000000400007c24 */ /* 0x000fe2000f8e02ff */
[----:B------:R-:W-:-:S03]  /*1a3c0*/  IADD3 R57, R57, R63, RZ ;  /* 0x0000003f39397210 */ /* 0x000fc60007ffe0ff */
[C---:B------:R-:W-:Y:S02]  /*1a3d0*/  IMAD R3, R59.reuse, UR5, R0 ;  /* 0x000000053b037c24 */ /* 0x040fe4000f8e0200 */
[----:B------:R-:W-:Y:S01]  /*1a3e0*/  IMAD.WIDE.U32 R56, R59, UR4, R56 ;  /* 0x000000043b387c25 */ /* 0x000fe2000f8e0038 */
[----:B------:R-:W-:Y:S01]  /*1a3f0*/  ISETP.GE.AND P0, PT, R64, R60, PT ;  /* 0x0000003c4000720c */ /* 0x000fe20003f06270 */
[----:B------:R-:W-:Y:S02]  /*1a400*/  ULDC.64 UR4, c[0x0][0xb00] ;  /* 0x0002c00000047ab9 */ /* 0x000fe40000000a00 */
[----:B------:R-:W-:Y:S01]  /*1a410*/  IMAD.IADD R3, R57, 0x1, R3 ;  /* 0x0000000139037824 */ /* 0x000fe200078e0203 */
[----:B------:R-:W-:Y:S01]  /*1a420*/  LEA R0, P1, R56, UR4, 0x2 ;  /* 0x0000000438007c11 */ /* 0x000fe2000f8210ff */
[----:B------:R-:W-:-:S03]  /*1a430*/  VIADD R58, R2, 0x30820 ;  /* 0x00030820023a7836 */ /* 0x000fc60000000000 */
[----:B------:R-:W-:Y:S02]  /*1a440*/  LEA.HI.X R3, R56, UR5, R3, 0x2, P1 ;  /* 0x0000000538037c11 */ /* 0x000fe400088f1403 */
[----:B------:R-:W-:Y:S01]  /*1a450*/  PRMT R58, RZ, 0x654, R58 ;  /* 0x00000654ff3a7816 */ /* 0x000fe2000000003a */
[----:B------:R1:W0:Y:S01]  /*1a460*/  SHFL.IDX PT, R56, R0, RZ, 0x1c1f ;  /* 0x001c1fff00387589 */ /* 0x00022200000e0000 */
[----:B------:R-:W-:Y:S02]  /*1a470*/  BSSY B1, `(.L_x_657) ;  /* 0x0000064000017945 */ /* 0x000fe40003800000 */
[----:B------:R1:W-:Y:S01]  /*1a480*/  SYNCS.ARRIVE.TRANS64.RED.A1T0 RZ, [R58+URZ], RZ ;  /* 0x000000ff3aff79a7 */ /* 0x0003e2000810043f */
[----:B------:R1:W2:Y:S01]  /*1a490*/  SHFL.IDX PT, R57, R3, RZ, 0x1c1f ;  /* 0x001c1fff03397589 */ /* 0x0002a200000e0000 */
[----:B------:R-:W-:Y:S05]  /*1a4a0*/  @P0 BRA `(.L_x_658) ;  /* 0x0000000400800947 */ /* 0x000fea0003800000 */
[----:B------:R-:W-:Y:S02]  /*1a4b0*/  ULDC UR4, c[0x0][0xac8] ;  /* 0x0002b20000047ab9 */ /* 0x000fe40000000800 */
[----:B-----5:R-:W-:Y:S02]  /*1a4c0*/  ISETP.GE.AND P1, PT, R163, UR4, PT ;  /* 0x00000004a3007c0c */ /* 0x020fe4000bf26270 */
[----:B------:R-:W-:Y:S02]  /*1a4d0*/  ISETP.GE.AND P0, PT, R161, UR4, PT ;  /* 0x00000004a1007c0c */ /* 0x000fe4000bf06270 */
[----:B------:R-:W-:Y:S02]  /*1a4e0*/  ISETP.GE.AND P2, PT, R165, UR4, PT ;  /* 0x00000004a5007c0c */ /* 0x000fe4000bf46270 */
[----:B------:R-:W-:Y:S02]  /*1a4f0*/  ISETP.GE.AND P3, PT, R159, UR4, PT ;  /* 0x000000049f007c0c */ /* 0x000fe4000bf66270 */
[----:B------:R-:W-:-:S05]  /*1a500*/  ISETP.GE.AND P4, PT, R157, UR4, PT ;  /* 0x000000049d007c0c */ /* 0x000fca000bf86270 */
[-C--:B01----:R-:W-:Y:S02]  /*1a510*/  @!P1 LEA R58, P5, R163, R56.reuse, 0x2 ;  /* 0x00000038a33a9211 */ /* 0x083fe400078a10ff */
[----:B------:R-:W-:Y:S02]  /*1a520*/  @!P0 LEA R62, P6, R161, R56, 0x2 ;  /* 0x00000038a13e8211 */ /* 0x000fe400078c10ff */
[----:B--2---:R-:W-:Y:S01]  /*1a530*/  @!P2 IMAD.WIDE R64, R165, 0x4, R56 ;  /* 0x00000004a540a825 */ /* 0x004fe200078e0238 */
[-C--:B------:R-:W-:Y:S02]  /*1a540*/  @!P1 LEA.HI.X R59, R163, R57.reuse, R164, 0x2, P5 ;  /* 0x00000039a33b9211 */ /* 0x080fe400028f14a4 */
[----:B------:R-:W-:Y:S02]  /*1a550*/  @!P0 LEA.HI.X R63, R161, R57, R162, 0x2, P6 ;  /* 0x00000039a13f8211 */ /* 0x000fe400030f14a2 */
[----:B------:R-:W-:Y:S01]  /*1a560*/  ISETP.GE.AND P5, PT, R155, UR4, PT ;  /* 0x000000049b007c0c */ /* 0x000fe2000bfa6270 */
[----:B------:R0:W-:Y:S04]  /*1a570*/  @!P2 ST.E.64 desc[UR48][R64.64], R4 ;  /* 0x000000044000a985 */ /* 0x0001e8000c101b30 */
[----:B------:R1:W-:Y:S01]  /*1a580*/  @!P1 ST.E.64 desc[UR48][R58.64], R6 ;  /* 0x000000063a009985 */ /* 0x0003e2000c101b30 */
[----:B------:R-:W-:-:S03]  /*1a590*/  ISETP.GE.AND P1, PT, R151, UR4, PT ;  /* 0x0000000497007c0c */ /* 0x000fc6000bf26270 */
[----:B------:R2:W-:Y:S01]  /*1a5a0*/  @!P0 ST.E.64 desc[UR48][R62.64], R8 ;  /* 0x000000083e008985 */ /* 0x0005e2000c101b30 */
[----:B------:R-:W-:Y:S02]  /*1a5b0*/  ISETP.GE.AND P0, PT, R153, UR4, PT ;  /* 0x0000000499007c0c */ /* 0x000fe4000bf06270 */
[-C--:B0-----:R-:W-:Y:S02]  /*1a5c0*/  @!P3 LEA R4, P6, R159, R56.reuse, 0x2 ;  /* 0x000000389f04b211 */ /* 0x081fe400078c10ff */
[-C--:B-1----:R-:W-:Y:S02]  /*1a5d0*/  @!P4 LEA R6, P2, R157, R56.reuse, 0x2 ;  /* 0x000000389d06c211 */ /* 0x082fe400078410ff */
[-C--:B------:R-:W-:Y:S02]  /*1a5e0*/  @!P3 LEA.HI.X R5, R159, R57.reuse, R160, 0x2, P6 ;  /* 0x000000399f05b211 */ /* 0x080fe400030f14a0 */
[----:B------:R-:W-:Y:S02]  /*1a5f0*/  @!P4 LEA.HI.X R7, R157, R57, R158, 0x2, P2 ;  /* 0x000000399d07c211 */ /* 0x000fe400010f149e */
[----:B------:R-:W-:Y:S01]  /*1a600*/  ISETP.GE.AND P2, PT, R149, UR4, PT ;  /* 0x0000000495007c0c */ /* 0x000fe2000bf46270 */
[----:B------:R0:W-:Y:S01]  /*1a610*/  @!P3 ST.E.64 desc[UR48][R4.64], R10 ;  /* 0x0000000a0400b985 */ /* 0x0001e2000c101b30 */
[----:B--2---:R-:W-:-:S02]  /*1a620*/  @!P5 LEA R8, P6, R155, R56, 0x2 ;  /* 0x000000389b08d211 */ /* 0x004fc400078c10ff */
[----:B------:R-:W-:Y:S01]  /*1a630*/  ISETP.GE.AND P3, PT, R147, UR4, PT ;  /* 0x0000000493007c0c */ /* 0x000fe2000bf66270 */
[----:B------:R1:W-:Y:S01]  /*1a640*/  @!P4 ST.E.64 desc[UR48][R6.64], R12 ;  /* 0x0000000c0600c985 */ /* 0x0003e2000c101b30 */
[----:B------:R-:W-:-:S05]  /*1a650*/  @!P5 LEA.HI.X R9, R155, R57, R156, 0x2, P6 ;  /* 0x000000399b09d211 */ /* 0x000fca00030f149c */
[----:B------:R2:W-:Y:S01]  /*1a660*/  @!P5 ST.E.64 desc[UR48][R8.64], R14 ;  /* 0x0000000e0800d985 */ /* 0x0005e2000c101b30 */
[----:B0-----:R-:W-:-:S04]  /*1a670*/  @!P0 LEA R4, P4, R153, R56, 0x2 ;  /* 0x0000003899048211 */ /* 0x001fc800078810ff */
[-C--:B------:R-:W-:Y:S02]  /*1a680*/  @!P0 LEA.HI.X R5, R153, R57.reuse, R154, 0x2, P4 ;  /* 0x0000003999058211 */ /* 0x080fe400020f149a */
[----:B------:R-:W-:Y:S02]  /*1a690*/  ISETP.GE.AND P4, PT, R145, UR4, PT ;  /* 0x0000000491007c0c */ /* 0x000fe4000bf86270 */
[-C--:B-1----:R-:W-:Y:S01]  /*1a6a0*/  @!P1 LEA R6, P5, R151, R56.reuse, 0x2 ;  /* 0x0000003897069211 */ /* 0x082fe200078a10ff */
[----:B------:R0:W-:Y:S01]  /*1a6b0*/  @!P0 ST.E.64 desc[UR48][R4.64], R20 ;  /* 0x0000001404008985 */ /* 0x0001e2000c101b30 */
[----:B--2---:R-:W-:Y:S02]  /*1a6c0*/  @!P2 LEA R8, P6, R149, R56, 0x2 ;  /* 0x000000389508a211 */ /* 0x004fe400078c10ff */
[----:B------:R-:W-:Y:S02]  /*1a6d0*/  @!P1 LEA.HI.X R7, R151, R57, R152, 0x2, P5 ;  /* 0x0000003997079211 */ /* 0x000fe400028f1498 */
[----:B------:R-:W-:-:S02]  /*1a6e0*/  ISETP.GE.AND P5, PT, R143, UR4, PT ;  /* 0x000000048f007c0c */ /* 0x000fc4000bfa6270 */
[----:B------:R-:W-:Y:S01]  /*1a6f0*/  @!P2 LEA.HI.X R9, R149, R57, R150, 0x2, P6 ;  /* 0x000000399509a211 */ /* 0x000fe200030f1496 */
[----:B------:R1:W-:Y:S01]  /*1a700*/  @!P1 ST.E.64 desc[UR48][R6.64], R24 ;  /* 0x0000001806009985 */ /* 0x0003e2000c101b30 */
[----:B------:R-:W-:-:S03]  /*1a710*/  ISETP.GE.AND P1, PT, R136, UR4, PT ;  /* 0x0000000488007c0c */ /* 0x000fc6000bf26270 */
[----:B------:R2:W-:Y:S01]  /*1a720*/  @!P2 ST.E.64 desc[UR48][R8.64], R28 ;  /* 0x0000001c0800a985 */ /* 0x0005e2000c101b30 */
[----:B------:R-:W-:Y:S02]  /*1a730*/  ISETP.GE.AND P2, PT, R141, UR4, PT ;  /* 0x000000048d007c0c */ /* 0x000fe4000bf46270 */
[----:B0-----:R-:W-:-:S04]  /*1a740*/  @!P3 LEA R4, P6, R147, R56, 0x2 ;  /* 0x000000389304b211 */ /* 0x001fc800078c10ff */
[----:B------:R-:W-:Y:S02]  /*1a750*/  @!P3 LEA.HI.X R5, R147, R57, R148, 0x2, P6 ;  /* 0x000000399305b211 */ /* 0x000fe400030f1494 */
[----:B-1----:R-:W-:-:S03]  /*1a760*/  @!P4 LEA R6, P0, R145, R56, 0x2 ;  /* 0x000000389106c211 */ /* 0x002fc600078010ff */
[----:B------:R0:W-:Y:S01]  /*1a770*/  @!P3 ST.E.64 desc[UR48][R4.64], R32 ;  /* 0x000000200400b985 */ /* 0x0001e2000c101b30 */
[-C--:B------:R-:W-:Y:S02]  /*1a780*/  @!P4 LEA.HI.X R7, R145, R57.reuse, R146, 0x2, P0 ;  /* 0x000000399107c211 */ /* 0x080fe400000f1492 */
[----:B------:R-:W-:Y:S02]  /*1a790*/  ISETP.GE.AND P0, PT, R134, UR4, PT ;  /* 0x0000000486007c0c */ /* 0x000fe4000bf06270 */
[CC--:B--2---:R-:W-:Y:S01]  /*1a7a0*/  @!P5 LEA R8, P6, R143.reuse, R56.reuse, 0x2 ;  /* 0x000000388f08d211 */ /* 0x0c4fe200078c10ff */
[----:B------:R1:W-:Y:S01]  /*1a7b0*/  @!P4 ST.E.64 desc[UR48][R6.64], R36 ;  /* 0x000000240600c985 */ /* 0x0003e2000c101b30 */
[----:B------:R-:W-:Y:S02]  /*1a7c0*/  ISETP.GE.AND P4, PT, R130, UR4, PT ;  /* 0x0000000482007c0c */ /* 0x000fe4000bf86270 */
[----:B------:R-:W-:Y:S02]  /*1a7d0*/  @!P5 LEA.HI.X R9, R143, R57, R144, 0x2, P6 ;  /* 0x000000398f09d211 */ /* 0x000fe400030f1490 */
[----:B0-----:R-:W-:-:S03]  /*1a7e0*/  @!P2 LEA R4, P6, R141, R56, 0x2 ;  /* 0x000000388d04a211 */ /* 0x001fc600078c10ff */
[----:B------:R0:W-:Y:S01]  /*1a7f0*/  @!P5 ST.E.64 desc[UR48][R8.64], R40 ;  /* 0x000000280800d985 */ /* 0x0001e2000c101b30 */
[----:B------:R-:W-:Y:S02]  /*1a800*/  ISETP.GE.AND P5, PT, R132, UR4, PT ;  /* 0x0000000484007c0c */ /* 0x000fe4000bfa6270 */
[----:B------:R-:W-:Y:S02]  /*1a810*/  @!P2 LEA.HI.X R5, R141, R57, R142, 0x2, P6 ;  /* 0x000000398d05a211 */ /* 0x000fe400030f148e */
[----:B-1----:R-:W-:-:S03]  /*1a820*/  @!P1 LEA R6, P3, R136, R56, 0x2 ;  /* 0x0000003888069211 */ /* 0x002fc600078610ff */
[----:B------:R1:W-:Y:S01]  /*1a830*/  @!P2 ST.E.64 desc[UR48][R4.64], R44 ;  /* 0x0000002c0400a985 */ /* 0x0003e2000c101b30 */
[-C--:B------:R-:W-:Y:S02]  /*1a840*/  @!P1 LEA.HI.X R7, R136, R57.reuse, R140, 0x2, P3 ;  /* 0x0000003988079211 */ /* 0x080fe400018f148c */
[----:B------:R-:W-:Y:S02]  /*1a850*/  ISETP.GE.AND P3, PT, R128, UR4, PT ;  /* 0x0000000480007c0c */ /* 0x000fe4000bf66270 */
[CC--:B0-----:R-:W-:Y:S01]  /*1a860*/  @!P0 LEA R8, P6, R134.reuse, R56.reuse, 0x2 ;  /* 0x0000003886088211 */ /* 0x0c1fe200078c10ff */
[----:B------:R0:W-:Y:S03]  /*1a870*/  @!P1 ST.E.64 desc[UR48][R6.64], R48 ;  /* 0x0000003006009985 */ /* 0x0001e6000c101b30 */
[----:B------:R-:W-:Y:S02]  /*1a880*/  @!P0 LEA.HI.X R9, R134, R57, R135, 0x2, P6 ;  /* 0x0000003986098211 */ /* 0x000fe400030f1487 */
[----:B-1----:R-:W-:-:S03]  /*1a890*/  @!P5 LEA R4, P1, R132, R56, 0x2 ;  /* 0x000000388404d211 */ /* 0x002fc600078210ff */
[----:B------:R1:W-:Y:S01]  /*1a8a0*/  @!P0 ST.E.64 desc[UR48][R8.64], R52 ;  /* 0x0000003408008985 */ /* 0x0003e2000c101b30 */
[----:B------:R-:W-:Y:S02]  /*1a8b0*/  ISETP.GE.AND P0, PT, R126, UR4, PT ;  /* 0x000000047e007c0c */ /* 0x000fe4000bf06270 */
[-C--:B------:R-:W-:Y:S02]  /*1a8c0*/  @!P5 LEA.HI.X R5, R132, R57.reuse, R133, 0x2, P1 ;  /* 0x000000398405d211 */ /* 0x080fe400008f1485 */
[----:B------:R-:W-:Y:S02]  /*1a8d0*/  ISETP.GE.AND P1, PT, R124, UR4, PT ;  /* 0x000000047c007c0c */ /* 0x000fe4000bf26270 */
[C---:B0-----:R-:W-:Y:S01]  /*1a8e0*/  @!P4 LEA R6, P2, R130.reuse, R56, 0x2 ;  /* 0x000000388206c211 */ /* 0x041fe200078410ff */
[----:B------:R0:W-:Y:S03]  /*1a8f0*/  @!P5 ST.E.64 desc[UR48][R4.64], R68 ;  /* 0x000000440400d985 */ /* 0x0001e6000c101b30 */
[----:B------:R-:W-:-:S02]  /*1a900*/  @!P4 LEA.HI.X R7, R130, R57, R131, 0x2, P2 ;  /* 0x000000398207c211 */ /* 0x000fc400010f1483 */
[----:B------:R-:W-:Y:S02]  /*1a910*/  ISETP.GE.AND P2, PT, R116, UR4, PT ;  /* 0x0000000474007c0c */ /* 0x000fe4000bf46270 */
[-C--:B-1----:R-:W-:Y:S01]  /*1a920*/  @!P3 LEA R8, P6, R128, R56.reuse, 0x2 ;  /* 0x000000388008b211 */ /* 0x082fe200078c10ff */
[----:B------:R1:W-:Y:S01]  /*1a930*/  @!P4 ST.E.64 desc[UR48][R6.64], R72 ;  /* 0x000000480600c985 */ /* 0x0003e2000c101b30 */
[----:B------:R-:W-:Y:S02]  /*1a940*/  ISETP.GE.AND P4, PT, R122, UR4, PT ;  /* 0x000000047a007c0c */ /* 0x000fe4000bf86270 */
[----:B------:R-:W-:Y:S02]  /*1a950*/  @!P3 LEA.HI.X R9, R128, R57, R129, 0x2, P6 ;  /* 0x000000398009b211 */ /* 0x000fe400030f1481 */
[----:B0-----:R-:W-:-:S03]  /*1a960*/  @!P0 LEA R4, P5, R126, R56, 0x2 ;  /* 0x000000387e048211 */ /* 0x001fc600078a10ff */
[----:B------:R0:W-:Y:S01]  /*1a970*/  @!P3 ST.E.64 desc[UR48][R8.64], R76 ;  /* 0x0000004c0800b985 */ /* 0x0001e2000c101b30 */
[----:B------:R-:W-:Y:S02]  /*1a980*/  ISETP.GE.AND P3, PT, R120, UR4, PT ;  /* 0x0000000478007c0c */ /* 0x000fe4000bf66270 */
[-C--:B------:R-:W-:Y:S02]  /*1a990*/  @!P0 LEA.HI.X R5, R126, R57.reuse, R127, 0x2, P5 ;  /* 0x000000397e058211 */ /* 0x080fe400028f147f */
[----:B------:R-:W-:Y:S02]  /*1a9a0*/  ISETP.GE.AND P5, PT, R66, UR4, PT ;  /* 0x0000000442007c0c */ /* 0x000fe4000bfa6270 */
[C---:B-1----:R-:W-:Y:S01]  /*1a9b0*/  @!P1 LEA R6, P6, R124.reuse, R56, 0x2 ;  /* 0x000000387c069211 */ /* 0x042fe200078c10ff */
[----:B------:R1:W-:Y:S03]  /*1a9c0*/  @!P0 ST.E.64 desc[UR48][R4.64], R80 ;  /* 0x0000005004008985 */ /* 0x0003e6000c101b30 */
[----:B------:R-:W-:-:S03]  /*1a9d0*/  @!P1 LEA.HI.X R7, R124, R57, R125, 0x2, P6 ;  /* 0x000000397c079211 */ /* 0x000fc600030f147d */
[CC--:B0-----:R-:W-:Y:S02]  /*1a9e0*/  @!P3 LEA R8, P6, R120.reuse, R56.reuse, 0x2 ;  /* 0x000000387808b211 */ /* 0x0c1fe400078c10ff */
[----:B------:R0:W-:Y:S02]  /*1a9f0*/  @!P1 ST.E.64 desc[UR48][R6.64], R84 ;  /* 0x0000005406009985 */ /* 0x0001e4000c101b30 */
[----:B------:R-:W-:Y:S02]  /*1aa00*/  @!P3 LEA.HI.X R9, R120, R57, R121, 0x2, P6 ;  /* 0x000000397809b211 */ /* 0x000fe400030f1479 */
[----:B-1----:R-:W-:-:S04]  /*1aa10*/  @!P4 LEA R4, P0, R122, R56, 0x2 ;  /* 0x000000387a04c211 */ /* 0x002fc800078010ff */
[-C--:B------:R-:W-:Y:S02]  /*1aa20*/  @!P4 LEA.HI.X R5, R122, R57.reuse, R123, 0x2, P0 ;  /* 0x000000397a05c211 */ /* 0x080fe400000f147b */
[-C--:B------:R-:W-:Y:S02]  /*1aa30*/  @!P5 LEA R10, P0, R66, R56.reuse, 0x2 ;  /* 0x00000038420ad211 */ /* 0x080fe400078010ff */
[----:B0-----:R-:W-:Y:S01]  /*1aa40*/  @!P2 LEA R6, P1, R116, R56, 0x2 ;  /* 0x000000387406a211 */ /* 0x001fe200078210ff */
[----:B------:R3:W-:Y:S01]  /*1aa50*/  @!P4 ST.E.64 desc[UR48][R4.64], R88 ;  /* 0x000000580400c985 */ /* 0x0007e2000c101b30 */
[-C--:B------:R-:W-:Y:S02]  /*1aa60*/  @!P5 LEA.HI.X R11, R66, R57.reuse, R67, 0x2, P0 ;  /* 0x00000039420bd211 */ /* 0x080fe400000f1443 */
[----:B------:R-:W-:Y:S01]  /*1aa70*/  @!P2 LEA.HI.X R7, R116, R57, R117, 0x2, P1 ;  /* 0x000000397407a211 */ /* 0x000fe200008f1475 */
[----:B------:R3:W-:Y:S04]  /*1aa80*/  @!P3 ST.E.64 desc[UR48][R8.64], R92 ;  /* 0x0000005c0800b985 */ /* 0x0007e8000c101b30 */
[----:B------:R3:W-:Y:S04]  /*1aa90*/  @!P2 ST.E.64 desc[UR48][R6.64], R96 ;  /* 0x000000600600a985 */ /* 0x0007e8000c101b30 */
[----:B------:R3:W-:Y:S02]  /*1aaa0*/  @!P5 ST.E.64 desc[UR48][R10.64], R100 ;  /* 0x000000640a00d985 */ /* 0x0007e4000c101b30 */
.L_x_658:
[----:B------:R-:W-:Y:S05]  /*1aab0*/  BSYNC B1 ;  /* 0x0000000000017941 */ /* 0x000fea0003800000 */
.L_x_657:
[----:B------:R-:W-:Y:S01]  /*1aac0*/  ISETP.GE.AND P0, PT, R61, R60, PT ;  /* 0x0000003c3d00720c */ /* 0x000fe20003f06270 */
[----:B---3--:R3:W4:Y:S04]  /*1aad0*/  SHFL.IDX PT, R5, R3, 0x1, 0x1c1f ;  /* 0x003c1f0003057f89 */ /* 0x00872800000e0000 */
[----:B------:R3:W0:Y:S08]  /*1aae0*/  SHFL.IDX PT, R4, R0, 0x1, 0x1c1f ;  /* 0x003c1f0000047f89 */ /* 0x00063000000e0000 */
[----:B---3--:R-:W-:Y:S05]  /*1aaf0*/  @P0 BRA `(.L_x_656) ;  /* 0x0000001000ec0947 */ /* 0x008fea0003800000 */
[----:B------:R-:W-:Y:S02]  /*1ab00*/  ULDC UR4, c[0x0][0xac8] ;  /* 0x0002b20000047ab9 */ /* 0x000fe40000000800 */
[----:B-----5:R-:W-:Y:S02]  /*1ab10*/  ISETP.GE.AND P2, PT, R163, UR4, PT ;  /* 0x00000004a3007c0c */ /* 0x020fe4000bf46270 */
[----:B------:R-:W-:Y:S02]  /*1ab20*/  ISETP.GE.AND P1, PT, R165, UR4, PT ;  /* 0x00000004a5007c0c */ /* 0x000fe4000bf26270 */
[----:B------:R-:W-:Y:S02]  /*1ab30*/  ISETP.GE.AND P5, PT, R161, UR4, PT ;  /* 0x00000004a1007c0c */ /* 0x000fe4000bfa6270 */
[----:B------:R-:W-:Y:S02]  /*1ab40*/  ISETP.GE.AND P4, PT, R159, UR4, PT ;  /* 0x000000049f007c0c */ /* 0x000fe4000bf86270 */
[----:B------:R-:W-:-:S05]  /*1ab50*/  ISETP.GE.AND P3, PT, R157, UR4, PT ;  /* 0x000000049d007c0c */ /* 0x000fca000bf66270 */
[----:B0-----:R-:W-:Y:S02]  /*1ab60*/  @!P2 LEA R6, P0, R163, R4, 0x2 ;  /* 0x00000004a306a211 */ /* 0x001fe400078010ff */
[----:B----4-:R-:W-:Y:S02]  /*1ab70*/  @!P1 IMAD.WIDE R8, R165, 0x4, R4 ;  /* 0x00000004a5089825 */ /* 0x010fe400078e0204 */
[----:B------:R-:W-:Y:S02]  /*1ab80*/  @!P2 LEA.HI.X R7, R163, R5, R164, 0x2, P0 ;  /* 0x00000005a307a211 */ /* 0x000fe400000f14a4 */
[----:B------:R-:W-:Y:S01]  /*1ab90*/  ISETP.GE.AND P0, PT, R155, UR4, PT ;  /* 0x000000049b007c0c */ /* 0x000fe2000bf06270 */
[----:B------:R0:W-:Y:S01]  /*1aba0*/  @!P1 ST.E.64 desc[UR48][R8.64], R26 ;  /* 0x0000001a08009985 */ /* 0x0001e2000c101b30 */
[----:B------:R-:W-:-:S03]  /*1abb0*/  ISETP.GE.AND P1, PT, R153, UR4, PT ;  /* 0x0000000499007c0c */ /* 0x000fc6000bf26270 */
[----:B------:R3:W-:Y:S01]  /*1abc0*/  @!P2 ST.E.64 desc[UR48][R6.64], R30 ;  /* 0x0000001e0600a985 */ /* 0x0007e2000c101b30 */
[-C--:B0-----:R-:W-:Y:S02]  /*1abd0*/  @!P4 LEA R8, P2, R159, R4.reuse, 0x2 ;  /* 0x000000049f08c211 */ /* 0x081fe400078410ff */
[-C--:B---3--:R-:W-:Y:S02]  /*1abe0*/  @!P5 LEA R6, P6, R161, R4.reuse, 0x2 ;  /* 0x00000004a106d211 */ /* 0x088fe400078c10ff */
[-C--:B------:R-:W-:Y:S02]  /*1abf0*/  @!P4 LEA.HI.X R9, R159, R5.reuse, R160, 0x2, P2 ;  /* 0x000000059f09c211 */ /* 0x080fe400010f14a0 */
[-C--:B------:R-:W-:Y:S02]  /*1ac00*/  @!P5 LEA.HI.X R7, R161, R5.reuse, R162, 0x2, P6 ;  /* 0x00000005a107d211 */ /* 0x080fe400030f14a2 */
[----:B------:R-:W-:Y:S02]  /*1ac10*/  ISETP.GE.AND P2, PT, R151, UR4, PT ;  /* 0x0000000497007c0c */ /* 0x000fe4000bf46270 */
[C---:B------:R-:W-:Y:S01]  /*1ac20*/  @!P3 LEA R10, P6, R157.reuse, R4, 0x2 ;  /* 0x000000049d0ab211 */ /* 0x040fe200078c10ff */
[----:B------:R0:W-:Y:S03]  /*1ac30*/  @!P5 ST.E.64 desc[UR48][R6.64], R34 ;  /* 0x000000220600d985 */ /* 0x0001e6000c101b30 */
[----:B------:R-:W-:Y:S01]  /*1ac40*/  @!P3 LEA.HI.X R11, R157, R5, R158, 0x2, P6 ;  /* 0x000000059d0bb211 */ /* 0x000fe200030f149e */
[----:B------:R3:W-:Y:S04]  /*1ac50*/  @!P4 ST.E.64 desc[UR48][R8.64], R38 ;  /* 0x000000260800c985 */ /* 0x0007e8000c101b30 */
[----:B------:R4:W-:Y:S01]  /*1ac60*/  @!P3 ST.E.64 desc[UR48][R10.64], R42 ;  /* 0x0000002a0a00b985 */ /* 0x0009e2000c101b30 */
[----:B------:R-:W-:-:S02]  /*1ac70*/  ISETP.GE.AND P3, PT, R149, UR4, PT ;  /* 0x0000000495007c0c */ /* 0x000fc4000bf66270 */
[----:B0-----:R-:W-:-:S04]  /*1ac80*/  @!P0 LEA R6, P4, R155, R4, 0x2 ;  /* 0x000000049b068211 */ /* 0x001fc800078810ff */
[-C--:B------:R-:W-:Y:S02]  /*1ac90*/  @!P0 LEA.HI.X R7, R155, R5.reuse, R156, 0x2, P4 ;  /* 0x000000059b078211 */ /* 0x080fe400020f149c */
[----:B------:R-:W-:Y:S02]  /*1aca0*/  ISETP.GE.AND P4, PT, R147, UR4, PT ;  /* 0x0000000493007c0c */ /* 0x000fe4000bf86270 */
[-C--:B---3--:R-:W-:Y:S01]  /*1acb0*/  @!P1 LEA R8, P5, R153, R4.reuse, 0x2 ;  /* 0x0000000499089211 */ /* 0x088fe200078a10ff */
[----:B------:R0:W-:Y:S01]  /*1acc0*/  @!P0 ST.E.64 desc[UR48][R6.64], R46 ;  /* 0x0000002e06008985 */ /* 0x0001e2000c101b30 */
[----:B----4-:R-:W-:Y:S02]  /*1acd0*/  @!P2 LEA R10, P6, R151, R4, 0x2 ;  /* 0x00000004970aa211 */ /* 0x010fe400078c10ff */
        /* <DEDUP_REMOVED lines=9> */
[----:B---3--:R-:W-:-:S03]  /*1ad70*/  @!P4 LEA R8, P0, R147, R4, 0x2 ;  /* 0x000000049308c211 */ /* 0x008fc600078010ff */
[----:B------:R-:W-:Y:S01]  /*1ad80*/  @!P3 ST.E.64 desc[UR48][R6.64], R104 ;  /* 0x000000680600b985 */ /* 0x000fe2000c101b30 */
[-C--:B------:R-:W-:Y:S02]  /*1ad90*/  @!P1 LEA R14, P3, R141, R4.reuse, 0x2 ;  /* 0x000000048d0e9211 */ /* 0x080fe400078610ff */
[-C--:B------:R-:W-:Y:S02]  /*1ada0*/  @!P4 LEA.HI.X R9, R147, R5.reuse, R148, 0x2, P0 ;  /* 0x000000059309c211 */ /* 0x080fe400000f1494 */
[----:B------:R-:W-:Y:S02]  /*1adb0*/  ISETP.GE.AND P0, PT, R136, UR4, PT ;  /* 0x0000000488007c0c */ /* 0x000fe4000bf06270 */
[C---:B----4-:R-:W-:Y:S01]  /*1adc0*/  @!P5 LEA R10, P6, R145.reuse, R4, 0x2 ;  /* 0x00000004910ad211 */ /* 0x050fe200078c10ff */
[----:B------:R0:W-:Y:S01]  /*1add0*/  @!P4 ST.E.64 desc[UR48][R8.64], R108 ;  /* 0x0000006c0800c985 */ /* 0x0001e2000c101b30 */
[----:B------:R-:W-:Y:S02]  /*1ade0*/  ISETP.GE.AND P4, PT, R132, UR4, PT ;  /* 0x0000000484007c0c */ /* 0x000fe4000bf86270 */
[----:B------:R-:W-:-:S02]  /*1adf0*/  @!P5 LEA.HI.X R11, R145, R5, R146, 0x2, P6 ;  /* 0x00000005910bd211 */ /* 0x000fc400030f1492 */
[-C--:B------:R-:W-:Y:S02]  /*1ae00*/  @!P2 LEA R12, P6, R143, R4.reuse, 0x2 ;  /* 0x000000048f0ca211 */ /* 0x080fe400078c10ff */
[-C--:B------:R-:W-:Y:S01]  /*1ae10*/  @!P1 LEA.HI.X R15, R141, R5.reuse, R142, 0x2, P3 ;  /* 0x000000058d0f9211 */ /* 0x080fe200018f148e */
[----:B------:R3:W-:Y:S01]  /*1ae20*/  @!P5 ST.E.64 desc[UR48][R10.64], R112 ;  /* 0x000000700a00d985 */ /* 0x0007e2000c101b30 */
[----:B------:R-:W-:Y:S02]  /*1ae30*/  ISETP.GE.AND P5, PT, R134, UR4, PT ;  /* 0x0000000486007c0c */ /* 0x000fe4000bfa6270 */
[-C--:B------:R-:W-:Y:S02]  /*1ae40*/  @!P2 LEA.HI.X R13, R143, R5.reuse, R144, 0x2, P6 ;  /* 0x000000058f0da211 */ /* 0x080fe400030f1490 */
[----:B------:R-:W-:Y:S02]  /*1ae50*/  @!P0 LEA R20, P6, R136, R4, 0x2 ;  /* 0x0000000488148211 */ /* 0x000fe400078c10ff */
[----:B------:R-:W-:Y:S01]  /*1ae60*/  ISETP.GE.AND P3, PT, R130, UR4, PT ;  /* 0x0000000482007c0c */ /* 0x000fe2000bf66270 */
[----:B------:R4:W-:Y:S01]  /*1ae70*/  @!P2 ST.E.64 desc[UR48][R12.64], R70 ;  /* 0x000000460c00a985 */ /* 0x0009e2000c101b30 */
[----:B------:R-:W-:-:S02]  /*1ae80*/  @!P0 LEA.HI.X R21, R136, R5, R140, 0x2, P6 ;  /* 0x0000000588158211 */ /* 0x000fc400030f148c */
[-C--:B0-----:R-:W-:Y:S01]  /*1ae90*/  @!P4 LEA R8, P2, R132, R4.reuse, 0x2 ;  /* 0x000000048408c211 */ /* 0x081fe200078410ff */
[----:B------:R0:W-:Y:S02]  /*1aea0*/  @!P1 ST.E.64 desc[UR48][R14.64], R74 ;  /* 0x0000004a0e009985 */ /* 0x0001e4000c101b30 */
[-C--:B------:R-:W-:Y:S02]  /*1aeb0*/  @!P5 LEA R6, P1, R134, R4.reuse, 0x2 ;  /* 0x000000048606d211 */ /* 0x080fe400078210ff */
[----:B------:R-:W-:Y:S01]  /*1aec0*/  @!P0 ST.E.64 desc[UR48][R20.64], R78 ;  /* 0x0000004e14008985 */ /* 0x000fe2000c101b30 */
[----:B------:R-:W-:Y:S02]  /*1aed0*/  ISETP.GE.AND P0, PT, R128, UR4, PT ;  /* 0x0000000480007c0c */ /* 0x000fe4000bf06270 */
[----:B------:R-:W-:Y:S02]  /*1aee0*/  @!P5 LEA.HI.X R7, R134, R5, R135, 0x2, P1 ;  /* 0x000000058607d211 */ /* 0x000fe400008f1487 */
[----:B---3--:R-:W-:-:S02]  /*1aef0*/  @!P3 LEA R10, P6, R130, R4, 0x2 ;  /* 0x00000004820ab211 */ /* 0x008fc400078c10ff */
[----:B------:R-:W-:Y:S01]  /*1af00*/  ISETP.GE.AND P1, PT, R126, UR4, PT ;  /* 0x000000047e007c0c */ /* 0x000fe2000bf26270 */
[----:B------:R3:W-:Y:S01]  /*1af10*/  @!P5 ST.E.64 desc[UR48][R6.64], R82 ;  /* 0x000000520600d985 */ /* 0x0007e2000c101b30 */
[-C--:B------:R-:W-:Y:S02]  /*1af20*/  @!P4 LEA.HI.X R9, R132, R5.reuse, R133, 0x2, P2 ;  /* 0x000000058409c211 */ /* 0x080fe400010f1485 */
[----:B------:R-:W-:Y:S02]  /*1af30*/  @!P3 LEA.HI.X R11, R130, R5, R131, 0x2, P6 ;  /* 0x00000005820bb211 */ /* 0x000fe400030f1483 */
[----:B------:R-:W-:Y:S01]  /*1af40*/  ISETP.GE.AND P2, PT, R120, UR4, PT ;  /* 0x0000000478007c0c */ /* 0x000fe2000bf46270 */
[----:B------:R1:W-:Y:S01]  /*1af50*/  @!P4 ST.E.64 desc[UR48][R8.64], R86 ;  /* 0x000000560800c985 */ /* 0x0003e2000c101b30 */
[----:B------:R-:W-:Y:S02]  /*1af60*/  ISETP.GE.AND P4, PT, R124, UR4, PT ;  /* 0x000000047c007c0c */ /* 0x000fe4000bf86270 */
[----:B----4-:R-:W-:Y:S01]  /*1af70*/  @!P0 LEA R12, P5, R128, R4, 0x2 ;  /* 0x00000004800c8211 */ /* 0x010fe200078a10ff */
[----:B------:R4:W-:Y:S01]  /*1af80*/  @!P3 ST.E.64 desc[UR48][R10.64], R90 ;  /* 0x0000005a0a00b985 */ /* 0x0009e2000c101b30 */
[----:B------:R-:W-:-:S02]  /*1af90*/  ISETP.GE.AND P3, PT, R122, UR4, PT ;  /* 0x000000047a007c0c */ /* 0x000fc4000bf66270 */
[-C--:B------:R-:W-:Y:S02]  /*1afa0*/  @!P0 LEA.HI.X R13, R128, R5.reuse, R129, 0x2, P5 ;  /* 0x00000005800d8211 */ /* 0x080fe400028f1481 */
[----:B------:R-:W-:Y:S02]  /*1afb0*/  ISETP.GE.AND P5, PT, R116, UR4, PT ;  /* 0x0000000474007c0c */ /* 0x000fe4000bfa6270 */
[-C--:B0-----:R-:W-:Y:S01]  /*1afc0*/  @!P1 LEA R14, P6, R126, R4.reuse, 0x2 ;  /* 0x000000047e0e9211 */ /* 0x081fe200078c10ff */
[----:B------:R0:W-:Y:S02]  /*1afd0*/  @!P0 ST.E.64 desc[UR48][R12.64], R94 ;  /* 0x0000005e0c008985 */ /* 0x0001e4000c101b30 */
[-C--:B---3--:R-:W-:Y:S02]  /*1afe0*/  @!P4 LEA R6, P0, R124, R4.reuse, 0x2 ;  /* 0x000000047c06c211 */ /* 0x088fe400078010ff */
[----:B------:R-:W-:Y:S02]  /*1aff0*/  @!P1 LEA.HI.X R15, R126, R5, R127, 0x2, P6 ;  /* 0x000000057e0f9211 */ /* 0x000fe400030f147f */
[----:B-1----:R-:W-:-:S02]  /*1b000*/  @!P3 LEA R8, P6, R122, R4, 0x2 ;  /* 0x000000047a08b211 */ /* 0x002fc400078c10ff */
[-C--:B------:R-:W-:Y:S01]  /*1b010*/  @!P4 LEA.HI.X R7, R124, R5.reuse, R125, 0x2, P0 ;  /* 0x000000057c07c211 */ /* 0x080fe200000f147d */
[----:B------:R0:W-:Y:S01]  /*1b020*/  @!P1 ST.E.64 desc[UR48][R14.64], R98 ;  /* 0x000000620e009985 */ /* 0x0001e2000c101b30 */
[-C--:B----4-:R-:W-:Y:S02]  /*1b030*/  @!P2 LEA R10, P1, R120, R4.reuse, 0x2 ;  /* 0x00000004780aa211 */ /* 0x090fe400078210ff */
[----:B------:R-:W-:Y:S01]  /*1b040*/  @!P5 LEA R20, P0, R116, R4, 0x2 ;  /* 0x000000047414d211 */ /* 0x000fe200078010ff */
[----:B------:R0:W-:Y:S01]  /*1b050*/  @!P4 ST.E.64 desc[UR48][R6.64], R102 ;  /* 0x000000660600c985 */ /* 0x0001e2000c101b30 */
[-C--:B------:R-:W-:Y:S02]  /*1b060*/  @!P3 LEA.HI.X R9, R122, R5.reuse, R123, 0x2, P6 ;  /* 0x000000057a09b211 */ /* 0x080fe400030f147b */
[-C--:B------:R-:W-:Y:S02]  /*1b070*/  @!P2 LEA.HI.X R11, R120, R5.reuse, R121, 0x2, P1 ;  /* 0x00000005780ba211 */ /* 0x080fe400008f1479 */
[----:B------:R-:W-:Y:S01]  /*1b080*/  @!P5 LEA.HI.X R21, R116, R5, R117, 0x2, P0 ;  /* 0x000000057415d211 */ /* 0x000fe200000f1475 */
[----:B------:R0:W-:Y:S01]  /*1b090*/  @!P3 ST.E.64 desc[UR48][R8.64], R106 ;  /* 0x0000006a0800b985 */ /* 0x0001e2000c101b30 */
[----:B------:R-:W-:-:S03]  /*1b0a0*/  ISETP.GE.AND P0, PT, R66, UR4, PT ;  /* 0x0000000442007c0c */ /* 0x000fc6000bf06270 */
[----:B------:R0:W-:Y:S04]  /*1b0b0*/  @!P2 ST.E.64 desc[UR48][R10.64], R110 ;  /* 0x0000006e0a00a985 */ /* 0x0001e8000c101b30 */
[----:B------:R0:W-:Y:S06]  /*1b0c0*/  @!P5 ST.E.64 desc[UR48][R20.64], R114 ;  /* 0x000000721400d985 */ /* 0x0001ec000c101b30 */
[----:B------:R-:W-:Y:S05]  /*1b0d0*/  @P0 BRA `(.L_x_656) ;  /* 0x0000000c00740947 */ /* 0x000fea0003800000 */
[----:B------:R-:W-:-:S04]  /*1b0e0*/  LEA R4, P0, R66, R4, 0x2 ;  /* 0x0000000442047211 */ /* 0x000fc800078010ff */
[----:B------:R-:W-:-:S05]  /*1b0f0*/  LEA.HI.X R5, R66, R5, R67, 0x2, P0 ;  /* 0x0000000542057211 */ /* 0x000fca00000f1443 */
[----:B------:R1:W-:Y:S01]  /*1b100*/  ST.E.64 desc[UR48][R4.64], R118 ;  /* 0x0000007604007985 */ /* 0x0003e2000c101b30 */
[----:B------:R-:W-:Y:S05]  /*1b110*/  BRA `(.L_x_656) ;  /* 0x0000000c00647947 */ /* 0x000fea0003800000 */
.L_x_647:
[----:B------:R-:W-:Y:S01]  /*1b120*/  ULDC.64 UR6, c[0x0][0xc08] ;  /* 0x0003020000067ab9 */ /* 0x000fe20000000a00 */
[----:B------:R-:W-:Y:S01]  /*1b130*/  ULDC.64 UR4, c[0x0][0xc00] ;  /* 0x0003000000047ab9 */ /* 0x000fe20000000a00 */
[----:B------:R-:W-:Y:S01]  /*1b140*/  ISETP.NE.U32.AND P1, PT, RZ, UR6, PT ;  /* 0x00000006ff007c0c */ /* 0x000fe2000bf25070 */
[----:B------:R-:W-:Y:S01]  /*1b150*/  IMAD.MOV.U32 R3, RZ, RZ, RZ ;  /* 0x000000ffff037224 */ /* 0x000fe200078e00ff */
[----:B------:R-:W-:Y:S02]  /*1b160*/  ISETP.NE.U32.AND P0, PT, RZ, UR4, PT ;  /* 0x00000004ff007c0c */ /* 0x000fe4000bf05070 */
[----:B------:R-:W-:Y:S02]  /*1b170*/  ISETP.NE.AND.EX P1, PT, RZ, UR7, PT, P1 ;  /* 0x00000007ff007c0c */ /* 0x000fe4000bf25310 */
[----:B------:R-:W-:Y:S02]  /*1b180*/  IADD3 R4, P2, R227, UR4, RZ ;  /* 0x00000004e3047c10 */ /* 0x000fe4000ff5e0ff */
[----:B------:R-:W-:-:S02]  /*1b190*/  ISETP.NE.AND.EX P0, PT, RZ, UR5, PT, P0 ;  /* 0x00000005ff007c0c */ /* 0x000fc4000bf05300 */
[----:B------:R-:W-:Y:S01]  /*1b1a0*/  IADD3.X R5, R228, UR5, RZ, P2, !PT ;  /* 0x00000005e4057c10 */ /* 0x000fe200097fe4ff */
[----:B------:R-:W-:Y:S02]  /*1b1b0*/  ULDC UR4, c[0x0][0xa88] ;  /* 0x0002a20000047ab9 */ /* 0x000fe40000000800 */
[----:B------:R-:W-:-:S04]  /*1b1c0*/  IMAD.U32 R0, RZ, RZ, UR4 ;  /* 0x00000004ff007e24 */ /* 0x000fc8000f8e00ff */
[----:B------:R-:W-:-:S04]  /*1b1d0*/  @P1 IADD3 R6, P2, R227, UR6, RZ ;  /* 0x00000006e3061c10 */ /* 0x000fc8000ff5e0ff */
[----:B------:R-:W-:Y:S01]  /*1b1e0*/  @P1 IADD3.X R7, R228, UR7, RZ, P2, !PT ;  /* 0x00000007e4071c10 */ /* 0x000fe200097fe4ff */
[----:B------:R2:W5:Y:S04]  /*1b1f0*/  @P0 LDG.E R3, desc[UR48][R4.64] ;  /* 0x0000003004030981 */ /* 0x000568000c1e1900 */
[----:B------:R2:W5:Y:S01]  /*1b200*/  @P1 LDG.E R0, desc[UR48][R6.64] ;  /* 0x0000003006001981 */ /* 0x000562000c1e1900 */
[----:B------:R-:W-:Y:S01]  /*1b210*/  ISETP.NE.AND P2, PT, R225, RZ, PT ;  /* 0x000000ffe100720c */ /* 0x000fe20003f45270 */
[----:B------:R-:W3:-:S12]  /*1b220*/  S2R R8, SR_TID.X ;  /* 0x0000000000087919 */ /* 0x000ed80000002100 */
[----:B------:R-:W4:Y:S01]  /*1b230*/  @!P2 LDC R225, c[0x0][0xad4] ;  /* 0x0002b500ffe1ab82 */ /* 0x000f220000000800 */
[----:B---3--:R-:W-:Y:S01]  /*1b240*/  VIADD R9, R8, 0xffffff80 ;  /* 0xffffff8008097836 */ /* 0x008fe20000000000 */
[----:B----4-:R-:W-:-:S04]  /*1b250*/  ISETP.GT.AND P2, PT, R225, 0x1, PT ;  /* 0x00000001e100780c */ /* 0x010fc80003f44270 */
[----:B------:R-:W-:Y:S01]  /*1b260*/  ISETP.GT.AND P3, PT, R9, 0x7f, PT ;  /* 0x0000007f0900780c */ /* 0x000fe20003f64270 */
[----:B--2---:R-:W-:-:S12]  /*1b270*/  @P1 BRA `(.L_x_659) ;  /* 0x0000000000101947 */ /* 0x004fd80003800000 */
[----:B------:R-:W-:Y:S05]  /*1b280*/  @!P0 BRA `(.L_x_659) ;  /* 0x00000000000c8947 */ /* 0x000fea0003800000 */
[----:B------:R-:W2:Y:S04]  /*1b290*/  LDG.E R7, desc[UR48][R4.64] ;  /* 0x0000003004077981 */ /* 0x000ea8000c1e1900 */
[----:B-----5:R-:W2:Y:S02]  /*1b2a0*/  LDG.E R0, desc[UR48][R4.64+0x4] ;  /* 0x0000043004007981 */ /* 0x020ea4000c1e1900 */
[----:B--2---:R-:W-:-:S07]  /*1b2b0*/  IMAD.IADD R0, R0, 0x1, -R7 ;  /* 0x0000000100007824 */ /* 0x004fce00078e0a07 */
.L_x_659:
[----:B------:R-:W2:Y:S01]  /*1b2c0*/  LDL.LU R4, [R1+0xa8] ;  /* 0x0000a80001047983 */ /* 0x000ea20000300800 */
[----:B------:R-:W-:Y:S01]  /*1b2d0*/  BSSY B1, `(.L_x_660) ;  /* 0x0000038000017945 */ /* 0x000fe20003800000 */
[----:B------:R-:W-:Y:S02]  /*1b2e0*/  SEL R29, R226, RZ, !P0 ;  /* 0x000000ffe21d7207 */ /* 0x000fe40004000000 */
[----:B-----5:R-:W-:Y:S02]  /*1b2f0*/  SHF.R.S32.HI R26, RZ, 0x1f, R3 ;  /* 0x0000001fff1a7819 */ /* 0x020fe40000011403 */
[----:B--2---:R-:W-:Y:S01]  /*1b300*/  SEL R28, R4, RZ, !P0 ;  /* 0x000000ff041c7207 */ /* 0x004fe20004000000 */
[----:B------:R-:W-:Y:S06]  /*1b310*/  @P3 BRA `(.L_x_661) ;  /* 0x0000000000cc3947 */ /* 0x000fec0003800000 */
[----:B------:R-:W2:Y:S01]  /*1b320*/  LDL R4, [R1+0x40] ;  /* 0x0000400001047983 */ /* 0x000ea20000100800 */
[----:B------:R-:W3:Y:S02]  /*1b330*/  LDC R31, c[0x0][0xbe8] ;  /* 0x0002fa00ff1f7b82 */ /* 0x000ee40000000800 */
[----:B---3--:R-:W-:Y:S02]  /*1b340*/  IMAD R5, R0, R31, RZ ;  /* 0x0000001f00057224 */ /* 0x008fe400078e02ff */
[----:B--2---:R-:W-:-:S04]  /*1b350*/  IMAD R4, R4, 0x80, R8 ;  /* 0x0000008004047824 */ /* 0x004fc800078e0208 */
[----:B------:R-:W-:-:S05]  /*1b360*/  VIADD R30, R4, 0xffffff80 ;  /* 0xffffff80041e7836 */ /* 0x000fca0000000000 */
[----:B------:R-:W-:-:S13]  /*1b370*/  ISETP.GE.AND P0, PT, R30, R5, PT ;  /* 0x000000051e00720c */ /* 0x000fda0003f06270 */
[----:B------:R-:W-:Y:S05]  /*1b380*/  @P0 BRA `(.L_x_661) ;  /* 0x0000000000b00947 */ /* 0x000fea0003800000 */
[----:B------:R-:W2:Y:S01]  /*1b390*/  LDL.LU R32, [R1+0x44] ;  /* 0x0000440001207983 */ /* 0x000ea20000300800 */
[----:B------:R-:W-:Y:S01]  /*1b3a0*/  IMAD.MOV.U32 R24, RZ, RZ, 0x9b8 ;  /* 0x000009b8ff187424 */ /* 0x000fe200078e00ff */
[----:B------:R-:W-:Y:S01]  /*1b3b0*/  ISETP.GT.AND P0, PT, R225, 0x1, PT ;  /* 0x00000001e100780c */ /* 0x000fe20003f04270 */
[----:B------:R-:W3:Y:S01]  /*1b3c0*/  LDC.64 R4, c[0x0][0xba8] ;  /* 0x0002ea00ff047b82 */ /* 0x000ee20000000a00 */
[----:B------:R-:W-:Y:S01]  /*1b3d0*/  ISETP.NE.AND P1, PT, R31, 0x1, PT ;  /* 0x000000011f00780c */ /* 0x000fe20003f25270 */
[----:B------:R-:W-:Y:S01]  /*1b3e0*/  IMAD.MOV.U32 R21, RZ, RZ, R30 ;  /* 0x000000ffff157224 */ /* 0x000fe200078e001e */
[----:B------:R-:W-:-:S05]  /*1b3f0*/  SEL R24, R24, 0x978, P0 ;  /* 0x0000097818187807 */ /* 0x000fca0000000000 */
[----:B------:R-:W4:Y:S08]  /*1b400*/  LDC.64 R12, c[0x0][R24+0x220] ;  /* 0x00008800180c7b82 */ /* 0x000f300000000a00 */
[----:B------:R-:W5:Y:S08]  /*1b410*/  LDC.64 R14, c[0x0][R24+0x218] ;  /* 0x00008600180e7b82 */ /* 0x000f700000000a00 */
[----:B------:R-:W0:Y:S08]  /*1b420*/  LDC.64 R8, c[0x0][R24+0x228] ;  /* 0x00008a0018087b82 */ /* 0x000e300000000a00 */
[----:B------:R-:W1:Y:S08]  /*1b430*/  LDC.64 R6, c[0x0][R24+0x210] ;  /* 0x0000840018067b82 */ /* 0x000e700000000a00 */
[----:B------:R-:W5:Y:S08]  /*1b440*/  @P1 LDC R11, c[0x0][0xbec] ;  /* 0x0002fb00ff0b1b82 */ /* 0x000f700000000800 */
[----:B------:R-:W0:Y:S01]  /*1b450*/  @P1 LDC R27, c[0x0][0xbf0] ;  /* 0x0002fc00ff1b1b82 */ /* 0x000e220000000800 */
[----:B----4-:R-:W-:-:S07]  /*1b460*/  IMAD R13, R13, R29, RZ ;  /* 0x0000001d0d0d7224 */ /* 0x010fce00078e02ff */
[----:B---3--:R-:W3:Y:S01]  /*1b470*/  @!P0 LDC R4, c[0x0][0xb50] ;  /* 0x0002d400ff048b82 */ /* 0x008ee20000000800 */
[----:B-----5:R-:W-:-:S07]  /*1b480*/  @P1 IMAD.HI.U32 R20, R30, R11, RZ ;  /* 0x0000000b1e141227 */ /* 0x020fce00078e00ff */
[----:B------:R-:W4:Y:S01]  /*1b490*/  @!P0 LDC R5, c[0x0][0xb54] ;  /* 0x0002d500ff058b82 */ /* 0x000f220000000800 */
[-C--:B------:R-:W-:Y:S02]  /*1b4a0*/  IMAD R25, R15, R196.reuse, RZ ;  /* 0x000000c40f197224 */ /* 0x080fe400078e02ff */
[----:B------:R-:W-:Y:S01]  /*1b4b0*/  IMAD.WIDE.U32 R14, R14, R196, RZ ;  /* 0x000000c40e0e7225 */ /* 0x000fe200078e00ff */
[----:B0-----:R-:W-:-:S03]  /*1b4c0*/  @P1 SHF.R.U32.HI R21, RZ, R27, R20 ;  /* 0x0000001bff151219 */ /* 0x001fc60000011614 */
[----:B------:R-:W-:-:S04]  /*1b4d0*/  IMAD.WIDE.U32 R10, R12, R29, RZ ;  /* 0x0000001d0c0a7225 */ /* 0x000fc800078e00ff */
[----:B------:R-:W-:Y:S01]  /*1b4e0*/  IMAD R27, R12, R28, R13 ;  /* 0x0000001c0c1b7224 */ /* 0x000fe200078e020d */
[----:B------:R-:W-:Y:S01]  /*1b4f0*/  IADD3 R14, P1, P3, R10, R14, R3 ;  /* 0x0000000e0a0e7210 */ /* 0x000fe20007b3e003 */
[----:B------:R-:W-:Y:S02]  /*1b500*/  IMAD.IADD R25, R15, 0x1, R25 ;  /* 0x000000010f197824 */ /* 0x000fe400078e0219 */
[----:B------:R-:W-:Y:S02]  /*1b510*/  IMAD.MOV R10, RZ, RZ, -R21 ;  /* 0x000000ffff0a7224 */ /* 0x000fe400078e0a15 */
[----:B------:R-:W-:Y:S02]  /*1b520*/  IMAD.IADD R27, R11, 0x1, R27 ;  /* 0x000000010b1b7824 */ /* 0x000fe400078e021b */
[----:B------:R-:W-:-:S03]  /*1b530*/  IMAD R11, R31, R10, R30 ;  /* 0x0000000a1f0b7224 */ /* 0x000fc600078e021e */
[----:B------:R-:W-:Y:S01]  /*1b540*/  IADD3.X R10, R27, R25, R26, P1, P3 ;  /* 0x000000191b0a7210 */ /* 0x000fe20000fe641a */
[----:B-1----:R-:W-:Y:S01]  /*1b550*/  IMAD R7, R7, R11, RZ ;  /* 0x0000000b07077224 */ /* 0x002fe200078e02ff */
[----:B--2---:R-:W-:-:S05]  /*1b560*/  SEL R13, R32, RZ, P0 ;  /* 0x000000ff200d7207 */ /* 0x004fca0000000000 */
[-C--:B------:R-:W-:Y:S02]  /*1b570*/  IMAD R15, R9, R13.reuse, RZ ;  /* 0x0000000d090f7224 */ /* 0x080fe400078e02ff */
[----:B------:R-:W-:Y:S01]  /*1b580*/  IMAD.WIDE.U32 R8, R8, R13, RZ ;  /* 0x0000000d08087225 */ /* 0x000fe200078e00ff */
[----:B------:R-:W-:-:S03]  /*1b590*/  SHF.R.S32.HI R13, RZ, 0x1f, R11 ;  /* 0x0000001fff0d7819 */ /* 0x000fc6000001140b */
[----:B------:R-:W-:Y:S01]  /*1b5a0*/  IMAD.IADD R15, R9, 0x1, R15 ;  /* 0x00000001090f7824 */ /* 0x000fe200078e020f */
[----:B------:R-:W-:Y:S01]  /*1b5b0*/  IADD3 R8, P0, P1, R21, R14, R8 ;  /* 0x0000000e15087210 */ /* 0x000fe2000791e008 */
[----:B------:R-:W-:Y:S01]  /*1b5c0*/  IMAD R13, R6, R13, R7 ;  /* 0x0000000d060d7224 */ /* 0x000fe200078e0207 */
[----:B------:R-:W-:-:S04]  /*1b5d0*/  SHF.R.S32.HI R21, RZ, 0x1f, R21 ;  /* 0x0000001fff157819 */ /* 0x000fc80000011415 */
[----:B------:R-:W-:-:S03]  /*1b5e0*/  IADD3.X R9, R21, R10, R15, P0, P1 ;  /* 0x0000000a15097210 */ /* 0x000fc600007e240f */
[----:B------:R-:W-:-:S04]  /*1b5f0*/  IMAD.WIDE.U32 R6, R6, R11, R8 ;  /* 0x0000000b06067225 */ /* 0x000fc800078e0008 */
[----:B------:R-:W-:Y:S01]  /*1b600*/  IMAD.IADD R7, R7, 0x1, R13 ;  /* 0x0000000107077824 */ /* 0x000fe200078e020d */
[----:B---3--:R-:W-:-:S04]  /*1b610*/  LEA R4, P0, R6, R4, 0x2 ;  /* 0x0000000406047211 */ /* 0x008fc800078010ff */
[----:B----4-:R-:W-:Y:S01]  /*1b620*/  LEA.HI.X R5, R6, R5, R7, 0x2, P0 ;  /* 0x0000000506057211 */ /* 0x010fe200000f1407 */
[----:B------:R-:W-:-:S05]  /*1b630*/  IMAD.MOV.U32 R7, RZ, RZ, -0x800000 ;  /* 0xff800000ff077424 */ /* 0x000fca00078e00ff */
[----:B------:R2:W-:Y:S03]  /*1b640*/  STG.E desc[UR48][R4.64], R7 ;  /* 0x0000000704007986 */ /* 0x0005e6000c101930 */
.L_x_661:
[----:B------:R-:W-:Y:S05]  /*1b650*/  BSYNC B1 ;  /* 0x0000000000017941 */ /* 0x000fea0003800000 */
.L_x_660:
[----:B------:R-:W-:Y:S05]  /*1b660*/  @P2 BRA `(.L_x_656) ;  /* 0x0000000800102947 */ /* 0x000fea0003800000 */
[----:B------:R-:W3:Y:S01]  /*1b670*/  LDL.LU R12, [R1+0x40] ;  /* 0x00004000010c7983 */ /* 0x000ee20000300800 */
[----:B------:R-:W4:Y:S01]  /*1b680*/  LDC R11, c[0x0][0xbe8] ;  /* 0x0002fa00ff0b7b82 */ /* 0x000f220000000800 */
[----:B------:R-:W-:Y:S01]  /*1b690*/  ULDC.64 UR4, c[0x0][0xaa0] ;  /* 0x0002a80000047ab9 */ /* 0x000fe20000000a00 */
[----:B------:R-:W-:Y:S01]  /*1b6a0*/  BSSY B1, `(.L_x_662) ;  /* 0x000004a000017945 */ /* 0x000fe20003800000 */
[----:B--2---:R-:W2:Y:S01]  /*1b6b0*/  S2R R4, SR_TID.X ;  /* 0x0000000000047919 */ /* 0x004ea20000002100 */
[----:B----4-:R-:W-:Y:S02]  /*1b6c0*/  ISETP.NE.AND P0, PT, R11, 0x1, PT ;  /* 0x000000010b00780c */ /* 0x010fe40003f05270 */
[----:B--2---:R-:W-:Y:S01]  /*1b6d0*/  IADD3 R6, R4, -0x80, RZ ;  /* 0xffffff8004067810 */ /* 0x004fe20007ffe0ff */
[----:B------:R-:W-:-:S10]  /*1b6e0*/  IMAD R4, R26, UR4, RZ ;  /* 0x000000041a047c24 */ /* 0x000fd4000f8e02ff */
[----:B------:R-:W2:Y:S01]  /*1b6f0*/  @P0 LDC R9, c[0x0][0xbec] ;  /* 0x0002fb00ff090b82 */ /* 0x000ea20000000800 */
[----:B------:R-:W-:Y:S01]  /*1b700*/  SHF.R.S32.HI R5, RZ, 0x1f, R6 ;  /* 0x0000001fff057819 */ /* 0x000fe20000011406 */
[----:B------:R-:W-:-:S03]  /*1b710*/  IMAD R7, R3, UR5, R4 ;  /* 0x0000000503077c24 */ /* 0x000fc6000f8e0204 */
[----:B------:R-:W-:Y:S01]  /*1b720*/  LEA.HI R8, R5, R6, RZ, 0x3 ;  /* 0x0000000605087211 */ /* 0x000fe200078f18ff */
[----:B------:R-:W-:Y:S02]  /*1b730*/  IMAD.WIDE.U32 R4, R3, UR4, RZ ;  /* 0x0000000403047c25 */ /* 0x000fe4000f8e00ff */
[----:B------:R-:W4:Y:S01]  /*1b740*/  @P0 LDC R13, c[0x0][0xbf0] ;  /* 0x0002fc00ff0d0b82 */ /* 0x000f220000000800 */
[----:B------:R-:W-:Y:S01]  /*1b750*/  ULDC.64 UR4, c[0x0][0xae8] ;  /* 0x0002ba0000047ab9 */ /* 0x000fe20000000a00 */
[----:B------:R-:W-:Y:S01]  /*1b760*/  LOP3.LUT R3, R8, 0xfffffff8, RZ, 0xc0, !PT ;  /* 0xfffffff808037812 */ /* 0x000fe200078ec0ff */
[----:B------:R-:W-:Y:S01]  /*1b770*/  IMAD.IADD R5, R5, 0x1, R7 ;  /* 0x0000000105057824 */ /* 0x000fe200078e0207 */
[----:B------:R-:W-:-:S03]  /*1b780*/  SHF.R.S32.HI R15, RZ, 0x3, R8 ;  /* 0x00000003ff0f7819 */ /* 0x000fc60000011408 */
[----:B------:R-:W-:Y:S02]  /*1b790*/  IMAD.IADD R10, R6, 0x1, -R3 ;  /* 0x00000001060a7824 */ /* 0x000fe400078e0a03 */
[----:B------:R-:W-:-:S04]  /*1b7a0*/  IMAD.WIDE.U32 R4, R196, UR4, R4 ;  /* 0x00000004c4047c25 */ /* 0x000fc8000f8e0004 */
[----:B------:R-:W-:Y:S02]  /*1b7b0*/  IMAD R3, R10, 0x20, R15 ;  /* 0x000000200a037824 */ /* 0x000fe400078e020f */
[----:B------:R-:W-:Y:S01]  /*1b7c0*/  IMAD R5, R196, UR5, R5 ;  /* 0x00000005c4057c24 */ /* 0x000fe2000f8e0205 */
[----:B------:R-:W-:Y:S02]  /*1b7d0*/  ULDC.64 UR4, c[0x0][0xaf0] ;  /* 0x0002bc0000047ab9 */ /* 0x000fe40000000a00 */
[----:B------:R-:W-:Y:S02]  /*1b7e0*/  IMAD R7, R28, UR4, RZ ;  /* 0x000000041c077c24 */ /* 0x000fe4000f8e02ff */
[----:B------:R-:W-:-:S04]  /*1b7f0*/  IMAD.WIDE.U32 R4, R29, UR4, R4 ;  /* 0x000000041d047c25 */ /* 0x000fc8000f8e0004 */
[----:B------:R-:W-:Y:S01]  /*1b800*/  IMAD R7, R29, UR5, R7 ;  /* 0x000000051d077c24 */ /* 0x000fe2000f8e0207 */
[----:B------:R-:W-:-:S03]  /*1b810*/  ULDC.64 UR4, c[0x0][0xae0] ;  /* 0x0002b80000047ab9 */ /* 0x000fc60000000a00 */
[----:B------:R-:W-:Y:S02]  /*1b820*/  IMAD.IADD R5, R5, 0x1, R7 ;  /* 0x0000000105057824 */ /* 0x000fe400078e0207 */
[----:B---3--:R-:W-:-:S04]  /*1b830*/  IMAD R8, R12, 0x80, R3 ;  /* 0x000000800c087824 */ /* 0x008fc800078e0203 */
[----:B--2---:R-:W-:-:S04]  /*1b840*/  @P0 IMAD.HI.U32 R6, R8, R9, RZ ;  /* 0x0000000908060227 */ /* 0x004fc800078e00ff */
[----:B------:R-:W-:Y:S01]  /*1b850*/  IMAD.MOV.U32 R3, RZ, RZ, R8 ;  /* 0x000000ffff037224 */ /* 0x000fe200078e0008 */
[----:B----4-:R-:W-:-:S04]  /*1b860*/  @P0 SHF.R.U32.HI R3, RZ, R13, R6 ;  /* 0x0000000dff030219 */ /* 0x010fc80000011606 */
[--C-:B------:R-:W-:Y:S01]  /*1b870*/  SHF.R.S32.HI R6, RZ, 0x1f, R3.reuse ;  /* 0x0000001fff067819 */ /* 0x100fe20000011403 */
[----:B------:R-:W-:Y:S02]  /*1b880*/  IMAD.MOV R7, RZ, RZ, -R3 ;  /* 0x000000ffff077224 */ /* 0x000fe400078e0a03 */
[----:B------:R-:W-:-:S04]  /*1b890*/  IMAD.WIDE.U32 R4, R3, UR4, R4 ;  /* 0x0000000403047c25 */ /* 0x000fc8000f8e0004 */
[----:B------:R-:W-:Y:S02]  /*1b8a0*/  IMAD R6, R6, UR4, RZ ;  /* 0x0000000406067c24 */ /* 0x000fe4000f8e02ff */
[----:B------:R-:W-:Y:S02]  /*1b8b0*/  IMAD R7, R11, R7, R8 ;  /* 0x000000070b077224 */ /* 0x000fe400078e0208 */
[----:B------:R-:W-:Y:S01]  /*1b8c0*/  IMAD R9, R3, UR5, R6 ;  /* 0x0000000503097c24 */ /* 0x000fe2000f8e0206 */
[----:B------:R-:W-:Y:S01]  /*1b8d0*/  ULDC.64 UR4, c[0x0][0xad8] ;  /* 0x0002b60000047ab9 */ /* 0x000fe20000000a00 */
[----:B------:R-:W-:Y:S01]  /*1b8e0*/  IMAD R8, R12, 0x80, R15 ;  /* 0x000000800c087824 */ /* 0x000fe200078e020f */
[----:B------:R-:W-:Y:S01]  /*1b8f0*/  SHF.R.S32.HI R3, RZ, 0x1f, R7 ;  /* 0x0000001fff037819 */ /* 0x000fe20000011407 */
[----:B------:R-:W-:Y:S02]  /*1b900*/  IMAD.IADD R5, R5, 0x1, R9 ;  /* 0x0000000105057824 */ /* 0x000fe400078e0209 */
[----:B------:R-:W-:-:S02]  /*1b910*/  IMAD R11, R0, R11, RZ ;  /* 0x0000000b000b7224 */ /* 0x000fc400078e02ff */
[----:B------:R-:W-:Y:S02]  /*1b920*/  IMAD R6, R3, UR4, RZ ;  /* 0x0000000403067c24 */ /* 0x000fe4000f8e02ff */
[C---:B------:R-:W-:Y:S01]  /*1b930*/  VIADD R3, R8.reuse, 0x40 ;  /* 0x0000004008037836 */ /* 0x040fe20000000000 */
[-C--:B------:R-:W-:Y:S01]  /*1b940*/  ISETP.GE.AND P2, PT, R8, R11.reuse, PT ;  /* 0x0000000b0800720c */ /* 0x080fe20003f46270 */
[C---:B------:R-:W-:Y:S02]  /*1b950*/  IMAD R9, R7.reuse, UR5, R6 ;  /* 0x0000000507097c24 */ /* 0x040fe4000f8e0206 */
[----:B------:R-:W-:Y:S01]  /*1b960*/  IMAD.WIDE.U32 R4, R7, UR4, R4 ;  /* 0x0000000407047c25 */ /* 0x000fe2000f8e0004 */
[----:B------:R-:W-:Y:S01]  /*1b970*/  ISETP.GE.AND P1, PT, R3, R11, PT ;  /* 0x0000000b0300720c */ /* 0x000fe20003f26270 */
[----:B------:R-:W-:Y:S02]  /*1b980*/  ULDC.64 UR4, c[0x0][0xa80] ;  /* 0x0002a00000047ab9 */ /* 0x000fe40000000a00 */
[----:B------:R-:W-:Y:S01]  /*1b990*/  IMAD.IADD R3, R5, 0x1, R9 ;  /* 0x0000000105037824 */ /* 0x000fe200078e0209 */
[----:B------:R-:W-:Y:S01]  /*1b9a0*/  LEA R6, P3, R4, UR4, 0x1 ;  /* 0x0000000404067c11 */ /* 0x000fe2000f8608ff */
[----:B------:R-:W-:-:S02]  /*1b9b0*/  VIADD R0, R8, 0x20 ;  /* 0x0000002008007836 */ /* 0x000fc40000000000 */
[----:B------:R-:W-:Y:S01]  /*1b9c0*/  IMAD.SHL.U32 R7, R10, 0x8, RZ ;  /* 0x000000080a077824 */ /* 0x000fe200078e00ff */
[----:B------:R-:W-:Y:S02]  /*1b9d0*/  LEA.HI.X R3, R4, UR5, R3, 0x1, P3 ;  /* 0x0000000504037c11 */ /* 0x000fe400098f0c03 */
[----:B------:R-:W-:Y:S01]  /*1b9e0*/  ISETP.GE.AND P0, PT, R0, R11, PT ;  /* 0x0000000b0000720c */ /* 0x000fe20003f06270 */
[C---:B------:R-:W-:Y:S01]  /*1b9f0*/  VIADD R9, R7.reuse, 0x40 ;  /* 0x0000004007097836 */ /* 0x040fe20000000000 */
[----:B------:R2:W3:Y:S01]  /*1ba00*/  SHFL.IDX PT, R4, R6, RZ, 0x181f ;  /* 0x00181fff06047589 */ /* 0x0004e200000e0000 */
[----:B------:R-:W-:Y:S01]  /*1ba10*/  VIADD R13, R7, 0x80 ;  /* 0x00000080070d7836 */ /* 0x000fe20000000000 */
[----:B------:R-:W-:Y:S02]  /*1ba20*/  SHF.R.S32.HI R14, RZ, 0x1f, R7 ;  /* 0x0000001fff0e7819 */ /* 0x000fe40000011407 */
[----:B------:R2:W4:Y:S01]  /*1ba30*/  SHFL.IDX PT, R0, R3, RZ, 0x181f ;  /* 0x00181fff03007589 */ /* 0x00052200000e0000 */
[----:B------:R-:W-:-:S02]  /*1ba40*/  SHF.R.S32.HI R10, RZ, 0x1f, R9 ;  /* 0x0000001fff0a7819 */ /* 0x000fc40000011409 */
[----:B------:R-:W-:Y:S01]  /*1ba50*/  SHF.R.S32.HI R12, RZ, 0x1f, R13 ;  /* 0x0000001fff0c7819 */ /* 0x000fe2000001140d */
[----:B------:R-:W-:Y:S06]  /*1ba60*/  @P2 BRA `(.L_x_663) ;  /* 0x0000000000342947 */ /* 0x000fec0003800000 */
[----:B------:R-:W-:Y:S02]  /*1ba70*/  ULDC UR4, c[0x0][0xac8] ;  /* 0x0002b20000047ab9 */ /* 0x000fe40000000800 */
[----:B------:R-:W-:Y:S02]  /*1ba80*/  ISETP.GE.AND P4, PT, R7, UR4, PT ;  /* 0x0000000407007c0c */ /* 0x000fe4000bf86270 */
[----:B------:R-:W-:Y:S02]  /*1ba90*/  ISETP.GE.AND P3, PT, R9, UR4, PT ;  /* 0x0000000409007c0c */ /* 0x000fe4000bf66270 */
[----:B------:R-:W-:-:S09]  /*1baa0*/  ISETP.GE.AND P2, PT, R13, UR4, PT ;  /* 0x000000040d007c0c */ /* 0x000fd2000bf46270 */
[-C--:B---3--:R-:W-:Y:S02]  /*1bab0*/  @!P4 LEA R20, P6, R7, R4.reuse, 0x1 ;  /* 0x000000040714c211 */ /* 0x088fe400078c08ff */
[----:B------:R-:W-:Y:S02]  /*1bac0*/  @!P3 LEA R24, P5, R9, R4, 0x1 ;  /* 0x000000040918b211 */ /* 0x000fe400078a08ff */
[----:B----4-:R-:W-:Y:S02]  /*1bad0*/  @!P4 LEA.HI.X R21, R7, R0, R14, 0x1, P6 ;  /* 0x000000000715c211 */ /* 0x010fe400030f0c0e */
[----:B------:R-:W-:Y:S02]  /*1bae0*/  @!P2 LEA R4, P6, R13, R4, 0x1 ;  /* 0x000000040d04a211 */ /* 0x000fe400078c08ff */
[-C--:B------:R-:W-:Y:S01]  /*1baf0*/  @!P3 LEA.HI.X R25, R9, R0.reuse, R10, 0x1, P5 ;  /* 0x000000000919b211 */ /* 0x080fe200028f0c0a */
[----:B------:R3:W-:Y:S01]  /*1bb00*/  @!P4 ST.E.128 desc[UR48][R20.64], RZ ;  /* 0x000000ff1400c985 */ /* 0x0007e2000c101d30 */
[----:B------:R-:W-:-:S03]  /*1bb10*/  @!P2 LEA.HI.X R5, R13, R0, R12, 0x1, P6 ;  /* 0x000000000d05a211 */ /* 0x000fc600030f0c0c */
[----:B------:R3:W-:Y:S04]  /*1bb20*/  @!P3 ST.E.128 desc[UR48][R24.64], RZ ;  /* 0x000000ff1800b985 */ /* 0x0007e8000c101d30 */
[----:B------:R3:W-:Y:S02]  /*1bb30*/  @!P2 ST.E.128 desc[UR48][R4.64], RZ ;  /* 0x000000ff0400a985 */ /* 0x0007e4000c101d30 */
.L_x_663:
[----:B------:R-:W-:Y:S05]  /*1bb40*/  BSYNC B1 ;  /* 0x0000000000017941 */ /* 0x000fea0003800000 */
.L_x_662:
        /* <DEDUP_REMOVED lines=17> */
.L_x_665:
[----:B------:R-:W-:Y:S05]  /*1bc60*/  BSYNC B1 ;  /* 0x0000000000017941 */ /* 0x000fea0003800000 */
.L_x_664:
[----:B0-----:R0:W0:Y:S01]  /*1bc70*/  SHFL.IDX PT, R0, R3, 0x2, 0x181f ;  /* 0x00581f0003007f89 */ /* 0x00102200000e0000 */
[----:B------:R-:W-:Y:S03]  /*1bc80*/  BSSY B1, `(.L_x_666) ;  /* 0x0000010000017945 */ /* 0x000fe60003800000 */
[----:B---3--:R3:W0:Y:S01]  /*1bc90*/  SHFL.IDX PT, R4, R6, 0x2, 0x181f ;  /* 0x00581f0006047f89 */ /* 0x00862200000e0000 */
        /* <DEDUP_REMOVED lines=8> */
[-C--:B------:R-:W-:Y:S02]  /*1bd20*/  @!P3 LEA.HI.X R21, R7, R0.reuse, R14, 0x1, P0 ;  /* 0x000000000715b211 */ /* 0x080fe400000f0c0e */
[-C--:B------:R-:W-:Y:S02]  /*1bd30*/  @!P4 LEA.HI.X R25, R9, R0.reuse, R10, 0x1, P1 ;  /* 0x000000000919c211 */ /* 0x080fe400008f0c0a */
[----:B------:R-:W-:Y:S01]  /*1bd40*/  @!P5 LEA.HI.X R5, R13, R0, R12, 0x1, P2 ;  /* 0x000000000d05d211 */ /* 0x000fe200010f0c0c */
[----:B------:R0:W-:Y:S04]  /*1bd50*/  @!P3 ST.E.128 desc[UR48][R20.64], RZ ;  /* 0x000000ff1400b985 */ /* 0x0001e8000c101d30 */
[----:B------:R0:W-:Y:S04]  /*1bd60*/  @!P4 ST.E.128 desc[UR48][R24.64], RZ ;  /* 0x000000ff1800c985 */ /* 0x0001e8000c101d30 */
[----:B------:R0:W-:Y:S02]  /*1bd70*/  @!P5 ST.E.128 desc[UR48][R4.64], RZ ;  /* 0x000000ff0400d985 */ /* 0x0001e4000c101d30 */
.L_x_667:
[----:B------:R-:W-:Y:S05]  /*1bd80*/  BSYNC B1 ;  /* 0x0000000000017941 */ /* 0x000fea0003800000 */
.L_x_666:
[----:B0-----:R-:W-:Y:S01]  /*1bd90*/  VIADD R0, R8, 0x60 ;  /* 0x0000006008007836 */ /* 0x001fe20000000000 */
[----:B--2-4-:R-:W4:Y:S04]  /*1bda0*/  SHFL.IDX PT, R3, R3, 0x3, 0x181f ;  /* 0x00781f0003037f89 */ /* 0x014f2800000e0000 */
[----:B------:R-:W-:Y:S01]  /*1bdb0*/  ISETP.GE.AND P0, PT, R0, R11, PT ;  /* 0x0000000b0000720c */ /* 0x000fe20003f06270 */
[----:B------:R0:W2:-:S12]  /*1bdc0*/  SHFL.IDX PT, R4, R6, 0x3, 0x181f ;  /* 0x00781f0006047f89 */ /* 0x00009800000e0000 */
[----:B0-----:R-:W-:Y:S05]  /*1bdd0*/  @P0 BRA `(.L_x_656) ;  /* 0x0000000000340947 */ /* 0x001fea0003800000 */
[----:B------:R-:W-:Y:S02]  /*1bde0*/  ULDC UR4, c[0x0][0xac8] ;  /* 0x0002b20000047ab9 */ /* 0x000fe40000000800 */
[----:B------:R-:W-:Y:S02]  /*1bdf0*/  ISETP.GE.AND P3, PT, R7, UR4, PT ;  /* 0x0000000407007c0c */ /* 0x000fe4000bf66270 */
[----:B------:R-:W-:Y:S02]  /*1be00*/  ISETP.GE.AND P4, PT, R9, UR4, PT ;  /* 0x0000000409007c0c */ /* 0x000fe4000bf86270 */
[----:B------:R-:W-:-:S09]  /*1be10*/  ISETP.GE.AND P5, PT, R13, UR4, PT ;  /* 0x000000040d007c0c */ /* 0x000fd2000bfa6270 */
[-C--:B--23--:R-:W-:Y:S02]  /*1be20*/  @!P3 LEA R6, P0, R7, R4.reuse, 0x1 ;  /* 0x000000040706b211 */ /* 0x08cfe400078008ff */
        /* <DEDUP_REMOVED lines=8> */
.L_x_656:
[----:B------:R-:W-:Y:S05]  /*1beb0*/  BSYNC B0 ;  /* 0x0000000000007941 */ /* 0x000fea0003800000 */
.L_x_646:
[----:B------:R-:W-:Y:S02]  /*1bec0*/  ULDC UR4, c[0x0][0xc3c] ;  /* 0x00030f0000047ab9 */ /* 0x000fe40000000800 */
[----:B-1----:R-:W-:-:S13]  /*1bed0*/  ISETP.GE.AND P0, PT, R139, UR4, PT ;  /* 0x000000048b007c0c */ /* 0x002fda000bf06270 */
[----:B------:R-:W-:Y:S05]  /*1bee0*/  @!P0 BRA `(.L_x_668) ;  /* 0xfffffe5400c88947 */ /* 0x000fea000383ffff */
[----:B------:R-:W-:Y:S05]  /*1bef0*/  BRA `(.L_x_446) ;  /* 0x0000007000e47947 */ /* 0x000fea0003800000 */
.L_x_444:
[----:B------:R-:W-:-:S08]  /*1bf00*/  NOP ;  /* 0x0000000000007918 */ /* 0x000fd00000000000 */
[----:B0-----:R-:W0:-:S00]  /*1bf10*/  USETMAXREG.DEALLOC.CTAPOOL 0x28 ;  /* 0x00000028000079c8 */ /* 0x001e0000080e0500 */
[----:B0-----:R-:W2:Y:S01]  /*1bf20*/  LDL.LU R3, [R1] ;  /* 0x0000000001037983 */ /* 0x001ea20000300800 */
[----:B------:R-:W-:Y:S02]  /*1bf30*/  LOP3.LUT R2, R2, 0x3, RZ, 0xc0, !PT ;  /* 0x0000000302027812 */ /* 0x000fe400078ec0ff */
[----:B------:R-:W-:-:S04]  /*1bf40*/  MOV R6, RZ ;  /* 0x000000ff00067202 */ /* 0x000fc80000000f00 */
[----:B------:R-:W0:Y:S02]  /*1bf50*/  SHFL.IDX PT, R2, R2, RZ, 0x1f ;  /* 0x00001fff02027589 */ /* 0x000e2400000e0000 */
[----:B0-----:R-:W-:Y:S02]  /*1bf60*/  ISETP.NE.AND P0, PT, R2, RZ, PT ;  /* 0x000000ff0200720c */ /* 0x001fe40003f05270 */
[----:B--2---:R-:W-:-:S11]  /*1bf70*/  LOP3.LUT R3, R3, 0xffffffdf, RZ, 0xc0, !PT ;  /* 0xffffffdf03037812 */ /* 0x004fd600078ec0ff */
[----:B------:R-:W-:-:S05]  /*1bf80*/  @P0 LOP3.LUT R3, R3, 0x20, RZ, 0xfc, !PT ;  /* 0x0000002003030812 */ /* 0x000fca00078efcff */
[----:B------:R0:W-:Y:S01]  /*1bf90*/  STL [R1], R3 ;  /* 0x0000000301007387 */ /* 0x0001e20000100800 */
[----:B------:R-:W-:Y:S05]  /*1bfa0*/  @!P0 BRA `(.L_x_669) ;  /* 0x00000000001c8947 */ /* 0x000fea0003800000 */
[----:B------:R-:W1:Y:S08]  /*1bfb0*/  S2UR UR5, SR_CgaCtaId ;  /* 0x00000000000579c3 */ /* 0x000e700000008800 */
[----:B------:R-:W-:Y:S06]  /*1bfc0*/  BAR.SYNC.DEFER_BLOCKING 0x5, 0x180 ;  /* 0x0146000000007b1d */ /* 0x000fec0000010000 */
[----:B------:R-:W-:-:S02]  /*1bfd0*/  UMOV UR4, 0x400 ;  /* 0x0000040000047882 */ /* 0x000fc40000000000 */
[----:B-1----:R-:W-:-:S09]  /*1bfe0*/  ULEA UR4, UR5, UR4, 0x18 ;  /* 0x0000000405047291 */ /* 0x002fd2000f8ec03f */
[----:B------:R-:W1:Y:S01]  /*1bff0*/  LDS.128 R16, [UR4+0x308d0] ;  /* 0x0308d004ff107984 */ /* 0x000e620008000c00 */
[----:B------:R-:W-:Y:S06]  /*1c000*/  BAR.ARV 0x4, 0x180 ;  /* 0x0106000000007b1d */ /* 0x000fec0000002000 */
[----:B------:R-:W-:Y:S05]  /*1c010*/  BRA `(.L_x_670) ;  /* 0x0000000800947947 */ /* 0x000fea0003800000 */
.L_x_669:
[----:B------:R-:W-:Y:S01]  /*1c020*/  LOP3.LUT R7, R0, 0x1f, RZ, 0xc0, !PT ;  /* 0x0000001f00077812 */ /* 0x000fe200078ec0ff */
[----:B------:R-:W-:Y:S01]  /*1c030*/  ULDC UR4, c[0x0][0xc3c] ;  /* 0x00030f0000047ab9 */ /* 0x000fe20000000800 */
[----:B------:R-:W-:Y:S01]  /*1c040*/  IMAD.MOV.U32 R9, RZ, RZ, RZ ;  /* 0x000000ffff097224 */ /* 0x000fe200078e00ff */
[----:B------:R-:W1:Y:S01]  /*1c050*/  S2UR UR6, SR_CTAID.X ;  /* 0x00000000000679c3 */ /* 0x000e620000002500 */
[----:B------:R-:W-:Y:S01]  /*1c060*/  ISETP.NE.AND P0, PT, R7, 0x1f, PT ;  /* 0x0000001f0700780c */ /* 0x000fe20003f05270 */
[----:B------:R-:W-:-:S03]  /*1c070*/  ULDC UR5, c[0x0][0xc38] ;  /* 0x00030e0000057ab9 */ /* 0x000fc60000000800 */
[----:B------:R-:W-:-:S13]  /*1c080*/  ISETP.GE.OR P1, PT, R7, UR4, !P0 ;  /* 0x0000000407007c0c */ /* 0x000fda000c726670 */
[----:B------:R-:W2:Y:S08]  /*1c090*/  @!P1 LDC.64 R4, c[0x0][0xc80] ;  /* 0x00032000ff049b82 */ /* 0x000eb00000000a00 */
[----:B0-----:R-:W0:Y:S01]  /*1c0a0*/  @!P1 LDC.64 R2, c[0x0][0xc78] ;  /* 0x00031e00ff029b82 */ /* 0x001e220000000a00 */
[----:B--2---:R-:W-:-:S05]  /*1c0b0*/  @!P1 IMAD.WIDE.U32 R4, R7, 0x4, R4 ;  /* 0x0000000407049825 */ /* 0x004fca00078e0004 */
[----:B------:R-:W2:Y:S01]  /*1c0c0*/  @!P1 LDG.E R6, desc[UR48][R4.64] ;  /* 0x0000003004069981 */ /* 0x000ea2000c1e1900 */
[----:B0-----:R-:W-:-:S05]  /*1c0d0*/  @!P1 IMAD.WIDE.U32 R2, R7, 0x4, R2 ;  /* 0x0000000407029825 */ /* 0x001fca00078e0002 */
[----:B------:R-:W2:Y:S01]  /*1c0e0*/  @!P1 LDG.E R9, desc[UR48][R2.64] ;  /* 0x0000003002099981 */ /* 0x000ea2000c1e1900 */
[C---:B------:R-:W-:Y:S02]  /*1c0f0*/  ISETP.NE.AND P1, PT, R7.reuse, RZ, PT ;  /* 0x000000ff0700720c */ /* 0x040fe40003f25270 */
[C---:B------:R-:W-:Y:S02]  /*1c100*/  ISETP.GE.U32.AND P2, PT, R7.reuse, 0x2, PT ;  /* 0x000000020700780c */ /* 0x040fe40003f46070 */
[C---:B------:R-:W-:Y:S02]  /*1c110*/  ISETP.GE.U32.AND P3, PT, R7.reuse, 0x4, PT ;  /* 0x000000040700780c */ /* 0x040fe40003f66070 */
[C---:B------:R-:W-:Y:S02]  /*1c120*/  ISETP.GE.U32.AND P4, PT, R7.reuse, 0x8, PT ;  /* 0x000000080700780c */ /* 0x040fe40003f86070 */
[----:B------:R-:W-:Y:S01]  /*1c130*/  ISETP.GE.U32.AND P5, PT, R7, 0x10, PT ;  /* 0x000000100700780c */ /* 0x000fe20003fa6070 */
[----:B------:R-:W-:Y:S01]  /*1c140*/  UMOV UR4, URZ ;  /* 0x0000003f00047c82 */ /* 0x000fe20008000000 */
        /* <DEDUP_REMOVED lines=16> */
[----:B------:R-:W0:Y:S02]  /*1c250*/  SHFL.IDX PT, R8, R5, 0x1f, 0x1f ;  /* 0x03e01f0005087f89 */ /* 0x000e2400000e0000 */
[----:B0-----:R-:W-:-:S05]  /*1c260*/  IMAD R8, R8, UR5, RZ ;  /* 0x0000000508087c24 */ /* 0x001fca000f8e02ff */
[----:B-1----:R-:W-:Y:S01]  /*1c270*/  ISETP.GT.AND P6, PT, R8, UR6, PT ;  /* 0x0000000608007c0c */ /* 0x002fe2000bfc4270 */
[----:B------:R-:W-:-:S12]  /*1c280*/  IMAD.MOV.U32 R3, RZ, RZ, R8 ;  /* 0x000000ffff037224 */ /* 0x000fd800078e0008 */
[----:B------:R-:W-:Y:S05]  /*1c290*/  @P6 BRA `(.L_x_671) ;  /* 0x0000000000a06947 */ /* 0x000fea0003800000 */
[----:B------:R-:W-:Y:S01]  /*1c2a0*/  IMAD.MOV.U32 R8, RZ, RZ, R3 ;  /* 0x000000ffff087224 */ /* 0x000fe200078e0003 */
[----:B------:R-:W-:Y:S01]  /*1c2b0*/  UMOV UR4, URZ ;  /* 0x0000003f00047c82 */ /* 0x000fe20008000000 */
[----:B------:R-:W-:-:S05]  /*1c2c0*/  ULDC UR5, c[0x0][0xc38] ;  /* 0x00030e0000057ab9 */ /* 0x000fca0000000800 */
.L_x_673:
[----:B------:R-:W0:Y:S01]  /*1c2d0*/  LDC R2, c[0x0][0xc3c] ;  /* 0x00030f00ff027b82 */ /* 0x000e220000000800 */
[----:B------:R-:W-:Y:S01]  /*1c2e0*/  UIADD3 UR4, UR4, 0x1f, URZ ;  /* 0x0000001f04047890 */ /* 0x000fe2000fffe03f */
[----:B------:R-:W-:Y:S02]  /*1c2f0*/  ULDC UR7, c[0x0][0xc3c] ;  /* 0x00030f0000077ab9 */ /* 0x000fe40000000800 */
[----:B------:R-:W-:-:S03]  /*1c300*/  IMAD.U32 R19, RZ, RZ, UR7 ;  /* 0x00000007ff137e24 */ /* 0x000fc6000f8e00ff */
        /* <DEDUP_REMOVED lines=28> */
[----:B------:R-:W0:Y:S02]  /*1c4d0*/  SHFL.IDX PT, R2, R5, 0x1f, 0x1f ;  /* 0x03e01f0005027f89 */ /* 0x000e2400000e0000 */
[----:B0-----:R-:W-:-:S04]  /*1c4e0*/  IMAD R3, R2, UR5, RZ ;  /* 0x0000000502037c24 */ /* 0x001fc8000f8e02ff */
[----:B------:R-:W-:-:S05]  /*1c4f0*/  IMAD.IADD R8, R3, 0x1, R8 ;  /* 0x0000000103087824 */ /* 0x000fca00078e0208 */
[----:B------:R-:W-:-:S13]  /*1c500*/  ISETP.GT.AND P6, PT, R8, UR6, PT ;  /* 0x0000000608007c0c */ /* 0x000fda000bfc4270 */
[----:B------:R-:W-:Y:S05]  /*1c510*/  @!P6 BRA `(.L_x_673) ;  /* 0xfffffffc006ce947 */ /* 0x000fea000383ffff */
.L_x_671:
        /* <DEDUP_REMOVED lines=18> */
.L_x_674:
[----:B-1----:R-:W-:Y:S01]  /*1c640*/  IMAD R16, R16, UR5, R11 ;  /* 0x0000000510107c24 */ /* 0x002fe2000f8e020b */
[----:B0-----:R-:W-:Y:S01]  /*1c650*/  IABS R5, R9 ;  /* 0x0000000900057213 */ /* 0x001fe20000000000 */
[----:B------:R-:W-:Y:S01]  /*1c660*/  IMAD.MOV.U32 R11, RZ, RZ, R12 ;  /* 0x000000ffff0b7224 */ /* 0x000fe200078e000c */
[----:B------:R-:W-:Y:S01]  /*1c670*/  IABS R12, R6 ;  /* 0x00000006000c7213 */ /* 0x000fe20000000000 */
[----:B------:R-:W-:Y:S01]  /*1c680*/  IMAD.MOV.U32 R2, RZ, RZ, RZ ;  /* 0x000000ffff027224 */ /* 0x000fe200078e00ff */
[----:B------:R-:W-:Y:S01]  /*1c690*/  IADD3 R17, -R16, UR6, RZ ;  /* 0x0000000610117c10 */ /* 0x000fe2000fffe1ff */
[----:B------:R-:W-:Y:S01]  /*1c6a0*/  IMAD R11, R11, R4, RZ ;  /* 0x000000040b0b7224 */ /* 0x000fe200078e02ff */
[----:B------:R-:W0:Y:S01]  /*1c6b0*/  I2F.RP R8, R5 ;  /* 0x0000000500087306 */ /* 0x000e220000209400 */
[----:B------:R-:W-:Y:S01]  /*1c6c0*/  IMAD.MOV R12, RZ, RZ, -R12 ;  /* 0x000000ffff0c7224 */ /* 0x000fe200078e0a0c */
[----:B------:R-:W-:Y:S01]  /*1c6d0*/  IABS R10, R17 ;  /* 0x00000011000a7213 */ /* 0x000fe20000000000 */
[----:B------:R-:W-:-:S04]  /*1c6e0*/  IMAD.HI.U32 R2, R3, R11, R2 ;  /* 0x0000000b03027227 */ /* 0x000fc800078e0002 */
[----:B------:R-:W-:Y:S02]  /*1c6f0*/  IMAD.MOV.U32 R3, RZ, RZ, R10 ;  /* 0x000000ffff037224 */ /* 0x000fe400078e000a */
[----:B------:R-:W-:Y:S02]  /*1c700*/  IMAD.MOV.U32 R10, RZ, RZ, R12 ;  /* 0x000000ffff0a7224 */ /* 0x000fe400078e000c */
[----:B------:R-:W-:-:S04]  /*1c710*/  IMAD.HI.U32 R2, R2, R3, RZ ;  /* 0x0000000302027227 */ /* 0x000fc800078e00ff */
[----:B------:R-:W-:Y:S01]  /*1c720*/  IMAD R3, R2, R10, R3 ;  /* 0x0000000a02037224 */ /* 0x000fe200078e0203 */
[----:B0-----:R-:W0:Y:S01]  /*1c730*/  MUFU.RCP R8, R8 ;  /* 0x0000000800087308 */ /* 0x001e220000001000 */
[----:B------:R-:W-:-:S03]  /*1c740*/  VIADD R19, R19, UR4 ;  /* 0x0000000413137c36 */ /* 0x000fc60008000000 */
[----:B------:R-:W-:-:S13]  /*1c750*/  ISETP.GT.U32.AND P1, PT, R4, R3, PT ;  /* 0x000000030400720c */ /* 0x000fda0003f24070 */
[----:B------:R-:W-:Y:S02]  /*1c760*/  @!P1 IMAD.IADD R3, R3, 0x1, -R4 ;  /* 0x0000000103039824 */ /* 0x000fe400078e0a04 */
[----:B0-----:R-:W-:Y:S02]  /*1c770*/  VIADD R10, R8, 0xffffffe ;  /* 0x0ffffffe080a7836 */ /* 0x001fe40000000000 */
[----:B------:R-:W-:Y:S01]  /*1c780*/  @!P1 VIADD R2, R2, 0x1 ;  /* 0x0000000102029836 */ /* 0x000fe20000000000 */
[----:B------:R-:W-:Y:S02]  /*1c790*/  ISETP.GE.U32.AND P0, PT, R3, R4, PT ;  /* 0x000000040300720c */ /* 0x000fe40003f06070 */
[----:B------:R0:W1:Y:S01]  /*1c7a0*/  F2I.FTZ.U32.TRUNC.NTZ R3, R10 ;  /* 0x0000000a00037305 */ /* 0x000062000021f000 */
[----:B------:R-:W-:Y:S02]  /*1c7b0*/  LOP3.LUT R4, R17, R6, RZ, 0x3c, !PT ;  /* 0x0000000611047212 */ /* 0x000fe400078e3cff */
[----:B------:R-:W-:-:S02]  /*1c7c0*/  ISETP.NE.AND P1, PT, R6, RZ, PT ;  /* 0x000000ff0600720c */ /* 0x000fc40003f25270 */
        /* <DEDUP_REMOVED lines=25> */
[----:B------:R-:W-:-:S04]  /*1c960*/  @P0 VIADD R2, R2, 0x1 ;  /* 0x0000000102020836 */ /* 0x000fc80000000000 */
[----:B------:R-:W-:Y:S01]  /*1c970*/  @!P2 IMAD.MOV R2, RZ, RZ, -R2 ;  /* 0x000000ffff02a224 */ /* 0x000fe200078e0a02 */
[----:B------:R-:W-:-:S05]  /*1c980*/  @!P1 LOP3.LUT R2, RZ, R9, RZ, 0x33, !PT ;  /* 0x00000009ff029212 */ /* 0x000fca00078e33ff */
[----:B------:R-:W-:-:S04]  /*1c990*/  IMAD.MOV R18, RZ, RZ, -R2 ;  /* 0x000000ffff127224 */ /* 0x000fc800078e0a02 */
[C---:B------:R-:W-:Y:S02]  /*1c9a0*/  IMAD R18, R9.reuse, R18, R8 ;  /* 0x0000001209127224 */ /* 0x040fe400078e0208 */
[----:B------:R-:W-:-:S04]  /*1c9b0*/  IMAD R9, R9, 0x1000000, R2 ;  /* 0x0100000009097824 */ /* 0x000fc800078e0202 */
[----:B------:R-:W-:Y:S01]  /*1c9c0*/  IMAD R18, R18, 0x10000, R9 ;  /* 0x0001000012127824 */ /* 0x000fe200078e0209 */
[----:B------:R-:W-:Y:S06]  /*1c9d0*/  BRA `(.L_x_675) ;  /* 0x00000000000c7947 */ /* 0x000fec0003800000 */
.L_x_672:
[----:B------:R-:W-:Y:S01]  /*1c9e0*/  IMAD.MOV.U32 R17, RZ, RZ, RZ ;  /* 0x000000ffff117224 */ /* 0x000fe200078e00ff */
[----:B------:R-:W-:Y:S01]  /*1c9f0*/  MOV R18, RZ ;  /* 0x000000ff00127202 */ /* 0x000fe20000000f00 */
[----:B------:R-:W-:-:S07]  /*1ca00*/  IMAD.U32 R16, RZ, RZ, UR6 ;  /* 0x00000006ff107e24 */ /* 0x000fce000f8e00ff */
.L_x_675:
[----:B------:R-:W-:-:S13]  /*1ca10*/  ISETP.NE.AND P0, PT, R7, RZ, PT ;  /* 0x000000ff0700720c */ /* 0x000fda0003f05270 */
[----:B------:R-:W0:Y:S01]  /*1ca20*/  @!P0 S2R R3, SR_CgaCtaId ;  /* 0x0000000000038919 */ /* 0x000e220000008800 */
[----:B------:R-:W-:-:S04]  /*1ca30*/  @!P0 MOV R2, 0x400 ;  /* 0x0000040000028802 */ /* 0x000fc80000000f00 */
[----:B0-----:R-:W-:-:S05]  /*1ca40*/  @!P0 LEA R2, R3, R2, 0x18 ;  /* 0x0000000203028211 */ /* 0x001fca00078ec0ff */
[----:B------:R0:W-:Y:S01]  /*1ca50*/  @!P0 STS.128 [R2+0x308d0], R16 ;  /* 0x0308d01002008388 */ /* 0x0001e20000000c00 */
[----:B------:R-:W-:Y:S06]  /*1ca60*/  BAR.ARV 0x5, 0x180 ;  /* 0x0146000000007b1d */ /* 0x000fec0000002000 */
.L_x_670:
[----:B------:R2:W-:Y:S01]  /*1ca70*/  STL [R1+0x2c], RZ ;  /* 0x00002cff01007387 */ /* 0x0005e20000100800 */
[----:B------:R-:W-:Y:S01]  /*1ca80*/  ULDC UR4, c[0x0][0xc3c] ;  /* 0x00030f0000047ab9 */ /* 0x000fe20000000800 */
[----:B------:R-:W-:Y:S01]  /*1ca90*/  IMAD.MOV.U32 R28, RZ, RZ, 0x1 ;  /* 0x00000001ff1c7424 */ /* 0x000fe200078e00ff */
[----:B-1----:R-:W-:Y:S01]  /*1caa0*/  ISETP.GE.AND P0, PT, R19, UR4, PT ;  /* 0x0000000413007c0c */ /* 0x002fe2000bf06270 */
[----:B------:R-:W-:-:S12]  /*1cab0*/  IMAD.MOV.U32 R26, RZ, RZ, RZ ;  /* 0x000000ffff1a7224 */ /* 0x000fd800078e00ff */
[----:B--2---:R-:W-:Y:S05]  /*1cac0*/  @P0 BRA `(.L_x_676) ;  /* 0x0000006400140947 */ /* 0x004fea0003800000 */
[----:B------:R-:W2:Y:S01]  /*1cad0*/  LDL R4, [R1+0x18] ;  /* 0x0000180001047983 */ /* 0x000ea20000100800 */
[C---:B------:R-:W-:Y:S01]  /*1cae0*/  IMAD.SHL.U32 R32, R0.reuse, 0x8, RZ ;  /* 0x0000000800207824 */ /* 0x040fe200078e00ff */
[----:B0-----:R-:W-:Y:S01]  /*1caf0*/  LOP3.LUT R2, R0, 0x7f, RZ, 0xc0, !PT ;  /* 0x0000007f00027812 */ /* 0x001fe200078ec0ff */
[----:B------:R-:W0:Y:S01]  /*1cb00*/  S2UR UR5, SR_CgaCtaId ;  /* 0x00000000000579c3 */ /* 0x000e220000008800 */
[----:B------:R-:W-:Y:S01]  /*1cb10*/  UMOV UR4, 0x400 ;  /* 0x0000040000047882 */ /* 0x000fe20000000000 */
[----:B------:R-:W-:Y:S01]  /*1cb20*/  BSSY B8, `(.L_x_676) ;  /* 0x000063f000087945 */ /* 0x000fe20003800000 */
[----:B------:R-:W-:Y:S01]  /*1cb30*/  LOP3.LUT R3, R32, 0x1f8, RZ, 0xc0, !PT ;  /* 0x000001f820037812 */ /* 0x000fe200078ec0ff */
[----:B------:R-:W-:Y:S01]  /*1cb40*/  IMAD.SHL.U32 R36, R2, 0x8, RZ ;  /* 0x0000000802247824 */ /* 0x000fe200078e00ff */
[----:B------:R-:W-:Y:S01]  /*1cb50*/  SHF.R.U32.HI R2, RZ, 0x3, R2 ;  /* 0x00000003ff027819 */ /* 0x000fe20000011602 */
[----:B------:R-:W-:Y:S01]  /*1cb60*/  IMAD.MOV.U32 R29, RZ, RZ, 0x1 ;  /* 0x00000001ff1d7424 */ /* 0x000fe200078e00ff */
[----:B------:R-:W-:Y:S01]  /*1cb70*/  LOP3.LUT R3, R3, 0x38, R0, 0x78, !PT ;  /* 0x0000003803037812 */ /* 0x000fe200078e7800 */
[----:B------:R-:W-:Y:S01]  /*1cb80*/  IMAD.SHL.U32 R0, R0, 0x10, RZ ;  /* 0x0000001000007824 */ /* 0x000fe200078e00ff */
[----:B------:R-:W-:-:S02]  /*1cb90*/  LOP3.LUT R32, R32, 0x38, RZ, 0xc0, !PT ;  /* 0x0000003820207812 */ /* 0x000fc400078ec0ff */
[----:B------:R-:W-:Y:S02]  /*1cba0*/  CS2R R26, SRZ ;  /* 0x00000000001a7805 */ /* 0x000fe4000001ff00 */
[----:B------:R-:W-:Y:S01]  /*1cbb0*/  LOP3.LUT R36, R3, 0x200, R36, 0xf8, !PT ;  /* 0x0000020003247812 */ /* 0x000fe200078ef824 */
[----:B------:R-:W-:Y:S01]  /*1cbc0*/  IMAD.MOV.U32 R28, RZ, RZ, 0x1 ;  /* 0x00000001ff1c7424 */ /* 0x000fe200078e00ff */
[----:B------:R-:W-:Y:S01]  /*1cbd0*/  LOP3.LUT R0, R2, 0x70, R0, 0xf8, !PT ;  /* 0x0000007002007812 */ /* 0x000fe200078ef800 */
[----:B------:R-:W-:Y:S01]  /*1cbe0*/  ULDC.64 UR36, c[0x0][0x198] ;  /* 0x0000660000247ab9 */ /* 0x000fe20000000a00 */
[C---:B------:R-:W-:Y:S01]  /*1cbf0*/  LOP3.LUT R35, R32.reuse, 0x40, RZ, 0xfc, !PT ;  /* 0x0000004020237812 */ /* 0x040fe200078efcff */
[----:B------:R-:W-:Y:S01]  /*1cc00*/  ULDC UR38, c[0x0][0xc] ;  /* 0x0000030000267ab9 */ /* 0x000fe20000000800 */
[----:B------:R-:W-:Y:S01]  /*1cc10*/  LOP3.LUT R33, R32, 0x80, RZ, 0xfc, !PT ;  /* 0x0000008020217812 */ /* 0x000fe200078efcff */
[----:B0-----:R-:W-:-:S06]  /*1cc20*/  ULEA UR4, UR5, UR4, 0x18 ;  /* 0x0000000405047291 */ /* 0x001fcc000f8ec03f */
[----:B------:R-:W-:-:S04]  /*1cc30*/  IMAD.U32 R22, RZ, RZ, UR4 ;  /* 0x00000004ff167e24 */ /* 0x000fc8000f8e00ff */
[----:B------:R-:W-:Y:S01]  /*1cc40*/  IMAD R37, R36, 0x2, R22 ;  /* 0x0000000224257824 */ /* 0x000fe200078e0216 */
[----:B--2---:R-:W-:-:S05]  /*1cc50*/  LOP3.LUT R3, R4, 0x2, RZ, 0xfc, !PT ;  /* 0x0000000204037812 */ /* 0x004fca00078efcff */
[----:B------:R0:W-:Y:S04]  /*1cc60*/  STL [R1+0x3c], R3 ;  /* 0x00003c0301007387 */ /* 0x0001e80000100800 */
[----:B------:R0:W-:Y:S02]  /*1cc70*/  STL [R1+0x2c], RZ ;  /* 0x00002cff01007387 */ /* 0x0001e40000100800 */
.L_x_781:
[----:B------:R-:W1:Y:S02]  /*1cc80*/  LDC.64 R30, c[0x0][0xc88] ;  /* 0x00032200ff1e7b82 */ /* 0x000e640000000a00 */
[----:B-1----:R-:W-:-:S06]  /*1cc90*/  IMAD.WIDE R30, R19, 0x4, R30 ;  /* 0x00000004131e7825 */ /* 0x002fcc00078e021e */
[----:B--2---:R-:W2:Y:S01]  /*1cca0*/  LDG.E R30, desc[UR48][R30.64] ;  /* 0x000000301e1e7981 */ /* 0x004ea2000c1e1900 */
[----:B------:R-:W-:Y:S05]  /*1ccb0*/  YIELD ;  /* 0x0000000000007946 */ /* 0x000fea0003800000 */
[----:B------:R-:W-:Y:S01]  /*1ccc0*/  ULDC.64 UR4, c[0x0][0xa28] ;  /* 0x00028a0000047ab9 */ /* 0x000fe20000000a00 */
[----:B------:R-:W-:Y:S01]  /*1ccd0*/  ULDC.64 UR8, c[0x0][0xa18] ;  /* 0x0002860000087ab9 */ /* 0x000fe20000000a00 */
[----:B------:R-:W-:Y:S01]  /*1cce0*/  ISETP.NE.U32.AND P0, PT, RZ, UR4, PT ;  /* 0x00000004ff007c0c */ /* 0x000fe2000bf05070 */
[----:B------:R-:W-:Y:S01]  /*1ccf0*/  IMAD.MOV.U32 R10, RZ, RZ, RZ ;  /* 0x000000ffff0a7224 */ /* 0x000fe200078e00ff */
[----:B------:R-:W-:-:S02]  /*1cd00*/  ULDC.64 UR6, c[0x0][0xa10] ;  /* 0x0002840000067ab9 */ /* 0x000fc40000000a00 */
[----:B------:R-:W-:Y:S02]  /*1cd10*/  ISETP.NE.AND.EX P0, PT, RZ, UR5, PT, P0 ;  /* 0x00000005ff007c0c */ /* 0x000fe4000bf05300 */
[----:B------:R-:W-:-:S04]  /*1cd20*/  ISETP.NE.U32.AND P2, PT, RZ, UR6, PT ;  /* 0x00000006ff007c0c */ /* 0x000fc8000bf45070 */
[----:B------:R-:W-:Y:S01]  /*1cd30*/  ISETP.NE.AND.EX P2, PT, RZ, UR7, PT, P2 ;  /* 0x00000007ff007c0c */ /* 0x000fe2000bf45320 */
[----:B------:R-:W-:Y:S01]  /*1cd40*/  IMAD.MOV.U32 R34, RZ, RZ, RZ ;  /* 0x000000ffff227224 */ /* 0x000fe200078e00ff */
[----:B--2---:R-:W-:-:S05]  /*1cd50*/  SHF.R.S32.HI R0, RZ, 0x1f, R30 ;  /* 0x0000001fff007819 */ /* 0x004fca000001141e */
[C---:B------:R-:W-:Y:S01]  /*1cd60*/  @P0 LEA R2, P1, R30.reuse, UR4, 0x2 ;  /* 0x000000041e020c11 */ /* 0x040fe2000f8210ff */
[C---:B------:R-:W-:Y:S01]  /*1cd70*/  IMAD.SHL.U32 R23, R30.reuse, 0x4, RZ ;  /* 0x000000041e177824 */ /* 0x040fe200078e00ff */
[C-C-:B------:R-:W-:Y:S01]  /*1cd80*/  SHF.L.U64.HI R24, R30.reuse, 0x2, R0.reuse ;  /* 0x000000021e187819 */ /* 0x140fe20000010200 */
[----:B------:R1:W-:Y:S01]  /*1cd90*/  STL [R1+0x20], R0 ;  /* 0x0000200001007387 */ /* 0x0003e20000100800 */
[----:B0-----:R-:W-:Y:S01]  /*1cda0*/  @P0 LEA.HI.X R3, R30, UR5, R0, 0x2, P1 ;  /* 0x000000051e030c11 */ /* 0x001fe200088f1400 */
[----:B------:R-:W-:Y:S01]  /*1cdb0*/  ULDC.64 UR4, c[0x0][0xa00] ;  /* 0x0002800000047ab9 */ /* 0x000fe20000000a00 */
[----:B------:R-:W-:-:S03]  /*1cdc0*/  ISETP.NE.U32.AND P1, PT, RZ, UR8, PT ;  /* 0x00000008ff007c0c */ /* 0x000fc6000bf25070 */
[----:B------:R0:W2:Y:S01]  /*1cdd0*/  @P0 LDG.E R10, desc[UR48][R2.64] ;  /* 0x00000030020a0981 */ /* 0x0000a2000c1e1900 */
[----:B------:R-:W-:Y:S02]  /*1cde0*/  ISETP.NE.AND.EX P1, PT, RZ, UR9, PT, P1 ;  /* 0x00000009ff007c0c */ /* 0x000fe4000bf25310 */
[----:B------:R-:W-:Y:S01]  /*1cdf0*/  ISETP.NE.U32.AND P0, PT, RZ, UR4, PT ;  /* 0x00000004ff007c0c */ /* 0x000fe2000bf05070 */
[----:B-1----:R-:W-:Y:S01]  /*1ce00*/  IMAD.MOV.U32 R0, RZ, RZ, RZ ;  /* 0x000000ffff007224 */ /* 0x002fe200078e00ff */
[C---:B------:R-:W-:Y:S02]  /*1ce10*/  IADD3 R4, P4, R23.reuse, UR6, RZ ;  /* 0x0000000617047c10 */ /* 0x040fe4000ff9e0ff */
[----:B------:R-:W-:Y:S02]  /*1ce20*/  ISETP.NE.AND.EX P0, PT, RZ, UR5, PT, P0 ;  /* 0x00000005ff007c0c */ /* 0x000fe4000bf05300 */
[----:B------:R-:W-:Y:S02]  /*1ce30*/  IADD3.X R5, R24, UR7, RZ, P4, !PT ;  /* 0x0000000718057c10 */ /* 0x000fe4000a7fe4ff */
[----:B0-----:R-:W-:Y:S01]  /*1ce40*/  IADD3 R2, P3, R23, UR4, RZ ;  /* 0x0000000417027c10 */ /* 0x001fe2000ff7e0ff */
[----:B------:R-:W-:-:S02]  /*1ce50*/  ULDC UR4, c[0x0][0x288] ;  /* 0x0000a20000047ab9 */ /* 0x000fc40000000800 */
[----:B------:R-:W5:Y:S01]  /*1ce60*/  @P2 LDG.E R0, desc[UR48][R4.64] ;  /* 0x0000003004002981 */ /* 0x000f62000c1e1900 */
[C---:B------:R-:W-:Y:S02]  /*1ce70*/  IADD3.X R3, R24.reuse, UR5, RZ, P3, !PT ;  /* 0x0000000518037c10 */ /* 0x040fe40009ffe4ff */
[----:B------:R-:W-:Y:S01]  /*1ce80*/  @P1 IADD3 R6, P3, R23, UR8, RZ ;  /* 0x0000000817061c10 */ /* 0x000fe2000ff7e0ff */
[----:B------:R-:W-:Y:S01]  /*1ce90*/  IMAD.U32 R8, RZ, RZ, UR4 ;  /* 0x00000004ff087e24 */ /* 0x000fe2000f8e00ff */
[----:B------:R-:W-:Y:S01]  /*1cea0*/  ULDC.64 UR4, c[0x0][0x418] ;  /* 0x0001060000047ab9 */ /* 0x000fe20000000a00 */
[----:B------:R-:W5:Y:S01]  /*1ceb0*/  @P0 LDG.E R34, desc[UR48][R2.64] ;  /* 0x0000003002220981 */ /* 0x000f62000c1e1900 */
[----:B------:R-:W-:-:S05]  /*1cec0*/  @P1 IADD3.X R7, R24, UR9, RZ, P3, !PT ;  /* 0x0000000918071c10 */ /* 0x000fca0009ffe4ff */
[----:B------:R0:W3:Y:S01]  /*1ced0*/  @P1 LDG.E R8, desc[UR48][R6.64] ;  /* 0x0000003006081981 */ /* 0x0000e2000c1e1900 */
[----:B------:R-:W-:-:S03]  /*1cee0*/  UISETP.NE.U32.AND UP0, UPT, UR4, URZ, UPT ;  /* 0x0000003f0400728c */ /* 0x000fc6000bf05070 */
[----:B------:R-:W-:Y:S01]  /*1cef0*/  ULDC UR4, c[0x0][0x424] ;  /* 0x0001090000047ab9 */ /* 0x000fe20000000800 */
[----:B------:R-:W-:-:S03]  /*1cf00*/  UISETP.NE.AND.EX UP0, UPT, UR5, URZ, UPT, UP0 ;  /* 0x0000003f0500728c */ /* 0x000fc6000bf05300 */
[----:B------:R-:W-:Y:S01]  /*1cf10*/  ULDC UR5, c[0x0][0x2f0] ;  /* 0x0000bc0000057ab9 */ /* 0x000fe20000000800 */
[----:B------:R-:W-:-:S04]  /*1cf20*/  USEL UR4, UR4, 0x1, UP0 ;  /* 0x0000000104047887 */ /* 0x000fc80008000000 */
[----:B------:R-:W-:-:S03]  /*1cf30*/  UIMAD UR4, UR4, UR5, URZ ;  /* 0x00000005040472a4 */ /* 0x000fc6000f8e023f */
[----:B------:R-:W-:Y:S02]  /*1cf40*/  ULDC UR5, c[0x0][0x348] ;  /* 0x0000d20000057ab9 */ /* 0x000fe40000000800 */
[----:B0-----:R-:W-:Y:S02]  /*1cf50*/  IMAD.U32 R6, RZ, RZ, UR5 ;  /* 0x00000005ff067e24 */ /* 0x001fe4000f8e00ff */
[----:B------:R-:W-:Y:S01]  /*1cf60*/  IMAD.U32 R9, RZ, RZ, UR4 ;  /* 0x00000004ff097e24 */ /* 0x000fe2000f8e00ff */
[----:B--2---:R0:W-:Y:S04]  /*1cf70*/  STL [R1+0xc], R10 ;  /* 0x00000c0a01007387 */ /* 0x0041e80000100800 */
[----:B---3--:R0:W-:Y:S01]  /*1cf80*/  STL [R1+0x28], R8 ;  /* 0x0000280801007387 */ /* 0x0081e20000100800 */
[----:B------:R-:W-:Y:S05]  /*1cf90*/  @P1 BRA `(.L_x_677) ;  /* 0x0000000000141947 */ /* 0x000fea0003800000 */
[----:B------:R-:W-:Y:S05]  /*1cfa0*/  @!P0 BRA `(.L_x_677) ;  /* 0x0000000000108947 */ /* 0x000fea0003800000 */
[----:B------:R-:W2:Y:S04]  /*1cfb0*/  LDG.E R7, desc[UR48][R2.64] ;  /* 0x0000003002077981 */ /* 0x000ea8000c1e1900 */
[----:B0-----:R-:W2:Y:S02]  /*1cfc0*/  LDG.E R8, desc[UR48][R2.64+0x4] ;  /* 0x0000043002087981 */ /* 0x001ea4000c1e1900 */
[----:B--2---:R-:W-:-:S05]  /*1cfd0*/  IADD3 R2, -R7, R8, RZ ;  /* 0x0000000807027210 */ /* 0x004fca0007ffe1ff */
[----:B------:R1:W-:Y:S02]  /*1cfe0*/  STL [R1+0x28], R2 ;  /* 0x0000280201007387 */ /* 0x0003e40000100800 */
.L_x_677:
[----:B------:R-:W-:Y:S01]  /*1cff0*/  ULDC.64 UR4, c[0x0][0xa20] ;  /* 0x0002880000047ab9 */ /* 0x000fe20000000a00 */
[C---:B-1----:R-:W-:Y:S01]  /*1d000*/  LOP3.LUT R2, R18.reuse, 0xff000000, RZ, 0xc0, !PT ;  /* 0xff00000012027812 */ /* 0x042fe200078ec0ff */
[----:B------:R-:W-:Y:S01]  /*1d010*/  IMAD.MOV.U32 R31, RZ, RZ, R30 ;  /* 0x000000ffff1f7224 */ /* 0x000fe200078e001e */
[----:B------:R-:W-:Y:S02]  /*1d020*/  ISETP.NE.U32.AND P0, PT, RZ, UR4, PT ;  /* 0x00000004ff007c0c */ /* 0x000fe4000bf05070 */
[----:B------:R-:W-:Y:S02]  /*1d030*/  SHF.R.U32.HI R3, RZ, 0x8, R2 ;  /* 0x00000008ff037819 */ /* 0x000fe40000011602 */
[----:B------:R-:W-:Y:S02]  /*1d040*/  ISETP.NE.AND.EX P0, PT, RZ, UR5, PT, P0 ;  /* 0x00000005ff007c0c */ /* 0x000fe4000bf05300 */
[C---:B0-----:R-:W-:Y:S02]  /*1d050*/  LOP3.LUT R8, R18.reuse, 0xff0000, RZ, 0xc0, !PT ;  /* 0x00ff000012087812 */ /* 0x041fe400078ec0ff */
[----:B------:R-:W-:-:S02]  /*1d060*/  LOP3.LUT R18, R18, 0xffff, RZ, 0xc0, !PT ;  /* 0x0000ffff12127812 */ /* 0x000fc400078ec0ff */
[----:B------:R-:W-:-:S07]  /*1d070*/  LEA.HI R8, R8, R3, RZ, 0x10 ;  /* 0x0000000308087211 */ /* 0x000fce00078f80ff */
[----:B------:R-:W-:Y:S05]  /*1d080*/  @!P0 BRA `(.L_x_678) ;  /* 0x0000000000108947 */ /* 0x000fea0003800000 */
[----:B------:R-:W-:-:S04]  /*1d090*/  IADD3 R2, P0, R23, UR4, RZ ;  /* 0x0000000417027c10 */ /* 0x000fc8000ff1e0ff */
[----:B------:R-:W-:-:S05]  /*1d0a0*/  IADD3.X R3, R24, UR5, RZ, P0, !PT ;  /* 0x0000000518037c10 */ /* 0x000fca00087fe4ff */
[----:B------:R0:W5:Y:S01]  /*1d0b0*/  LDG.E R9, desc[UR48][R2.64] ;  /* 0x0000003002097981 */ /* 0x000162000c1e1900 */
[----:B------:R-:W-:Y:S05]  /*1d0c0*/  BRA `(.L_x_679) ;  /* 0x0000000000247947 */ /* 0x000fea0003800000 */
.L_x_678:
[----:B------:R-:W-:Y:S02]  /*1d0d0*/  ULDC.64 UR4, c[0x0][0xa08] ;  /* 0x0002820000047ab9 */ /* 0x000fe40000000a00 */
[----:B------:R-:W-:-:S04]  /*1d0e0*/  ISETP.NE.U32.AND P0, PT, RZ, UR4, PT ;  /* 0x00000004ff007c0c */ /* 0x000fc8000bf05070 */
[----:B------:R-:W-:-:S13]  /*1d0f0*/  ISETP.NE.AND.EX P0, PT, RZ, UR5, PT, P0 ;  /* 0x00000005ff007c0c */ /* 0x000fda000bf05300 */
[----:B------:R-:W-:Y:S05]  /*1d100*/  @!P0 BRA `(.L_x_679) ;  /* 0x0000000000148947 */ /* 0x000fea0003800000 */
[----:B------:R-:W0:Y:S02]  /*1d110*/  LDC.64 R2, c[0x0][0xa08] ;  /* 0x00028200ff027b82 */ /* 0x000e240000000a00 */
[----:B0-----:R-:W-:-:S05]  /*1d120*/  IMAD.WIDE R2, R31, 0x4, R2 ;  /* 0x000000041f027825 */ /* 0x001fca00078e0202 */
[----:B------:R-:W2:Y:S04]  /*1d130*/  LDG.E R9, desc[UR48][R2.64] ;  /* 0x0000003002097981 */ /* 0x000ea8000c1e1900 */
[----:B------:R-:W2:Y:S02]  /*1d140*/  LDG.E R2, desc[UR48][R2.64+0x4] ;  /* 0x0000043002027981 */ /* 0x000ea4000c1e1900 */
[----:B--2---:R-:W-:-:S07]  /*1d150*/  IMAD.IADD R9, R2, 0x1, -R9 ;  /* 0x0000000102097824 */ /* 0x004fce00078e0a09 */
.L_x_679:
[----:B0-----:R-:W2:Y:S04]  /*1d160*/  @P2 LDG.E R2, desc[UR48][R4.64] ;  /* 0x0000003004022981 */ /* 0x001ea8000c1e1900 */
[----:B------:R0:W2:Y:S01]  /*1d170*/  @P2 LDG.E R3, desc[UR48][R4.64+0x4] ;  /* 0x0000043004032981 */ /* 0x0000a2000c1e1900 */
[----:B-----5:R-:W-:Y:S01]  /*1d180*/  IMAD.IADD R9, R9, 0x1, -R10 ;  /* 0x0000000109097824 */ /* 0x020fe200078e0a0a */
[----:B------:R-:W-:Y:S01]  /*1d190*/  BSSY B0, `(.L_x_680) ;  /* 0x000002a000007945 */ /* 0x000fe20003800000 */
[----:B------:R-:W-:Y:S02]  /*1d1a0*/  LOP3.LUT R7, R8, 0xff, RZ, 0xc0, !PT ;  /* 0x000000ff08077812 */ /* 0x000fe400078ec0ff */
[----:B0-----:R-:W-:Y:S01]  /*1d1b0*/  SHF.R.U32.HI R5, RZ, 0x10, R8 ;  /* 0x00000010ff057819 */ /* 0x001fe20000011608 */
[----:B--2---:R-:W-:-:S04]  /*1d1c0*/  @P2 IMAD.IADD R6, R3, 0x1, -R2 ;  /* 0x0000000103062824 */ /* 0x004fc800078e0a02 */
[----:B------:R-:W-:-:S04]  /*1d1d0*/  IMAD.IADD R3, R9, 0x1, R6 ;  /* 0x0000000109037824 */ /* 0x000fc800078e0206 */
[C---:B------:R-:W-:Y:S01]  /*1d1e0*/  VIADD R2, R3.reuse, 0x5f ;  /* 0x0000005f03027836 */ /* 0x040fe20000000000 */
[----:B------:R-:W-:Y:S01]  /*1d1f0*/  ISETP.GE.AND P1, PT, R3, 0x1, PT ;  /* 0x000000010300780c */ /* 0x000fe20003f26270 */
[----:B------:R0:W-:Y:S02]  /*1d200*/  STL [R1+0x4], R3 ;  /* 0x0000040301007387 */ /* 0x0001e40000100800 */
[----:B------:R-:W-:-:S05]  /*1d210*/  IMAD.HI R4, R2, 0x2aaaaaab, RZ ;  /* 0x2aaaaaab02047827 */ /* 0x000fca00078e02ff */
[----:B------:R-:W-:Y:S01]  /*1d220*/  SHF.R.U32.HI R2, RZ, 0x1f, R4 ;  /* 0x0000001fff027819 */ /* 0x000fe20000011604 */
[----:B0-----:R-:W-:-:S03]  /*1d230*/  IMAD.MOV.U32 R3, RZ, RZ, RZ ;  /* 0x000000ffff037224 */ /* 0x001fc600078e00ff */
[----:B------:R-:W-:Y:S01]  /*1d240*/  LEA.HI.SX32 R4, R4, R2, 0x1c ;  /* 0x0000000204047211 */ /* 0x000fe200078fe2ff */
[----:B------:R-:W-:Y:S06]  /*1d250*/  @!P1 BRA `(.L_x_681) ;  /* 0x0000000000749947 */ /* 0x000fec0003800000 */
[----:B------:R-:W-:Y:S01]  /*1d260*/  ISETP.NE.AND P0, PT, R5, RZ, PT ;  /* 0x000000ff0500720c */ /* 0x000fe20003f05270 */
[----:B------:R-:W-:-:S03]  /*1d270*/  ULDC UR4, c[0x0][0x9f0] ;  /* 0x00027c0000047ab9 */ /* 0x000fc60000000800 */
[----:B------:R-:W-:-:S04]  /*1d280*/  SEL R8, R5, UR4, P0 ;  /* 0x0000000405087c07 */ /* 0x000fc80008000000 */
[----:B------:R-:W-:Y:S02]  /*1d290*/  IABS R10, R8 ;  /* 0x00000008000a7213 */ /* 0x000fe40000000000 */
[----:B------:R-:W-:Y:S02]  /*1d2a0*/  IADD3 R11, R8, -0x1, R4 ;  /* 0xffffffff080b7810 */ /* 0x000fe40007ffe004 */
[----:B------:R-:W0:Y:S08]  /*1d2b0*/  I2F.RP R2, R10 ;  /* 0x0000000a00027306 */ /* 0x000e300000209400 */
[----:B0-----:R-:W0:Y:S02]  /*1d2c0*/  MUFU.RCP R2, R2 ;  /* 0x0000000200027308 */ /* 0x001e240000001000 */
[----:B0-----:R-:W-:-:S06]  /*1d2d0*/  VIADD R2, R2, 0xffffffe ;  /* 0x0ffffffe02027836 */ /* 0x001fcc0000000000 */
[----:B------:R0:W1:Y:S02]  /*1d2e0*/  F2I.FTZ.U32.TRUNC.NTZ R3, R2 ;  /* 0x0000000200037305 */ /* 0x000064000021f000 */
[----:B0-----:R-:W-:-:S04]  /*1d2f0*/  LOP3.LUT R2, R11, R8, RZ, 0x3c, !PT ;  /* 0x000000080b027212 */ /* 0x001fc800078e3cff */
[----:B------:R-:W-:Y:S01]  /*1d300*/  ISETP.GE.AND P4, PT, R2, RZ, PT ;  /* 0x000000ff0200720c */ /* 0x000fe20003f86270 */
[----:B-1----:R-:W-:-:S04]  /*1d310*/  IMAD.MOV R2, RZ, RZ, -R3 ;  /* 0x000000ffff027224 */ /* 0x002fc800078e0a03 */
[----:B------:R-:W-:Y:S02]  /*1d320*/  IMAD R12, R2, R10, RZ ;  /* 0x0000000a020c7224 */ /* 0x000fe400078e02ff */
[----:B------:R-:W-:-:S04]  /*1d330*/  IMAD.MOV.U32 R2, RZ, RZ, RZ ;  /* 0x000000ffff027224 */ /* 0x000fc800078e00ff */
[----:B------:R-:W-:Y:S01]  /*1d340*/  IMAD.HI.U32 R2, R3, R12, R2 ;  /* 0x0000000c03027227 */ /* 0x000fe200078e0002 */
[----:B------:R-:W-:Y:S02]  /*1d350*/  IABS R3, R11 ;  /* 0x0000000b00037213 */ /* 0x000fe40000000000 */
[----:B------:R-:W-:-:S03]  /*1d360*/  IABS R11, R8 ;  /* 0x00000008000b7213 */ /* 0x000fc60000000000 */
[----:B------:R-:W-:-:S04]  /*1d370*/  IMAD.HI.U32 R2, R2, R3, RZ ;  /* 0x0000000302027227 */ /* 0x000fc800078e00ff */
[----:B------:R-:W-:-:S04]  /*1d380*/  IMAD.MOV R11, RZ, RZ, -R11 ;  /* 0x000000ffff0b7224 */ /* 0x000fc800078e0a0b */
[----:B------:R-:W-:-:S05]  /*1d390*/  IMAD R3, R2, R11, R3 ;  /* 0x0000000b02037224 */ /* 0x000fca00078e0203 */
[----:B------:R-:W-:-:S13]  /*1d3a0*/  ISETP.GT.U32.AND P3, PT, R10, R3, PT ;  /* 0x000000030a00720c */ /* 0x000fda0003f64070 */
[----:B------:R-:W-:Y:S02]  /*1d3b0*/  @!P3 IMAD.IADD R3, R3, 0x1, -R10 ;  /* 0x000000010303b824 */ /* 0x000fe400078e0a0a */
[----:B------:R-:W-:Y:S01]  /*1d3c0*/  @!P3 VIADD R2, R2, 0x1 ;  /* 0x000000010202b836 */ /* 0x000fe20000000000 */
[----:B------:R-:W-:Y:S02]  /*1d3d0*/  ISETP.NE.AND P3, PT, R8, RZ, PT ;  /* 0x000000ff0800720c */ /* 0x000fe40003f65270 */
[----:B------:R-:W-:-:S13]  /*1d3e0*/  ISETP.GE.U32.AND P0, PT, R3, R10, PT ;  /* 0x0000000a0300720c */ /* 0x000fda0003f06070 */
[----:B------:R-:W-:-:S04]  /*1d3f0*/  @P0 VIADD R2, R2, 0x1 ;  /* 0x0000000102020836 */ /* 0x000fc80000000000 */
[----:B------:R-:W-:Y:S01]  /*1d400*/  @!P4 IMAD.MOV R2, RZ, RZ, -R2 ;  /* 0x000000ffff02c224 */ /* 0x000fe200078e0a02 */
[----:B------:R-:W-:-:S05]  /*1d410*/  @!P3 LOP3.LUT R2, RZ, R8, RZ, 0x33, !PT ;  /* 0x00000008ff02b212 */ /* 0x000fca00078e33ff */
[----:B------:R-:W-:-:S07]  /*1d420*/  IMAD.MOV.U32 R3, RZ, RZ, R2 ;  /* 0x000000ffff037224 */ /* 0x000fce00078e0002 */
.L_x_681:
[----:B------:R-:W-:Y:S05]  /*1d430*/  BSYNC B0 ;  /* 0x0000000000007941 */ /* 0x000fea0003800000 */
.L_x_680:
[-C--:B------:R-:W-:Y:S01]  /*1d440*/  IMAD R2, R7, R3.reuse, RZ ;  /* 0x0000000307027224 */ /* 0x080fe200078e02ff */
[----:B------:R-:W-:Y:S04]  /*1d450*/  BSSY B0, `(.L_x_682) ;  /* 0x0000151000007945 */ /* 0x000fe80003800000 */
[C---:B------:R-:W-:Y:S01]  /*1d460*/  VIADDMNMX R3, R2.reuse, R3, R4, PT ;  /* 0x0000000302037246 */ /* 0x040fe20003800104 */
[----:B------:R-:W-:-:S04]  /*1d470*/  IMAD R2, R2, 0x60, -R9 ;  /* 0x0000006002027824 */ /* 0x000fc800078e0a09 */
[----:B------:R-:W-:Y:S01]  /*1d480*/  IMAD R3, R3, 0x60, -R9 ;  /* 0x0000006003037824 */ /* 0x000fe200078e0a09 */
[----:B------:R-:W-:-:S04]  /*1d490*/  VIMNMX R2, RZ, R2, !PT ;  /* 0x00000002ff027248 */ /* 0x000fc80007fe0100 */
[----:B------:R-:W-:-:S04]  /*1d4a0*/  VIMNMX R3, R3, R6, PT ;  /* 0x0000000603037248 */ /* 0x000fc80003fe0100 */
[----:B------:R-:W-:-:S13]  /*1d4b0*/  ISETP.GT.AND P0, PT, R3, R2, PT ;  /* 0x000000020300720c */ /* 0x000fda0003f04270 */
[----:B------:R-:W-:Y:S01]  /*1d4c0*/  @P0 IADD3 R8, R3, 0x5f, RZ ;  /* 0x0000005f03080810 */ /* 0x000fe20007ffe0ff */
[----:B------:R-:W-:-:S04]  /*1d4d0*/  IMAD.WIDE.U32 R2, R2, -0x55555555, RZ ;  /* 0xaaaaaaab02027825 */ /* 0x000fc800078e00ff */
[----:B------:R-:W-:Y:S01]  /*1d4e0*/  @P0 IMAD.HI R8, R8, 0x2aaaaaab, RZ ;  /* 0x2aaaaaab08080827 */ /* 0x000fe200078e02ff */
[----:B------:R-:W-:-:S04]  /*1d4f0*/  SHF.R.U32.HI R6, RZ, 0x6, R3 ;  /* 0x00000006ff067819 */ /* 0x000fc80000011603 */
[----:B------:R-:W-:Y:S01]  /*1d500*/  @P0 SHF.R.U32.HI R2, RZ, 0x1f, R8 ;  /* 0x0000001fff020819 */ /* 0x000fe20000011608 */
[----:B------:R-:W-:-:S03]  /*1d510*/  IMAD.MOV.U32 R3, RZ, RZ, R6 ;  /* 0x000000ffff037224 */ /* 0x000fc600078e0006 */
[----:B------:R-:W-:Y:S02]  /*1d520*/  @P0 LEA.HI.SX32 R3, R8, R2, 0x1c ;  /* 0x0000000208030211 */ /* 0x000fe400078fe2ff */
[----:B------:R-:W-:Y:S02]  /*1d530*/  PLOP3.LUT P0, PT, PT, PT, PT, 0x80, 0x0 ;  /* 0x000000000000781c */ /* 0x000fe40003f0f070 */
[----:B------:R-:W-:-:S13]  /*1d540*/  ISETP.GT.AND P3, PT, R3, R6, PT ;  /* 0x000000060300720c */ /* 0x000fda0003f64270 */
[----:B------:R-:W-:Y:S05]  /*1d550*/  @!P3 BRA `(.L_x_683) ;  /* 0x000000140000b947 */ /* 0x000fea0003800000 */
[----:B------:R-:W-:Y:S01]  /*1d560*/  UMOV UR4, 0xffffffff ;  /* 0xffffffff00047882 */ /* 0x000fe20000000000 */
[----:B------:R-:W-:Y:S02]  /*1d570*/  SEL R2, R31, RZ, !P2 ;  /* 0x000000ff1f027207 */ /* 0x000fe40005000000 */
[----:B------:R-:W-:Y:S05]  /*1d580*/  BRA.DIV UR4, `(.L_x_684) ;  /* 0x0000006a04c07947 */ /* 0x000fea000b800000 */
[----:B------:R-:W0:Y:S02]  /*1d590*/  S2R R8, SR_TID.X ;  /* 0x0000000000087919 */ /* 0x000e240000002100 */
[----:B0-----:R-:W-:-:S04]  /*1d5a0*/  SHF.R.U32.HI R8, RZ, 0x5, R8 ;  /* 0x00000005ff087819 */ /* 0x001fc80000011608 */
[----:B------:R-:W-:-:S05]  /*1d5b0*/  LOP3.LUT R8, R8, 0x3, RZ, 0xc0, !PT ;  /* 0x0000000308087812 */ /* 0x000fca00078ec0ff */
[----:B------:R0:W1:Y:S02]  /*1d5c0*/  SHFL.IDX PT, R14, R8, RZ, 0x1f ;  /* 0x00001fff080e7589 */ /* 0x00006400000e0000 */
.L_x_837:
[----:B-1----:R-:W-:Y:S02]  /*1d5d0*/  ISETP.NE.AND P0, PT, R14, RZ, PT ;  /* 0x000000ff0e00720c */ /* 0x002fe40003f05270 */
[----:B------:R-:W-:-:S11]  /*1d5e0*/  PLOP3.LUT P6, PT, PT, PT, PT, 0x8, 0x0 ;  /* 0x000000000000781c */ /* 0x000fd60003fce170 */
[----:B------:R-:W-:Y:S05]  /*1d5f0*/  @P0 BRA `(.L_x_685) ;  /* 0x00000000000c0947 */ /* 0x000fea0003800000 */
[----:B------:R-:W-:-:S03]  /*1d600*/  UMOV UR4, 0xffffffff ;  /* 0xffffffff00047882 */ /* 0x000fc60000000000 */
[----:B------:R-:W-:Y:S05]  /*1d610*/  BRA.DIV UR4, `(.L_x_686) ;  /* 0x0000006a04d07947 */ /* 0x000fea000b800000 */
[----:B------:R-:W-:-:S13]  /*1d620*/  ELECT P6, URZ, PT ;  /* 0x00000000003f782f */ /* 0x000fda00038c0000 */
.L_x_685:
[----:B0-----:R-:W2:Y:S01]  /*1d630*/  LDL R8, [R1+0x2c] ;  /* 0x00002c0001087983 */ /* 0x001ea20000100800 */
[----:B------:R-:W-:Y:S01]  /*1d640*/  BSSY B1, `(.L_x_687) ;  /* 0x0000008000017945 */ /* 0x000fe20003800000 */
[----:B--2---:R-:W-:-:S05]  /*1d650*/  VIADD R8, R8, 0x1 ;  /* 0x0000000108087836 */ /* 0x004fca0000000000 */
[----:B------:R-:W-:-:S04]  /*1d660*/  LEA.HI R9, R8, R8, RZ, 0x1 ;  /* 0x0000000808097211 */ /* 0x000fc800078f08ff */
[----:B------:R-:W-:-:S05]  /*1d670*/  LOP3.LUT R9, R9, 0xfffffffe, RZ, 0xc0, !PT ;  /* 0xfffffffe09097812 */ /* 0x000fca00078ec0ff */
[----:B------:R-:W-:-:S05]  /*1d680*/  IMAD.IADD R8, R8, 0x1, -R9 ;  /* 0x0000000108087824 */ /* 0x000fca00078e0a09 */
[----:B------:R-:W-:-:S04]  /*1d690*/  SHF.L.U32 R8, R8, 0x1f, RZ ;  /* 0x0000001f08087819 */ /* 0x000fc800000006ff */
[----:B------:R-:W0:Y:S02]  /*1d6a0*/  SYNCS.PHASECHK.TRANS64.TRYWAIT P0, [R22+URZ+0x30820], R8 ;  /* 0x03082008160075a7 */ /* 0x000e24000800017f */
[----:B0-----:R-:W-:Y:S05]  /*1d6b0*/  @!P0 BRA `(.L_x_688) ;  /* 0x0000006800c88947 */ /* 0x001fea0003800000 */
.L_x_840:
[----:B------:R-:W-:Y:S05]  /*1d6c0*/  BSYNC B1 ;  /* 0x0000000000017941 */ /* 0x000fea0003800000 */
.L_x_687:
[----:B------:R-:W-:Y:S04]  /*1d6d0*/  BSSY B1, `(.L_x_689) ;  /* 0x000008b000017945 */ /* 0x000fe80003800000 */
[----:B------:R-:W-:Y:S05]  /*1d6e0*/  @!P6 BRA `(.L_x_690) ;  /* 0x000000080024e947 */ /* 0x000fea0003800000 */
[----:B------:R-:W-:Y:S01]  /*1d6f0*/  IMAD R12, R27, 0x8, R22 ;  /* 0x000000081b0c7824 */ /* 0x000fe200078e0216 */
[----:B------:R-:W-:Y:S01]  /*1d700*/  SHF.L.U32 R11, R29, 0x1f, RZ ;  /* 0x0000001f1d0b7819 */ /* 0x000fe200000006ff */
[----:B------:R-:W1:Y:S01]  /*1d710*/  S2R R9, SR_TID.X ;  /* 0x0000000000097919 */ /* 0x000e620000002100 */
[----:B------:R-:W-:Y:S02]  /*1d720*/  BSSY B2, `(.L_x_691) ;  /* 0x0000005000027945 */ /* 0x000fe40003800000 */
[----:B------:R-:W2:Y:S01]  /*1d730*/  SYNCS.PHASECHK.TRANS64.TRYWAIT P0, [R12+URZ+0x308a0], R11 ;  /* 0x0308a00b0c0075a7 */ /* 0x000ea2000800017f */
[----:B-1----:R-:W-:-:S04]  /*1d740*/  LOP3.LUT R9, R9, 0x7f, RZ, 0xc0, !PT ;  /* 0x0000007f09097812 */ /* 0x002fc800078ec0ff */
[----:B------:R-:W-:Y:S01]  /*1d750*/  ISETP.NE.AND P2, PT, R9, RZ, PT ;  /* 0x000000ff0900720c */ /* 0x000fe20003f45270 */
[----:B--2---:R-:W-:-:S12]  /*1d760*/  @!P0 BRA `(.L_x_692) ;  /* 0x0000006800b08947 */ /* 0x004fd80003800000 */
.L_x_841:
[----:B------:R-:W-:Y:S05]  /*1d770*/  BSYNC B2 ;  /* 0x0000000000027941 */ /* 0x000fea0003800000 */
.L_x_691:
[----:B------:R-:W-:Y:S04]  /*1d780*/  BSSY B2, `(.L_x_693) ;  /* 0x0000009000027945 */ /* 0x000fe80003800000 */
[----:B------:R-:W-:Y:S05]  /*1d790*/  @P2 BRA `(.L_x_694) ;  /* 0x00000000001c2947 */ /* 0x000fea0003800000 */
[----:B------:R-:W2:Y:S01]  /*1d7a0*/  S2R R9, SR_TID.X ;  /* 0x0000000000097919 */ /* 0x000ea20000002100 */
[----:B0-----:R-:W-:-:S04]  /*1d7b0*/  IMAD.MOV.U32 R8, RZ, RZ, 0x9000 ;  /* 0x00009000ff087424 */ /* 0x001fc800078e00ff */
[----:B------:R3:W-:Y:S01]  /*1d7c0*/  SYNCS.ARRIVE.TRANS64 RZ, [R12+URZ+0x30890], R8 ;  /* 0x030890080cff79a7 */ /* 0x0007e2000800003f */
[----:B--2---:R-:W-:-:S04]  /*1d7d0*/  LOP3.LUT R9, R9, 0x1f, RZ, 0xc0, !PT ;  /* 0x0000001f09097812 */ /* 0x004fc800078ec0ff */
[----:B------:R-:W-:-:S13]  /*1d7e0*/  ISETP.NE.AND P0, PT, R9, RZ, PT ;  /* 0x000000ff0900720c */ /* 0x000fda0003f05270 */
[----:B---3--:R-:W-:Y:S05]  /*1d7f0*/  @!P0 BRA `(.L_x_694) ;  /* 0x0000000000048947 */ /* 0x008fea0003800000 */
[----:B------:R-:W-:Y:S01]  /*1d800*/  BPT.TRAP 0x1 ;  /* 0x000000040000795c */ /* 0x000fe20000300000 */
.L_x_694:
[----:B------:R-:W-:Y:S05]  /*1d810*/  BSYNC B2 ;  /* 0x0000000000027941 */ /* 0x000fea0003800000 */
.L_x_693:
[----:B------:R-:W-:Y:S01]  /*1d820*/  IMAD.MOV.U32 R25, RZ, RZ, RZ ;  /* 0x000000ffff197224 */ /* 0x000fe200078e00ff */
[----:B------:R-:W-:Y:S01]  /*1d830*/  UIADD3 UR4, UP0, UR36, 0x570, URZ ;  /* 0x0000057024047890 */ /* 0x000fe2000ff1e03f */
[----:B------:R-:W-:Y:S01]  /*1d840*/  IMAD R9, R3, 0x60, R0 ;  /* 0x0000006003097824 */ /* 0x000fe200078e0200 */
[----:B------:R-:W-:Y:S01]  /*1d850*/  PLOP3.LUT P0, PT, PT, PT, PT, 0x80, 0x0 ;  /* 0x000000000000781c */ /* 0x000fe20003f0f070 */
[----:B------:R-:W-:Y:S01]  /*1d860*/  IMAD R10, R27, 0x9000, R22 ;  /* 0x000090001b0a7824 */ /* 0x000fe200078e0216 */
[----:B------:R-:W-:Y:S01]  /*1d870*/  R2UR UR10, R25 ;  /* 0x00000000190a72ca */ /* 0x000fe200000e0000 */
[----:B------:R-:W-:Y:S01]  /*1d880*/  VIADD R9, R9, 0xffffffa0 ;  /* 0xffffffa009097836 */ /* 0x000fe20000000000 */
[----:B------:R-:W-:Y:S01]  /*1d890*/  UIADD3.X UR5, URZ, UR37, URZ, UP0, !UPT ;  /* 0x000000253f057290 */ /* 0x000fe200087fe43f */
[----:B0-----:R-:W-:Y:S01]  /*1d8a0*/  VIADD R8, R12, 0x30890 ;  /* 0x000308900c087836 */ /* 0x001fe20000000000 */
[----:B------:R-:W-:Y:S01]  /*1d8b0*/  UMOV UR6, 0x0 ;  /* 0x0000000000067882 */ /* 0x000fe20000000000 */
[----:B------:R-:W-:Y:S01]  /*1d8c0*/  VIADD R13, R10, 0x1e400 ;  /* 0x0001e4000a0d7836 */ /* 0x000fe20000000000 */
[----:B------:R-:W-:-:S09]  /*1d8d0*/  UMOV UR7, 0x12f00000 ;  /* 0x12f0000000077882 */ /* 0x000fd20000000000 */
.L_x_695:
[----:B------:R-:W-:-:S13]  /*1d8e0*/  @P0 ELECT P3, URZ, PT ;  /* 0x00000000003f082f */ /* 0x000fda0003860000 */
[----:B------:R-:W-:Y:S02]  /*1d8f0*/  @P3 R2UR UR13, R2 ;  /* 0x00000000020d32ca */ /* 0x000fe400000e0000 */
[----:B------:R-:W-:Y:S02]  /*1d900*/  @P3 R2UR UR12, R18 ;  /* 0x00000000120c32ca */ /* 0x000fe400000e0000 */
[----:B------:R-:W-:Y:S02]  /*1d910*/  @P3 R2UR UR11, R9 ;  /* 0x00000000090b32ca */ /* 0x000fe400000e0000 */
[----:B------:R-:W-:Y:S02]  /*1d920*/  @P3 R2UR UR9, R8 ;  /* 0x00000000080932ca */ /* 0x000fe400000e0000 */
[----:B------:R-:W-:Y:S02]  /*1d930*/  @P3 R2UR UR8, R13 ;  /* 0x000000000d0832ca */ /* 0x000fe400000e0000 */
[----:B------:R-:W-:-:S02]  /*1d940*/  @P3 PLOP3.LUT P0, PT, P3, PT, PT, 0x8, 0x0 ;  /* 0x000000000000381c */ /* 0x000fc40001f0e170 */
[----:B------:R-:W-:-:S09]  /*1d950*/  PLOP3.LUT P3, PT, PT, PT, PT, 0x8, 0x0 ;  /* 0x000000000000781c */ /* 0x000fd20003f6e170 */
[----:B------:R0:W-:Y:S02]  /*1d960*/  UTMALDG.4D [UR8], [UR4], desc[UR6] ;  /* 0x00000608040075b4 */ /* 0x0001e40008019000 */
[----:B0-----:R-:W-:Y:S05]  /*1d970*/  @P0 BRA.U.ANY `(.L_x_695) ;  /* 0xfffffffd00d80947 */ /* 0x001fea000393ffff */
[----:B------:R-:W-:Y:S01]  /*1d980*/  IMAD.MOV.U32 R21, RZ, RZ, 0x40 ;  /* 0x00000040ff157424 */ /* 0x000fe200078e00ff */
[----:B------:R-:W-:Y:S01]  /*1d990*/  PLOP3.LUT P0, PT, PT, PT, PT, 0x80, 0x0 ;  /* 0x000000000000781c */ /* 0x000fe20003f0f070 */
[----:B------:R-:W-:Y:S01]  /*1d9a0*/  VIADD R13, R10, 0x21400 ;  /* 0x000214000a0d7836 */ /* 0x000fe20000000000 */
[----:B------:R-:W-:Y:S01]  /*1d9b0*/  UMOV UR6, 0x0 ;  /* 0x0000000000067882 */ /* 0x000fe20000000000 */
[----:B------:R-:W-:Y:S01]  /*1d9c0*/  UMOV UR7, 0x12f00000 ;  /* 0x12f0000000077882 */ /* 0x000fe20000000000 */
[----:B------:R-:W-:-:S15]  /*1d9d0*/  R2UR UR10, R21 ;  /* 0x00000000150a72ca */ /* 0x000fde00000e0000 */
.L_x_696:
        /* <DEDUP_REMOVED lines=16> */
.L_x_697:
        /* <DEDUP_REMOVED lines=10> */
[----:B------:R-:W0:Y:S01]  /*1db80*/  SYNCS.PHASECHK.TRANS64.TRYWAIT P0, [R12+URZ+0x308c0], R11 ;  /* 0x0308c00b0c0075a7 */ /* 0x000e22000800017f */
[----:B------:R-:W-:Y:S04]  /*1db90*/  BSSY B2, `(.L_x_698) ;  /* 0x0000002000027945 */ /* 0x000fe80003800000 */
[----:B0-----:R-:W-:Y:S05]  /*1dba0*/  @!P0 BRA `(.L_x_699) ;  /* 0x0000006400b48947 */ /* 0x001fea0003800000 */
.L_x_842:
[----:B------:R-:W-:Y:S05]  /*1dbb0*/  BSYNC B2 ;  /* 0x0000000000027941 */ /* 0x000fea0003800000 */
.L_x_698:
[----:B------:R-:W-:Y:S01]  /*1dbc0*/  BSSY B2, `(.L_x_700) ;  /* 0x000000b000027945 */ /* 0x000fe20003800000 */
[----:B------:R-:W-:Y:S02]  /*1dbd0*/  IMAD.MOV.U32 R14, RZ, RZ, 0x0 ;  /* 0x00000000ff0e7424 */ /* 0x000fe400078e00ff */
[----:B------:R-:W-:Y:S01]  /*1dbe0*/  IMAD.MOV.U32 R15, RZ, RZ, 0x12f00000 ;  /* 0x12f00000ff0f7424 */ /* 0x000fe200078e00ff */
[----:B------:R-:W-:Y:S06]  /*1dbf0*/  @P2 BRA `(.L_x_701) ;  /* 0x00000000001c2947 */ /* 0x000fec0003800000 */
[----:B------:R-:W2:Y:S01]  /*1dc00*/  S2R R8, SR_TID.X ;  /* 0x0000000000087919 */ /* 0x000ea20000002100 */
[----:B01----:R-:W-:-:S04]  /*1dc10*/  IMAD.MOV.U32 R11, RZ, RZ, 0x9000 ;  /* 0x00009000ff0b7424 */ /* 0x003fc800078e00ff */
[----:B------:R3:W-:Y:S01]  /*1dc20*/  SYNCS.ARRIVE.TRANS64 RZ, [R12+URZ+0x308b0], R11 ;  /* 0x0308b00b0cff79a7 */ /* 0x0007e2000800003f */
[----:B--2---:R-:W-:-:S04]  /*1dc30*/  LOP3.LUT R8, R8, 0x1f, RZ, 0xc0, !PT ;  /* 0x0000001f08087812 */ /* 0x004fc800078ec0ff */
[----:B------:R-:W-:-:S13]  /*1dc40*/  ISETP.NE.AND P0, PT, R8, RZ, PT ;  /* 0x000000ff0800720c */ /* 0x000fda0003f05270 */
[----:B---3--:R-:W-:Y:S05]  /*1dc50*/  @!P0 BRA `(.L_x_701) ;  /* 0x0000000000048947 */ /* 0x008fea0003800000 */
[----:B------:R-:W-:Y:S01]  /*1dc60*/  BPT.TRAP 0x1 ;  /* 0x000000040000795c */ /* 0x000fe20000300000 */
.L_x_701:
[----:B------:R-:W-:Y:S05]  /*1dc70*/  BSYNC B2 ;  /* 0x0000000000027941 */ /* 0x000fea0003800000 */
.L_x_700:
[----:B------:R-:W-:Y:S01]  /*1dc80*/  R2UR UR10, R25 ;  /* 0x00000000190a72ca */ /* 0x000fe200000e0000 */
[----:B------:R-:W-:Y:S01]  /*1dc90*/  UIADD3 UR4, UP0, UR36, 0x670, URZ ;  /* 0x0000067024047890 */ /* 0x000fe2000ff1e03f */
[----:B------:R-:W-:Y:S01]  /*1dca0*/  R2UR UR6, R14 ;  /* 0x000000000e0672ca */ /* 0x000fe200000e0000 */
[----:B------:R-:W-:Y:S01]  /*1dcb0*/  VIADD R8, R10, 0x400 ;  /* 0x000004000a087836 */ /* 0x000fe20000000000 */
[----:B------:R-:W-:Y:S01]  /*1dcc0*/  R2UR UR7, R15 ;  /* 0x000000000f0772ca */ /* 0x000fe200000e0000 */
[----:B------:R-:W-:Y:S01]  /*1dcd0*/  UIADD3.X UR5, URZ, UR37, URZ, UP0, !UPT ;  /* 0x000000253f057290 */ /* 0x000fe200087fe43f */
[----:B------:R-:W-:Y:S02]  /*1dce0*/  PLOP3.LUT P0, PT, PT, PT, PT, 0x80, 0x0 ;  /* 0x000000000000781c */ /* 0x000fe40003f0f070 */
[----:B01----:R-:W-:-:S11]  /*1dcf0*/  IADD3 R12, R12, 0x308b0, RZ ;  /* 0x000308b00c0c7810 */ /* 0x003fd60007ffe0ff */
.L_x_702:
        /* <DEDUP_REMOVED lines=10> */
[----:B------:R-:W-:Y:S01]  /*1dda0*/  R2UR UR10, R21 ;  /* 0x00000000150a72ca */ /* 0x000fe200000e0000 */
[----:B------:R-:W-:Y:S01]  /*1ddb0*/  VIADD R8, R10, 0x3400 ;  /* 0x000034000a087836 */ /* 0x000fe20000000000 */
[----:B------:R-:W-:Y:S02]  /*1ddc0*/  R2UR UR6, R14 ;  /* 0x000000000e0672ca */ /* 0x000fe400000e0000 */
[----:B------:R-:W-:Y:S02]  /*1ddd0*/  R2UR UR7, R15 ;  /* 0x000000000f0772ca */ /* 0x000fe400000e0000 */
[----:B------:R-:W-:-:S13]  /*1dde0*/  PLOP3.LUT P0, PT, PT, PT, PT, 0x80, 0x0 ;  /* 0x000000000000781c */ /* 0x000fda0003f0f070 */
.L_x_703:
        /* <DEDUP_REMOVED lines=15> */
.L_x_704:
        /* <DEDUP_REMOVED lines=9> */
[----:B-1----:R-:W-:Y:S05]  /*1df70*/  @P0 BRA.U.ANY `(.L_x_704) ;  /* 0xfffffffd00d80947 */ /* 0x002fea000393ffff */
.L_x_690:
[----:B------:R-:W-:Y:S05]  /*1df80*/  BSYNC B1 ;  /* 0x0000000000017941 */ /* 0x000fea0003800000 */
.L_x_689:
[----:B------:R-:W-:Y:S01]  /*1df90*/  VIADD R12, R3, 0xfffffffe ;  /* 0xfffffffe030c7836 */ /* 0x000fe20000000000 */
[----:B------:R-:W-:Y:S01]  /*1dfa0*/  PLOP3.LUT P0, PT, PT, PT, PT, 0x8, 0x0 ;  /* 0x000000000000781c */ /* 0x000fe20003f0e170 */
[----:B------:R-:W-:-:S03]  /*1dfb0*/  VIADD R27, R27, 0x1 ;  /* 0x000000011b1b7836 */ /* 0x000fc60000000000 */
[----:B------:R-:W-:Y:S02]  /*1dfc0*/  ISETP.GE.AND P3, PT, R12, R6, PT ;  /* 0x000000060c00720c */ /* 0x000fe40003f66270 */
[----:B------:R-:W-:-:S04]  /*1dfd0*/  ISETP.NE.AND P2, PT, R27, 0x2, PT ;  /* 0x000000021b00780c */ /* 0x000fc80003f45270 */
[----:B------:R-:W-:Y:S02]  /*1dfe0*/  SEL R3, RZ, 0x1, P2 ;  /* 0x00000001ff037807 */ /* 0x000fe40001000000 */
[----:B------:R-:W-:Y:S02]  /*1dff0*/  SEL R27, R27, RZ, P2 ;  /* 0x000000ff1b1b7207 */ /* 0x000fe40001000000 */
[----:B------:R-:W-:-:S03]  /*1e000*/  LOP3.LUT R29, R29, R3, RZ, 0x3c, !PT ;  /* 0x000000031d1d7212 */ /* 0x000fc600078e3cff */
[----:B------:R-:W-:Y:S05]  /*1e010*/  @!P3 BRA `(.L_x_683) ;  /* 0x000000080050b947 */ /* 0x000fea0003800000 */
.L_x_721:
[----:B------:R-:W-:Y:S05]  /*1e020*/  YIELD ;  /* 0x0000000000007946 */ /* 0x000fea0003800000 */
        /* <DEDUP_REMOVED lines=10> */
.L_x_843:
[----:B------:R-:W-:Y:S05]  /*1e0d0*/  BSYNC B2 ;  /* 0x0000000000027941 */ /* 0x000fea0003800000 */
.L_x_707:
[----:B------:R-:W-:Y:S04]  /*1e0e0*/  BSSY B2, `(.L_x_709) ;  /* 0x0000009000027945 */ /* 0x000fe80003800000 */
[----:B------:R-:W-:Y:S05]  /*1e0f0*/  @P3 BRA `(.L_x_710) ;  /* 0x00000000001c3947 */ /* 0x000fea0003800000 */
[----:B0-----:R-:W0:Y:S01]  /*1e100*/  S2R R8, SR_TID.X ;  /* 0x0000000000087919 */ /* 0x001e220000002100 */
[----:B------:R-:W-:-:S04]  /*1e110*/  IMAD.MOV.U32 R3, RZ, RZ, 0x9000 ;  /* 0x00009000ff037424 */ /* 0x000fc800078e00ff */
[----:B------:R2:W-:Y:S01]  /*1e120*/  SYNCS.ARRIVE.TRANS64 RZ, [R11+URZ+0x30890], R3 ;  /* 0x030890030bff79a7 */ /* 0x0005e2000800003f */
[----:B0-----:R-:W-:-:S04]  /*1e130*/  LOP3.LUT R8, R8, 0x1f, RZ, 0xc0, !PT ;  /* 0x0000001f08087812 */ /* 0x001fc800078ec0ff */
[----:B------:R-:W-:-:S13]  /*1e140*/  ISETP.NE.AND P2, PT, R8, RZ, PT ;  /* 0x000000ff0800720c */ /* 0x000fda0003f45270 */
[----:B--2---:R-:W-:Y:S05]  /*1e150*/  @!P2 BRA `(.L_x_710) ;  /* 0x000000000004a947 */ /* 0x004fea0003800000 */
[----:B------:R-:W-:Y:S01]  /*1e160*/  BPT.TRAP 0x1 ;  /* 0x000000040000795c */ /* 0x000fe20000300000 */
.L_x_710:
[----:B------:R-:W-:Y:S05]  /*1e170*/  BSYNC B2 ;  /* 0x0000000000027941 */ /* 0x000fea0003800000 */
.L_x_709:
[----:B------:R-:W-:Y:S01]  /*1e180*/  IMAD.MOV.U32 R20, RZ, RZ, RZ ;  /* 0x000000ffff147224 */ /* 0x000fe200078e00ff */
[----:B------:R-:W-:Y:S01]  /*1e190*/  UIADD3 UR4, UP0, UR36, 0x570, URZ ;  /* 0x0000057024047890 */ /* 0x000fe2000ff1e03f */
[----:B------:R-:W-:Y:S01]  /*1e1a0*/  IMAD R9, R27, 0x9000, R22 ;  /* 0x000090001b097824 */ /* 0x000fe200078e0216 */
[----:B------:R-:W-:Y:S01]  /*1e1b0*/  PLOP3.LUT P2, PT, PT, PT, PT, 0x80, 0x0 ;  /* 0x000000000000781c */ /* 0x000fe20003f4f070 */
[----:B0-----:R-:W-:Y:S01]  /*1e1c0*/  IMAD R8, R12, 0x60, R0 ;  /* 0x000000600c087824 */ /* 0x001fe200078e0200 */
[----:B------:R-:W-:Y:S01]  /*1e1d0*/  R2UR UR10, R20 ;  /* 0x00000000140a72ca */ /* 0x000fe200000e0000 */
[----:B------:R-:W-:Y:S01]  /*1e1e0*/  VIADD R3, R11, 0x30890 ;  /* 0x000308900b037836 */ /* 0x000fe20000000000 */
[----:B------:R-:W-:Y:S01]  /*1e1f0*/  UIADD3.X UR5, URZ, UR37, URZ, UP0, !UPT ;  /* 0x000000253f057290 */ /* 0x000fe200087fe43f */
[----:B------:R-:W-:Y:S01]  /*1e200*/  VIADD R13, R9, 0x1e400 ;  /* 0x0001e400090d7836 */ /* 0x000fe20000000000 */
[----:B------:R-:W-:Y:S01]  /*1e210*/  UMOV UR6, 0x0 ;  /* 0x0000000000067882 */ /* 0x000fe20000000000 */
[----:B------:R-:W-:-:S10]  /*1e220*/  UMOV UR7, 0x12f00000 ;  /* 0x12f0000000077882 */ /* 0x000fd40000000000 */
.L_x_711:
        /* <DEDUP_REMOVED lines=16> */
.L_x_712:
        /* <DEDUP_REMOVED lines=16> */
.L_x_713:
        /* <DEDUP_REMOVED lines=13> */
.L_x_844:
[----:B------:R-:W-:Y:S05]  /*1e500*/  BSYNC B2 ;  /* 0x0000000000027941 */ /* 0x000fea0003800000 */
.L_x_714:
[----:B------:R-:W-:Y:S01]  /*1e510*/  BSSY B2, `(.L_x_716) ;  /* 0x000000b000027945 */ /* 0x000fe20003800000 */
[----:B------:R-:W-:Y:S02]  /*1e520*/  IMAD.MOV.U32 R14, RZ, RZ, 0x0 ;  /* 0x00000000ff0e7424 */ /* 0x000fe400078e00ff */
[----:B------:R-:W-:Y:S01]  /*1e530*/  IMAD.MOV.U32 R15, RZ, RZ, 0x12f00000 ;  /* 0x12f00000ff0f7424 */ /* 0x000fe200078e00ff */
[----:B------:R-:W-:Y:S06]  /*1e540*/  @P3 BRA `(.L_x_717) ;  /* 0x00000000001c3947 */ /* 0x000fec0003800000 */
[----:B------:R-:W2:Y:S01]  /*1e550*/  S2R R13, SR_TID.X ;  /* 0x00000000000d7919 */ /* 0x000ea20000002100 */
[----:B------:R-:W-:-:S04]  /*1e560*/  MOV R3, 0x9000 ;  /* 0x0000900000037802 */ /* 0x000fc80000000f00 */
[----:B------:R3:W-:Y:S01]  /*1e570*/  SYNCS.ARRIVE.TRANS64 RZ, [R11+URZ+0x308b0], R3 ;  /* 0x0308b0030bff79a7 */ /* 0x0007e2000800003f */
[----:B--2---:R-:W-:-:S04]  /*1e580*/  LOP3.LUT R13, R13, 0x1f, RZ, 0xc0, !PT ;  /* 0x0000001f0d0d7812 */ /* 0x004fc800078ec0ff */
[----:B------:R-:W-:-:S13]  /*1e590*/  ISETP.NE.AND P2, PT, R13, RZ, PT ;  /* 0x000000ff0d00720c */ /* 0x000fda0003f45270 */
[----:B---3--:R-:W-:Y:S05]  /*1e5a0*/  @!P2 BRA `(.L_x_717) ;  /* 0x000000000004a947 */ /* 0x008fea0003800000 */
[----:B------:R-:W-:Y:S01]  /*1e5b0*/  BPT.TRAP 0x1 ;  /* 0x000000040000795c */ /* 0x000fe20000300000 */
.L_x_717:
[----:B------:R-:W-:Y:S05]  /*1e5c0*/  BSYNC B2 ;  /* 0x0000000000027941 */ /* 0x000fea0003800000 */
.L_x_716:
[----:B------:R-:W-:Y:S01]  /*1e5d0*/  R2UR UR10, R20 ;  /* 0x00000000140a72ca */ /* 0x000fe200000e0000 */
[----:B------:R-:W-:Y:S01]  /*1e5e0*/  UIADD3 UR4, UP0, UR36, 0x670, URZ ;  /* 0x0000067024047890 */ /* 0x000fe2000ff1e03f */
[----:B------:R-:W-:Y:S01]  /*1e5f0*/  R2UR UR6, R14 ;  /* 0x000000000e0672ca */ /* 0x000fe200000e0000 */
[----:B01----:R-:W-:Y:S01]  /*1e600*/  VIADD R11, R11, 0x308b0 ;  /* 0x000308b00b0b7836 */ /* 0x003fe20000000000 */
[----:B------:R-:W-:Y:S01]  /*1e610*/  R2UR UR7, R15 ;  /* 0x000000000f0772ca */ /* 0x000fe200000e0000 */
[----:B------:R-:W-:Y:S01]  /*1e620*/  VIADD R3, R9, 0x400 ;  /* 0x0000040009037836 */ /* 0x000fe20000000000 */
[----:B------:R-:W-:Y:S01]  /*1e630*/  PLOP3.LUT P2, PT, PT, PT, PT, 0x80, 0x0 ;  /* 0x000000000000781c */ /* 0x000fe20003f4f070 */
[----:B------:R-:W-:-:S12]  /*1e640*/  UIADD3.X UR5, URZ, UR37, URZ, UP0, !UPT ;  /* 0x000000253f057290 */ /* 0x000fd800087fe43f */
.L_x_718:
        /* <DEDUP_REMOVED lines=15> */
.L_x_719:
        /* <DEDUP_REMOVED lines=15> */
.L_x_720:
        /* <DEDUP_REMOVED lines=10> */
.L_x_706:
[----:B------:R-:W-:Y:S05]  /*1e8d0*/  BSYNC B1 ;  /* 0x0000000000017941 */ /* 0x000fea0003800000 */
.L_x_705:
[C---:B------:R-:W-:Y:S01]  /*1e8e0*/  ISETP.GT.AND P3, PT, R12.reuse, R6, PT ;  /* 0x000000060c00720c */ /* 0x040fe20003f64270 */
[----:B------:R-:W-:Y:S02]  /*1e8f0*/  VIADD R27, R27, 0x1 ;  /* 0x000000011b1b7836 */ /* 0x000fe40000000000 */
[----:B------:R-:W-:-:S03]  /*1e900*/  VIADD R12, R12, 0xffffffff ;  /* 0xffffffff0c0c7836 */ /* 0x000fc60000000000 */
[----:B------:R-:W-:-:S04]  /*1e910*/  ISETP.NE.AND P2, PT, R27, 0x2, PT ;  /* 0x000000021b00780c */ /* 0x000fc80003f45270 */
[----:B------:R-:W-:Y:S02]  /*1e920*/  SEL R3, RZ, 0x1, P2 ;  /* 0x00000001ff037807 */ /* 0x000fe40001000000 */
[----:B------:R-:W-:Y:S02]  /*1e930*/  SEL R27, R27, RZ, P2 ;  /* 0x000000ff1b1b7207 */ /* 0x000fe40001000000 */
[----:B------:R-:W-:Y:S01]  /*1e940*/  LOP3.LUT R29, R29, R3, RZ, 0x3c, !PT ;  /* 0x000000031d1d7212 */ /* 0x000fe200078e3cff */
[----:B------:R-:W-:Y:S06]  /*1e950*/  @P3 BRA `(.L_x_721) ;  /* 0xfffffff400b03947 */ /* 0x000fec000383ffff */
.L_x_683:
[----:B------:R-:W-:Y:S05]  /*1e960*/  BSYNC B0 ;  /* 0x0000000000007941 */ /* 0x000fea0003800000 */
.L_x_682:
[----:B------:R-:W-:Y:S05]  /*1e970*/  @!P0 WARPSYNC.ALL ;  /* 0x0000000000008948 */ /* 0x000fea0003800000 */
[----:B------:R-:W-:Y:S01]  /*1e980*/  @!P0 BAR.SYNC.DEFER_BLOCKING 0xc, 0x180 ;  /* 0x0306000000008b1d */ /* 0x000fe20000010000 */
[----:B------:R-:W-:-:S05]  /*1e990*/  IMAD.MOV.U32 R0, RZ, RZ, RZ ;  /* 0x000000ffff007224 */ /* 0x000fca00078e00ff */
[----:B------:R-:W-:Y:S04]  /*1e9a0*/  BSSY B0, `(.L_x_722) ;  /* 0x000001e000007945 */ /* 0x000fe80003800000 */
[----:B------:R-:W-:Y:S05]  /*1e9b0*/  @!P1 BRA `(.L_x_723) ;  /* 0x0000000000709947 */ /* 0x000fea0003800000 */
[----:B------:R-:W-:-:S13]  /*1e9c0*/  ISETP.NE.AND P0, PT, R5, RZ, PT ;  /* 0x000000ff0500720c */ /* 0x000fda0003f05270 */
[----:B------:R-:W1:Y:S02]  /*1e9d0*/  @!P0 LDC R5, c[0x0][0x9f0] ;  /* 0x00027c00ff058b82 */ /* 0x000e640000000800 */
[-C--:B-1----:R-:W-:Y:S02]  /*1e9e0*/  IABS R0, R5.reuse ;  /* 0x0000000500007213 */ /* 0x082fe40000000000 */
[----:B0-----:R-:W-:Y:S02]  /*1e9f0*/  IABS R8, R5 ;  /* 0x0000000500087213 */ /* 0x001fe40000000000 */
[----:B------:R-:W0:Y:S03]  /*1ea00*/  I2F.RP R9, R0 ;  /* 0x0000000000097306 */ /* 0x000e260000209400 */
[----:B------:R-:W-:-:S05]  /*1ea10*/  IMAD.MOV R8, RZ, RZ, -R8 ;  /* 0x000000ffff087224 */ /* 0x000fca00078e0a08 */
[----:B0-----:R-:W0:Y:S02]  /*1ea20*/  MUFU.RCP R9, R9 ;  /* 0x0000000900097308 */ /* 0x001e240000001000 */
[----:B0-----:R-:W-:-:S06]  /*1ea30*/  VIADD R10, R9, 0xffffffe ;  /* 0x0ffffffe090a7836 */ /* 0x001fcc0000000000 */
[----:B------:R-:W0:Y:S02]  /*1ea40*/  F2I.FTZ.U32.TRUNC.NTZ R3, R10 ;  /* 0x0000000a00037305 */ /* 0x000e24000021f000 */
[----:B0-----:R-:W-:-:S04]  /*1ea50*/  IMAD.MOV R2, RZ, RZ, -R3 ;  /* 0x000000ffff027224 */ /* 0x001fc800078e0a03 */
[----:B------:R-:W-:Y:S02]  /*1ea60*/  IMAD R6, R2, R0, RZ ;  /* 0x0000000002067224 */ /* 0x000fe400078e02ff */
[----:B------:R-:W-:-:S04]  /*1ea70*/  IMAD.MOV.U32 R2, RZ, RZ, RZ ;  /* 0x000000ffff027224 */ /* 0x000fc800078e00ff */
[----:B------:R-:W-:Y:S01]  /*1ea80*/  IMAD.HI.U32 R6, R3, R6, R2 ;  /* 0x0000000603067227 */ /* 0x000fe200078e0002 */
[----:B------:R-:W-:-:S04]  /*1ea90*/  IADD3 R3, R4, -0x1, R5 ;  /* 0xffffffff04037810 */ /* 0x000fc80007ffe005 */
[----:B------:R-:W-:Y:S02]  /*1eaa0*/  IABS R2, R3 ;  /* 0x0000000300027213 */ /* 0x000fe40000000000 */
[----:B------:R-:W-:-:S03]  /*1eab0*/  LOP3.LUT R3, R3, R5, RZ, 0x3c, !PT ;  /* 0x0000000503037212 */ /* 0x000fc600078e3cff */
[----:B------:R-:W-:Y:S01]  /*1eac0*/  IMAD.HI.U32 R6, R6, R2, RZ ;  /* 0x0000000206067227 */ /* 0x000fe200078e00ff */
[----:B------:R-:W-:-:S03]  /*1ead0*/  ISETP.GE.AND P2, PT, R3, RZ, PT ;  /* 0x000000ff0300720c */ /* 0x000fc60003f46270 */
        /* <DEDUP_REMOVED lines=10> */
.L_x_723:
[----:B------:R-:W-:Y:S05]  /*1eb80*/  BSYNC B0 ;  /* 0x0000000000007941 */ /* 0x000fea0003800000 */
.L_x_722:
[-C--:B------:R-:W-:Y:S01]  /*1eb90*/  IMAD R3, R7, R0.reuse, RZ ;  /* 0x0000000007037224 */ /* 0x080fe200078e02ff */
[----:B------:R-:W-:Y:S04]  /*1eba0*/  BSSY B7, `(.L_x_724) ;  /* 0x0000373000077945 */ /* 0x000fe80003800000 */
[----:B------:R-:W-:Y:S01]  /*1ebb0*/  VIADDMNMX R2, R3, R0, R4, PT ;  /* 0x0000000003027246 */ /* 0x000fe20003800104 */
[----:B------:R1:W-:Y:S03]  /*1ebc0*/  STL [R1+0x8], R3 ;  /* 0x0000080301007387 */ /* 0x0003e60000100800 */
[----:B------:R-:W-:Y:S01]  /*1ebd0*/  ISETP.GT.AND P0, PT, R2, R3, PT ;  /* 0x000000030200720c */ /* 0x000fe20003f04270 */
[----:B------:R1:W-:-:S12]  /*1ebe0*/  STL [R1+0x1c], R2 ;  /* 0x00001c0201007387 */ /* 0x0003d80000100800 */
[----:B-1----:R-:W-:Y:S05]  /*1ebf0*/  @P0 BRA `(.L_x_725) ;  /* 0x0000000000440947 */ /* 0x002fea0003800000 */
[----:B------:R-:W1:Y:S02]  /*1ec00*/  S2R R2, SR_TID.X ;  /* 0x0000000000027919 */ /* 0x000e640000002100 */
[----:B-1----:R-:W-:-:S04]  /*1ec10*/  LOP3.LUT R2, R2, 0x7f, RZ, 0xc0, !PT ;  /* 0x0000007f02027812 */ /* 0x002fc800078ec0ff */
[----:B------:R-:W-:-:S13]  /*1ec20*/  ISETP.NE.AND P0, PT, R2, RZ, PT ;  /* 0x000000ff0200720c */ /* 0x000fda0003f05270 */
[----:B------:R-:W-:Y:S05]  /*1ec30*/  @P0 BRA `(.L_x_726) ;  /* 0x0000003400a40947 */ /* 0x000fea0003800000 */
[----:B------:R-:W1:Y:S01]  /*1ec40*/  S2R R5, SR_LANEID ;  /* 0x0000000000057919 */ /* 0x000e620000000000 */
[----:B------:R-:W-:Y:S01]  /*1ec50*/  VOTEU.ANY UR4, UPT, PT ;  /* 0x0000000000047886 */ /* 0x000fe200038e0100 */
[----:B------:R-:W2:Y:S01]  /*1ec60*/  LDC.64 R2, c[0x0][0xc60] ;  /* 0x00031800ff027b82 */ /* 0x000ea20000000a00 */
[----:B------:R-:W1:Y:S02]  /*1ec70*/  FLO.U32 R0, UR4 ;  /* 0x0000000400007d00 */ /* 0x000e6400080e0000 */
[----:B-1----:R-:W-:-:S06]  /*1ec80*/  ISETP.EQ.U32.AND P0, PT, R0, R5, PT ;  /* 0x000000050000720c */ /* 0x002fcc0003f02070 */
[----:B------:R-:W2:Y:S07]  /*1ec90*/  POPC R5, UR4 ;  /* 0x0000000400057d09 */ /* 0x000eae0008000000 */
[----:B--2---:R-:W2:Y:S01]  /*1eca0*/  @P0 ATOMG.E.ADD.STRONG.GPU PT, R3, desc[UR48][R2.64], R5 ;  /* 0x00000005020309a8 */ /* 0x004ea200081ee1f0 */
[----:B------:R-:W1:Y:S02]  /*1ecb0*/  S2R R4, SR_LTMASK ;  /* 0x0000000000047919 */ /* 0x000e640000003900 */
[----:B-1----:R-:W-:-:S04]  /*1ecc0*/  LOP3.LUT R4, R4, UR4, RZ, 0xc0, !PT ;  /* 0x0000000404047c12 */ /* 0x002fc8000f8ec0ff */
[----:B------:R-:W1:Y:S01]  /*1ecd0*/  POPC R7, R4 ;  /* 0x0000000400077309 */ /* 0x000e620000000000 */
[----:B--2---:R-:W1:Y:S02]  /*1ece0*/  SHFL.IDX PT, R0, R3, R0, 0x1f ;  /* 0x00001f0003007589 */ /* 0x004e6400000e0000 */
[----:B-1----:R-:W-:Y:S01]  /*1ecf0*/  IADD3 R16, R0, UR38, R7 ;  /* 0x0000002600107c10 */ /* 0x002fe2000fffe007 */
[----:B------:R-:W-:Y:S06]  /*1ed00*/  BRA `(.L_x_726) ;  /* 0x0000003400707947 */ /* 0x000fec0003800000 */
.L_x_725:
[----:B------:R-:W-:Y:S01]  /*1ed10*/  IADD3 R0, R22, 0x1e400, RZ ;  /* 0x0001e40016007810 */ /* 0x000fe20007ffe0ff */
[----:B------:R-:W-:Y:S03]  /*1ed20*/  BSSY B6, `(.L_x_727) ;  /* 0x0000013000067945 */ /* 0x000fe60003800000 */
[----:B------:R-:W-:-:S13]  /*1ed30*/  LOP3.LUT P0, RZ, R0, 0x3ff, RZ, 0xc0, !PT ;  /* 0x000003ff00ff7812 */ /* 0x000fda000780c0ff */
[----:B------:R-:W-:Y:S05]  /*1ed40*/  @!P0 BRA `(.L_x_728) ;  /* 0x0000000000408947 */ /* 0x000fea0003800000 */
[----:B------:R-:W-:Y:S01]  /*1ed50*/  MOV R2, 0x0 ;  /* 0x0000000000027802 */ /* 0x000fe20000000f00 */
[----:B------:R-:W-:Y:S01]  /*1ed60*/  ULDC.64 UR6, c[0x4][0x88] ;  /* 0x0100220000067ab9 */ /* 0x000fe20000000a00 */
[----:B------:R-:W-:Y:S01]  /*1ed70*/  ULDC.64 UR8, c[0x4][0x90] ;  /* 0x0100240000087ab9 */ /* 0x000fe20000000a00 */
[----:B------:R-:W-:Y:S01]  /*1ed80*/  ULDC.64 UR4, c[0x4][0x8] ;  /* 0x0100020000047ab9 */ /* 0x000fe20000000a00 */
[----:B------:R-:W-:Y:S02]  /*1ed90*/  IMAD.U32 R4, RZ, RZ, UR6 ;  /* 0x00000006ff047e24 */ /* 0x000fe4000f8e00ff */
[----:B------:R-:W1:Y:S01]  /*1eda0*/  LDC.64 R2, c[0x4][R2] ;  /* 0x0100000002027b82 */ /* 0x000e620000000a00 */
[----:B------:R-:W-:Y:S02]  /*1edb0*/  IMAD.U32 R5, RZ, RZ, UR7 ;  /* 0x00000007ff057e24 */ /* 0x000fe4000f8e00ff */
[----:B------:R-:W-:Y:S02]  /*1edc0*/  IMAD.U32 R6, RZ, RZ, UR8 ;  /* 0x00000008ff067e24 */ /* 0x000fe4000f8e00ff */
[----:B------:R-:W-:-:S02]  /*1edd0*/  IMAD.U32 R7, RZ, RZ, UR9 ;  /* 0x00000009ff077e24 */ /* 0x000fc4000f8e00ff */
[----:B------:R-:W-:Y:S02]  /*1ede0*/  IMAD.U32 R10, RZ, RZ, UR4 ;  /* 0x00000004ff0a7e24 */ /* 0x000fe4000f8e00ff */
[----:B------:R-:W-:Y:S02]  /*1edf0*/  IMAD.U32 R11, RZ, RZ, UR5 ;  /* 0x00000005ff0b7e24 */ /* 0x000fe4000f8e00ff */
[----:B0-----:R-:W-:Y:S02]  /*1ee00*/  IMAD.MOV.U32 R8, RZ, RZ, 0x70 ;  /* 0x00000070ff087424 */ /* 0x001fe400078e00ff */
[----:B------:R-:W-:Y:S02]  /*1ee10*/  IMAD.MOV.U32 R12, RZ, RZ, 0x1 ;  /* 0x00000001ff0c7424 */ /* 0x000fe400078e00ff */
[----:B------:R-:W-:-:S07]  /*1ee20*/  IMAD.MOV.U32 R13, RZ, RZ, RZ ;  /* 0x000000ffff0d7224 */ /* 0x000fce00078e00ff */
[----:B------:R-:W-:-:S07]  /*1ee30*/  LEPC R20, `(.L_x_728) ;  /* 0x000000001014794e */ /* 0x000fce0000000000 */
[----:B-1----:R-:W-:Y:S05]  /*1ee40*/  CALL.ABS.NOINC R2 ;  /* 0x0000000002007343 */ /* 0x002fea0003c00000 */
.L_x_728:
[----:B------:R-:W-:Y:S05]  /*1ee50*/  BSYNC B6 ;  /* 0x0000000000067941 */ /* 0x000fea0003800000 */
.L_x_727:
        /* <DEDUP_REMOVED lines=8> */
[----:B------:R1:W2:Y:S01]  /*1eee0*/  LDC.64 R2, c[0x4][R25] ;  /* 0x0100000019027b82 */ /* 0x0002a20000000a00 */
[----:B------:R-:W-:Y:S01]  /*1eef0*/  IMAD.U32 R4, RZ, RZ, UR6 ;  /* 0x00000006ff047e24 */ /* 0x000fe2000f8e00ff */
[----:B0-----:R-:W-:Y:S01]  /*1ef00*/  MOV R8, 0x70 ;  /* 0x0000007000087802 */ /* 0x001fe20000000f00 */
[----:B------:R-:W-:Y:S02]  /*1ef10*/  IMAD.U32 R5, RZ, RZ, UR7 ;  /* 0x00000007ff057e24 */ /* 0x000fe4000f8e00ff */
[----:B------:R-:W-:Y:S02]  /*1ef20*/  IMAD.U32 R6, RZ, RZ, UR8 ;  /* 0x00000008ff067e24 */ /* 0x000fe4000f8e00ff */
[----:B------:R-:W-:-:S02]  /*1ef30*/  IMAD.U32 R7, RZ, RZ, UR9 ;  /* 0x00000009ff077e24 */ /* 0x000fc4000f8e00ff */
[----:B------:R-:W-:Y:S02]  /*1ef40*/  IMAD.U32 R10, RZ, RZ, UR4 ;  /* 0x00000004ff0a7e24 */ /* 0x000fe4000f8e00ff */
[----:B------:R-:W-:Y:S02]  /*1ef50*/  IMAD.U32 R11, RZ, RZ, UR5 ;  /* 0x00000005ff0b7e24 */ /* 0x000fe4000f8e00ff */
[----:B------:R-:W-:Y:S02]  /*1ef60*/  IMAD.MOV.U32 R12, RZ, RZ, 0x1 ;  /* 0x00000001ff0c7424 */ /* 0x000fe400078e00ff */
[----:B-1----:R-:W-:-:S07]  /*1ef70*/  IMAD.MOV.U32 R13, RZ, RZ, RZ ;  /* 0x000000ffff0d7224 */ /* 0x002fce00078e00ff */
[----:B------:R-:W-:-:S07]  /*1ef80*/  LEPC R20, `(.L_x_731) ;  /* 0x000000001014794e */ /* 0x000fce0000000000 */
[----:B--2---:R-:W-:Y:S05]  /*1ef90*/  CALL.ABS.NOINC R2 ;  /* 0x0000000002007343 */ /* 0x004fea0003c00000 */
.L_x_731:
[----:B------:R0:W1:Y:S01]  /*1efa0*/  LDC.64 R2, c[0x4][R25] ;  /* 0x0100000019027b82 */ /* 0x0000620000000a00 */
[----:B------:R-:W-:Y:S01]  /*1efb0*/  ULDC.64 UR4, c[0x4][0x88] ;  /* 0x0100220000047ab9 */ /* 0x000fe20000000a00 */
[----:B------:R-:W-:Y:S01]  /*1efc0*/  ULDC.64 UR6, c[0x4][0x90] ;  /* 0x0100240000067ab9 */ /* 0x000fe20000000a00 */
[----:B------:R-:W-:Y:S01]  /*1efd0*/  ULDC.64 UR8, c[0x4][0x18] ;  /* 0x0100060000087ab9 */ /* 0x000fe20000000a00 */
[----:B------:R-:W-:Y:S02]  /*1efe0*/  IMAD.U32 R4, RZ, RZ, UR4 ;  /* 0x00000004ff047e24 */ /* 0x000fe4000f8e00ff */
[----:B------:R-:W-:Y:S02]  /*1eff0*/  IMAD.U32 R5, RZ, RZ, UR5 ;  /* 0x00000005ff057e24 */ /* 0x000fe4000f8e00ff */
[----:B------:R-:W-:Y:S02]  /*1f000*/  IMAD.U32 R6, RZ, RZ, UR6 ;  /* 0x00000006ff067e24 */ /* 0x000fe4000f8e00ff */
[----:B------:R-:W-:-:S02]  /*1f010*/  IMAD.U32 R7, RZ, RZ, UR7 ;  /* 0x00000007ff077e24 */ /* 0x000fc4000f8e00ff */
[----:B------:R-:W-:Y:S02]  /*1f020*/  IMAD.U32 R10, RZ, RZ, UR8 ;  /* 0x00000008ff0a7e24 */ /* 0x000fe4000f8e00ff */
[----:B------:R-:W-:Y:S02]  /*1f030*/  IMAD.U32 R11, RZ, RZ, UR9 ;  /* 0x00000009ff0b7e24 */ /* 0x000fe4000f8e00ff */
[----:B------:R-:W-:Y:S02]  /*1f040*/  IMAD.MOV.U32 R8, RZ, RZ, 0x70 ;  /* 0x00000070ff087424 */ /* 0x000fe400078e00ff */
[----:B------:R-:W-:Y:S02]  /*1f050*/  IMAD.MOV.U32 R12, RZ, RZ, 0x1 ;  /* 0x00000001ff0c7424 */ /* 0x000fe400078e00ff */
[----:B0-----:R-:W-:-:S07]  /*1f060*/  IMAD.MOV.U32 R13, RZ, RZ, RZ ;  /* 0x000000ffff0d7224 */ /* 0x001fce00078e00ff */
[----:B------:R-:W-:-:S07]  /*1f070*/  LEPC R20, `(.L_x_730) ;  /* 0x000000001014794e */ /* 0x000fce0000000000 */
[----:B-1----:R-:W-:Y:S05]  /*1f080*/  CALL.ABS.NOINC R2 ;  /* 0x0000000002007343 */ /* 0x002fea0003c00000 */
.L_x_730:
[----:B------:R-:W-:Y:S05]  /*1f090*/  BSYNC B6 ;  /* 0x0000000000067941 */ /* 0x000fea0003800000 */
.L_x_729:
[----:B------:R-:W2:Y:S01]  /*1f0a0*/  LDL R25, [R1+0x1c] ;  /* 0x00001c0001197983 */ /* 0x000ea20000100800 */
[----:B------:R-:W-:Y:S01]  /*1f0b0*/  ULDC.64 UR4, c[0x0][0x9f8] ;  /* 0x00027e0000047ab9 */ /* 0x000fe20000000a00 */
[----:B------:R-:W1:Y:S02]  /*1f0c0*/  LDC R6, c[0x0][0x430] ;  /* 0x00010c00ff067b82 */ /* 0x000e640000000800 */
[----:B0-----:R-:W3:Y:S01]  /*1f0d0*/  LDL R8, [R1+0x4] ;  /* 0x0000040001087983 */ /* 0x001ee20000100800 */
[----:B------:R-:W-:-:S03]  /*1f0e0*/  ISETP.NE.U32.AND P0, PT, RZ, UR4, PT ;  /* 0x00000004ff007c0c */ /* 0x000fc6000bf05070 */
[----:B------:R-:W4:Y:S01]  /*1f0f0*/  LDL R4, [R1+0xc] ;  /* 0x00000c0001047983 */ /* 0x000f220000100800 */
[----:B------:R-:W-:-:S03]  /*1f100*/  ISETP.NE.AND.EX P0, PT, RZ, UR5, PT, P0 ;  /* 0x00000005ff007c0c */ /* 0x000fc6000bf05300 */
[----:B------:R-:W4:Y:S04]  /*1f110*/  LDL R21, [R1+0x3c] ;  /* 0x00003c0001157983 */ /* 0x000f280000100800 */
[----:B------:R-:W4:Y:S01]  /*1f120*/  LDL.LU R20, [R1] ;  /* 0x0000000001147983 */ /* 0x000f220000300800 */
[----:B------:R-:W0:Y:S05]  /*1f130*/  S2R R0, SR_TID.X ;  /* 0x0000000000007919 */ /* 0x000e2a0000002100 */
[----:B------:R-:W-:Y:S01]  /*1f140*/  @P0 IADD3 R2, P1, R23, UR4, RZ ;  /* 0x0000000417020c10 */ /* 0x000fe2000ff3e0ff */
[----:B------:R-:W-:-:S03]  /*1f150*/  ULDC UR4, c[0x0][0x2f4] ;  /* 0x0000bd0000047ab9 */ /* 0x000fc60000000800 */
[----:B------:R-:W-:-:S05]  /*1f160*/  @P0 IADD3.X R3, R24, UR5, RZ, P1, !PT ;  /* 0x0000000518030c10 */ /* 0x000fca0008ffe4ff */
[----:B------:R0:W4:Y:S01]  /*1f170*/  @P0 LDG.E R31, desc[UR48][R2.64] ;  /* 0x00000030021f0981 */ /* 0x000122000c1e1900 */
[----:B------:R-:W0:Y:S01]  /*1f180*/  S2R R7, SR_TID.X ;  /* 0x0000000000077919 */ /* 0x000e220000002100 */
[----:B-1----:R-:W-:-:S13]  /*1f190*/  ISETP.NE.AND P1, PT, R6, 0x1, PT ;  /* 0x000000010600780c */ /* 0x002fda0003f25270 */
[----:B------:R-:W1:Y:S01]  /*1f1a0*/  @P1 LDC R5, c[0x0][0x434] ;  /* 0x00010d00ff051b82 */ /* 0x000e620000000800 */
[----:B0-----:R-:W-:-:S04]  /*1f1b0*/  LOP3.LUT R0, R0, 0x7f, RZ, 0xc0, !PT ;  /* 0x0000007f00007812 */ /* 0x001fc800078ec0ff */
[----:B------:R-:W-:-:S03]  /*1f1c0*/  SHF.R.U32.HI R0, RZ, 0x3, R0 ;  /* 0x00000003ff007819 */ /* 0x000fc60000011600 */
[----:B------:R-:W0:Y:S01]  /*1f1d0*/  @P1 LDC R2, c[0x0][0x438] ;  /* 0x00010e00ff021b82 */ /* 0x000e220000000800 */
[----:B------:R-:W-:-:S05]  /*1f1e0*/  IMAD.SHL.U32 R7, R7, 0x10, RZ ;  /* 0x0000001007077824 */ /* 0x000fca00078e00ff */
[----:B------:R-:W-:Y:S02]  /*1f1f0*/  LOP3.LUT R7, R0, 0x70, R7, 0xf8, !PT ;  /* 0x0000007000077812 */ /* 0x000fe400078ef807 */
[----:B------:R-:W-:Y:S01]  /*1f200*/  ISETP.GE.AND P2, PT, R35, UR4, PT ;  /* 0x0000000423007c0c */ /* 0x000fe2000bf46270 */
[----:B------:R-:W-:Y:S01]  /*1f210*/  UMOV UR5, 0xffffffff ;  /* 0xffffffff00057882 */ /* 0x000fe20000000000 */
[----:B--2---:R-:W-:-:S04]  /*1f220*/  VIADD R25, R25, 0xffffffff ;  /* 0xffffffff19197836 */ /* 0x004fc80000000000 */
[----:B------:R-:W-:-:S05]  /*1f230*/  IMAD R0, R25, 0x60, R7 ;  /* 0x0000006019007824 */ /* 0x000fca00078e0207 */
[C---:B---3--:R-:W-:Y:S01]  /*1f240*/  ISETP.GE.AND P0, PT, R0.reuse, R8, PT ;  /* 0x000000080000720c */ /* 0x048fe20003f06270 */
[----:B----4-:R-:W-:-:S03]  /*1f250*/  IMAD.IADD R0, R0, 0x1, R4 ;  /* 0x0000000100007824 */ /* 0x010fc600078e0204 */
[----:B------:R-:W-:Y:S01]  /*1f260*/  ISETP.GT.U32.OR P0, PT, R7, 0x5f, P0 ;  /* 0x0000005f0700780c */ /* 0x000fe20000704470 */
[----:B-1----:R-:W-:-:S04]  /*1f270*/  @P1 IMAD.HI.U32 R3, R0, R5, RZ ;  /* 0x0000000500031227 */ /* 0x002fc800078e00ff */
[----:B------:R-:W-:Y:S01]  /*1f280*/  IMAD.MOV.U32 R4, RZ, RZ, R0 ;  /* 0x000000ffff047224 */ /* 0x000fe200078e0000 */
[----:B0-----:R-:W-:-:S07]  /*1f290*/  @P1 SHF.R.U32.HI R4, RZ, R2, R3 ;  /* 0x00000002ff041219 */ /* 0x001fce0000011603 */
[----:B------:R-:W0:Y:S01]  /*1f2a0*/  @!P0 LDC.64 R2, c[0x0][0x428] ;  /* 0x00010a00ff028b82 */ /* 0x000e220000000a00 */
[----:B------:R-:W-:Y:S01]  /*1f2b0*/  IMAD.MOV R5, RZ, RZ, -R4 ;  /* 0x000000ffff057224 */ /* 0x000fe200078e0a04 */
[----:B------:R-:W-:-:S03]  /*1f2c0*/  SHF.R.S32.HI R8, RZ, 0x1f, R31 ;  /* 0x0000001fff087819 */ /* 0x000fc6000001141f */
[----:B------:R-:W-:Y:S01]  /*1f2d0*/  IMAD R0, R6, R5, R0 ;  /* 0x0000000506007224 */ /* 0x000fe200078e0200 */
[--C-:B------:R-:W-:Y:S01]  /*1f2e0*/  @!P0 SHF.R.S32.HI R5, RZ, 0x1f, R4.reuse ;  /* 0x0000001fff058819 */ /* 0x100fe20000011404 */
[-C--:B0-----:R-:W-:Y:S02]  /*1f2f0*/  @!P0 IMAD R6, R8, R2.reuse, RZ ;  /* 0x0000000208068224 */ /* 0x081fe400078e02ff */
[----:B------:R-:W-:-:S04]  /*1f300*/  @!P0 IMAD.WIDE.U32 R4, R31, R2, R4 ;  /* 0x000000021f048225 */ /* 0x000fc800078e0004 */
[----:B------:R-:W-:Y:S02]  /*1f310*/  @!P0 IMAD R6, R31, R3, R6 ;  /* 0x000000031f068224 */ /* 0x000fe400078e0206 */
[----:B------:R-:W0:Y:S03]  /*1f320*/  @!P0 LDC.64 R2, c[0x0][0x418] ;  /* 0x00010600ff028b82 */ /* 0x000e260000000a00 */
[----:B------:R-:W-:Y:S02]  /*1f330*/  @!P0 IADD3 R6, R5, R6, RZ ;  /* 0x0000000605068210 */ /* 0x000fe40007ffe0ff */
[----:B------:R-:W-:Y:S02]  /*1f340*/  LOP3.LUT R20, R20, 0xfffffff7, RZ, 0xc0, !PT ;  /* 0xfffffff714147812 */ /* 0x000fe400078ec0ff */
[----:B0-----:R-:W-:-:S04]  /*1f350*/  @!P0 LEA R2, P1, R4, R2, 0x2 ;  /* 0x0000000204028211 */ /* 0x001fc800078210ff */
[----:B------:R-:W-:Y:S01]  /*1f360*/  @!P0 LEA.HI.X R3, R4, R3, R6, 0x2, P1 ;  /* 0x0000000304038211 */ /* 0x000fe200008f1406 */
[----:B------:R-:W-:Y:S01]  /*1f370*/  IMAD.MOV.U32 R4, RZ, RZ, RZ ;  /* 0x000000ffff047224 */ /* 0x000fe200078e00ff */
[----:B------:R-:W-:-:S05]  /*1f380*/  ISETP.GT.U32.AND P1, PT, R7, 0x5f, PT ;  /* 0x0000005f0700780c */ /* 0x000fca0003f24070 */
[----:B------:R0:W5:Y:S01]  /*1f390*/  @!P0 LDG.E R4, desc[UR48][R2.64] ;  /* 0x0000003002048981 */ /* 0x000162000c1e1900 */
[----:B------:R-:W-:-:S07]  /*1f3a0*/  ISETP.NE.AND P0, PT, R21, 0x3, PT ;  /* 0x000000031500780c */ /* 0x000fce0003f05270 */
[----:B------:R-:W-:Y:S02]  /*1f3b0*/  @P1 LOP3.LUT R20, R20, 0x8, RZ, 0xfc, !PT ;  /* 0x0000000814141812 */ /* 0x000fe400078efcff */
[----:B------:R-:W-:Y:S02]  /*1f3c0*/  ISETP.GE.AND P1, PT, R32, UR4, PT ;  /* 0x0000000420007c0c */ /* 0x000fe4000bf26270 */
[----:B------:R-:W-:-:S04]  /*1f3d0*/  LOP3.LUT R20, R20, 0xffffffef, RZ, 0xc0, !PT ;  /* 0xffffffef14147812 */ /* 0x000fc800078ec0ff */
[----:B------:R-:W-:-:S04]  /*1f3e0*/  @P0 LOP3.LUT R20, R20, 0x10, RZ, 0xfc, !PT ;  /* 0x0000001014140812 */ /* 0x000fc800078efcff */
[----:B------:R-:W-:-:S04]  /*1f3f0*/  LOP3.LUT R20, R20, 0xfffffffb, RZ, 0xc0, !PT ;  /* 0xfffffffb14147812 */ /* 0x000fc800078ec0ff */
[----:B------:R-:W-:Y:S02]  /*1f400*/  @P1 LOP3.LUT R20, R20, 0x4, RZ, 0xfc, !PT ;  /* 0x0000000414141812 */ /* 0x000fe400078efcff */
[----:B------:R-:W-:Y:S02]  /*1f410*/  ISETP.GE.AND P1, PT, R33, UR4, PT ;  /* 0x0000000421007c0c */ /* 0x000fe4000bf26270 */
[----:B------:R-:W-:-:S04]  /*1f420*/  LOP3.LUT R20, R20, 0xfffffffe, RZ, 0xc0, !PT ;  /* 0xfffffffe14147812 */ /* 0x000fc800078ec0ff */
[----:B------:R-:W-:-:S04]  /*1f430*/  LOP3.LUT R20, R20, 0xfffffffd, RZ, 0xc0, !PT ;  /* 0xfffffffd14147812 */ /* 0x000fc800078ec0ff */
[----:B------:R-:W-:-:S04]  /*1f440*/  @P2 LOP3.LUT R20, R20, 0x2, RZ, 0xfc, !PT ;  /* 0x0000000214142812 */ /* 0x000fc800078efcff */
[----:B------:R-:W-:Y:S01]  /*1f450*/  @P1 LOP3.LUT R20, R20, 0x1, RZ, 0xfc, !PT ;  /* 0x0000000114141812 */ /* 0x000fe200078efcff */
[----:B------:R0:W-:Y:S04]  /*1f460*/  STL [R1+0x10], R8 ;  /* 0x0000100801007387 */ /* 0x0001e80000100800 */
[----:B------:R0:W-:Y:S01]  /*1f470*/  STL [R1], R20 ;  /* 0x0000001401007387 */ /* 0x0001e20000100800 */
[----:B------:R-:W-:Y:S05]  /*1f480*/  BRA.DIV UR5, `(.L_x_732) ;  /* 0x0000004e05b87947 */ /* 0x000fea000b800000 */
.L_x_847:
[----:B------:R-:W-:Y:S05]  /*1f490*/  @!P0 BRA `(.L_x_733) ;  /* 0x0000000000048947 */ /* 0x000fea0003800000 */
[----:B------:R-:W-:Y:S01]  /*1f4a0*/  BPT.TRAP 0x1 ;  /* 0x000000040000795c */ /* 0x000fe20000300000 */
.L_x_733:
[----:B------:R-:W-:Y:S01]  /*1f4b0*/  SHF.R.S32.HI R5, RZ, 0x1f, R0 ;  /* 0x0000001fff057819 */ /* 0x000fe20000011400 */
[----:B------:R-:W-:Y:S01]  /*1f4c0*/  ULDC.64 UR4, c[0x0][0x328] ;  /* 0x0000ca0000047ab9 */ /* 0x000fe20000000a00 */
[----:B------:R-:W-:Y:S01]  /*1f4d0*/  ULDC.64 UR6, c[0x0][0x318] ;  /* 0x0000c60000067ab9 */ /* 0x000fe20000000a00 */
[----:B0-----:R-:W-:Y:S01]  /*1f4e0*/  IMAD.WIDE.U32 R2, R0, UR4, RZ ;  /* 0x0000000400027c25 */ /* 0x001fe2000f8e00ff */
[----:B------:R-:W-:Y:S03]  /*1f4f0*/  BSSY B0, `(.L_x_734) ;  /* 0x0000013000007945 */ /* 0x000fe60003800000 */
[----:B------:R-:W-:-:S04]  /*1f500*/  IMAD R6, R5, UR4, RZ ;  /* 0x0000000405067c24 */ /* 0x000fc8000f8e02ff */
[----:B------:R-:W-:Y:S01]  /*1f510*/  IMAD R6, R0, UR5, R6 ;  /* 0x0000000500067c24 */ /* 0x000fe2000f8e0206 */
        /* <DEDUP_REMOVED lines=16> */
.L_x_848:
[----:B------:R-:W-:Y:S05]  /*1f620*/  BSYNC B0 ;  /* 0x0000000000007941 */ /* 0x000fea0003800000 */
.L_x_734:
[----:B------:R-:W2:Y:S01]  /*1f630*/  LDL R3, [R1] ;  /* 0x0000000001037983 */ /* 0x000ea20000100800 */
[----:B------:R-:W-:Y:S01]  /*1f640*/  ULDC.64 UR4, c[0x0][0x300] ;  /* 0x0000c00000047ab9 */ /* 0x000fe20000000a00 */
[----:B------:R-:W-:Y:S02]  /*1f650*/  ULDC.64 UR6, c[0x0][0x2e8] ;  /* 0x0000ba0000067ab9 */ /* 0x000fe40000000a00 */
[----:B------:R-:W3:Y:S01]  /*1f660*/  LDL R9, [R1+0x4] ;  /* 0x0000040001097983 */ /* 0x000ee20000100800 */
[----:B------:R-:W-:Y:S01]  /*1f670*/  IMAD R5, R5, UR4, RZ ;  /* 0x0000000405057c24 */ /* 0x000fe2000f8e02ff */
[----:B------:R-:W1:Y:S03]  /*1f680*/  S2R R8, SR_TID.X ;  /* 0x0000000000087919 */ /* 0x000e660000002100 */
[----:B------:R-:W-:Y:S01]  /*1f690*/  IMAD R5, R0, UR5, R5 ;  /* 0x0000000500057c24 */ /* 0x000fe2000f8e0205 */
[----:B-1----:R-:W-:-:S04]  /*1f6a0*/  LOP3.LUT R8, R8, 0x7f, RZ, 0xc0, !PT ;  /* 0x0000007f08087812 */ /* 0x002fc800078ec0ff */
[----:B------:R-:W-:Y:S02]  /*1f6b0*/  SHF.R.U32.HI R8, RZ, 0x3, R8 ;  /* 0x00000003ff087819 */ /* 0x000fe40000011608 */
[C---:B--2---:R-:W-:Y:S02]  /*1f6c0*/  LOP3.LUT P4, RZ, R3.reuse, 0x4, RZ, 0xc0, !PT ;  /* 0x0000000403ff7812 */ /* 0x044fe4000788c0ff */
[C---:B------:R-:W-:Y:S02]  /*1f6d0*/  LOP3.LUT P3, RZ, R3.reuse, 0x2, RZ, 0xc0, !PT ;  /* 0x0000000203ff7812 */ /* 0x040fe4000786c0ff */
[----:B------:R-:W-:Y:S01]  /*1f6e0*/  LOP3.LUT P2, RZ, R3, 0x1, RZ, 0xc0, !PT ;  /* 0x0000000103ff7812 */ /* 0x000fe2000784c0ff */
[----:B0-----:R-:W-:Y:S01]  /*1f6f0*/  IMAD.WIDE.U32 R2, R0, UR4, RZ ;  /* 0x0000000400027c25 */ /* 0x001fe2000f8e00ff */
[----:B------:R-:W-:-:S03]  /*1f700*/  ULDC.64 UR4, c[0x0][0x310] ;  /* 0x0000c40000047ab9 */ /* 0x000fc60000000a00 */
[----:B------:R-:W-:Y:S02]  /*1f710*/  IMAD.IADD R3, R3, 0x1, R5 ;  /* 0x0000000103037824 */ /* 0x000fe400078e0205 */
[----:B------:R-:W-:Y:S02]  /*1f720*/  IMAD R6, R6, UR4, RZ ;  /* 0x0000000406067c24 */ /* 0x000fe4000f8e02ff */
[----:B------:R-:W-:-:S04]  /*1f730*/  IMAD.WIDE.U32 R2, R4, UR4, R2 ;  /* 0x0000000404027c25 */ /* 0x000fc8000f8e0002 */
[----:B------:R-:W-:Y:S01]  /*1f740*/  IMAD R6, R4, UR5, R6 ;  /* 0x0000000504067c24 */ /* 0x000fe2000f8e0206 */
[----:B------:R-:W-:Y:S01]  /*1f750*/  ULDC.64 UR4, c[0x0][0x308] ;  /* 0x0000c20000047ab9 */ /* 0x000fe20000000a00 */
[----:B------:R-:W-:Y:S02]  /*1f760*/  IMAD R5, R26, 0x4800, R36 ;  /* 0x000048001a057824 */ /* 0x000fe400078e0224 */
[----:B------:R-:W-:Y:S02]  /*1f770*/  IMAD.IADD R3, R3, 0x1, R6 ;  /* 0x0000000103037824 */ /* 0x000fe400078e0206 */
[----:B---3--:R-:W-:Y:S02]  /*1f780*/  IMAD R6, R25, -0x60, R9 ;  /* 0xffffffa019067824 */ /* 0x008fe400078e0209 */
[----:B------:R-:W-:Y:S01]  /*1f790*/  IMAD.WIDE.U32 R2, R18, UR4, R2 ;  /* 0x0000000412027c25 */ /* 0x000fe2000f8e0002 */
[----:B------:R-:W-:-:S03]  /*1f7a0*/  UMOV UR4, 0xffffffff ;  /* 0xffffffff00047882 */ /* 0x000fc60000000000 */
[----:B------:R-:W-:Y:S01]  /*1f7b0*/  IMAD R0, R18, UR5, R3 ;  /* 0x0000000512007c24 */ /* 0x000fe2000f8e0203 */
[----:B------:R-:W-:Y:S01]  /*1f7c0*/  LEA R4, P0, R2, UR6, 0x1 ;  /* 0x0000000602047c11 */ /* 0x000fe2000f8008ff */
[----:B------:R-:W-:-:S03]  /*1f7d0*/  IMAD.IADD R6, R6, 0x1, -R8 ;  /* 0x0000000106067824 */ /* 0x000fc600078e0a08 */
[----:B------:R-:W-:Y:S02]  /*1f7e0*/  LEA.HI.X R0, R2, UR7, R0, 0x1, P0 ;  /* 0x0000000702007c11 */ /* 0x000fe400080f0c00 */
[----:B------:R-:W-:Y:S01]  /*1f7f0*/  ISETP.GE.AND P0, PT, R6, 0x1, PT ;  /* 0x000000010600780c */ /* 0x000fe20003f06270 */
[----:B------:R-:W-:-:S12]  /*1f800*/  BRA.DIV UR4, `(.L_x_736) ;  /* 0x0000004e04207947 */ /* 0x000fd8000b800000 */
[----:B------:R-:W0:Y:S01]  /*1f810*/  SHFL.IDX PT, R3, R4, RZ, 0x181f ;  /* 0x00181fff04037589 */ /* 0x000e2200000e0000 */
[----:B------:R-:W-:-:S03]  /*1f820*/  @P0 IMAD R8, R5, 0x2, R22 ;  /* 0x0000000205080824 */ /* 0x000fc600078e0216 */
[----:B------:R-:W1:Y:S01]  /*1f830*/  SHFL.IDX PT, R2, R0, RZ, 0x181f ;  /* 0x00181fff00027589 */ /* 0x000e6200000e0000 */
[----:B0-----:R-:W-:-:S05]  /*1f840*/  @P0 LEA R3, P1, R32, R3, 0x1 ;  /* 0x0000000320030211 */ /* 0x001fca00078208ff */
[----:B-1----:R-:W-:Y:S01]  /*1f850*/  @P0 IMAD.X R2, RZ, RZ, R2, P1 ;  /* 0x000000ffff020224 */ /* 0x002fe200008e0602 */
[----:B------:R-:W-:-:S04]  /*1f860*/  ISETP.GE.AND P1, PT, R6, 0x11, PT ;  /* 0x000000110600780c */ /* 0x000fc80003f26270 */
        /* <DEDUP_REMOVED lines=56> */
.L_x_862:
        /* <DEDUP_REMOVED lines=12> */
.L_x_737:
[----:B------:R-:W-:Y:S02]  /*1fcb0*/  PLOP3.LUT P1, PT, P1, P0, PT, 0xa2, 0x0 ;  /* 0x000000000000781c */ /* 0x000fe40000f21472 */
[----:B------:R-:W-:-:S08]  /*1fcc0*/  @P0 R2UR P1, UR4, R7 ;  /* 0x00000000070402ca */ /* 0x000fd00000020000 */
[----:B------:R-:W-:-:S05]  /*1fcd0*/  @P0 PLOP3.LUT P0, PT, P1, PT, PT, 0x80, 0x0 ;  /* 0x000000000000081c */ /* 0x000fca0000f0f070 */
[----:B------:R-:W-:Y:S01]  /*1fce0*/  @!P1 SYNCS.ARRIVE.TRANS64.RED.A0T1 RZ, [UR4+0x30830], RZ ;  /* 0x030830ffffff99a7 */ /* 0x000fe20008200404 */
[----:B------:R-:W-:Y:S07]  /*1fcf0*/  @!P1 ARRIVES.LDGSTSBAR.64.TRANSCNT [UR4+0x30830] ;  /* 0x03083000ff0099b0 */ /* 0x000fee0008000a84 */
[----:B------:R-:W-:Y:S05]  /*1fd00*/  @P0 BRA.U.ANY `(.L_x_737) ;  /* 0xfffffffd00e80947 */ /* 0x000fea000393ffff */
[----:B------:R-:W-:Y:S01]  /*1fd10*/  NOP ;  /* 0x0000000000007918 */ /* 0x000fe20000000000 */
[----:B------:R-:W2:Y:S02]  /*1fd20*/  LDL R0, [R1+0x3c] ;  /* 0x00003c0001007983 */ /* 0x000ea40000100800 */
[----:B--2---:R-:W-:-:S13]  /*1fd30*/  ISETP.NE.AND P2, PT, R0, 0x3, PT ;  /* 0x000000030000780c */ /* 0x004fda0003f45270 */
[----:B------:R-:W-:Y:S05]  /*1fd40*/  @!P2 BRA `(.L_x_738) ;  /* 0x000000000004a947 */ /* 0x000fea0003800000 */
[----:B------:R-:W-:Y:S01]  /*1fd50*/  BPT.TRAP 0x1 ;  /* 0x000000040000795c */ /* 0x000fe20000300000 */
.L_x_738:
[----:B-1----:R1:W5:Y:S01]  /*1fd60*/  LDL.LU R3, [R1+0x20] ;  /* 0x0000200001037983 */ /* 0x0023620000300800 */
[----:B------:R1:W-:Y:S02]  /*1fd70*/  SYNCS.ARRIVE.TRANS64.A1T0 RZ, [R7+URZ+0x30830], RZ ;  /* 0x030830ff07ff79a7 */ /* 0x0003e4000810003f */
[----:B------:R-:W-:Y:S05]  /*1fd80*/  WARPSYNC.ALL ;  /* 0x0000000000007948 */ /* 0x000fea0003800000 */
[----:B------:R-:W-:Y:S01]  /*1fd90*/  ULDC.64 UR6, c[0x0][0xa00] ;  /* 0x0002800000067ab9 */ /* 0x000fe20000000a00 */
[----:B------:R-:W-:Y:S01]  /*1fda0*/  ULDC.64 UR4, c[0x0][0x298] ;  /* 0x0000a60000047ab9 */ /* 0x000fe20000000a00 */
[----:B------:R-:W-:Y:S01]  /*1fdb0*/  BAR.SYNC.DEFER_BLOCKING 0x8, 0x180 ;  /* 0x0206000000007b1d */ /* 0x000fe20000010000 */
[----:B------:R-:W-:Y:S01]  /*1fdc0*/  ISETP.NE.U32.AND P0, PT, RZ, UR6, PT ;  /* 0x00000006ff007c0c */ /* 0x000fe2000bf05070 */
[----:B0-----:R-:W-:Y:S01]  /*1fdd0*/  IMAD.WIDE.U32 R4, R34, UR4, RZ ;  /* 0x0000000422047c25 */ /* 0x001fe2000f8e00ff */
[----:B------:R-:W-:-:S02]  /*1fde0*/  SHF.R.S32.HI R0, RZ, 0x1f, R34 ;  /* 0x0000001fff007819 */ /* 0x000fc40000011422 */
[----:B------:R-:W-:Y:S01]  /*1fdf0*/  ISETP.NE.AND.EX P0, PT, RZ, UR7, PT, P0 ;  /* 0x00000007ff007c0c */ /* 0x000fe2000bf05300 */
[----:B------:R-:W-:Y:S01]  /*1fe00*/  VIADD R2, R22, 0x12400 ;  /* 0x0001240016027836 */ /* 0x000fe20000000000 */
[----:B------:R-:W-:Y:S01]  /*1fe10*/  BSSY B6, `(.L_x_739) ;  /* 0x000001a000067945 */ /* 0x000fe20003800000 */
[----:B------:R-:W-:Y:S01]  /*1fe20*/  IMAD R0, R0, UR4, RZ ;  /* 0x0000000400007c24 */ /* 0x000fe2000f8e02ff */
[----:B------:R-:W-:-:S03]  /*1fe30*/  SEL R30, R30, RZ, !P0 ;  /* 0x000000ff1e1e7207 */ /* 0x000fc60004000000 */
[----:B------:R-:W-:-:S04]  /*1fe40*/  IMAD R0, R34, UR5, R0 ;  /* 0x0000000522007c24 */ /* 0x000fc8000f8e0200 */
[----:B------:R-:W-:Y:S01]  /*1fe50*/  IMAD.IADD R34, R5, 0x1, R0 ;  /* 0x0000000105227824 */ /* 0x000fe200078e0200 */
[----:B-----5:R-:W-:Y:S02]  /*1fe60*/  SEL R3, R3, RZ, !P0 ;  /* 0x000000ff03037207 */ /* 0x020fe40004000000 */
[----:B------:R-:W-:-:S03]  /*1fe70*/  LOP3.LUT P0, RZ, R2, 0x3ff, RZ, 0xc0, !PT ;  /* 0x000003ff02ff7812 */ /* 0x000fc6000780c0ff */
[----:B------:R0:W-:Y:S04]  /*1fe80*/  STL [R1+0x30], R3 ;  /* 0x0000300301007387 */ /* 0x0001e80000100800 */
[----:B------:R0:W-:Y:S06]  /*1fe90*/  STL.64 [R1+0x20], R4 ;  /* 0x0000200401007387 */ /* 0x0001ec0000100a00 */
[----:B------:R-:W-:Y:S05]  /*1fea0*/  @!P0 BRA `(.L_x_740) ;  /* 0x0000000000408947 */ /* 0x000fea0003800000 */
[----:B------:R-:W-:Y:S01]  /*1feb0*/  MOV R2, 0x0 ;  /* 0x0000000000027802 */ /* 0x000fe20000000f00 */
[----:B------:R-:W-:Y:S01]  /*1fec0*/  ULDC.64 UR4, c[0x4][0x88] ;  /* 0x0100220000047ab9 */ /* 0x000fe20000000a00 */
[----:B------:R-:W-:Y:S01]  /*1fed0*/  ULDC.64 UR6, c[0x4][0x90] ;  /* 0x0100240000067ab9 */ /* 0x000fe20000000a00 */
[----:B------:R-:W-:Y:S01]  /*1fee0*/  ULDC.64 UR8, c[0x4][0x20] ;  /* 0x0100080000087ab9 */ /* 0x000fe20000000a00 */
[----:B0-----:R-:W-:Y:S02]  /*1fef0*/  IMAD.U32 R4, RZ, RZ, UR4 ;  /* 0x00000004ff047e24 */ /* 0x001fe4000f8e00ff */
[----:B------:R-:W0:Y:S01]  /*1ff00*/  LDC.64 R2, c[0x4][R2] ;  /* 0x0100000002027b82 */ /* 0x000e220000000a00 */
[----:B------:R-:W-:Y:S02]  /*1ff10*/  IMAD.U32 R5, RZ, RZ, UR5 ;  /* 0x00000005ff057e24 */ /* 0x000fe4000f8e00ff */
[----:B------:R-:W-:Y:S02]  /*1ff20*/  IMAD.U32 R6, RZ, RZ, UR6 ;  /* 0x00000006ff067e24 */ /* 0x000fe4000f8e00ff */
[----:B-1----:R-:W-:-:S02]  /*1ff30*/  IMAD.U32 R7, RZ, RZ, UR7 ;  /* 0x00000007ff077e24 */ /* 0x002fc4000f8e00ff */
[----:B------:R-:W-:Y:S02]  /*1ff40*/  IMAD.U32 R10, RZ, RZ, UR8 ;  /* 0x00000008ff0a7e24 */ /* 0x000fe4000f8e00ff */
[----:B------:R-:W-:Y:S02]  /*1ff50*/  IMAD.U32 R11, RZ, RZ, UR9 ;  /* 0x00000009ff0b7e24 */ /* 0x000fe4000f8e00ff */
[----:B------:R-:W-:Y:S02]  /*1ff60*/  IMAD.MOV.U32 R8, RZ, RZ, 0x70 ;  /* 0x00000070ff087424 */ /* 0x000fe400078e00ff */
[----:B------:R-:W-:Y:S02]  /*1ff70*/  IMAD.MOV.U32 R12, RZ, RZ, 0x1 ;  /* 0x00000001ff0c7424 */ /* 0x000fe400078e00ff */
[----:B------:R-:W-:-:S07]  /*1ff80*/  IMAD.MOV.U32 R13, RZ, RZ, RZ ;  /* 0x000000ffff0d7224 */ /* 0x000fce00078e00ff */
[----:B------:R-:W-:-:S07]  /*1ff90*/  LEPC R20, `(.L_x_740) ;  /* 0x000000001014794e */ /* 0x000fce0000000000 */
[----:B0-----:R-:W-:Y:S05]  /*1ffa0*/  CALL.ABS.NOINC R2 ;  /* 0x0000000002007343 */ /* 0x001fea0003c00000 */
.L_x_740:
[----:B------:R-:W-:Y:S05]  /*1ffb0*/  BSYNC B6 ;  /* 0x0000000000067941 */ /* 0x000fea0003800000 */
.L_x_739:
[----:B------:R-:W2:Y:S01]  /*1ffc0*/  LDL.LU R20, [R1+0x30] ;  /* 0x0000300001147983 */ /* 0x000ea20000300800 */
[----:B------:R-:W-:Y:S01]  /*1ffd0*/  ULDC.64 UR4, c[0x0][0x2d8] ;  /* 0x0000b60000047ab9 */ /* 0x000fe20000000a00 */
[----:B------:R-:W3:Y:S02]  /*1ffe0*/  LDC R8, c[0x0][0x448] ;  /* 0x00011200ff087b82 */ /* 0x000ee40000000800 */
[----:B0-----:R-:W4:Y:S04]  /*1fff0*/  LDL.LU.64 R2, [R1+0x20] ;  /* 0x0000200001027983 */ /* 0x001f280000300a00 */
[----:B------:R0:W5:Y:S01]  /*20000*/  LDL R10, [R1+0x28] ;  /* 0x00002800010a7983 */ /* 0x0001620000100800 */
[----:B---3--:R-:W-:Y:S02]  /*20010*/  ISETP.NE.AND P0, PT, R8, 0x1, PT ;  /* 0x000000010800780c */ /* 0x008fe40003f05270 */
[----:B------:R-:W-:Y:S01]  /*20020*/  SHF.L.U32 R4, R17, 0x7, RZ ;  /* 0x0000000711047819 */ /* 0x000fe200000006ff */
[----:B----4-:R-:W-:-:S02]  /*20030*/  IMAD.MOV.U32 R3, RZ, RZ, R34 ;  /* 0x000000ffff037224 */ /* 0x010fc400078e0022 */
[----:B------:R-:W-:-:S04]  /*20040*/  IMAD.WIDE.U32 R2, R18, UR4, R2 ;  /* 0x0000000412027c25 */ /* 0x000fc8000f8e0002 */
[----:B------:R-:W-:Y:S01]  /*20050*/  IMAD R3, R18, UR5, R3 ;  /* 0x0000000512037c24 */ /* 0x000fe2000f8e0203 */
[----:B------:R-:W-:Y:S02]  /*20060*/  ULDC.64 UR4, c[0x0][0x2e0] ;  /* 0x0000b80000047ab9 */ /* 0x000fe40000000a00 */
[----:B--2---:R-:W-:Y:S02]  /*20070*/  IMAD R5, R20, UR4, RZ ;  /* 0x0000000414057c24 */ /* 0x004fe4000f8e02ff */
[----:B------:R-:W2:Y:S01]  /*20080*/  S2R R20, SR_TID.X ;  /* 0x0000000000147919 */ /* 0x000ea20000002100 */
[----:B------:R-:W-:-:S04]  /*20090*/  IMAD.WIDE.U32 R2, R30, UR4, R2 ;  /* 0x000000041e027c25 */ /* 0x000fc8000f8e0002 */
[----:B------:R-:W-:Y:S01]  /*200a0*/  IMAD R0, R30, UR5, R5 ;  /* 0x000000051e007c24 */ /* 0x000fe2000f8e0205 */
[----:B------:R-:W-:Y:S01]  /*200b0*/  ULDC.64 UR4, c[0x0][0x2d0] ;  /* 0x0000b40000047ab9 */ /* 0x000fe20000000a00 */
[----:B------:R-:W1:Y:S01]  /*200c0*/  @P0 LDC R5, c[0x0][0x44c] ;  /* 0x00011300ff050b82 */ /* 0x000e620000000800 */
[----:B--2---:R-:W-:-:S04]  /*200d0*/  LOP3.LUT R20, R20, 0x7f, RZ, 0xc0, !PT ;  /* 0x0000007f14147812 */ /* 0x004fc800078ec0ff */
[----:B------:R-:W-:Y:S02]  /*200e0*/  SHF.R.U32.HI R21, RZ, 0x3, R20 ;  /* 0x00000003ff157819 */ /* 0x000fe40000011614 */
[----:B------:R-:W2:Y:S01]  /*200f0*/  S2R R20, SR_TID.X ;  /* 0x0000000000147919 */ /* 0x000ea20000002100 */
[----:B------:R-:W-:Y:S02]  /*20100*/  IMAD.IADD R3, R3, 0x1, R0 ;  /* 0x0000000103037824 */ /* 0x000fe400078e0200 */
[----:B------:R-:W3:Y:S01]  /*20110*/  @P0 LDC R0, c[0x0][0x450] ;  /* 0x00011400ff000b82 */ /* 0x000ee20000000800 */
[----:B--2---:R-:W-:-:S05]  /*20120*/  IMAD.SHL.U32 R20, R20, 0x10, RZ ;  /* 0x0000001014147824 */ /* 0x004fca00078e00ff */
[----:B------:R-:W-:-:S04]  /*20130*/  LOP3.LUT R20, R21, 0x70, R20, 0xf8, !PT ;  /* 0x0000007015147812 */ /* 0x000fc800078ef814 */
[----:B------:R-:W-:-:S05]  /*20140*/  LOP3.LUT R6, R20, R4, RZ, 0xfc, !PT ;  /* 0x0000000414067212 */ /* 0x000fca00078efcff */
[----:B-1----:R-:W-:-:S04]  /*20150*/  @P0 IMAD.HI.U32 R7, R6, R5, RZ ;  /* 0x0000000506070227 */ /* 0x002fc800078e00ff */
[----:B------:R-:W-:Y:S01]  /*20160*/  IMAD.MOV.U32 R5, RZ, RZ, R6 ;  /* 0x000000ffff057224 */ /* 0x000fe200078e0006 */
[----:B---3--:R-:W-:Y:S01]  /*20170*/  @P0 SHF.R.U32.HI R5, RZ, R0, R7 ;  /* 0x00000000ff050219 */ /* 0x008fe20000011607 */
[----:B------:R-:W1:Y:S04]  /*20180*/  S2R R20, SR_TID.X ;  /* 0x0000000000147919 */ /* 0x000e680000002100 */
        /* <DEDUP_REMOVED lines=12> */
[----:B------:R-:W-:Y:S02]  /*20250*/  ULDC.64 UR4, c[0x0][0x280] ;  /* 0x0000a00000047ab9 */ /* 0x000fe40000000a00 */
[----:B------:R-:W-:Y:S01]  /*20260*/  LEA R0, P0, R2, UR4, 0x1 ;  /* 0x0000000402007c11 */ /* 0x000fe2000f8008ff */
[----:B------:R-:W-:Y:S01]  /*20270*/  IMAD.IADD R5, R3, 0x1, R5 ;  /* 0x0000000103057824 */ /* 0x000fe200078e0205 */
[----:B------:R-:W-:Y:S01]  /*20280*/  ULDC UR4, c[0x0][0x2b8] ;  /* 0x0000ae0000047ab9 */ /* 0x000fe20000000800 */
[----:B-1----:R-:W-:-:S03]  /*20290*/  LOP3.LUT R20, R20, 0x7f, RZ, 0xc0, !PT ;  /* 0x0000007f14147812 */ /* 0x002fc600078ec0ff */
[----:B------:R-:W-:Y:S01]  /*202a0*/  LEA.HI.X R5, R2, UR5, R5, 0x1, P0 ;  /* 0x0000000502057c11 */ /* 0x000fe200080f0c05 */
[----:B------:R-:W-:Y:S01]  /*202b0*/  UMOV UR5, 0xffffffff ;  /* 0xffffffff00057882 */ /* 0x000fe20000000000 */
[----:B------:R-:W-:Y:S02]  /*202c0*/  ISETP.GE.AND P3, PT, R32, UR4, PT ;  /* 0x0000000420007c0c */ /* 0x000fe4000bf66270 */
[----:B------:R-:W-:Y:S02]  /*202d0*/  ISETP.GE.AND P2, PT, R35, UR4, PT ;  /* 0x0000000423007c0c */ /* 0x000fe4000bf46270 */
[----:B------:R-:W-:Y:S02]  /*202e0*/  ISETP.GE.AND P0, PT, R33, UR4, PT ;  /* 0x0000000421007c0c */ /* 0x000fe4000bf06270 */
[----:B------:R-:W-:Y:S01]  /*202f0*/  SHF.R.U32.HI R9, RZ, 0x3, R20 ;  /* 0x00000003ff097819 */ /* 0x000fe20000011614 */
[----:B0-----:R-:W-:Y:S10]  /*20300*/  BRA.DIV UR5, `(.L_x_741) ;  /* 0x0000004a05887947 */ /* 0x001ff4000b800000 */
[----:B------:R-:W0:Y:S01]  /*20310*/  SHFL.IDX PT, R3, R0, RZ, 0x181f ;  /* 0x00181fff00037589 */ /* 0x000e2200000e0000 */
[----:B-----5:R-:W-:Y:S02]  /*20320*/  IMAD R6, R10, R8, RZ ;  /* 0x000000080a067224 */ /* 0x020fe400078e02ff */
[----:B------:R-:W-:Y:S01]  /*20330*/  IMAD.IADD R4, R9, 0x1, R4 ;  /* 0x0000000109047824 */ /* 0x000fe200078e0204 */
[----:B------:R-:W1:Y:S04]  /*20340*/  SHFL.IDX PT, R2, R5, RZ, 0x181f ;  /* 0x00181fff05027589 */ /* 0x000e6800000e0000 */
[----:B------:R-:W-:Y:S01]  /*20350*/  ISETP.GE.AND P1, PT, R4, R6, PT ;  /* 0x000000060400720c */ /* 0x000fe20003f26270 */
[----:B------:R-:W-:-:S12]  /*20360*/  SHFL.IDX PT, R14, R0, 0x7, 0x181f ;  /* 0x00f81f00000e7f89 */ /* 0x000fd800000e0000 */
[----:B0-----:R-:W-:-:S05]  /*20370*/  @!P1 LEA R7, P4, R32, R3, 0x1 ;  /* 0x0000000320079211 */ /* 0x001fca00078808ff */
[----:B-1----:R-:W-:Y:S02]  /*20380*/  @!P1 IMAD.X R3, RZ, RZ, R2, P4 ;  /* 0x000000ffff039224 */ /* 0x002fe400020e0602 */
[----:B------:R-:W-:Y:S02]  /*20390*/  @!P1 IMAD.MOV.U32 R2, RZ, RZ, R7 ;  /* 0x000000ffff029224 */ /* 0x000fe400078e0007 */
[----:B------:R-:W-:-:S03]  /*203a0*/  VIADD R7, R4, 0x10 ;  /* 0x0000001004077836 */ /* 0x000fc60000000000 */
[----:B------:R-:W-:Y:S04]  /*203b0*/  @!P1 LDGSTS.E.BYPASS.LTC128B.128 [R37+0x12400], desc[UR48][R2.64], !P3 ;  /* 0x1240000002259fae */ /* 0x000fe8000d901d70 */
[----:B------:R-:W-:Y:S04]  /*203c0*/  @!P1 LDGSTS.E.BYPASS.LTC128B.128 [R37+0x16400], desc[UR48][R2.64+0x80], !P2 ;  /* 0x1640008002259fae */ /* 0x000fe8000d101d70 */
[----:B------:R0:W-:Y:S01]  /*203d0*/  @!P1 LDGSTS.E.BYPASS.LTC128B.128 [R37+0x1a400], desc[UR48][R2.64+0x100], !P0 ;  /* 0x1a40010002259fae */ /* 0x0001e2000c101d70 */
[----:B------:R-:W-:-:S03]  /*203e0*/  ISETP.GE.AND P1, PT, R7, R6, PT ;  /* 0x000000060700720c */ /* 0x000fc60003f26270 */
[----:B0-----:R-:W0:Y:S04]  /*203f0*/  SHFL.IDX PT, R3, R0, 0x1, 0x181f ;  /* 0x00381f0000037f89 */ /* 0x001e2800000e0000 */
[----:B------:R-:W1:Y:S06]  /*20400*/  SHFL.IDX PT, R2, R5, 0x1, 0x181f ;  /* 0x00381f0005027f89 */ /* 0x000e6c00000e0000 */
[----:B0-----:R-:W-:-:S05]  /*20410*/  @!P1 LEA R7, P4, R32, R3, 0x1 ;  /* 0x0000000320079211 */ /* 0x001fca00078808ff */
[----:B-1----:R-:W-:Y:S02]  /*20420*/  @!P1 IMAD.X R8, RZ, RZ, R2, P4 ;  /* 0x000000ffff089224 */ /* 0x002fe400020e0602 */
[----:B------:R-:W-:Y:S02]  /*20430*/  @!P1 IMAD.MOV.U32 R2, RZ, RZ, R7 ;  /* 0x000000ffff029224 */ /* 0x000fe400078e0007 */
        /* <DEDUP_REMOVED lines=19> */
[----:B0-----:R-:W-:-:S04]  /*20570*/  @!P1 LEA R7, P4, R32, R3, 0x1 ;  /* 0x0000000320079211 */ /* 0x001fc800078808ff */
[----:B-1----:R-:W-:Y:S01]  /*20580*/  @!P1 IADD3.X R8, RZ, R2, RZ, P4, !PT ;  /* 0x00000002ff089210 */ /* 0x002fe200027fe4ff */
[----:B------:R-:W-:Y:S02]  /*20590*/  @!P1 IMAD.MOV.U32 R2, RZ, RZ, R7 ;  /* 0x000000ffff029224 */ /* 0x000fe400078e0007 */
[----:B------:R-:W-:Y:S02]  /*205a0*/  VIADD R7, R4, 0x40 ;  /* 0x0000004004077836 */ /* 0x000fe40000000000 */
[----:B------:R-:W-:-:S05]  /*205b0*/  @!P1 IMAD.MOV.U32 R3, RZ, RZ, R8 ;  /* 0x000000ffff039224 */ /* 0x000fca00078e0008 */
        /* <DEDUP_REMOVED lines=27> */
[----:B------:R-:W1:Y:S04]  /*20770*/  SHFL.IDX PT, R2, R5, 0x6, 0x181f ;  /* 0x00d81f0005027f89 */ /* 0x000e6800000e0000 */
[----:B------:R-:W2:Y:S02]  /*20780*/  SHFL.IDX PT, R5, R5, 0x7, 0x181f ;  /* 0x00f81f0005057f89 */ /* 0x000ea400000e0000 */
[----:B0-----:R-:W-:-:S05]  /*20790*/  @!P1 LEA R7, P4, R32, R3, 0x1 ;  /* 0x0000000320079211 */ /* 0x001fca00078808ff */
[----:B-1----:R-:W-:Y:S02]  /*207a0*/  @!P1 IMAD.X R8, RZ, RZ, R2, P4 ;  /* 0x000000ffff089224 */ /* 0x002fe400020e0602 */
[----:B------:R-:W-:Y:S02]  /*207b0*/  @!P1 IMAD.MOV.U32 R2, RZ, RZ, R7 ;  /* 0x000000ffff029224 */ /* 0x000fe400078e0007 */
[----:B------:R-:W-:-:S05]  /*207c0*/  @!P1 IMAD.MOV.U32 R3, RZ, RZ, R8 ;  /* 0x000000ffff039224 */ /* 0x000fca00078e0008 */
[----:B------:R0:W-:Y:S04]  /*207d0*/  @!P1 LDGSTS.E.BYPASS.LTC128B.128 [R37+0x15400], desc[UR48][R2.64], !P3 ;  /* 0x1540000002259fae */ /* 0x0001e8000d901d70 */
[----:B------:R0:W-:Y:S04]  /*207e0*/  @!P1 LDGSTS.E.BYPASS.LTC128B.128 [R37+0x19400], desc[UR48][R2.64+0x80], !P2 ;  /* 0x1940008002259fae */ /* 0x0001e8000d101d70 */
[----:B--2---:R0:W-:Y:S02]  /*207f0*/  @!P1 LDGSTS.E.BYPASS.LTC128B.128 [R37+0x1d400], desc[UR48][R2.64+0x100], !P0 ;  /* 0x1d40010002259fae */ /* 0x0041e4000c101d70 */
.L_x_879:
[----:B0-----:R-:W-:Y:S01]  /*20800*/  VIADD R3, R4, 0x70 ;  /* 0x0000007004037836 */ /* 0x001fe20000000000 */
[----:B------:R-:W-:Y:S04]  /*20810*/  BSSY B0, `(.L_x_742) ;  /* 0x000000b000007945 */ /* 0x000fe80003800000 */
[----:B------:R-:W-:-:S13]  /*20820*/  ISETP.GE.AND P1, PT, R3, R6, PT ;  /* 0x000000060300720c */ /* 0x000fda0003f26270 */
[----:B------:R-:W-:Y:S05]  /*20830*/  @P1 BRA `(.L_x_743) ;  /* 0x0000000000201947 */ /* 0x000fea0003800000 */
[----:B------:R-:W-:-:S05]  /*20840*/  LEA R2, P1, R32, R14, 0x1 ;  /* 0x0000000e20027211 */ /* 0x000fca00078208ff */
[----:B------:R-:W-:-:S05]  /*20850*/  IMAD.X R3, RZ, RZ, R5, P1 ;  /* 0x000000ffff037224 */ /* 0x000fca00008e0605 */
[----:B------:R-:W-:Y:S01]  /*20860*/  @!PT LDS RZ, [RZ] ;  /* 0x00000000fffff984 */ /* 0x000fe20000000800 */
[----:B------:R-:W-:Y:S01]  /*20870*/  @!PT LDS RZ, [RZ] ;  /* 0x00000000fffff984 */ /* 0x000fe20000000800 */
[----:B------:R-:W-:Y:S01]  /*20880*/  @!PT LDS RZ, [RZ] ;  /* 0x00000000fffff984 */ /* 0x000fe20000000800 */
[----:B------:R0:W-:Y:S04]  /*20890*/  LDGSTS.E.BYPASS.LTC128B.128 [R37+0x15c00], desc[UR48][R2.64], !P3 ;  /* 0x15c0000002257fae */ /* 0x0001e8000d901d70 */
[----:B------:R0:W-:Y:S04]  /*208a0*/  LDGSTS.E.BYPASS.LTC128B.128 [R37+0x19c00], desc[UR48][R2.64+0x80], !P2 ;  /* 0x19c0008002257fae */ /* 0x0001e8000d101d70 */
[----:B------:R0:W-:Y:S02]  /*208b0*/  LDGSTS.E.BYPASS.LTC128B.128 [R37+0x1dc00], desc[UR48][R2.64+0x100], !P0 ;  /* 0x1dc0010002257fae */ /* 0x0001e4000c101d70 */
.L_x_743:
[----:B------:R-:W-:Y:S05]  /*208c0*/  BSYNC B0 ;  /* 0x0000000000007941 */ /* 0x000fea0003800000 */
.L_x_742:
[----:B------:R-:W-:Y:S01]  /*208d0*/  NOP ;  /* 0x0000000000007918 */ /* 0x000fe20000000000 */
[----:B------:R-:W-:-:S13]  /*208e0*/  PLOP3.LUT P0, PT, PT, PT, PT, 0x80, 0x0 ;  /* 0x000000000000781c */ /* 0x000fda0003f0f070 */
.L_x_744:
[----:B------:R-:W-:Y:S02]  /*208f0*/  PLOP3.LUT P1, PT, P1, P0, PT, 0xa2, 0x0 ;  /* 0x000000000000781c */ /* 0x000fe40000f21472 */
[----:B------:R-:W-:-:S08]  /*20900*/  @P0 R2UR P1, UR4, R22 ;  /* 0x00000000160402ca */ /* 0x000fd00000020000 */
[----:B------:R-:W-:-:S05]  /*20910*/  @P0 PLOP3.LUT P0, PT, P1, PT, PT, 0x80, 0x0 ;  /* 0x000000000000081c */ /* 0x000fca0000f0f070 */
[----:B------:R-:W-:Y:S01]  /*20920*/  @!P1 SYNCS.ARRIVE.TRANS64.RED.A0T1 RZ, [UR4+0x30800], RZ ;  /* 0x030800ffffff99a7 */ /* 0x000fe20008200404 */
[----:B------:R-:W-:Y:S07]  /*20930*/  @!P1 ARRIVES.LDGSTSBAR.64.TRANSCNT [UR4+0x30800] ;  /* 0x03080000ff0099b0 */ /* 0x000fee0008000a84 */
[----:B------:R-:W-:Y:S05]  /*20940*/  @P0 BRA.U.ANY `(.L_x_744) ;  /* 0xfffffffd00e80947 */ /* 0x000fea000393ffff */
[----:B0-----:R-:W2:Y:S02]  /*20950*/  LDL.LU R2, [R1+0x2c] ;  /* 0x00002c0001027983 */ /* 0x001ea40000300800 */
[----:B--2---:R-:W-:-:S04]  /*20960*/  IADD3 R2, R2, 0x1, RZ ;  /* 0x0000000102027810 */ /* 0x004fc80007ffe0ff */
[----:B------:R-:W-:Y:S01]  /*20970*/  LEA.HI R0, R2, R2, RZ, 0x1 ;  /* 0x0000000202007211 */ /* 0x000fe200078f08ff */
[----:B------:R0:W-:Y:S03]  /*20980*/  STL [R1+0x2c], R2 ;  /* 0x00002c0201007387 */ /* 0x0001e60000100800 */
[----:B------:R-:W-:-:S05]  /*20990*/  LOP3.LUT R0, R0, 0xfffffffe, RZ, 0xc0, !PT ;  /* 0xfffffffe00007812 */ /* 0x000fca00078ec0ff */
[----:B------:R-:W-:-:S05]  /*209a0*/  IMAD.IADD R0, R2, 0x1, -R0 ;  /* 0x0000000102007824 */ /* 0x000fca00078e0a00 */
[----:B------:R-:W-:Y:S01]  /*209b0*/  SHF.L.U32 R3, R0, 0x1f, RZ ;  /* 0x0000001f00037819 */ /* 0x000fe200000006ff */
[----:B------:R-:W-:Y:S01]  /*209c0*/  NOP ;  /* 0x0000000000007918 */ /* 0x000fe20000000000 */
[----:B0-----:R-:W2:Y:S01]  /*209d0*/  LDL.LU R2, [R1+0x1c] ;  /* 0x00001c0001027983 */ /* 0x001ea20000300800 */
[----:B------:R0:W-:Y:S01]  /*209e0*/  SYNCS.ARRIVE.TRANS64.A1T0 RZ, [R22+URZ+0x30800], RZ ;  /* 0x030800ff16ff79a7 */ /* 0x0001e2000810003f */
[----:B------:R-:W-:Y:S01]  /*209f0*/  BSSY B0, `(.L_x_745) ;  /* 0x0000004000007945 */ /* 0x000fe20003800000 */
[----:B------:R-:W1:Y:S01]  /*20a00*/  SYNCS.PHASECHK.TRANS64.TRYWAIT P0, [R22+URZ+0x30820], R3 ;  /* 0x03082003160075a7 */ /* 0x000e62000800017f */
[----:B--2---:R-:W-:Y:S02]  /*20a10*/  VIADD R6, R2, 0xfffffffe ;  /* 0xfffffffe02067836 */ /* 0x004fe40000000000 */
[----:B01----:R-:W-:Y:S05]  /*20a20*/  @!P0 BRA `(.L_x_746) ;  /* 0x0000004c00788947 */ /* 0x003fea0003800000 */
.L_x_880:
[----:B------:R-:W-:Y:S05]  /*20a30*/  BSYNC B0 ;  /* 0x0000000000007941 */ /* 0x000fea0003800000 */
.L_x_745:
[----:B------:R-:W2:Y:S01]  /*20a40*/  LDL R0, [R1+0x8] ;  /* 0x0000080001007983 */ /* 0x000ea20000100800 */
[----:B------:R-:W-:Y:S01]  /*20a50*/  BSSY B0, `(.L_x_747) ;  /* 0x000010a000007945 */ /* 0x000fe20003800000 */
[----:B--2---:R-:W-:-:S13]  /*20a60*/  ISETP.GE.AND P0, PT, R6, R0, PT ;  /* 0x000000000600720c */ /* 0x004fda0003f06270 */
[----:B------:R-:W-:Y:S05]  /*20a70*/  @!P0 BRA `(.L_x_748) ;  /* 0x00000010001c8947 */ /* 0x000fea0003800000 */
[----:B------:R-:W-:Y:S01]  /*20a80*/  ULDC UR4, c[0x0][0x2f4] ;  /* 0x0000bd0000047ab9 */ /* 0x000fe20000000800 */
[----:B------:R-:W-:Y:S01]  /*20a90*/  IMAD.MOV.U32 R10, RZ, RZ, R26 ;  /* 0x000000ffff0a7224 */ /* 0x000fe200078e001a */
[----:B------:R-:W-:Y:S01]  /*20aa0*/  ISETP.GE.AND P3, PT, R32, UR4, PT ;  /* 0x0000000420007c0c */ /* 0x000fe2000bf66270 */
[----:B------:R-:W-:Y:S01]  /*20ab0*/  IMAD.MOV.U32 R17, RZ, RZ, R28 ;  /* 0x000000ffff117224 */ /* 0x000fe200078e001c */
[----:B------:R-:W-:Y:S01]  /*20ac0*/  ISETP.GE.AND P2, PT, R35, UR4, PT ;  /* 0x0000000423007c0c */ /* 0x000fe2000bf46270 */
[----:B------:R-:W-:Y:S01]  /*20ad0*/  IMAD.MOV.U32 R30, RZ, RZ, R25 ;  /* 0x000000ffff1e7224 */ /* 0x000fe200078e0019 */
[----:B------:R-:W-:-:S13]  /*20ae0*/  ISETP.GE.AND P1, PT, R33, UR4, PT ;  /* 0x0000000421007c0c */ /* 0x000fda000bf26270 */
.L_x_761:
[----:B------:R-:W2:Y:S01]  /*20af0*/  LDL R2, [R1+0xc] ;  /* 0x00000c0001027983 */ /* 0x000ea20000100800 */
[----:B------:R-:W1:Y:S03]  /*20b00*/  LDC R9, c[0x0][0x430] ;  /* 0x00010c00ff097b82 */ /* 0x000e660000000800 */
[----:B------:R-:W3:Y:S04]  /*20b10*/  LDL R7, [R1+0x10] ;  /* 0x0000100001077983 */ /* 0x000ee80000100800 */
[----:B------:R-:W4:Y:S01]  /*20b20*/  LDL R8, [R1+0x3c] ;  /* 0x00003c0001087983 */ /* 0x000f220000100800 */
[----:B------:R-:W0:Y:S01]  /*20b30*/  S2R R0, SR_TID.X ;  /* 0x0000000000007919 */ /* 0x000e220000002100 */
[----:B------:R-:W0:Y:S01]  /*20b40*/  S2R R5, SR_TID.X ;  /* 0x0000000000057919 */ /* 0x000e220000002100 */
[----:B-1----:R-:W-:-:S13]  /*20b50*/  ISETP.NE.AND P0, PT, R9, 0x1, PT ;  /* 0x000000010900780c */ /* 0x002fda0003f05270 */
[----:B0-----:R-:W0:Y:S01]  /*20b60*/  @P0 LDC R3, c[0x0][0x434] ;  /* 0x00010d00ff030b82 */ /* 0x001e220000000800 */
[----:B------:R-:W-:-:S04]  /*20b70*/  LOP3.LUT R0, R0, 0x7f, RZ, 0xc0, !PT ;  /* 0x0000007f00007812 */ /* 0x000fc800078ec0ff */
[----:B------:R-:W-:Y:S01]  /*20b80*/  SHF.R.U32.HI R0, RZ, 0x3, R0 ;  /* 0x00000003ff007819 */ /* 0x000fe20000011600 */
[----:B------:R-:W-:-:S05]  /*20b90*/  IMAD.SHL.U32 R5, R5, 0x10, RZ ;  /* 0x0000001005057824 */ /* 0x000fca00078e00ff */
[----:B------:R-:W-:Y:S02]  /*20ba0*/  LOP3.LUT R5, R0, 0x70, R5, 0xf8, !PT ;  /* 0x0000007000057812 */ /* 0x000fe400078ef805 */
[----:B------:R-:W1:Y:S02]  /*20bb0*/  @P0 LDC R0, c[0x0][0x438] ;  /* 0x00010e00ff000b82 */ /* 0x000e640000000800 */
[----:B------:R-:W-:Y:S01]  /*20bc0*/  ISETP.GT.U32.AND P4, PT, R5, 0x5f, PT ;  /* 0x0000005f0500780c */ /* 0x000fe20003f84070 */
[----:B------:R-:W-:Y:S01]  /*20bd0*/  VIADD R26, R10, 0x1 ;  /* 0x000000010a1a7836 */ /* 0x000fe20000000000 */
[----:B------:R-:W-:Y:S05]  /*20be0*/  YIELD ;  /* 0x0000000000007946 */ /* 0x000fea0003800000 */
[----:B------:R-:W-:-:S02]  /*20bf0*/  IMAD.MOV.U32 R25, RZ, RZ, R6 ;  /* 0x000000ffff197224 */ /* 0x000fc400078e0006 */
[----:B--2---:R-:W-:-:S04]  /*20c00*/  IMAD R4, R6, 0x60, R2 ;  /* 0x0000006006047824 */ /* 0x004fc800078e0202 */
[----:B------:R-:W-:-:S04]  /*20c10*/  IMAD.IADD R4, R5, 0x1, R4 ;  /* 0x0000000105047824 */ /* 0x000fc800078e0204 */
[----:B0-----:R-:W-:-:S04]  /*20c20*/  @P0 IMAD.HI.U32 R3, R4, R3, RZ ;  /* 0x0000000304030227 */ /* 0x001fc800078e00ff */
[----:B------:R-:W-:Y:S01]  /*20c30*/  IMAD.MOV.U32 R2, RZ, RZ, R4 ;  /* 0x000000ffff027224 */ /* 0x000fe200078e0004 */
[----:B-1----:R-:W-:-:S05]  /*20c40*/  @P0 SHF.R.U32.HI R2, RZ, R0, R3 ;  /* 0x00000000ff020219 */ /* 0x002fca0000011603 */
[----:B------:R-:W-:-:S04]  /*20c50*/  IMAD.MOV R0, RZ, RZ, -R2 ;  /* 0x000000ffff007224 */ /* 0x000fc800078e0a02 */
[----:B------:R-:W-:Y:S02]  /*20c60*/  IMAD R9, R9, R0, R4 ;  /* 0x0000000009097224 */ /* 0x000fe400078e0204 */
[----:B------:R-:W0:Y:S01]  /*20c70*/  @!P4 LDC.64 R4, c[0x0][0x428] ;  /* 0x00010a00ff04cb82 */ /* 0x000e220000000a00 */
[----:B------:R-:W-:-:S03]  /*20c80*/  @!P4 SHF.R.S32.HI R3, RZ, 0x1f, R2 ;  /* 0x0000001fff03c819 */ /* 0x000fc60000011402 */
[----:B0-----:R-:W-:-:S04]  /*20c90*/  @!P4 IMAD.WIDE.U32 R2, R31, R4, R2 ;  /* 0x000000041f02c225 */ /* 0x001fc800078e0002 */
[----:B---3--:R-:W-:-:S04]  /*20ca0*/  @!P4 IMAD R4, R7, R4, RZ ;  /* 0x000000040704c224 */ /* 0x008fc800078e02ff */
[----:B------:R-:W-:Y:S02]  /*20cb0*/  @!P4 IMAD R7, R31, R5, R4 ;  /* 0x000000051f07c224 */ /* 0x000fe400078e0204 */
[----:B------:R-:W0:Y:S02]  /*20cc0*/  @!P4 LDC.64 R4, c[0x0][0x418] ;  /* 0x00010600ff04cb82 */ /* 0x000e240000000a00 */
[----:B------:R-:W-:Y:S01]  /*20cd0*/  @!P4 IMAD.IADD R0, R7, 0x1, R3 ;  /* 0x000000010700c824 */ /* 0x000fe200078e0203 */
[----:B0-----:R-:W-:-:S04]  /*20ce0*/  @!P4 LEA R4, P0, R2, R4, 0x2 ;  /* 0x000000040204c211 */ /* 0x001fc800078010ff */
[----:B------:R-:W-:Y:S01]  /*20cf0*/  @!P4 LEA.HI.X R5, R2, R5, R0, 0x2, P0 ;  /* 0x000000050205c211 */ /* 0x000fe200000f1400 */
[----:B------:R-:W-:-:S06]  /*20d00*/  IMAD.MOV.U32 R0, RZ, RZ, RZ ;  /* 0x000000ffff007224 */ /* 0x000fcc00078e00ff */
[----:B------:R0:W5:Y:S01]  /*20d10*/  @!P4 LDG.E R0, desc[UR48][R4.64] ;  /* 0x000000300400c981 */ /* 0x000162000c1e1900 */
[----:B----4-:R-:W-:Y:S02]  /*20d20*/  ISETP.NE.AND P4, PT, R8, 0x3, PT ;  /* 0x000000030800780c */ /* 0x010fe40003f85270 */
[----:B------:R-:W-:-:S04]  /*20d30*/  ISETP.NE.AND P0, PT, R26, 0x2, PT ;  /* 0x000000021a00780c */ /* 0x000fc80003f05270 */
[----:B------:R-:W-:Y:S02]  /*20d40*/  SEL R28, RZ, 0x1, P0 ;  /* 0x00000001ff1c7807 */ /* 0x000fe40000000000 */
[----:B------:R-:W-:Y:S02]  /*20d50*/  SEL R26, R26, RZ, P0 ;  /* 0x000000ff1a1a7207 */ /* 0x000fe40000000000 */
[----:B------:R-:W-:-:S03]  /*20d60*/  LOP3.LUT R28, R17, R28, RZ, 0x3c, !PT ;  /* 0x0000001c111c7212 */ /* 0x000fc600078e3cff */
[----:B0-----:R-:W-:Y:S05]  /*20d70*/  @!P4 BRA `(.L_x_749) ;  /* 0x000000000004c947 */ /* 0x001fea0003800000 */
[----:B------:R-:W-:Y:S01]  /*20d80*/  BPT.TRAP 0x1 ;  /* 0x000000040000795c */ /* 0x000fe20000300000 */
.L_x_749:
[----:B------:R-:W-:Y:S01]  /*20d90*/  IMAD R7, R26, 0x8, R22 ;  /* 0x000000081a077824 */ /* 0x000fe200078e0216 */
[----:B------:R-:W-:Y:S01]  /*20da0*/  SHF.L.U32 R2, R28, 0x1f, RZ ;  /* 0x0000001f1c027819 */ /* 0x000fe200000006ff */
[----:B------:R-:W-:Y:S03]  /*20db0*/  BSSY B1, `(.L_x_750) ;  /* 0x0000003000017945 */ /* 0x000fe60003800000 */
[----:B------:R-:W0:Y:S02]  /*20dc0*/  SYNCS.PHASECHK.TRANS64.TRYWAIT P0, [R7+URZ+0x30840], R2 ;  /* 0x03084002070075a7 */ /* 0x000e24000800017f */
[----:B0-----:R-:W-:Y:S05]  /*20dd0*/  @!P0 BRA `(.L_x_751) ;  /* 0x0000004800a08947 */ /* 0x001fea0003800000 */
.L_x_881:
[----:B------:R-:W-:Y:S05]  /*20de0*/  BSYNC B1 ;  /* 0x0000000000017941 */ /* 0x000fea0003800000 */
.L_x_750:
[----:B------:R-:W2:Y:S01]  /*20df0*/  LDL R3, [R1] ;  /* 0x0000000001037983 */ /* 0x000ea20000100800 */
[----:B------:R-:W-:Y:S01]  /*20e00*/  SHF.R.S32.HI R20, RZ, 0x1f, R9 ;  /* 0x0000001fff147819 */ /* 0x000fe20000011409 */
[----:B------:R-:W-:Y:S01]  /*20e10*/  ULDC.64 UR4, c[0x0][0x300] ;  /* 0x0000c00000047ab9 */ /* 0x000fe20000000a00 */
[----:B-----5:R-:W-:Y:S01]  /*20e20*/  SHF.R.S32.HI R21, RZ, 0x1f, R0 ;  /* 0x0000001fff157819 */ /* 0x020fe20000011400 */
[----:B------:R-:W-:Y:S01]  /*20e30*/  ULDC.64 UR6, c[0x0][0x2e8] ;  /* 0x0000ba0000067ab9 */ /* 0x000fe20000000a00 */
[----:B------:R-:W-:Y:S02]  /*20e40*/  IMAD R5, R26, 0x4800, R36 ;  /* 0x000048001a057824 */ /* 0x000fe400078e0224 */
[----:B------:R-:W-:-:S04]  /*20e50*/  IMAD R4, R20, UR4, RZ ;  /* 0x0000000414047c24 */ /* 0x000fc8000f8e02ff */
[----:B------:R-:W-:Y:S01]  /*20e60*/  IMAD R4, R9, UR5, R4 ;  /* 0x0000000509047c24 */ /* 0x000fe2000f8e0204 */
[C---:B--2---:R-:W-:Y:S02]  /*20e70*/  LOP3.LUT P5, RZ, R3.reuse, 0x2, RZ, 0xc0, !PT ;  /* 0x0000000203ff7812 */ /* 0x044fe400078ac0ff */
[----:B------:R-:W-:Y:S01]  /*20e80*/  LOP3.LUT P4, RZ, R3, 0x1, RZ, 0xc0, !PT ;  /* 0x0000000103ff7812 */ /* 0x000fe2000788c0ff */
[----:B0-----:R-:W-:Y:S01]  /*20e90*/  IMAD.WIDE.U32 R2, R9, UR4, RZ ;  /* 0x0000000409027c25 */ /* 0x001fe2000f8e00ff */
        /* <DEDUP_REMOVED lines=13> */
[----:B------:R-:W2:Y:S01]  /*20f70*/  LDL R3, [R1] ;  /* 0x0000000001037983 */ /* 0x000ea20000100800 */
[----:B------:R-:W-:Y:S01]  /*20f80*/  SHF.L.U32 R4, R32, 0x1, RZ ;  /* 0x0000000120047819 */ /* 0x000fe200000006ff */
[----:B------:R-:W-:Y:S02]  /*20f90*/  IMAD R5, R5, 0x2, R22 ;  /* 0x0000000205057824 */ /* 0x000fe400078e0216 */
[----:B------:R-:W0:Y:S04]  /*20fa0*/  SHFL.IDX PT, R2, R8, RZ, 0x181f ;  /* 0x00181fff08027589 */ /* 0x000e2800000e0000 */
[----:B------:R-:W-:Y:S01]  /*20fb0*/  SHFL.IDX PT, R34, R6, 0x2, 0x181f ;  /* 0x00581f0006227f89 */ /* 0x000fe200000e0000 */
[----:B0-----:R-:W-:Y:S02]  /*20fc0*/  IADD3 R2, P0, R2, R4, RZ ;  /* 0x0000000402027210 */ /* 0x001fe40007f1e0ff */
[----:B--2---:R-:W-:-:S02]  /*20fd0*/  LOP3.LUT P6, RZ, R3, 0x4, RZ, 0xc0, !PT ;  /* 0x0000000403ff7812 */ /* 0x004fc400078cc0ff */
[----:B------:R-:W0:Y:S02]  /*20fe0*/  SHFL.IDX PT, R3, R6, RZ, 0x181f ;  /* 0x00181fff06037589 */ /* 0x000e2400000e0000 */
[----:B0-----:R-:W-:-:S09]  /*20ff0*/  IMAD.X R3, RZ, RZ, R3, P0 ;  /* 0x000000ffff037224 */ /* 0x001fd200000e0603 */
[----:B------:R-:W-:Y:S04]  /*21000*/  LDGSTS.E.BYPASS.LTC128B.128 [R5+0x1e400], desc[UR48][R2.64], !P6 ;  /* 0x1e40000002057fae */ /* 0x000fe8000f101d70 */
[----:B------:R-:W-:Y:S04]  /*21010*/  LDGSTS.E.BYPASS.LTC128B.128 [R5+0x21400], desc[UR48][R2.64+0x80], !P5 ;  /* 0x2140008002057fae */ /* 0x000fe8000e901d70 */
[----:B------:R0:W-:Y:S04]  /*21020*/  LDGSTS.E.BYPASS.LTC128B.128 [R5+0x24400], desc[UR48][R2.64+0x100], !P4 ;  /* 0x2440010002057fae */ /* 0x0001e8000e101d70 */
[----:B0-----:R-:W0:Y:S04]  /*21030*/  SHFL.IDX PT, R2, R8, 0x1, 0x181f ;  /* 0x00381f0008027f89 */ /* 0x001e2800000e0000 */
[----:B------:R-:W1:Y:S01]  /*21040*/  SHFL.IDX PT, R3, R6, 0x1, 0x181f ;  /* 0x00381f0006037f89 */ /* 0x000e6200000e0000 */
[----:B0-----:R-:W-:-:S05]  /*21050*/  IADD3 R2, P0, R2, R4, RZ ;  /* 0x0000000402027210 */ /* 0x001fca0007f1e0ff */
[----:B-1----:R-:W-:-:S05]  /*21060*/  IMAD.X R3, RZ, RZ, R3, P0 ;  /* 0x000000ffff037224 */ /* 0x002fca00000e0603 */
        /* <DEDUP_REMOVED lines=25> */
.L_x_895:
[----:B------:R-:W3:Y:S01]  /*21200*/  LDL R3, [R1] ;  /* 0x0000000001037983 */ /* 0x000ee20000100800 */
[----:B--2---:R-:W-:Y:S02]  /*21210*/  IADD3 R2, P0, R2, R4, RZ ;  /* 0x0000000402027210 */ /* 0x004fe40007f1e0ff */
[----:B---3--:R-:W-:-:S03]  /*21220*/  LOP3.LUT P6, RZ, R3, 0x4, RZ, 0xc0, !PT ;  /* 0x0000000403ff7812 */ /* 0x008fc600078cc0ff */
[----:B------:R-:W-:Y:S01]  /*21230*/  IMAD.X R3, RZ, RZ, R34, P0 ;  /* 0x000000ffff037224 */ /* 0x000fe200000e0622 */
[----:B------:R-:W-:-:S09]  /*21240*/  PLOP3.LUT P0, PT, PT, PT, PT, 0x80, 0x0 ;  /* 0x000000000000781c */ /* 0x000fd20003f0f070 */
[----:B------:R-:W-:Y:S01]  /*21250*/  @!PT LDS RZ, [RZ] ;  /* 0x00000000fffff984 */ /* 0x000fe20000000800 */
[----:B------:R-:W-:Y:S01]  /*21260*/  @!PT LDS RZ, [RZ] ;  /* 0x00000000fffff984 */ /* 0x000fe20000000800 */
[----:B------:R-:W-:Y:S01]  /*21270*/  @!PT LDS RZ, [RZ] ;  /* 0x00000000fffff984 */ /* 0x000fe20000000800 */
[----:B------:R1:W-:Y:S04]  /*21280*/  LDGSTS.E.BYPASS.LTC128B.128 [R5+0x20c00], desc[UR48][R2.64], !P6 ;  /* 0x20c0000002057fae */ /* 0x0003e8000f101d70 */
[----:B------:R1:W-:Y:S04]  /*21290*/  LDGSTS.E.BYPASS.LTC128B.128 [R5+0x23c00], desc[UR48][R2.64+0x80], !P5 ;  /* 0x23c0008002057fae */ /* 0x0003e8000e901d70 */
[----:B------:R1:W-:Y:S01]  /*212a0*/  LDGSTS.E.BYPASS.LTC128B.128 [R5+0x26c00], desc[UR48][R2.64+0x100], !P4 ;  /* 0x26c0010002057fae */ /* 0x0003e2000e101d70 */
[----:B------:R-:W-:Y:S01]  /*212b0*/  NOP ;  /* 0x0000000000007918 */ /* 0x000fe20000000000 */
.L_x_753:
[----:B------:R-:W-:Y:S02]  /*212c0*/  PLOP3.LUT P4, PT, P4, P0, PT, 0xa2, 0x0 ;  /* 0x000000000000781c */ /* 0x000fe40002781472 */
[----:B------:R-:W-:-:S08]  /*212d0*/  @P0 R2UR P4, UR4, R7 ;  /* 0x00000000070402ca */ /* 0x000fd00000080000 */
[----:B------:R-:W-:-:S05]  /*212e0*/  @P0 PLOP3.LUT P0, PT, P4, PT, PT, 0x80, 0x0 ;  /* 0x000000000000081c */ /* 0x000fca000270f070 */
[----:B------:R-:W-:Y:S01]  /*212f0*/  @!P4 SYNCS.ARRIVE.TRANS64.RED.A0T1 RZ, [UR4+0x30830], RZ ;  /* 0x030830ffffffc9a7 */ /* 0x000fe20008200404 */
[----:B------:R-:W-:Y:S07]  /*21300*/  @!P4 ARRIVES.LDGSTSBAR.64.TRANSCNT [UR4+0x30830] ;  /* 0x03083000ff00c9b0 */ /* 0x000fee0008000a84 */
[----:B------:R-:W-:Y:S05]  /*21310*/  @P0 BRA.U.ANY `(.L_x_753) ;  /* 0xfffffffd00e80947 */ /* 0x000fea000393ffff */
[----:B------:R-:W-:Y:S01]  /*21320*/  NOP ;  /* 0x0000000000007918 */ /* 0x000fe20000000000 */
[----:B-1----:R-:W2:Y:S02]  /*21330*/  LDL R2, [R1+0x3c] ;  /* 0x00003c0001027983 */ /* 0x002ea40000100800 */
[----:B--2---:R-:W-:-:S13]  /*21340*/  ISETP.NE.AND P5, PT, R2, 0x3, PT ;  /* 0x000000030200780c */ /* 0x004fda0003fa5270 */
[----:B------:R-:W-:Y:S05]  /*21350*/  @!P5 BRA `(.L_x_754) ;  /* 0x000000000004d947 */ /* 0x000fea0003800000 */
[----:B------:R-:W-:Y:S01]  /*21360*/  BPT.TRAP 0x1 ;  /* 0x000000040000795c */ /* 0x000fe20000300000 */
.L_x_754:
[----:B------:R1:W-:Y:S01]  /*21370*/  SYNCS.ARRIVE.TRANS64.A1T0 RZ, [R7+URZ+0x30830], RZ ;  /* 0x030830ff07ff79a7 */ /* 0x0003e2000810003f */
[----:B------:R-:W-:Y:S05]  /*21380*/  @!P5 BRA `(.L_x_755) ;  /* 0x000000000004d947 */ /* 0x000fea0003800000 */
[----:B------:R-:W-:Y:S01]  /*21390*/  BPT.TRAP 0x1 ;  /* 0x000000040000795c */ /* 0x000fe20000300000 */
.L_x_755:
[----:B------:R-:W-:Y:S01]  /*213a0*/  SHF.L.U32 R2, R17, 0x1f, RZ ;  /* 0x0000001f11027819 */ /* 0x000fe200000006ff */
[----:B0-----:R-:W-:Y:S01]  /*213b0*/  IMAD R6, R10, 0x8, R22 ;  /* 0x000000080a067824 */ /* 0x001fe200078e0216 */
[----:B------:R-:W-:Y:S03]  /*213c0*/  BSSY B1, `(.L_x_756) ;  /* 0x0000003000017945 */ /* 0x000fe60003800000 */
[----:B------:R-:W0:Y:S02]  /*213d0*/  SYNCS.PHASECHK.TRANS64.TRYWAIT P0, [R6+URZ+0x30860], R2 ;  /* 0x03086002060075a7 */ /* 0x000e24000800017f */
[----:B0-----:R-:W-:Y:S05]  /*213e0*/  @!P0 BRA `(.L_x_757) ;  /* 0x0000004c002c8947 */ /* 0x001fea0003800000 */
.L_x_896:
[----:B------:R-:W-:Y:S05]  /*213f0*/  BSYNC B1 ;  /* 0x0000000000017941 */ /* 0x000fea0003800000 */
.L_x_756:
[----:B------:R-:W1:Y:S01]  /*21400*/  LDL R5, [R1+0x4] ;  /* 0x0000040001057983 */ /* 0x000e620000100800 */
[----:B------:R-:W2:Y:S01]  /*21410*/  S2R R3, SR_TID.X ;  /* 0x0000000000037919 */ /* 0x000ea20000002100 */
[----:B------:R-:W-:Y:S01]  /*21420*/  UMOV UR4, 0xffffffff ;  /* 0xffffffff00047882 */ /* 0x000fe20000000000 */
[----:B--2---:R-:W-:-:S04]  /*21430*/  LOP3.LUT R3, R3, 0x7f, RZ, 0xc0, !PT ;  /* 0x0000007f03037812 */ /* 0x004fc800078ec0ff */
[----:B------:R-:W-:Y:S01]  /*21440*/  SHF.R.U32.HI R3, RZ, 0x3, R3 ;  /* 0x00000003ff037819 */ /* 0x000fe20000011603 */
[----:B-1----:R-:W-:Y:S02]  /*21450*/  IMAD R7, R30, -0x60, R5 ;  /* 0xffffffa01e077824 */ /* 0x002fe400078e0205 */
[----:B------:R-:W-:Y:S02]  /*21460*/  IMAD R5, R10, 0x4800, R36 ;  /* 0x000048000a057824 */ /* 0x000fe400078e0224 */
[----:B------:R-:W-:Y:S01]  /*21470*/  IMAD.IADD R7, R7, 0x1, -R3 ;  /* 0x0000000107077824 */ /* 0x000fe200078e0a03 */
[----:B------:R-:W-:Y:S06]  /*21480*/  BRA.DIV UR4, `(.L_x_758) ;  /* 0x0000004e04187947 */ /* 0x000fec000b800000 */
[----:B0-----:R-:W0:Y:S01]  /*21490*/  SHFL.IDX PT, R2, R23, RZ, 0x181f ;  /* 0x00181fff17027589 */ /* 0x001e2200000e0000 */
[----:B------:R-:W-:-:S03]  /*214a0*/  IMAD R5, R5, 0x2, R22 ;  /* 0x0000000205057824 */ /* 0x000fc600078e0216 */
[----:B------:R-:W1:Y:S01]  /*214b0*/  SHFL.IDX PT, R3, R24, RZ, 0x181f ;  /* 0x00181fff18037589 */ /* 0x000e6200000e0000 */
[----:B0-----:R-:W-:-:S05]  /*214c0*/  IADD3 R2, P0, R2, R4, RZ ;  /* 0x0000000402027210 */ /* 0x001fca0007f1e0ff */
[----:B-1----:R-:W-:Y:S01]  /*214d0*/  IMAD.X R3, RZ, RZ, R3, P0 ;  /* 0x000000ffff037224 */ /* 0x002fe200000e0603 */
[----:B------:R-:W-:-:S13]  /*214e0*/  ISETP.LT.OR P0, PT, R7, 0x1, P3 ;  /* 0x000000010700780c */ /* 0x000fda0001f01670 */
[----:B------:R-:W-:Y:S01]  /*214f0*/  @!PT LDS RZ, [RZ] ;  /* 0x00000000fffff984 */ /* 0x000fe20000000800 */
        /* <DEDUP_REMOVED lines=46> */
[----:B0-2---:R0:W1:Y:S02]  /*217e0*/  SHFL.IDX PT, R2, R23, 0x5, 0x181f ;  /* 0x00b81f0017027f89 */ /* 0x00506400000e0000 */
.L_x_910:
[----:B-1----:R-:W-:Y:S01]  /*217f0*/  IADD3 R2, P0, R2, R4, RZ ;  /* 0x0000000402027210 */ /* 0x002fe20007f1e0ff */
        /* <DEDUP_REMOVED lines=14> */
[----:B-1----:R-:W-:Y:S01]  /*218e0*/  IMAD.WIDE.U32 R2, R9, UR4, RZ ;  /* 0x0000000409027c25 */ /* 0x002fe2000f8e00ff */
[----:B------:R-:W-:-:S03]  /*218f0*/  ULDC.64 UR4, c[0x0][0x338] ;  /* 0x0000ce0000047ab9 */ /* 0x000fc60000000a00 */
[----:B------:R-:W-:Y:S01]  /*21900*/  IMAD R21, R21, UR4, RZ ;  /* 0x0000000415157c24 */ /* 0x000fe2000f8e02ff */
[----:B------:R-:W-:-:S03]  /*21910*/  IADD3 R3, R3, R7, RZ ;  /* 0x0000000703037210 */ /* 0x000fc60007ffe0ff */
[C---:B------:R-:W-:Y:S02]  /*21920*/  IMAD R21, R0.reuse, UR5, R21 ;  /* 0x0000000500157c24 */ /* 0x040fe4000f8e0215 */
[----:B------:R-:W-:Y:S01]  /*21930*/  IMAD.WIDE.U32 R2, R0, UR4, R2 ;  /* 0x0000000400027c25 */ /* 0x000fe2000f8e0002 */
[----:B------:R-:W-:Y:S01]  /*21940*/  ULDC.64 UR4, c[0x0][0x330] ;  /* 0x0000cc0000047ab9 */ /* 0x000fe20000000a00 */
[----:B------:R-:W-:Y:S02]  /*21950*/  NOP ;  /* 0x0000000000007918 */ /* 0x000fe40000000000 */
[----:B------:R-:W-:Y:S02]  /*21960*/  IMAD.IADD R3, R3, 0x1, R21 ;  /* 0x0000000103037824 */ /* 0x000fe400078e0215 */
[----:B------:R-:W-:-:S04]  /*21970*/  IMAD.WIDE.U32 R2, R18, UR4, R2 ;  /* 0x0000000412027c25 */ /* 0x000fc8000f8e0002 */
[----:B------:R-:W-:Y:S01]  /*21980*/  IMAD R3, R18, UR5, R3 ;  /* 0x0000000512037c24 */ /* 0x000fe2000f8e0203 */
[----:B0-----:R-:W-:-:S04]  /*21990*/  LEA R23, P0, R2, UR6, 0x1 ;  /* 0x0000000602177c11 */ /* 0x001fc8000f8008ff */
[----:B------:R-:W-:Y:S02]  /*219a0*/  LEA.HI.X R24, R2, UR7, R3, 0x1, P0 ;  /* 0x0000000702187c11 */ /* 0x000fe400080f0c03 */
[----:B------:R-:W-:-:S13]  /*219b0*/  PLOP3.LUT P0, PT, PT, PT, PT, 0x80, 0x0 ;  /* 0x000000000000781c */ /* 0x000fda0003f0f070 */
.L_x_759:
        /* <DEDUP_REMOVED lines=11> */
.L_x_760:
[----:B------:R-:W2:Y:S01]  /*21a70*/  LDL R0, [R1+0x8] ;  /* 0x0000080001007983 */ /* 0x000ea20000100800 */
[----:B------:R0:W-:Y:S01]  /*21a80*/  SYNCS.ARRIVE.TRANS64.A1T0 RZ, [R6+URZ+0x30850], RZ ;  /* 0x030850ff06ff79a7 */ /* 0x0001e2000810003f */
[----:B------:R-:W-:Y:S02]  /*21a90*/  IMAD.MOV.U32 R10, RZ, RZ, R26 ;  /* 0x000000ffff0a7224 */ /* 0x000fe400078e001a */
[----:B------:R-:W-:Y:S02]  /*21aa0*/  IMAD.MOV.U32 R17, RZ, RZ, R28 ;  /* 0x000000ffff117224 */ /* 0x000fe400078e001c */
[----:B------:R-:W-:Y:S02]  /*21ab0*/  IMAD.MOV.U32 R30, RZ, RZ, R25 ;  /* 0x000000ffff1e7224 */ /* 0x000fe400078e0019 */
[C---:B0-----:R-:W-:Y:S01]  /*21ac0*/  VIADD R6, R25.reuse, 0xffffffff ;  /* 0xffffffff19067836 */ /* 0x041fe20000000000 */
[----:B--2---:R-:W-:-:S13]  /*21ad0*/  ISETP.GT.AND P0, PT, R25, R0, PT ;  /* 0x000000001900720c */ /* 0x004fda0003f04270 */
[----:B------:R-:W-:Y:S05]  /*21ae0*/  @P0 BRA `(.L_x_761) ;  /* 0xfffffff000000947 */ /* 0x000fea000383ffff */
.L_x_748:
[----:B------:R-:W-:Y:S05]  /*21af0*/  BSYNC B0 ;  /* 0x0000000000007941 */ /* 0x000fea0003800000 */
.L_x_747:
        /* <DEDUP_REMOVED lines=11> */
[----:B0-----:R-:W2:Y:S01]  /*21bb0*/  @P0 ATOMG.E.ADD.STRONG.GPU PT, R3, desc[UR48][R2.64], R5 ;  /* 0x00000005020309a8 */ /* 0x001ea200081ee1f0 */
[----:B------:R-:W0:Y:S02]  /*21bc0*/  S2R R4, SR_LTMASK ;  /* 0x0000000000047919 */ /* 0x000e240000003900 */
[----:B0-----:R-:W-:-:S04]  /*21bd0*/  LOP3.LUT R4, R4, UR4, RZ, 0xc0, !PT ;  /* 0x0000000404047c12 */ /* 0x001fc8000f8ec0ff */
[----:B------:R-:W0:Y:S01]  /*21be0*/  POPC R7, R4 ;  /* 0x0000000400077309 */ /* 0x000e220000000000 */
[----:B--2---:R-:W0:Y:S02]  /*21bf0*/  SHFL.IDX PT, R0, R3, R0, 0x1f ;  /* 0x00001f0003007589 */ /* 0x004e2400000e0000 */
[----:B0-----:R-:W-:-:S07]  /*21c00*/  IADD3 R16, R0, UR38, R7 ;  /* 0x0000002600107c10 */ /* 0x001fce000fffe007 */
.L_x_763:
[----:B------:R-:W-:Y:S05]  /*21c10*/  BSYNC B0 ;  /* 0x0000000000007941 */ /* 0x000fea0003800000 */
.L_x_762:
[----:B------:R-:W2:Y:S02]  /*21c20*/  LDL R0, [R1+0x3c] ;  /* 0x00003c0001007983 */ /* 0x000ea40000100800 */
[----:B--2---:R-:W-:-:S13]  /*21c30*/  ISETP.NE.AND P0, PT, R0, 0x3, PT ;  /* 0x000000030000780c */ /* 0x004fda0003f05270 */
[----:B------:R-:W-:Y:S05]  /*21c40*/  @!P0 BRA `(.L_x_764) ;  /* 0x0000000000048947 */ /* 0x000fea0003800000 */
[----:B------:R-:W-:Y:S01]  /*21c50*/  BPT.TRAP 0x1 ;  /* 0x000000040000795c */ /* 0x000fe20000300000 */
.L_x_764:
[----:B------:R-:W2:Y:S01]  /*21c60*/  LDL.LU R2, [R1+0x4] ;  /* 0x0000040001027983 */ /* 0x000ea20000300800 */
[----:B------:R-:W-:Y:S01]  /*21c70*/  IMAD R0, R26, 0x8, R22 ;  /* 0x000000081a007824 */ /* 0x000fe200078e0216 */
[----:B0-----:R-:W-:Y:S01]  /*21c80*/  SHF.L.U32 R3, R28, 0x1f, RZ ;  /* 0x0000001f1c037819 */ /* 0x001fe200000006ff */
[----:B------:R-:W-:Y:S03]  /*21c90*/  BSSY B0, `(.L_x_765) ;  /* 0x0000004000007945 */ /* 0x000fe60003800000 */
[----:B------:R-:W0:Y:S01]  /*21ca0*/  SYNCS.PHASECHK.TRANS64.TRYWAIT P0, [R0+URZ+0x30860], R3 ;  /* 0x03086003000075a7 */ /* 0x000e22000800017f */
[----:B--2---:R-:W-:Y:S01]  /*21cb0*/  IMAD R6, R25, -0x60, R2 ;  /* 0xffffffa019067824 */ /* 0x004fe200078e0202 */
[----:B0-----:R-:W-:Y:S06]  /*21cc0*/  @!P0 BRA `(.L_x_766) ;  /* 0x0000004c001c8947 */ /* 0x001fec0003800000 */
.L_x_911:
[----:B------:R-:W-:Y:S05]  /*21cd0*/  BSYNC B0 ;  /* 0x0000000000007941 */ /* 0x000fea0003800000 */
.L_x_765:
[----:B------:R-:W1:Y:S01]  /*21ce0*/  S2R R2, SR_TID.X ;  /* 0x0000000000027919 */ /* 0x000e620000002100 */
[----:B------:R-:W-:Y:S01]  /*21cf0*/  UMOV UR4, 0xffffffff ;  /* 0xffffffff00047882 */ /* 0x000fe20000000000 */
[----:B------:R-:W-:Y:S01]  /*21d00*/  IMAD R7, R26, 0x4800, R36 ;  /* 0x000048001a077824 */ /* 0x000fe200078e0224 */
[----:B-1----:R-:W-:-:S04]  /*21d10*/  LOP3.LUT R2, R2, 0x7f, RZ, 0xc0, !PT ;  /* 0x0000007f02027812 */ /* 0x002fc800078ec0ff */
[----:B------:R-:W-:-:S05]  /*21d20*/  SHF.R.U32.HI R2, RZ, 0x3, R2 ;  /* 0x00000003ff027819 */ /* 0x000fca0000011602 */
[----:B------:R-:W-:Y:S01]  /*21d30*/  IMAD.IADD R6, R6, 0x1, -R2 ;  /* 0x0000000106067824 */ /* 0x000fe200078e0a02 */
[----:B------:R-:W-:Y:S06]  /*21d40*/  BRA.DIV UR4, `(.L_x_767) ;  /* 0x0000004e04107947 */ /* 0x000fec000b800000 */
[----:B------:R-:W1:Y:S01]  /*21d50*/  SHFL.IDX PT, R14, R23, RZ, 0x181f ;  /* 0x00181fff170e7589 */ /* 0x000e6200000e0000 */
        /* <DEDUP_REMOVED lines=44> */
[----:B------:R-:W-:-:S03]  /*22020*/  ISETP.LT.OR P4, PT, R6, 0x31, P0 ;  /* 0x000000310600780c */ /* 0x000fc60000781670 */
[----:B------:R-:W2:Y:S04]  /*22030*/  SHFL.IDX PT, R24, R24, 0x5, 0x181f ;  /* 0x00b81f0018187f89 */ /* 0x000ea800000e0000 */
[----:B------:R-:W-:Y:S06]  /*22040*/  LDGSTS.E.BYPASS.LTC128B.128 [R4+0x4c00], desc[UR48][R2.64+0x80], !P3 ;  /* 0x04c0008002047fae */ /* 0x000fec000d901d70 */
        /* <DEDUP_REMOVED lines=10> */
.L_x_925:
        /* <DEDUP_REMOVED lines=13> */
.L_x_768:
[----:B------:R-:W-:Y:S02]  /*221c0*/  PLOP3.LUT P1, PT, P1, P0, PT, 0xa2, 0x0 ;  /* 0x000000000000781c */ /* 0x000fe40000f21472 */
[----:B------:R-:W-:-:S08]  /*221d0*/  @P0 R2UR P1, UR4, R0 ;  /* 0x00000000000402ca */ /* 0x000fd00000020000 */
[----:B------:R-:W-:-:S05]  /*221e0*/  @P0 PLOP3.LUT P0, PT, P1, PT, PT, 0x80, 0x0 ;  /* 0x000000000000081c */ /* 0x000fca0000f0f070 */
[----:B------:R-:W-:Y:S01]  /*221f0*/  @!P1 SYNCS.ARRIVE.TRANS64.RED.A0T1 RZ, [UR4+0x30850], RZ ;  /* 0x030850ffffff99a7 */ /* 0x000fe20008200404 */
[----:B------:R-:W-:Y:S07]  /*22200*/  @!P1 ARRIVES.LDGSTSBAR.64.TRANSCNT [UR4+0x30850] ;  /* 0x03085000ff0099b0 */ /* 0x000fee0008000a84 */
[----:B------:R-:W-:Y:S05]  /*22210*/  @P0 BRA.U.ANY `(.L_x_768) ;  /* 0xfffffffd00e80947 */ /* 0x000fea000393ffff */
[----:B------:R-:W-:Y:S01]  /*22220*/  NOP ;  /* 0x0000000000007918 */ /* 0x000fe20000000000 */
[----:B0-----:R-:W2:Y:S02]  /*22230*/  LDL R2, [R1+0x3c] ;  /* 0x00003c0001027983 */ /* 0x001ea40000100800 */
[----:B--2---:R-:W-:-:S13]  /*22240*/  ISETP.NE.AND P2, PT, R2, 0x3, PT ;  /* 0x000000030200780c */ /* 0x004fda0003f45270 */
[----:B------:R-:W-:Y:S05]  /*22250*/  @!P2 BRA `(.L_x_769) ;  /* 0x000000000004a947 */ /* 0x000fea0003800000 */
[----:B------:R-:W-:Y:S01]  /*22260*/  BPT.TRAP 0x1 ;  /* 0x000000040000795c */ /* 0x000fe20000300000 */
.L_x_769:
[----:B------:R1:W-:Y:S01]  /*22270*/  SYNCS.ARRIVE.TRANS64.A1T0 RZ, [R0+URZ+0x30850], RZ ;  /* 0x030850ff00ff79a7 */ /* 0x0003e2000810003f */
[----:B------:R-:W-:-:S05]  /*22280*/  VIADD R26, R26, 0x1 ;  /* 0x000000011a1a7836 */ /* 0x000fca0000000000 */
[----:B------:R-:W-:-:S04]  /*22290*/  ISETP.NE.AND P0, PT, R26, 0x2, PT ;  /* 0x000000021a00780c */ /* 0x000fc80003f05270 */
[----:B------:R-:W-:Y:S02]  /*222a0*/  SEL R3, RZ, 0x1, P0 ;  /* 0x00000001ff037807 */ /* 0x000fe40000000000 */
[----:B------:R-:W-:Y:S02]  /*222b0*/  SEL R26, R26, RZ, P0 ;  /* 0x000000ff1a1a7207 */ /* 0x000fe40000000000 */
[----:B-1----:R-:W-:-:S07]  /*222c0*/  LOP3.LUT R28, R28, R3, RZ, 0x3c, !PT ;  /* 0x000000031c1c7212 */ /* 0x002fce00078e3cff */
.L_x_726:
[----:B------:R-:W-:Y:S05]  /*222d0*/  BSYNC B7 ;  /* 0x0000000000077941 */ /* 0x000fea0003800000 */
.L_x_724:
[----:B------:R-:W2:Y:S02]  /*222e0*/  LDL R0, [R1] ;  /* 0x0000000001007983 */ /* 0x000ea40000100800 */
[----:B--2---:R-:W-:-:S13]  /*222f0*/  LOP3.LUT P0, RZ, R0, 0x20, RZ, 0xc0, !PT ;  /* 0x0000002000ff7812 */ /* 0x004fda000780c0ff */
[----:B------:R-:W-:Y:S05]  /*22300*/  @!P0 BRA `(.L_x_770) ;  /* 0x0000000000248947 */ /* 0x000fea0003800000 */
[----:B------:R-:W-:Y:S05]  /*22310*/  WARPSYNC.ALL ;  /* 0x0000000000007948 */ /* 0x000fea0003800000 */
[----:B------:R-:W1:Y:S08]  /*22320*/  S2UR UR5, SR_CgaCtaId ;  /* 0x00000000000579c3 */ /* 0x000e700000008800 */
[----:B------:R-:W-:Y:S06]  /*22330*/  BAR.SYNC.DEFER_BLOCKING 0x5, 0x180 ;  /* 0x0146000000007b1d */ /* 0x000fec0000010000 */
[----:B------:R-:W-:-:S02]  /*22340*/  UMOV UR4, 0x400 ;  /* 0x0000040000047882 */ /* 0x000fc40000000000 */
[----:B-1----:R-:W-:-:S06]  /*22350*/  ULEA UR4, UR5, UR4, 0x18 ;  /* 0x0000000405047291 */ /* 0x002fcc000f8ec03f */
[----:B0-----:R-:W-:-:S05]  /*22360*/  MOV R22, UR4 ;  /* 0x0000000400167c02 */ /* 0x001fca0008000f00 */
[----:B------:R0:W1:Y:S01]  /*22370*/  LDS.128 R16, [R22+0x308d0] ;  /* 0x0308d00016107984 */ /* 0x0000620000000c00 */
[----:B------:R-:W-:Y:S06]  /*22380*/  BAR.ARV 0x4, 0x180 ;  /* 0x0106000000007b1d */ /* 0x000fec0000002000 */
[----:B------:R-:W-:Y:S05]  /*22390*/  BRA `(.L_x_771) ;  /* 0x0000000800d07947 */ /* 0x000fea0003800000 */
.L_x_770:
[----:B------:R-:W1:Y:S01]  /*223a0*/  S2R R9, SR_TID.X ;  /* 0x0000000000097919 */ /* 0x000e620000002100 */
[----:B------:R-:W-:Y:S01]  /*223b0*/  UMOV UR4, 0xffffffff ;  /* 0xffffffff00047882 */ /* 0x000fe20000000000 */
[----:B-1----:R-:W-:-:S04]  /*223c0*/  LOP3.LUT R9, R9, 0x1f, RZ, 0xc0, !PT ;  /* 0x0000001f09097812 */ /* 0x002fc800078ec0ff */
[----:B------:R-:W-:Y:S01]  /*223d0*/  ISETP.NE.AND P0, PT, R9, 0x1f, PT ;  /* 0x0000001f0900780c */ /* 0x000fe20003f05270 */
[----:B------:R-:W-:-:S12]  /*223e0*/  BRA.DIV UR4, `(.L_x_772) ;  /* 0x0000004e046c7947 */ /* 0x000fd8000b800000 */
[----:B------:R-:W-:Y:S01]  /*223f0*/  IMAD.IADD R7, R19, 0x1, R9 ;  /* 0x0000000113077824 */ /* 0x000fe200078e0209 */
[----:B------:R-:W-:-:S04]  /*22400*/  ULDC UR4, c[0x0][0xc3c] ;  /* 0x00030f0000047ab9 */ /* 0x000fc80000000800 */
[----:B------:R-:W-:-:S13]  /*22410*/  ISETP.GE.OR P1, PT, R7, UR4, !P0 ;  /* 0x0000000407007c0c */ /* 0x000fda000c726670 */
[----:B------:R-:W1:Y:S08]  /*22420*/  @!P1 LDC.64 R2, c[0x0][0xc80] ;  /* 0x00032000ff029b82 */ /* 0x000e700000000a00 */
[----:B------:R-:W2:Y:S01]  /*22430*/  @!P1 LDC.64 R4, c[0x0][0xc78] ;  /* 0x00031e00ff049b82 */ /* 0x000ea20000000a00 */
[----:B-1----:R-:W-:-:S05]  /*22440*/  @!P1 IMAD.WIDE R2, R7, 0x4, R2 ;  /* 0x0000000407029825 */ /* 0x002fca00078e0202 */
[----:B------:R2:W3:Y:S02]  /*22450*/  @!P1 LDG.E R6, desc[UR48][R2.64] ;  /* 0x0000003002069981 */ /* 0x0004e4000c1e1900 */
[----:B--2---:R-:W-:-:S05]  /*22460*/  @!P1 IMAD.WIDE R2, R7, 0x4, R4 ;  /* 0x0000000407029825 */ /* 0x004fca00078e0204 */
[----:B------:R-:W2:Y:S01]  /*22470*/  @!P1 LDG.E R4, desc[UR48][R2.64] ;  /* 0x0000003002049981 */ /* 0x000ea2000c1e1900 */
[----:B------:R-:W-:Y:S01]  /*22480*/  IMAD.MOV.U32 R7, RZ, RZ, RZ ;  /* 0x000000ffff077224 */ /* 0x000fe200078e00ff */
[C---:B------:R-:W-:Y:S01]  /*22490*/  ISETP.GE.U32.AND P2, PT, R9.reuse, 0x2, PT ;  /* 0x000000020900780c */ /* 0x040fe20003f46070 */
[----:B------:R-:W-:Y:S01]  /*224a0*/  IMAD.MOV.U32 R10, RZ, RZ, RZ ;  /* 0x000000ffff0a7224 */ /* 0x000fe200078e00ff */
[C---:B------:R-:W-:Y:S01]  /*224b0*/  ISETP.GE.U32.AND P3, PT, R9.reuse, 0x4, PT ;  /* 0x000000040900780c */ /* 0x040fe20003f66070 */
[----:B------:R-:W-:Y:S01]  /*224c0*/  SHFL.IDX PT, R0, R16, RZ, 0x1f ;  /* 0x00001fff10007589 */ /* 0x000fe200000e0000 */
[C---:B------:R-:W-:Y:S02]  /*224d0*/  ISETP.GE.U32.AND P4, PT, R9.reuse, 0x8, PT ;  /* 0x000000080900780c */ /* 0x040fe40003f86070 */
[----:B------:R-:W-:Y:S01]  /*224e0*/  ISETP.GE.U32.AND P5, PT, R9, 0x10, PT ;  /* 0x000000100900780c */ /* 0x000fe20003fa6070 */
[----:B0-----:R-:W-:Y:S01]  /*224f0*/  SHFL.IDX PT, R8, R16, 0x1, 0x1f ;  /* 0x00201f0010087f89 */ /* 0x001fe200000e0000 */
[----:B---3--:R-:W-:-:S02]  /*22500*/  @!P1 IMAD.MOV.U32 R7, RZ, RZ, R6 ;  /* 0x000000ffff079224 */ /* 0x008fc400078e0006 */
[----:B------:R-:W-:Y:S02]  /*22510*/  IMAD.MOV.U32 R6, RZ, RZ, RZ ;  /* 0x000000ffff067224 */ /* 0x000fe400078e00ff */
[----:B--2---:R-:W-:Y:S01]  /*22520*/  @!P1 IMAD.MOV.U32 R10, RZ, RZ, R4 ;  /* 0x000000ffff0a9224 */ /* 0x004fe200078e0004 */
[----:B------:R-:W-:-:S03]  /*22530*/  ISETP.NE.AND P1, PT, R9, RZ, PT ;  /* 0x000000ff0900720c */ /* 0x000fc60003f25270 */
[----:B------:R-:W-:-:S05]  /*22540*/  IMAD R13, R10, R7, RZ ;  /* 0x000000070a0d7224 */ /* 0x000fca00078e02ff */
        /* <DEDUP_REMOVED lines=16> */
.L_x_935:
[----:B------:R-:W-:Y:S02]  /*22650*/  ULDC UR4, c[0x0][0xc38] ;  /* 0x00030e0000047ab9 */ /* 0x000fe40000000800 */
[----:B------:R-:W-:-:S04]  /*22660*/  IMAD.U32 R5, RZ, RZ, UR4 ;  /* 0x00000004ff057e24 */ /* 0x000fc8000f8e00ff */
[----:B-1----:R-:W-:-:S04]  /*22670*/  IMAD R14, R14, R5, RZ ;  /* 0x000000050e0e7224 */ /* 0x002fc800078e02ff */
[----:B------:R-:W-:-:S05]  /*22680*/  IMAD.IADD R9, R8, 0x1, R14 ;  /* 0x0000000108097824 */ /* 0x000fca00078e020e */
[----:B------:R-:W-:-:S13]  /*22690*/  ISETP.GT.AND P6, PT, R9, R0, PT ;  /* 0x000000000900720c */ /* 0x000fda0003fc4270 */
[----:B------:R-:W-:Y:S05]  /*226a0*/  @P6 BRA `(.L_x_773) ;  /* 0x0000000000a46947 */ /* 0x000fea0003800000 */
.L_x_776:
[----:B0-----:R-:W0:Y:S01]  /*226b0*/  LDC R2, c[0x0][0xc3c] ;  /* 0x00030f00ff027b82 */ /* 0x001e220000000800 */
[----:B------:R-:W-:-:S05]  /*226c0*/  VIADD R19, R19, 0x1f ;  /* 0x0000001f13137836 */ /* 0x000fca0000000000 */
        /* <DEDUP_REMOVED lines=9> */
[----:B------:R-:W-:Y:S01]  /*22760*/  MOV R10, RZ ;  /* 0x000000ff000a7202 */ /* 0x000fe20000000f00 */
        /* <DEDUP_REMOVED lines=23> */
.L_x_943:
[----:B------:R-:W-:Y:S02]  /*228e0*/  ULDC UR4, c[0x0][0xc38] ;  /* 0x00030e0000047ab9 */ /* 0x000fe40000000800 */
[----:B------:R-:W-:-:S04]  /*228f0*/  IMAD.U32 R5, RZ, RZ, UR4 ;  /* 0x00000004ff057e24 */ /* 0x000fc8000f8e00ff */
[----:B-1----:R-:W-:-:S04]  /*22900*/  IMAD R14, R14, R5, RZ ;  /* 0x000000050e0e7224 */ /* 0x002fc800078e02ff */
[----:B------:R-:W-:-:S05]  /*22910*/  IMAD.IADD R9, R14, 0x1, R9 ;  /* 0x000000010e097824 */ /* 0x000fca00078e0209 */
[----:B------:R-:W-:-:S13]  /*22920*/  ISETP.GT.AND P6, PT, R9, R0, PT ;  /* 0x000000000900720c */ /* 0x000fda0003fc4270 */
[----:B------:R-:W-:Y:S05]  /*22930*/  @!P6 BRA `(.L_x_776) ;  /* 0xfffffffc005ce947 */ /* 0x000fea000383ffff */
.L_x_773:
        /* <DEDUP_REMOVED lines=9> */
.L_x_948:
[----:B------:R-:W-:-:S13]  /*229d0*/  ISETP.NE.AND P0, PT, R3, RZ, PT ;  /* 0x000000ff0300720c */ /* 0x000fda0003f05270 */
[----:B------:R-:W-:Y:S05]  /*229e0*/  @!P0 BRA `(.L_x_778) ;  /* 0x0000000000108947 */ /* 0x000fea0003800000 */
[----:B------:R-:W-:Y:S01]  /*229f0*/  UMOV UR4, 0xffffffff ;  /* 0xffffffff00047882 */ /* 0x000fe20000000000 */
[----:B------:R-:W-:Y:S02]  /*22a00*/  VIADD R12, R4, 0xffffffff ;  /* 0xffffffff040c7836 */ /* 0x000fe40000000000 */
[----:B------:R-:W-:Y:S05]  /*22a10*/  BRA.DIV UR4, `(.L_x_779) ;  /* 0x00000052042c7947 */ /* 0x000fea000b800000 */
[----:B------:R4:W0:Y:S02]  /*22a20*/  SHFL.IDX PT, R6, R2, R12, 0x1f ;  /* 0x00001f0c02067589 */ /* 0x00082400000e0000 */
.L_x_778:
        /* <DEDUP_REMOVED lines=18> */
[----:B------:R-:W-:-:S04]  /*22b50*/  IMAD.HI.U32 R6, R3, R9, RZ ;  /* 0x0000000903067227 */ /* 0x000fc800078e00ff */
[----:B------:R-:W-:Y:S02]  /*22b60*/  VIADD R3, R12, 0xffffffe ;  /* 0x0ffffffe0c037836 */ /* 0x000fe40000000000 */
[----:B------:R-:W-:-:S04]  /*22b70*/  IMAD R9, R6, R2, R9 ;  /* 0x0000000206097224 */ /* 0x000fc800078e0209 */
[----:B------:R-:W0:Y:S01]  /*22b80*/  F2I.FTZ.U32.TRUNC.NTZ R3, R3 ;  /* 0x0000000300037305 */ /* 0x000e22000021f000 */
[----:B------:R-:W-:-:S13]  /*22b90*/  ISETP.GT.U32.AND P1, PT, R8, R9, PT ;  /* 0x000000090800720c */ /* 0x000fda0003f24070 */
[----:B------:R-:W-:Y:S01]  /*22ba0*/  @!P1 IMAD.IADD R9, R9, 0x1, -R8 ;  /* 0x0000000109099824 */ /* 0x000fe200078e0a08 */
[----:B0-----:R-:W-:Y:S01]  /*22bb0*/  IADD3 R2, RZ, -R3, RZ ;  /* 0x80000003ff027210 */ /* 0x001fe20007ffe0ff */
[----:B------:R-:W-:Y:S01]  /*22bc0*/  @!P1 VIADD R6, R6, 0x1 ;  /* 0x0000000106069836 */ /* 0x000fe20000000000 */
[----:B------:R-:W-:Y:S02]  /*22bd0*/  ISETP.NE.AND P1, PT, R7, RZ, PT ;  /* 0x000000ff0700720c */ /* 0x000fe40003f25270 */
[----:B------:R-:W-:Y:S01]  /*22be0*/  ISETP.GE.U32.AND P0, PT, R9, R8, PT ;  /* 0x000000080900720c */ /* 0x000fe20003f06070 */
[----:B------:R-:W-:Y:S02]  /*22bf0*/  IMAD R9, R2, R5, RZ ;  /* 0x0000000502097224 */ /* 0x000fe400078e02ff */
        /* <DEDUP_REMOVED lines=15> */
[----:B------:R-:W-:Y:S02]  /*22cf0*/  @!P1 IMAD.IADD R2, R2, 0x1, -R5 ;  /* 0x0000000102029824 */ /* 0x000fe400078e0a05 */
[----:B------:R-:W-:Y:S01]  /*22d00*/  @!P1 VIADD R8, R8, 0x1 ;  /* 0x0000000108089836 */ /* 0x000fe20000000000 */
        /* <DEDUP_REMOVED lines=12> */
.L_x_774:
[----:B------:R-:W-:Y:S01]  /*22dd0*/  UMOV UR4, URZ ;  /* 0x0000003f00047c82 */ /* 0x000fe20008000000 */
[----:B------:R-:W-:Y:S01]  /*22de0*/  UMOV UR5, URZ ;  /* 0x0000003f00057c82 */ /* 0x000fe20008000000 */
[----:B------:R-:W-:Y:S01]  /*22df0*/  ULDC UR6, c[0x0][0xc3c] ;  /* 0x00030f0000067ab9 */ /* 0x000fe20000000800 */
[----:B------:R-:W-:Y:S01]  /*22e00*/  IMAD.MOV.U32 R16, RZ, RZ, R0 ;  /* 0x000000ffff107224 */ /* 0x000fe200078e0000 */
[----:B------:R-:W-:Y:S01]  /*22e10*/  MOV R18, UR5 ;  /* 0x0000000500127c02 */ /* 0x000fe20008000f00 */
[----:B------:R-:W-:Y:S02]  /*22e20*/  IMAD.U32 R17, RZ, RZ, UR4 ;  /* 0x00000004ff117e24 */ /* 0x000fe4000f8e00ff */
[----:B------:R-:W-:-:S07]  /*22e30*/  IMAD.U32 R19, RZ, RZ, UR6 ;  /* 0x00000006ff137e24 */ /* 0x000fce000f8e00ff */
.L_x_780:
        /* <DEDUP_REMOVED lines=10> */
.L_x_771:
[----:B------:R-:W-:Y:S02]  /*22ee0*/  ULDC UR4, c[0x0][0xc3c] ;  /* 0x00030f0000047ab9 */ /* 0x000fe40000000800 */
[----:B-1----:R-:W-:-:S13]  /*22ef0*/  ISETP.GE.AND P0, PT, R19, UR4, PT ;  /* 0x0000000413007c0c */ /* 0x002fda000bf06270 */
[----:B------:R-:W-:Y:S05]  /*22f00*/  @!P0 BRA `(.L_x_781) ;  /* 0xffffff9c005c8947 */ /* 0x000fea000383ffff */
[----:B------:R-:W-:Y:S05]  /*22f10*/  BSYNC B8 ;  /* 0x0000000000087941 */ /* 0x000fea0003800000 */
.L_x_676:
[----:B------:R-:W3:Y:S01]  /*22f20*/  LDL.LU R0, [R1+0x2c] ;  /* 0x00002c0001007983 */ /* 0x000ee20000300800 */
[----:B------:R-:W-:Y:S01]  /*22f30*/  BSSY B0, `(.L_x_782) ;  /* 0x000000b000007945 */ /* 0x000fe20003800000 */
[----:B------:R-:W1:Y:S01]  /*22f40*/  S2R R5, SR_CgaCtaId ;  /* 0x0000000000057919 */ /* 0x000e620000008800 */
[----:B---3--:R-:W-:-:S05]  /*22f50*/  VIADD R0, R0, 0x1 ;  /* 0x0000000100007836 */ /* 0x008fca0000000000 */
[----:B0-----:R-:W-:-:S04]  /*22f60*/  LEA.HI R2, R0, R0, RZ, 0x1 ;  /* 0x0000000000027211 */ /* 0x001fc800078f08ff */
[----:B------:R-:W-:Y:S02]  /*22f70*/  LOP3.LUT R3, R2, 0xfffffffe, RZ, 0xc0, !PT ;  /* 0xfffffffe02037812 */ /* 0x000fe400078ec0ff */
[----:B------:R-:W-:-:S03]  /*22f80*/  MOV R2, 0x400 ;  /* 0x0000040000027802 */ /* 0x000fc60000000f00 */
[----:B------:R-:W-:Y:S01]  /*22f90*/  IMAD.IADD R0, R0, 0x1, -R3 ;  /* 0x0000000100007824 */ /* 0x000fe200078e0a03 */
[----:B-1----:R-:W-:-:S04]  /*22fa0*/  LEA R7, R5, R2, 0x18 ;  /* 0x0000000205077211 */ /* 0x002fc800078ec0ff */
[----:B------:R-:W-:-:S04]  /*22fb0*/  SHF.L.U32 R0, R0, 0x1f, RZ ;  /* 0x0000001f00007819 */ /* 0x000fc800000006ff */
[----:B------:R-:W0:Y:S02]  /*22fc0*/  SYNCS.PHASECHK.TRANS64.TRYWAIT P0, [R7+URZ+0x30820], R0 ;  /* 0x03082000070075a7 */ /* 0x000e24000800017f */
[----:B0-----:R-:W-:Y:S05]  /*22fd0*/  @!P0 BRA `(.L_x_783) ;  /* 0x0000004800e48947 */ /* 0x001fea0003800000 */
.L_x_951:
[----:B------:R-:W-:Y:S05]  /*22fe0*/  BSYNC B0 ;  /* 0x0000000000007941 */ /* 0x000fea0003800000 */
.L_x_782:
[----:B------:R-:W-:-:S03]  /*22ff0*/  UMOV UR4, 0xffffffff ;  /* 0xffffffff00047882 */ /* 0x000fc60000000000 */
[----:B------:R-:W-:Y:S05]  /*23000*/  BRA.DIV UR4, `(.L_x_784) ;  /* 0x0000004a04ec7947 */ /* 0x000fea000b800000 */
[----:B0-----:R-:W0:Y:S02]  /*23010*/  S2R R0, SR_TID.X ;  /* 0x0000000000007919 */ /* 0x001e240000002100 */
[----:B0-----:R-:W-:-:S04]  /*23020*/  SHF.R.U32.HI R0, RZ, 0x5, R0 ;  /* 0x00000005ff007819 */ /* 0x001fc80000011600 */
[----:B------:R-:W-:-:S05]  /*23030*/  LOP3.LUT R0, R0, 0x3, RZ, 0xc0, !PT ;  /* 0x0000000300007812 */ /* 0x000fca00078ec0ff */
[----:B------:R0:W1:Y:S02]  /*23040*/  SHFL.IDX PT, R14, R0, RZ, 0x1f ;  /* 0x00001fff000e7589 */ /* 0x00006400000e0000 */
.L_x_954:
[----:B-1----:R-:W-:-:S13]  /*23050*/  ISETP.NE.AND P0, PT, R14, RZ, PT ;  /* 0x000000ff0e00720c */ /* 0x002fda0003f05270 */
[----:B------:R-:W-:Y:S05]  /*23060*/  @P0 BRA `(.L_x_446) ;  /* 0x0000000000880947 */ /* 0x000fea0003800000 */
[----:B------:R-:W-:-:S03]  /*23070*/  UMOV UR4, 0xffffffff ;  /* 0xffffffff00047882 */ /* 0x000fc60000000000 */
[----:B------:R-:W-:Y:S05]  /*23080*/  BRA.DIV UR4, `(.L_x_785) ;  /* 0x0000004e04007947 */ /* 0x000fea000b800000 */
[----:B------:R-:W-:-:S13]  /*23090*/  ELECT P6, URZ, PT ;  /* 0x00000000003f782f */ /* 0x000fda00038c0000 */
.L_x_957:
[----:B------:R-:W-:Y:S05]  /*230a0*/  @!P6 BRA `(.L_x_446) ;  /* 0x000000000078e947 */ /* 0x000fea0003800000 */
[----:B0-----:R-:W3:Y:S02]  /*230b0*/  LDL.LU R0, [R1+0x18] ;  /* 0x0000180001007983 */ /* 0x001ee40000300800 */
[----:B---3--:R-:W-:-:S04]  /*230c0*/  LOP3.LUT R0, R0, 0x2, RZ, 0xfc, !PT ;  /* 0x0000000200007812 */ /* 0x008fc800078efcff */
[----:B------:R-:W-:-:S13]  /*230d0*/  ISETP.NE.AND P0, PT, R0, 0x3, PT ;  /* 0x000000030000780c */ /* 0x000fda0003f05270 */
[----:B------:R-:W-:Y:S05]  /*230e0*/  @!P0 BRA `(.L_x_786) ;  /* 0x0000000000048947 */ /* 0x000fea0003800000 */
[----:B------:R-:W-:Y:S01]  /*230f0*/  BPT.TRAP 0x1 ;  /* 0x000000040000795c */ /* 0x000fe20000300000 */
.L_x_786:
[----:B------:R-:W-:Y:S01]  /*23100*/  IMAD R5, R26, 0x8, R7 ;  /* 0x000000081a057824 */ /* 0x000fe200078e0207 */
[----:B------:R-:W-:Y:S01]  /*23110*/  SHF.L.U32 R0, R28, 0x1f, RZ ;  /* 0x0000001f1c007819 */ /* 0x000fe200000006ff */
[----:B------:R-:W-:-:S03]  /*23120*/  VIADD R26, R26, 0x1 ;  /* 0x000000011a1a7836 */ /* 0x000fc60000000000 */
[----:B------:R-:W0:Y:S02]  /*23130*/  SYNCS.PHASECHK.TRANS64.TRYWAIT P1, [R5+URZ+0x30840], R0 ;  /* 0x03084000050075a7 */ /* 0x000e24000802017f */
[----:B------:R-:W-:-:S04]  /*23140*/  ISETP.NE.AND P2, PT, R26, 0x2, PT ;  /* 0x000000021a00780c */ /* 0x000fc80003f45270 */
[----:B------:R-:W-:Y:S01]  /*23150*/  SEL R3, RZ, 0x1, P2 ;  /* 0x00000001ff037807 */ /* 0x000fe20001000000 */
[----:B0-----:R-:W-:Y:S08]  /*23160*/  @!P1 BRA `(.L_x_787) ;  /* 0x0000004800e89947 */ /* 0x001ff00003800000 */
.L_x_958:
[----:B------:R-:W-:Y:S02]  /*23170*/  SEL R26, R26, RZ, P2 ;  /* 0x000000ff1a1a7207 */ /* 0x000fe40001000000 */
[----:B------:R-:W-:Y:S01]  /*23180*/  LOP3.LUT R2, R28, R3, RZ, 0x3c, !PT ;  /* 0x000000031c027212 */ /* 0x000fe200078e3cff */
[----:B------:R-:W-:Y:S06]  /*23190*/  @!P0 BRA `(.L_x_788) ;  /* 0x0000000000048947 */ /* 0x000fec0003800000 */
[----:B------:R-:W-:Y:S01]  /*231a0*/  BPT.TRAP 0x1 ;  /* 0x000000040000795c */ /* 0x000fe20000300000 */
.L_x_788:
[----:B------:R-:W-:Y:S01]  /*231b0*/  IMAD R3, R26, 0x8, R7 ;  /* 0x000000081a037824 */ /* 0x000fe200078e0207 */
[----:B------:R-:W-:-:S04]  /*231c0*/  SHF.L.U32 R2, R2, 0x1f, RZ ;  /* 0x0000001f02027819 */ /* 0x000fc800000006ff */
[----:B------:R-:W1:Y:S02]  /*231d0*/  SYNCS.PHASECHK.TRANS64.TRYWAIT P1, [R3+URZ+0x30840], R2 ;  /* 0x03084002030075a7 */ /* 0x000e64000802017f */
[----:B-1----:R-:W-:Y:S05]  /*231e0*/  @!P1 BRA `(.L_x_789) ;  /* 0x0000004800dc9947 */ /* 0x002fea0003800000 */
.L_x_959:
[----:B------:R-:W-:Y:S05]  /*231f0*/  @!P0 BRA `(.L_x_790) ;  /* 0x0000000000048947 */ /* 0x000fea0003800000 */
[----:B------:R-:W-:Y:S01]  /*23200*/  BPT.TRAP 0x1 ;  /* 0x000000040000795c */ /* 0x000fe20000300000 */
.L_x_790:
[----:B------:R-:W3:Y:S02]  /*23210*/  SYNCS.PHASECHK.TRANS64.TRYWAIT P1, [R5+URZ+0x30860], R0 ;  /* 0x03086000050075a7 */ /* 0x000ee4000802017f */
[----:B---3--:R-:W-:Y:S05]  /*23220*/  @!P1 BRA `(.L_x_791) ;  /* 0x0000004800e09947 */ /* 0x008fea0003800000 */
.L_x_960:
[----:B------:R-:W-:Y:S05]  /*23230*/  @!P0 BRA `(.L_x_792) ;  /* 0x0000000000048947 */ /* 0x000fea0003800000 */
[----:B------:R-:W-:Y:S01]  /*23240*/  BPT.TRAP 0x1 ;  /* 0x000000040000795c */ /* 0x000fe20000300000 */
.L_x_792:
[----:B----4-:R4:W0:Y:S02]  /*23250*/  SYNCS.PHASECHK.TRANS64.TRYWAIT P0, [R3+URZ+0x30860], R2 ;  /* 0x03086002030075a7 */ /* 0x010824000800017f */
[----:B0-----:R-:W-:Y:S05]  /*23260*/  @!P0 NANOSLEEP.SYNCS 0x989680 ;  /* 0x009896800000895d */ /* 0x001fea0003900000 */
[----:B------:R-:W0:Y:S02]  /*23270*/  @!P0 SYNCS.PHASECHK.TRANS64 P0, [R3+URZ+0x30860], R2 ;  /* 0x03086002030085a7 */ /* 0x000e24000800007f */
[----:B0-----:R-:W-:Y:S05]  /*23280*/  @!P0 BRA `(.L_x_792) ;  /* 0xfffffffc00f08947 */ /* 0x001fea000383ffff */
.L_x_446:
[----:B------:R-:W-:Y:S05]  /*23290*/  BSYNC B9 ;  /* 0x0000000000097941 */ /* 0x000fea0003800000 */
.L_x_443:
[----:B------:R-:W-:Y:S05]  /*232a0*/  EXIT ;  /* 0x000000000000794d */ /* 0x000fea0003800000 */
.L_x_466:
[----:B0-----:R0:W1:Y:S02]  /*232b0*/  SYNCS.PHASECHK.TRANS64.TRYWAIT P5, [R84+URZ+0x30890], R85 ;  /* 0x03089055540075a7 */ /* 0x00106400080a017f */
[----:B-1----:R-:W-:Y:S05]  /*232c0*/  @!P5 NANOSLEEP.SYNCS 0x989680 ;  /* 0x009896800000d95d */ /* 0x002fea0003900000 */
[----:B------:R-:W1:Y:S02]  /*232d0*/  @!P5 SYNCS.PHASECHK.TRANS64 P5, [R84+URZ+0x30890], R85 ;  /* 0x030890555400d5a7 */ /* 0x000e6400080a007f */
[----:B-1----:R-:W-:Y:S05]  /*232e0*/  @!P5 BRA `(.L_x_466) ;  /* 0xfffffffc00f0d947 */ /* 0x002fea000383ffff */
[----:B------:R-:W-:Y:S05]  /*232f0*/  BRA `(.L_x_793) ;  /* 0xfffffe0800707947 */ /* 0x000fea000383ffff */
.L_x_467:
        /* <DEDUP_REMOVED lines=8> */
.L_x_795:
[----:B------:R-:W-:Y:S05]  /*23380*/  BSYNC B1 ;  /* 0x0000000000017941 */ /* 0x000fea0003800000 */
.L_x_794:
[----:B------:R-:W-:Y:S02]  /*23390*/  IMAD.MOV.U32 R13, RZ, RZ, R117 ;  /* 0x000000ffff0d7224 */ /* 0x000fe400078e0075 */
[----:B------:R-:W-:Y:S02]  /*233a0*/  IMAD.MOV.U32 R12, RZ, RZ, RZ ;  /* 0x000000ffff0c7224 */ /* 0x000fe400078e00ff */
[----:B------:R-:W-:Y:S02]  /*233b0*/  IMAD.MOV.U32 R11, RZ, RZ, 0x1c1f ;  /* 0x00001c1fff0b7424 */ /* 0x000fe400078e00ff */
[----:B------:R-:W-:Y:S02]  /*233c0*/  IMAD.MOV.U32 R15, RZ, RZ, -0x1 ;  /* 0xffffffffff0f7424 */ /* 0x000fe400078e00ff */
[----:B------:R-:W-:-:S07]  /*233d0*/  IMAD.MOV.U32 R76, RZ, RZ, R14 ;  /* 0x000000ffff4c7224 */ /* 0x000fce00078e000e */
[----:B------:R-:W-:Y:S05]  /*233e0*/  WARPSYNC.COLLECTIVE R15, `(.L_x_796) ;  /* 0x000000000f087348 */ /* 0x000fea0003c00000 */
[----:B------:R0:W1:Y:S02]  /*233f0*/  SHFL.IDX P6, R14, R13, R12, R11 ;  /* 0x0000000c0d0e7389 */ /* 0x00006400000c000b */
[----:B01----:R-:W-:Y:S01]  /*23400*/  ENDCOLLECTIVE ;  /* 0x000000000000791b */ /* 0x003fe20003800000 */
.L_x_796:
[----:B------:R-:W-:Y:S01]  /*23410*/  IMAD.MOV.U32 R11, RZ, RZ, R14 ;  /* 0x000000ffff0b7224 */ /* 0x000fe200078e000e */
[----:B------:R-:W-:Y:S06]  /*23420*/  BRA `(.L_x_797) ;  /* 0xfffffe0800387947 */ /* 0x000fec000383ffff */
.L_x_492:
[----:B------:R-:W-:Y:S01]  /*23430*/  BSSY B1, `(.L_x_798) ;  /* 0x0000008000017945 */ /* 0x000fe20003800000 */
[----:B0---4-:R-:W-:Y:S01]  /*23440*/  MOV R13, R116 ;  /* 0x00000074000d7202 */ /* 0x011fe20000000f00 */
[----:B------:R-:W-:Y:S02]  /*23450*/  IMAD.MOV.U32 R12, RZ, RZ, 0x1 ;  /* 0x00000001ff0c7424 */ /* 0x000fe400078e00ff */
[----:B---3--:R-:W-:Y:S02]  /*23460*/  IMAD.MOV.U32 R11, RZ, RZ, 0x1c1f ;  /* 0x00001c1fff0b7424 */ /* 0x008fe400078e00ff */
[----:B------:R-:W-:-:S07]  /*23470*/  IMAD.MOV.U32 R15, RZ, RZ, -0x1 ;  /* 0xffffffffff0f7424 */ /* 0x000fce00078e00ff */
[----:B-12---:R-:W-:Y:S05]  /*23480*/  WARPSYNC.COLLECTIVE R15, `(.L_x_799) ;  /* 0x000000000f087348 */ /* 0x006fea0003c00000 */
[----:B------:R0:W3:Y:S02]  /*23490*/  SHFL.IDX P6, R14, R13, R12, R11 ;  /* 0x0000000c0d0e7389 */ /* 0x0000e400000c000b */
[----:B0123--:R-:W-:Y:S01]  /*234a0*/  ENDCOLLECTIVE ;  /* 0x000000000000791b */ /* 0x00ffe20003800000 */
.L_x_799:
[----:B------:R-:W-:Y:S05]  /*234b0*/  BSYNC B1 ;  /* 0x0000000000017941 */ /* 0x000fea0003800000 */
.L_x_798:
[----:B------:R-:W-:Y:S02]  /*234c0*/  IMAD.MOV.U32 R13, RZ, RZ, R117 ;  /* 0x000000ffff0d7224 */ /* 0x000fe400078e0075 */
[----:B------:R-:W-:Y:S02]  /*234d0*/  IMAD.MOV.U32 R12, RZ, RZ, 0x1 ;  /* 0x00000001ff0c7424 */ /* 0x000fe400078e00ff */
[----:B------:R-:W-:Y:S02]  /*234e0*/  IMAD.MOV.U32 R11, RZ, RZ, 0x1c1f ;  /* 0x00001c1fff0b7424 */ /* 0x000fe400078e00ff */
[----:B------:R-:W-:Y:S02]  /*234f0*/  IMAD.MOV.U32 R15, RZ, RZ, -0x1 ;  /* 0xffffffffff0f7424 */ /* 0x000fe400078e00ff */
[----:B------:R-:W-:-:S07]  /*23500*/  IMAD.MOV.U32 R116, RZ, RZ, R14 ;  /* 0x000000ffff747224 */ /* 0x000fce00078e000e */
[----:B------:R-:W-:Y:S05]  /*23510*/  WARPSYNC.COLLECTIVE R15, `(.L_x_800) ;  /* 0x000000000f087348 */ /* 0x000fea0003c00000 */
[----:B------:R0:W1:Y:S02]  /*23520*/  SHFL.IDX P6, R14, R13, R12, R11 ;  /* 0x0000000c0d0e7389 */ /* 0x00006400000c000b */
[----:B01----:R-:W-:Y:S01]  /*23530*/  ENDCOLLECTIVE ;  /* 0x000000000000791b */ /* 0x003fe20003800000 */
.L_x_800:
[----:B------:R-:W-:Y:S01]  /*23540*/  IMAD.MOV.U32 R117, RZ, RZ, R14 ;  /* 0x000000ffff757224 */ /* 0x000fe200078e000e */
[----:B------:R-:W-:Y:S06]  /*23550*/  BRA `(.L_x_801) ;  /* 0xfffffe1c00987947 */ /* 0x000fec000383ffff */
.L_x_522:
[----:B0-----:R0:W1:Y:S02]  /*23560*/  SYNCS.PHASECHK.TRANS64.TRYWAIT P5, [R84+URZ+0x30890], R85 ;  /* 0x03089055540075a7 */ /* 0x00106400080a017f */
[----:B-1----:R-:W-:Y:S05]  /*23570*/  @!P5 NANOSLEEP.SYNCS 0x989680 ;  /* 0x009896800000d95d */ /* 0x002fea0003900000 */
[----:B------:R-:W1:Y:S02]  /*23580*/  @!P5 SYNCS.PHASECHK.TRANS64 P5, [R84+URZ+0x30890], R85 ;  /* 0x030890555400d5a7 */ /* 0x000e6400080a007f */
[----:B-1----:R-:W-:Y:S05]  /*23590*/  @!P5 BRA `(.L_x_522) ;  /* 0xfffffffc00f0d947 */ /* 0x002fea000383ffff */
[----:B------:R-:W-:Y:S05]  /*235a0*/  BRA `(.L_x_802) ;  /* 0xfffffe3c00b47947 */ /* 0x000fea000383ffff */
.L_x_523:
        /* <DEDUP_REMOVED lines=8> */
.L_x_804:
[----:B------:R-:W-:Y:S05]  /*23630*/  BSYNC B1 ;  /* 0x0000000000017941 */ /* 0x000fea0003800000 */
.L_x_803:
[----:B------:R-:W-:Y:S01]  /*23640*/  IMAD.MOV.U32 R13, RZ, RZ, R117 ;  /* 0x000000ffff0d7224 */ /* 0x000fe200078e0075 */
[----:B------:R-:W-:Y:S01]  /*23650*/  MOV R11, 0x1c1f ;  /* 0x00001c1f000b7802 */ /* 0x000fe20000000f00 */
[----:B------:R-:W-:Y:S02]  /*23660*/  IMAD.MOV.U32 R12, RZ, RZ, RZ ;  /* 0x000000ffff0c7224 */ /* 0x000fe400078e00ff */
[----:B------:R-:W-:Y:S02]  /*23670*/  IMAD.MOV.U32 R15, RZ, RZ, -0x1 ;  /* 0xffffffffff0f7424 */ /* 0x000fe400078e00ff */
[----:B------:R-:W-:-:S07]  /*23680*/  IMAD.MOV.U32 R115, RZ, RZ, R14 ;  /* 0x000000ffff737224 */ /* 0x000fce00078e000e */
[----:B------:R-:W-:Y:S05]  /*23690*/  WARPSYNC.COLLECTIVE R15, `(.L_x_805) ;  /* 0x000000000f087348 */ /* 0x000fea0003c00000 */
[----:B------:R0:W1:Y:S02]  /*236a0*/  SHFL.IDX P6, R14, R13, R12, R11 ;  /* 0x0000000c0d0e7389 */ /* 0x00006400000c000b */
[----:B01----:R-:W-:Y:S01]  /*236b0*/  ENDCOLLECTIVE ;  /* 0x000000000000791b */ /* 0x003fe20003800000 */
.L_x_805:
[----:B------:R-:W-:Y:S01]  /*236c0*/  IMAD.MOV.U32 R11, RZ, RZ, R14 ;  /* 0x000000ffff0b7224 */ /* 0x000fe200078e000e */
[----:B------:R-:W-:Y:S06]  /*236d0*/  BRA `(.L_x_806) ;  /* 0xfffffe3c00847947 */ /* 0x000fec000383ffff */
.L_x_536:
[----:B------:R-:W-:Y:S01]  /*236e0*/  BSSY B1, `(.L_x_807) ;  /* 0x0000008000017945 */ /* 0x000fe20003800000 */
[----:B--234-:R-:W-:Y:S02]  /*236f0*/  IMAD.MOV.U32 R13, RZ, RZ, R116 ;  /* 0x000000ffff0d7224 */ /* 0x01cfe400078e0074 */
[----:B------:R-:W-:Y:S02]  /*23700*/  IMAD.MOV.U32 R12, RZ, RZ, 0x1 ;  /* 0x00000001ff0c7424 */ /* 0x000fe400078e00ff */
[----:B------:R-:W-:Y:S02]  /*23710*/  IMAD.MOV.U32 R11, RZ, RZ, 0x1c1f ;  /* 0x00001c1fff0b7424 */ /* 0x000fe400078e00ff */
[----:B------:R-:W-:-:S07]  /*23720*/  IMAD.MOV.U32 R15, RZ, RZ, -0x1 ;  /* 0xffffffffff0f7424 */ /* 0x000fce00078e00ff */
[----:B01----:R-:W-:Y:S05]  /*23730*/  WARPSYNC.COLLECTIVE R15, `(.L_x_808) ;  /* 0x000000000f087348 */ /* 0x003fea0003c00000 */
[----:B------:R2:W3:Y:S02]  /*23740*/  SHFL.IDX P6, R14, R13, R12, R11 ;  /* 0x0000000c0d0e7389 */ /* 0x0004e400000c000b */
[----:B0123--:R-:W-:Y:S01]  /*23750*/  ENDCOLLECTIVE ;  /* 0x000000000000791b */ /* 0x00ffe20003800000 */
.L_x_808:
[----:B------:R-:W-:Y:S05]  /*23760*/  BSYNC B1 ;  /* 0x0000000000017941 */ /* 0x000fea0003800000 */
.L_x_807:
        /* <DEDUP_REMOVED lines=8> */
.L_x_809:
[----:B------:R-:W-:Y:S01]  /*237f0*/  IMAD.MOV.U32 R117, RZ, RZ, R14 ;  /* 0x000000ffff757224 */ /* 0x000fe200078e000e */
[----:B------:R-:W-:Y:S06]  /*23800*/  BRA `(.L_x_810) ;  /* 0xfffffe54003c7947 */ /* 0x000fec000383ffff */
.L_x_549:
[----:B0-----:R0:W1:Y:S02]  /*23810*/  SYNCS.PHASECHK.TRANS64.TRYWAIT P3, [R84+URZ+0x30890], R85 ;  /* 0x03089055540075a7 */ /* 0x001064000806017f */
[----:B-1----:R-:W-:Y:S05]  /*23820*/  @!P3 NANOSLEEP.SYNCS 0x989680 ;  /* 0x009896800000b95d */ /* 0x002fea0003900000 */
[----:B------:R-:W1:Y:S02]  /*23830*/  @!P3 SYNCS.PHASECHK.TRANS64 P3, [R84+URZ+0x30890], R85 ;  /* 0x030890555400b5a7 */ /* 0x000e64000806007f */
[----:B-1----:R-:W-:Y:S05]  /*23840*/  @!P3 BRA `(.L_x_549) ;  /* 0xfffffffc00f0b947 */ /* 0x002fea000383ffff */
[----:B------:R-:W-:Y:S05]  /*23850*/  BRA `(.L_x_811) ;  /* 0xfffffe6c00407947 */ /* 0x000fea000383ffff */
.L_x_550:
        /* <DEDUP_REMOVED lines=8> */
.L_x_813:
[----:B------:R-:W-:Y:S05]  /*238e0*/  BSYNC B1 ;  /* 0x0000000000017941 */ /* 0x000fea0003800000 */
.L_x_812:
[----:B------:R-:W-:Y:S01]  /*238f0*/  IMAD.MOV.U32 R13, RZ, RZ, R34 ;  /* 0x000000ffff0d7224 */ /* 0x000fe200078e0022 */
[----:B------:R-:W-:Y:S01]  /*23900*/  MOV R36, R14 ;  /* 0x0000000e00247202 */ /* 0x000fe20000000f00 */
[----:B------:R-:W-:Y:S02]  /*23910*/  IMAD.MOV.U32 R12, RZ, RZ, RZ ;  /* 0x000000ffff0c7224 */ /* 0x000fe400078e00ff */
[----:B------:R-:W-:Y:S02]  /*23920*/  IMAD.MOV.U32 R11, RZ, RZ, 0x1c1f ;  /* 0x00001c1fff0b7424 */ /* 0x000fe400078e00ff */
[----:B------:R-:W-:-:S07]  /*23930*/  IMAD.MOV.U32 R15, RZ, RZ, -0x1 ;  /* 0xffffffffff0f7424 */ /* 0x000fce00078e00ff */
[----:B------:R-:W-:Y:S05]  /*23940*/  WARPSYNC.COLLECTIVE R15, `(.L_x_814) ;  /* 0x000000000f087348 */ /* 0x000fea0003c00000 */
[----:B------:R0:W1:Y:S02]  /*23950*/  SHFL.IDX P6, R14, R13, R12, R11 ;  /* 0x0000000c0d0e7389 */ /* 0x00006400000c000b */
[----:B01----:R-:W-:Y:S01]  /*23960*/  ENDCOLLECTIVE ;  /* 0x000000000000791b */ /* 0x003fe20003800000 */
.L_x_814:
[----:B------:R-:W-:Y:S01]  /*23970*/  IMAD.MOV.U32 R39, RZ, RZ, R14 ;  /* 0x000000ffff277224 */ /* 0x000fe200078e000e */
[----:B------:R-:W-:Y:S06]  /*23980*/  BRA `(.L_x_815) ;  /* 0xfffffe6c005c7947 */ /* 0x000fec000383ffff */
.L_x_553:
[----:B------:R-:W-:Y:S01]  /*23990*/  BSSY B1, `(.L_x_816) ;  /* 0x0000008000017945 */ /* 0x000fe20003800000 */
[----:B----4-:R-:W-:Y:S02]  /*239a0*/  IMAD.MOV.U32 R13, RZ, RZ, R35 ;  /* 0x000000ffff0d7224 */ /* 0x010fe400078e0023 */
[----:B------:R-:W-:Y:S02]  /*239b0*/  IMAD.MOV.U32 R12, RZ, RZ, 0x1 ;  /* 0x00000001ff0c7424 */ /* 0x000fe400078e00ff */
[----:B------:R-:W-:Y:S02]  /*239c0*/  IMAD.MOV.U32 R11, RZ, RZ, 0x1c1f ;  /* 0x00001c1fff0b7424 */ /* 0x000fe400078e00ff */
[----:B------:R-:W-:-:S07]  /*239d0*/  IMAD.MOV.U32 R15, RZ, RZ, -0x1 ;  /* 0xffffffffff0f7424 */ /* 0x000fce00078e00ff */
[----:B0123--:R-:W-:Y:S05]  /*239e0*/  WARPSYNC.COLLECTIVE R15, `(.L_x_817) ;  /* 0x000000000f087348 */ /* 0x00ffea0003c00000 */
[----:B------:R4:W0:Y:S02]  /*239f0*/  SHFL.IDX P6, R14, R13, R12, R11 ;  /* 0x0000000c0d0e7389 */ /* 0x00082400000c000b */
[----:B01234-:R-:W-:Y:S01]  /*23a00*/  ENDCOLLECTIVE ;  /* 0x000000000000791b */ /* 0x01ffe20003800000 */
.L_x_817:
[----:B------:R-:W-:Y:S05]  /*23a10*/  BSYNC B1 ;  /* 0x0000000000017941 */ /* 0x000fea0003800000 */
.L_x_816:
        /* <DEDUP_REMOVED lines=8> */
.L_x_818:
[----:B------:R-:W-:Y:S01]  /*23aa0*/  IMAD.MOV.U32 R39, RZ, RZ, R14 ;  /* 0x000000ffff277224 */ /* 0x000fe200078e000e */
[----:B------:R-:W-:Y:S06]  /*23ab0*/  BRA `(.L_x_819) ;  /* 0xfffffe6c00b87947 */ /* 0x000fec000383ffff */
.L_x_557:
[----:B---3--:R3:W0:Y:S02]  /*23ac0*/  SYNCS.PHASECHK.TRANS64.TRYWAIT P2, [R84+URZ+0x308b0], R85 ;  /* 0x0308b055540075a7 */ /* 0x008624000804017f */
[----:B0-----:R-:W-:Y:S05]  /*23ad0*/  @!P2 NANOSLEEP.SYNCS 0x989680 ;  /* 0x009896800000a95d */ /* 0x001fea0003900000 */
[----:B------:R-:W0:Y:S02]  /*23ae0*/  @!P2 SYNCS.PHASECHK.TRANS64 P2, [R84+URZ+0x308b0], R85 ;  /* 0x0308b0555400a5a7 */ /* 0x000e24000804007f */
[----:B0-----:R-:W-:Y:S05]  /*23af0*/  @!P2 BRA `(.L_x_557) ;  /* 0xfffffffc00f0a947 */ /* 0x001fea000383ffff */
[----:B------:R-:W-:Y:S05]  /*23b00*/  BRA `(.L_x_820) ;  /* 0xfffffe7000947947 */ /* 0x000fea000383ffff */
.L_x_577:
[----:B------:R-:W-:Y:S01]  /*23b10*/  BSSY B1, `(.L_x_821) ;  /* 0x0000008000017945 */ /* 0x000fe20003800000 */
[----:B------:R-:W-:Y:S01]  /*23b20*/  IMAD.MOV.U32 R13, RZ, RZ, R25 ;  /* 0x000000ffff0d7224 */ /* 0x000fe200078e0019 */
[----:B------:R-:W-:Y:S01]  /*23b30*/  MOV R12, RZ ;  /* 0x000000ff000c7202 */ /* 0x000fe20000000f00 */
[----:B------:R-:W-:Y:S02]  /*23b40*/  IMAD.MOV.U32 R11, RZ, RZ, 0x1c1f ;  /* 0x00001c1fff0b7424 */ /* 0x000fe400078e00ff */
[----:B------:R-:W-:-:S07]  /*23b50*/  IMAD.MOV.U32 R15, RZ, RZ, -0x1 ;  /* 0xffffffffff0f7424 */ /* 0x000fce00078e00ff */
[----:B------:R-:W-:Y:S05]  /*23b60*/  WARPSYNC.COLLECTIVE R15, `(.L_x_822) ;  /* 0x000000000f087348 */ /* 0x000fea0003c00000 */
[----:B------:R0:W1:Y:S02]  /*23b70*/  SHFL.IDX P6, R14, R13, R12, R11 ;  /* 0x0000000c0d0e7389 */ /* 0x00006400000c000b */
[----:B01----:R-:W-:Y:S01]  /*23b80*/  ENDCOLLECTIVE ;  /* 0x000000000000791b */ /* 0x003fe20003800000 */
.L_x_822:
[----:B------:R-:W-:Y:S05]  /*23b90*/  BSYNC B1 ;  /* 0x0000000000017941 */ /* 0x000fea0003800000 */
.L_x_821:
        /* <DEDUP_REMOVED lines=8> */
.L_x_823:
[----:B------:R-:W-:Y:S02]  /*23c20*/  IMAD.MOV.U32 R13, RZ, RZ, R35 ;  /* 0x000000ffff0d7224 */ /* 0x000fe400078e0023 */
[----:B------:R-:W-:-:S07]  /*23c30*/  IMAD.MOV.U32 R3, RZ, RZ, R14 ;  /* 0x000000ffff037224 */ /* 0x000fce00078e000e */
[----:B------:R-:W-:Y:S05]  /*23c40*/  WARPSYNC.COLLECTIVE R15, `(.L_x_824) ;  /* 0x000000000f087348 */ /* 0x000fea0003c00000 */
[----:B------:R0:W1:Y:S02]  /*23c50*/  SHFL.IDX P6, R14, R13, R12, R11 ;  /* 0x0000000c0d0e7389 */ /* 0x00006400000c000b */
[----:B01----:R-:W-:Y:S01]  /*23c60*/  ENDCOLLECTIVE ;  /* 0x000000000000791b */ /* 0x003fe20003800000 */
.L_x_824:
[----:B------:R-:W-:Y:S02]  /*23c70*/  IMAD.MOV.U32 R13, RZ, RZ, R40 ;  /* 0x000000ffff0d7224 */ /* 0x000fe400078e0028 */
[----:B------:R-:W-:-:S07]  /*23c80*/  IMAD.MOV.U32 R35, RZ, RZ, R14 ;  /* 0x000000ffff237224 */ /* 0x000fce00078e000e */
[----:B------:R-:W-:Y:S05]  /*23c90*/  WARPSYNC.COLLECTIVE R15, `(.L_x_825) ;  /* 0x000000000f087348 */ /* 0x000fea0003c00000 */
[----:B------:R0:W1:Y:S02]  /*23ca0*/  SHFL.IDX P6, R14, R13, R12, R11 ;  /* 0x0000000c0d0e7389 */ /* 0x00006400000c000b */
[----:B01----:R-:W-:Y:S01]  /*23cb0*/  ENDCOLLECTIVE ;  /* 0x000000000000791b */ /* 0x003fe20003800000 */
.L_x_825:
[----:B------:R-:W-:Y:S01]  /*23cc0*/  IMAD.MOV.U32 R44, RZ, RZ, R14 ;  /* 0x000000ffff2c7224 */ /* 0x000fe200078e000e */
[----:B------:R-:W-:Y:S06]  /*23cd0*/  BRA `(.L_x_826) ;  /* 0xfffffe8000e47947 */ /* 0x000fec000383ffff */
.L_x_581:
[----:B0-----:R0:W1:Y:S02]  /*23ce0*/  SYNCS.PHASECHK.TRANS64.TRYWAIT P0, [R2+URZ+0x30800], R11 ;  /* 0x0308000b020075a7 */ /* 0x001064000800017f */
[----:B-1----:R-:W-:Y:S05]  /*23cf0*/  @!P0 NANOSLEEP.SYNCS 0x989680 ;  /* 0x009896800000895d */ /* 0x002fea0003900000 */
[----:B------:R-:W1:Y:S02]  /*23d00*/  @!P0 SYNCS.PHASECHK.TRANS64 P0, [R2+URZ+0x30800], R11 ;  /* 0x0308000b020085a7 */ /* 0x000e64000800007f */
[----:B-1----:R-:W-:Y:S05]  /*23d10*/  @!P0 BRA `(.L_x_581) ;  /* 0xfffffffc00f08947 */ /* 0x002fea000383ffff */
[----:B------:R-:W-:Y:S05]  /*23d20*/  BRA `(.L_x_827) ;  /* 0xfffffe8c00a47947 */ /* 0x000fea000383ffff */
.L_x_605:
        /* <DEDUP_REMOVED lines=8> */
.L_x_829:
[----:B------:R-:W-:Y:S05]  /*23db0*/  BSYNC B1 ;  /* 0x0000000000017941 */ /* 0x000fea0003800000 */
.L_x_828:
        /* <DEDUP_REMOVED lines=8> */
.L_x_830:
[----:B------:R-:W-:Y:S02]  /*23e40*/  IMAD.MOV.U32 R13, RZ, RZ, R35 ;  /* 0x000000ffff0d7224 */ /* 0x000fe400078e0023 */
[----:B------:R-:W-:-:S07]  /*23e50*/  IMAD.MOV.U32 R0, RZ, RZ, R14 ;  /* 0x000000ffff007224 */ /* 0x000fce00078e000e */
[----:B------:R-:W-:Y:S05]  /*23e60*/  WARPSYNC.COLLECTIVE R15, `(.L_x_831) ;  /* 0x000000000f087348 */ /* 0x000fea0003c00000 */
[----:B------:R0:W1:Y:S02]  /*23e70*/  SHFL.IDX P6, R14, R13, R12, R11 ;  /* 0x0000000c0d0e7389 */ /* 0x00006400000c000b */
[----:B01----:R-:W-:Y:S01]  /*23e80*/  ENDCOLLECTIVE ;  /* 0x000000000000791b */ /* 0x003fe20003800000 */
.L_x_831:
[----:B------:R-:W-:Y:S02]  /*23e90*/  IMAD.MOV.U32 R13, RZ, RZ, R40 ;  /* 0x000000ffff0d7224 */ /* 0x000fe400078e0028 */
[----:B------:R-:W-:-:S07]  /*23ea0*/  IMAD.MOV.U32 R39, RZ, RZ, R14 ;  /* 0x000000ffff277224 */ /* 0x000fce00078e000e */
[----:B------:R-:W-:Y:S05]  /*23eb0*/  WARPSYNC.COLLECTIVE R15, `(.L_x_832) ;  /* 0x000000000f087348 */ /* 0x000fea0003c00000 */
[----:B------:R0:W1:Y:S02]  /*23ec0*/  SHFL.IDX P6, R14, R13, R12, R11 ;  /* 0x0000000c0d0e7389 */ /* 0x00006400000c000b */
[----:B01----:R-:W-:Y:S01]  /*23ed0*/  ENDCOLLECTIVE ;  /* 0x000000000000791b */ /* 0x003fe20003800000 */
.L_x_832:
[----:B------:R-:W-:Y:S01]  /*23ee0*/  IMAD.MOV.U32 R40, RZ, RZ, R14 ;  /* 0x000000ffff287224 */ /* 0x000fe200078e000e */
[----:B------:R-:W-:Y:S06]  /*23ef0*/  BRA `(.L_x_833) ;  /* 0xfffffeac00507947 */ /* 0x000fec000383ffff */
.L_x_609:
[----:B0-----:R0:W1:Y:S02]  /*23f00*/  SYNCS.PHASECHK.TRANS64.TRYWAIT P0, [R2+URZ+0x30800], R5 ;  /* 0x03080005020075a7 */ /* 0x001064000800017f */
[----:B-1----:R-:W-:Y:S05]  /*23f10*/  @!P0 NANOSLEEP.SYNCS 0x989680 ;  /* 0x009896800000895d */ /* 0x002fea0003900000 */
[----:B------:R-:W1:Y:S02]  /*23f20*/  @!P0 SYNCS.PHASECHK.TRANS64 P0, [R2+URZ+0x30800], R5 ;  /* 0x03080005020085a7 */ /* 0x000e64000800007f */
[----:B-1----:R-:W-:Y:S05]  /*23f30*/  @!P0 BRA `(.L_x_609) ;  /* 0xfffffffc00f08947 */ /* 0x002fea000383ffff */
[----:B------:R-:W-:Y:S05]  /*23f40*/  BRA `(.L_x_834) ;  /* 0xfffffeb400547947 */ /* 0x000fea000383ffff */
.L_x_623:
[----:B-1----:R1:W2:Y:S02]  /*23f50*/  SYNCS.PHASECHK.TRANS64.TRYWAIT P1, [R3+URZ+0x30830], R0 ;  /* 0x03083000030075a7 */ /* 0x0022a4000802017f */
[----:B--2---:R-:W-:Y:S05]  /*23f60*/  @!P1 NANOSLEEP.SYNCS 0x989680 ;  /* 0x009896800000995d */ /* 0x004fea0003900000 */
[----:B------:R-:W2:Y:S02]  /*23f70*/  @!P1 SYNCS.PHASECHK.TRANS64 P1, [R3+URZ+0x30830], R0 ;  /* 0x03083000030095a7 */ /* 0x000ea4000802007f */
[----:B--2---:R-:W-:Y:S05]  /*23f80*/  @!P1 BRA `(.L_x_623) ;  /* 0xfffffffc00f09947 */ /* 0x004fea000383ffff */
[----:B------:R-:W-:Y:S05]  /*23f90*/  BRA `(.L_x_622) ;  /* 0xfffffed800fc7947 */ /* 0x000fea000383ffff */
.L_x_631:
[----:B-1----:R1:W2:Y:S02]  /*23fa0*/  SYNCS.PHASECHK.TRANS64.TRYWAIT P1, [R0+URZ+0x30830], R4 ;  /* 0x03083004000075a7 */ /* 0x0022a4000802017f */
[----:B--2---:R-:W-:Y:S05]  /*23fb0*/  @!P1 NANOSLEEP.SYNCS 0x989680 ;  /* 0x009896800000995d */ /* 0x004fea0003900000 */
[----:B------:R-:W2:Y:S02]  /*23fc0*/  @!P1 SYNCS.PHASECHK.TRANS64 P1, [R0+URZ+0x30830], R4 ;  /* 0x03083004000095a7 */ /* 0x000ea4000802007f */
[----:B--2---:R-:W-:Y:S05]  /*23fd0*/  @!P1 BRA `(.L_x_631) ;  /* 0xfffffffc00f09947 */ /* 0x004fea000383ffff */
[----:B------:R-:W-:Y:S05]  /*23fe0*/  BRA `(.L_x_630) ;  /* 0xffffff08003c7947 */ /* 0x000fea000383ffff */
.L_x_636:
[----:B-1----:R1:W2:Y:S02]  /*23ff0*/  SYNCS.PHASECHK.TRANS64.TRYWAIT P1, [R11+URZ+0x30850], R3 ;  /* 0x030850030b0075a7 */ /* 0x0022a4000802017f */
[----:B--2---:R-:W-:Y:S05]  /*24000*/  @!P1 NANOSLEEP.SYNCS 0x989680 ;  /* 0x009896800000995d */ /* 0x004fea0003900000 */
[----:B------:R-:W2:Y:S02]  /*24010*/  @!P1 SYNCS.PHASECHK.TRANS64 P1, [R11+URZ+0x30850], R3 ;  /* 0x030850030b0095a7 */ /* 0x000ea4000802007f */
[----:B--2---:R-:W-:Y:S05]  /*24020*/  @!P1 BRA `(.L_x_636) ;  /* 0xfffffffc00f09947 */ /* 0x004fea000383ffff */
[----:B------:R-:W-:Y:S05]  /*24030*/  BRA `(.L_x_635) ;  /* 0xffffff1400e87947 */ /* 0x000fea000383ffff */
.L_x_644:
[----:B-1----:R1:W2:Y:S02]  /*24040*/  SYNCS.PHASECHK.TRANS64.TRYWAIT P1, [R6+URZ+0x30850], R3 ;  /* 0x03085003060075a7 */ /* 0x0022a4000802017f */
[----:B--2---:R-:W-:Y:S05]  /*24050*/  @!P1 NANOSLEEP.SYNCS 0x989680 ;  /* 0x009896800000995d */ /* 0x004fea0003900000 */
[----:B------:R-:W2:Y:S02]  /*24060*/  @!P1 SYNCS.PHASECHK.TRANS64 P1, [R6+URZ+0x30850], R3 ;  /* 0x03085003060095a7 */ /* 0x000ea4000802007f */
[----:B--2---:R-:W-:Y:S05]  /*24070*/  @!P1 BRA `(.L_x_644) ;  /* 0xfffffffc00f09947 */ /* 0x004fea000383ffff */
[----:B------:R-:W-:Y:S05]  /*24080*/  BRA `(.L_x_643) ;  /* 0xffffff3400c07947 */ /* 0x000fea000383ffff */
.L_x_684:
        /* <DEDUP_REMOVED lines=8> */
[----:B------:R-:W-:Y:S05]  /*24110*/  WARPSYNC.COLLECTIVE R15, `(.L_x_836) ;  /* 0x000000000f087348 */ /* 0x000fea0003c00000 */
[----:B------:R0:W1:Y:S02]  /*24120*/  SHFL.IDX P6, R14, R13, R12, R11 ;  /* 0x0000000c0d0e7389 */ /* 0x00006400000c000b */
[----:B01----:R-:W-:Y:S01]  /*24130*/  ENDCOLLECTIVE ;  /* 0x000000000000791b */ /* 0x003fe20003800000 */
.L_x_836:
[----:B------:R-:W-:Y:S05]  /*24140*/  BSYNC B1 ;  /* 0x0000000000017941 */ /* 0x000fea0003800000 */
.L_x_835:
[----:B------:R-:W-:Y:S05]  /*24150*/  BRA `(.L_x_837) ;  /* 0xffffff94001c7947 */ /* 0x000fea000383ffff */
.L_x_686:
[----:B------:R-:W-:Y:S01]  /*24160*/  BSSY B1, `(.L_x_838) ;  /* 0x0000006000017945 */ /* 0x000fe20003800000 */
[----:B------:R-:W-:-:S07]  /*24170*/  IMAD.MOV.U32 R15, RZ, RZ, -0x1 ;  /* 0xffffffffff0f7424 */ /* 0x000fce00078e00ff */
[----:B0-----:R-:W-:Y:S05]  /*24180*/  WARPSYNC.COLLECTIVE R15, `(.L_x_839) ;  /* 0x000000000f0c7348 */ /* 0x001fea0003c00000 */
[----:B------:R-:W-:Y:S02]  /*24190*/  ELECT P6, UR62, PT ;  /* 0x00000000003e782f */ /* 0x000fe400038c0000 */
[----:B------:R-:W-:Y:S01]  /*241a0*/  MOV R14, UR62 ;  /* 0x0000003e000e7c02 */ /* 0x000fe20008000f00 */
[----:B0-----:R-:W-:Y:S10]  /*241b0*/  ENDCOLLECTIVE ;  /* 0x000000000000791b */ /* 0x001ff40003800000 */
.L_x_839:
[----:B------:R-:W-:Y:S05]  /*241c0*/  BSYNC B1 ;  /* 0x0000000000017941 */ /* 0x000fea0003800000 */
.L_x_838:
[----:B------:R-:W-:Y:S05]  /*241d0*/  BRA `(.L_x_685) ;  /* 0xffffff9400147947 */ /* 0x000fea000383ffff */
.L_x_688:
[----:B0-----:R0:W1:Y:S02]  /*241e0*/  SYNCS.PHASECHK.TRANS64.TRYWAIT P0, [R22+URZ+0x30820], R8 ;  /* 0x03082008160075a7 */ /* 0x001064000800017f */
[----:B-1----:R-:W-:Y:S05]  /*241f0*/  @!P0 NANOSLEEP.SYNCS 0x989680 ;  /* 0x009896800000895d */ /* 0x002fea0003900000 */
[----:B------:R-:W1:Y:S02]  /*24200*/  @!P0 SYNCS.PHASECHK.TRANS64 P0, [R22+URZ+0x30820], R8 ;  /* 0x03082008160085a7 */ /* 0x000e64000800007f */
[----:B-1----:R-:W-:Y:S05]  /*24210*/  @!P0 BRA `(.L_x_688) ;  /* 0xfffffffc00f08947 */ /* 0x002fea000383ffff */
[----:B------:R-:W-:Y:S05]  /*24220*/  BRA `(.L_x_840) ;  /* 0xffffff9400247947 */ /* 0x000fea000383ffff */
.L_x_692:
[----:B-1----:R1:W2:Y:S02]  /*24230*/  SYNCS.PHASECHK.TRANS64.TRYWAIT P0, [R12+URZ+0x308a0], R11 ;  /* 0x0308a00b0c0075a7 */ /* 0x0022a4000800017f */
[----:B--2---:R-:W-:Y:S05]  /*24240*/  @!P0 NANOSLEEP.SYNCS 0x989680 ;  /* 0x009896800000895d */ /* 0x004fea0003900000 */
[----:B------:R-:W2:Y:S02]  /*24250*/  @!P0 SYNCS.PHASECHK.TRANS64 P0, [R12+URZ+0x308a0], R11 ;  /* 0x0308a00b0c0085a7 */ /* 0x000ea4000800007f */
[----:B--2---:R-:W-:Y:S05]  /*24260*/  @!P0 BRA `(.L_x_692) ;  /* 0xfffffffc00f08947 */ /* 0x004fea000383ffff */
[----:B------:R-:W-:Y:S05]  /*24270*/  BRA `(.L_x_841) ;  /* 0xffffff94003c7947 */ /* 0x000fea000383ffff */
.L_x_699:
[----:B0-----:R0:W2:Y:S02]  /*24280*/  SYNCS.PHASECHK.TRANS64.TRYWAIT P0, [R12+URZ+0x308c0], R11 ;  /* 0x0308c00b0c0075a7 */ /* 0x0010a4000800017f */
[----:B--2---:R-:W-:Y:S05]  /*24290*/  @!P0 NANOSLEEP.SYNCS 0x989680 ;  /* 0x009896800000895d */ /* 0x004fea0003900000 */
[----:B------:R-:W2:Y:S02]  /*242a0*/  @!P0 SYNCS.PHASECHK.TRANS64 P0, [R12+URZ+0x308c0], R11 ;  /* 0x0308c00b0c0085a7 */ /* 0x000ea4000800007f */
[----:B--2---:R-:W-:Y:S05]  /*242b0*/  @!P0 BRA `(.L_x_699) ;  /* 0xfffffffc00f08947 */ /* 0x004fea000383ffff */
[----:B------:R-:W-:Y:S05]  /*242c0*/  BRA `(.L_x_842) ;  /* 0xffffff9800387947 */ /* 0x000fea000383ffff */
.L_x_708:
[----:B-1----:R1:W2:Y:S02]  /*242d0*/  SYNCS.PHASECHK.TRANS64.TRYWAIT P2, [R11+URZ+0x308a0], R10 ;  /* 0x0308a00a0b0075a7 */ /* 0x0022a4000804017f */
[----:B--2---:R-:W-:Y:S05]  /*242e0*/  @!P2 NANOSLEEP.SYNCS 0x989680 ;  /* 0x009896800000a95d */ /* 0x004fea0003900000 */
[----:B------:R-:W2:Y:S02]  /*242f0*/  @!P2 SYNCS.PHASECHK.TRANS64 P2, [R11+URZ+0x308a0], R10 ;  /* 0x0308a00a0b00a5a7 */ /* 0x000ea4000804007f */
[----:B--2---:R-:W-:Y:S05]  /*24300*/  @!P2 BRA `(.L_x_708) ;  /* 0xfffffffc00f0a947 */ /* 0x004fea000383ffff */
[----:B------:R-:W-:Y:S05]  /*24310*/  BRA `(.L_x_843) ;  /* 0xffffff9c006c7947 */ /* 0x000fea000383ffff */
.L_x_715:
[----:B0-----:R0:W2:Y:S02]  /*24320*/  SYNCS.PHASECHK.TRANS64.TRYWAIT P2, [R11+URZ+0x308c0], R10 ;  /* 0x0308c00a0b0075a7 */ /* 0x0010a4000804017f */
[----:B--2---:R-:W-:Y:S05]  /*24330*/  @!P2 NANOSLEEP.SYNCS 0x989680 ;  /* 0x009896800000a95d */ /* 0x004fea0003900000 */
[----:B------:R-:W2:Y:S02]  /*24340*/  @!P2 SYNCS.PHASECHK.TRANS64 P2, [R11+URZ+0x308c0], R10 ;  /* 0x0308c00a0b00a5a7 */ /* 0x000ea4000804007f */
[----:B--2---:R-:W-:Y:S05]  /*24350*/  @!P2 BRA `(.L_x_715) ;  /* 0xfffffffc00f0a947 */ /* 0x004fea000383ffff */
[----:B------:R-:W-:Y:S05]  /*24360*/  BRA `(.L_x_844) ;  /* 0xffffffa000647947 */ /* 0x000fea000383ffff */
.L_x_732:
[----:B------:R-:W1:Y:S01]  /*24370*/  S2R R7, SR_TID.X ;  /* 0x0000000000077919 */ /* 0x000e620000002100 */
[----:B------:R-:W-:Y:S01]  /*24380*/  BSSY B0, `(.L_x_845) ;  /* 0x000000a000007945 */ /* 0x000fe20003800000 */
[----:B------:R-:W-:Y:S01]  /*24390*/  IMAD.MOV.U32 R12, RZ, RZ, RZ ;  /* 0x000000ffff0c7224 */ /* 0x000fe200078e00ff */
[----:B------:R-:W-:Y:S01]  /*243a0*/  MOV R11, 0x1f ;  /* 0x0000001f000b7802 */ /* 0x000fe20000000f00 */
[----:B------:R-:W-:Y:S01]  /*243b0*/  IMAD.MOV.U32 R15, RZ, RZ, -0x1 ;  /* 0xffffffffff0f7424 */ /* 0x000fe200078e00ff */
[----:B-1----:R-:W-:-:S04]  /*243c0*/  SHF.R.U32.HI R7, RZ, 0x5, R7 ;  /* 0x00000005ff077819 */ /* 0x002fc80000011607 */
[----:B------:R-:W-:-:S05]  /*243d0*/  LOP3.LUT R7, R7, 0x3, RZ, 0xc0, !PT ;  /* 0x0000000307077812 */ /* 0x000fca00078ec0ff */
[----:B------:R-:W-:-:S07]  /*243e0*/  IMAD.MOV.U32 R13, RZ, RZ, R7 ;  /* 0x000000ffff0d7224 */ /* 0x000fce00078e0007 */
[----:B0----5:R-:W-:Y:S05]  /*243f0*/  WARPSYNC.COLLECTIVE R15, `(.L_x_846) ;  /* 0x000000000f087348 */ /* 0x021fea0003c00000 */
[----:B------:R1:W2:Y:S02]  /*24400*/  SHFL.IDX P6, R14, R13, R12, R11 ;  /* 0x0000000c0d0e7389 */ /* 0x0002a400000c000b */
[----:B012--5:R-:W-:Y:S01]  /*24410*/  ENDCOLLECTIVE ;  /* 0x000000000000791b */ /* 0x027fe20003800000 */
.L_x_846:
[----:B------:R-:W-:Y:S05]  /*24420*/  BSYNC B0 ;  /* 0x0000000000007941 */ /* 0x000fea0003800000 */
.L_x_845:
[----:B------:R-:W-:Y:S05]  /*24430*/  BRA `(.L_x_847) ;  /* 0xffffffb000147947 */ /* 0x000fea000383ffff */
.L_x_735:
[----:B0-----:R0:W1:Y:S02]  /*24440*/  SYNCS.PHASECHK.TRANS64.TRYWAIT P0, [R7+URZ+0x30840], R2 ;  /* 0x03084002070075a7 */ /* 0x001064000800017f */
[----:B-1----:R-:W-:Y:S05]  /*24450*/  @!P0 NANOSLEEP.SYNCS 0x989680 ;  /* 0x009896800000895d */ /* 0x002fea0003900000 */
[----:B------:R-:W1:Y:S02]  /*24460*/  @!P0 SYNCS.PHASECHK.TRANS64 P0, [R7+URZ+0x30840], R2 ;  /* 0x03084002070085a7 */ /* 0x000e64000800007f */
[----:B-1----:R-:W-:Y:S05]  /*24470*/  @!P0 BRA `(.L_x_735) ;  /* 0xfffffffc00f08947 */ /* 0x002fea000383ffff */
[----:B------:R-:W-:Y:S05]  /*24480*/  BRA `(.L_x_848) ;  /* 0xffffffb000647947 */ /* 0x000fea000383ffff */
.L_x_736:
        /* <DEDUP_REMOVED lines=8> */
.L_x_850:
[----:B------:R-:W-:Y:S05]  /*24510*/  BSYNC B0 ;  /* 0x0000000000007941 */ /* 0x000fea0003800000 */
.L_x_849:
        /* <DEDUP_REMOVED lines=9> */
.L_x_851:
[----:B------:R-:W-:Y:S02]  /*245b0*/  IMAD.MOV.U32 R13, RZ, RZ, R0 ;  /* 0x000000ffff0d7224 */ /* 0x000fe400078e0000 */
[----:B------:R-:W-:Y:S02]  /*245c0*/  IMAD.MOV.U32 R12, RZ, RZ, 0x1 ;  /* 0x00000001ff0c7424 */ /* 0x000fe400078e00ff */
[----:B------:R-:W-:-:S07]  /*245d0*/  IMAD.MOV.U32 R3, RZ, RZ, R14 ;  /* 0x000000ffff037224 */ /* 0x000fce00078e000e */
[----:B------:R-:W-:Y:S05]  /*245e0*/  WARPSYNC.COLLECTIVE R15, `(.L_x_852) ;  /* 0x000000000f087348 */ /* 0x000fea0003c00000 */
[----:B------:R0:W1:Y:S02]  /*245f0*/  SHFL.IDX P6, R14, R13, R12, R11 ;  /* 0x0000000c0d0e7389 */ /* 0x00006400000c000b */
[----:B01----:R-:W-:Y:S01]  /*24600*/  ENDCOLLECTIVE ;  /* 0x000000000000791b */ /* 0x003fe20003800000 */
.L_x_852:
        /* <DEDUP_REMOVED lines=13> */
[----:B0-----:R-:W-:Y:S01]  /*246e0*/  MOV R2, R14 ;  /* 0x0000000e00027202 */ /* 0x001fe20000000f00 */
[----:B------:R-:W-:-:S07]  /*246f0*/  @P1 IMAD R8, R5, 0x2, R22 ;  /* 0x0000000205081824 */ /* 0x000fce00078e0216 */
[----:B------:R-:W-:Y:S05]  /*24700*/  WARPSYNC.COLLECTIVE R15, `(.L_x_853) ;  /* 0x000000000f087348 */ /* 0x000fea0003c00000 */
[----:B------:R0:W1:Y:S02]  /*24710*/  SHFL.IDX P6, R14, R13, R12, R11 ;  /* 0x0000000c0d0e7389 */ /* 0x00006400000c000b */
[----:B01----:R-:W-:Y:S01]  /*24720*/  ENDCOLLECTIVE ;  /* 0x000000000000791b */ /* 0x003fe20003800000 */
.L_x_853:
[----:B------:R-:W-:Y:S02]  /*24730*/  IMAD.MOV.U32 R13, RZ, RZ, R0 ;  /* 0x000000ffff0d7224 */ /* 0x000fe400078e0000 */
[----:B------:R-:W-:Y:S02]  /*24740*/  IMAD.MOV.U32 R12, RZ, RZ, 0x2 ;  /* 0x00000002ff0c7424 */ /* 0x000fe400078e00ff */
[----:B------:R-:W-:-:S07]  /*24750*/  IMAD.MOV.U32 R3, RZ, RZ, R14 ;  /* 0x000000ffff037224 */ /* 0x000fce00078e000e */
[----:B------:R-:W-:Y:S05]  /*24760*/  WARPSYNC.COLLECTIVE R15, `(.L_x_854) ;  /* 0x000000000f087348 */ /* 0x000fea0003c00000 */
[----:B------:R0:W1:Y:S02]  /*24770*/  SHFL.IDX P6, R14, R13, R12, R11 ;  /* 0x0000000c0d0e7389 */ /* 0x00006400000c000b */
[----:B01----:R-:W-:Y:S01]  /*24780*/  ENDCOLLECTIVE ;  /* 0x000000000000791b */ /* 0x003fe20003800000 */
.L_x_854:
        /* <DEDUP_REMOVED lines=17> */
.L_x_855:
[----:B------:R-:W-:Y:S02]  /*248a0*/  @P1 IMAD R8, R5, 0x2, R22 ;  /* 0x0000000205081824 */ /* 0x000fe400078e0216 */
[----:B------:R-:W-:Y:S02]  /*248b0*/  IMAD.MOV.U32 R13, RZ, RZ, R0 ;  /* 0x000000ffff0d7224 */ /* 0x000fe400078e0000 */
[----:B------:R-:W-:Y:S02]  /*248c0*/  IMAD.MOV.U32 R12, RZ, RZ, 0x3 ;  /* 0x00000003ff0c7424 */ /* 0x000fe400078e00ff */
[----:B------:R-:W-:-:S07]  /*248d0*/  IMAD.MOV.U32 R3, RZ, RZ, R14 ;  /* 0x000000ffff037224 */ /* 0x000fce00078e000e */
[----:B------:R-:W-:Y:S05]  /*248e0*/  WARPSYNC.COLLECTIVE R15, `(.L_x_856) ;  /* 0x000000000f087348 */ /* 0x000fea0003c00000 */
[----:B------:R0:W1:Y:S02]  /*248f0*/  SHFL.IDX P6, R14, R13, R12, R11 ;  /* 0x0000000c0d0e7389 */ /* 0x00006400000c000b */
[----:B01----:R-:W-:Y:S01]  /*24900*/  ENDCOLLECTIVE ;  /* 0x000000000000791b */ /* 0x003fe20003800000 */
.L_x_856:
        /* <DEDUP_REMOVED lines=17> */
.L_x_857:
[----:B------:R-:W-:Y:S02]  /*24a20*/  @P1 IMAD R8, R5, 0x2, R22 ;  /* 0x0000000205081824 */ /* 0x000fe400078e0216 */
[----:B------:R-:W-:Y:S02]  /*24a30*/  IMAD.MOV.U32 R13, RZ, RZ, R0 ;  /* 0x000000ffff0d7224 */ /* 0x000fe400078e0000 */
[----:B------:R-:W-:Y:S01]  /*24a40*/  IMAD.MOV.U32 R12, RZ, RZ, 0x4 ;  /* 0x00000004ff0c7424 */ /* 0x000fe200078e00ff */
[----:B------:R-:W-:-:S07]  /*24a50*/  MOV R3, R14 ;  /* 0x0000000e00037202 */ /* 0x000fce0000000f00 */
[----:B------:R-:W-:Y:S05]  /*24a60*/  WARPSYNC.COLLECTIVE R15, `(.L_x_858) ;  /* 0x000000000f087348 */ /* 0x000fea0003c00000 */
[----:B------:R0:W1:Y:S02]  /*24a70*/  SHFL.IDX P6, R14, R13, R12, R11 ;  /* 0x0000000c0d0e7389 */ /* 0x00006400000c000b */
[----:B01----:R-:W-:Y:S01]  /*24a80*/  ENDCOLLECTIVE ;  /* 0x000000000000791b */ /* 0x003fe20003800000 */
.L_x_858:
        /* <DEDUP_REMOVED lines=17> */
.L_x_859:
[----:B------:R-:W-:Y:S02]  /*24ba0*/  @P1 IMAD R8, R5, 0x2, R22 ;  /* 0x0000000205081824 */ /* 0x000fe400078e0216 */
[----:B------:R-:W-:Y:S02]  /*24bb0*/  IMAD.MOV.U32 R13, RZ, RZ, R0 ;  /* 0x000000ffff0d7224 */ /* 0x000fe400078e0000 */
[----:B------:R-:W-:Y:S02]  /*24bc0*/  IMAD.MOV.U32 R12, RZ, RZ, 0x5 ;  /* 0x00000005ff0c7424 */ /* 0x000fe400078e00ff */
[----:B------:R-:W-:-:S07]  /*24bd0*/  IMAD.MOV.U32 R3, RZ, RZ, R14 ;  /* 0x000000ffff037224 */ /* 0x000fce00078e000e */
[----:B------:R-:W-:Y:S05]  /*24be0*/  WARPSYNC.COLLECTIVE R15, `(.L_x_860) ;  /* 0x000000000f087348 */ /* 0x000fea0003c00000 */
[----:B------:R0:W1:Y:S02]  /*24bf0*/  SHFL.IDX P6, R14, R13, R12, R11 ;  /* 0x0000000c0d0e7389 */ /* 0x00006400000c000b */
[----:B01----:R-:W-:Y:S01]  /*24c00*/  ENDCOLLECTIVE ;  /* 0x000000000000791b */ /* 0x003fe20003800000 */
.L_x_860:
        /* <DEDUP_REMOVED lines=10> */
.L_x_861:
        /* <DEDUP_REMOVED lines=8> */
.L_x_741:
[----:B------:R-:W-:Y:S01]  /*24d30*/  IMAD.MOV.U32 R13, RZ, RZ, R5 ;  /* 0x000000ffff0d7224 */ /* 0x000fe200078e0005 */
[----:B------:R-:W-:Y:S01]  /*24d40*/  MOV R12, RZ ;  /* 0x000000ff000c7202 */ /* 0x000fe20000000f00 */
[----:B------:R-:W-:Y:S02]  /*24d50*/  IMAD.MOV.U32 R11, RZ, RZ, 0x181f ;  /* 0x0000181fff0b7424 */ /* 0x000fe400078e00ff */
[----:B------:R-:W-:Y:S02]  /*24d60*/  IMAD.MOV.U32 R15, RZ, RZ, -0x1 ;  /* 0xffffffffff0f7424 */ /* 0x000fe400078e00ff */
[----:B-----5:R-:W-:Y:S02]  /*24d70*/  IMAD R6, R10, R8, RZ ;  /* 0x000000080a067224 */ /* 0x020fe400078e02ff */
[----:B------:R-:W-:-:S07]  /*24d80*/  IMAD.IADD R4, R9, 0x1, R4 ;  /* 0x0000000109047824 */ /* 0x000fce00078e0204 */
[----:B------:R-:W-:Y:S05]  /*24d90*/  WARPSYNC.COLLECTIVE R15, `(.L_x_863) ;  /* 0x000000000f087348 */ /* 0x000fea0003c00000 */
[----:B------:R0:W1:Y:S02]  /*24da0*/  SHFL.IDX P6, R14, R13, R12, R11 ;  /* 0x0000000c0d0e7389 */ /* 0x00006400000c000b */
[----:B01----:R-:W-:Y:S01]  /*24db0*/  ENDCOLLECTIVE ;  /* 0x000000000000791b */ /* 0x003fe20003800000 */
.L_x_863:
[----:B------:R-:W-:Y:S01]  /*24dc0*/  ISETP.GE.AND P1, PT, R4, R6, PT ;  /* 0x000000060400720c */ /* 0x000fe20003f26270 */
[----:B------:R-:W-:Y:S02]  /*24dd0*/  IMAD.MOV.U32 R13, RZ, RZ, R0 ;  /* 0x000000ffff0d7224 */ /* 0x000fe400078e0000 */
[----:B------:R-:W-:-:S10]  /*24de0*/  IMAD.MOV.U32 R2, RZ, RZ, R14 ;  /* 0x000000ffff027224 */ /* 0x000fd400078e000e */
[----:B------:R-:W-:Y:S05]  /*24df0*/  WARPSYNC.COLLECTIVE R15, `(.L_x_864) ;  /* 0x000000000f087348 */ /* 0x000fea0003c00000 */
[----:B------:R0:W1:Y:S02]  /*24e00*/  SHFL.IDX P6, R14, R13, R12, R11 ;  /* 0x0000000c0d0e7389 */ /* 0x00006400000c000b */
[----:B01----:R-:W-:Y:S01]  /*24e10*/  ENDCOLLECTIVE ;  /* 0x000000000000791b */ /* 0x003fe20003800000 */
.L_x_864:
[----:B------:R-:W-:Y:S02]  /*24e20*/  IMAD.MOV.U32 R13, RZ, RZ, R5 ;  /* 0x000000ffff0d7224 */ /* 0x000fe400078e0005 */
[----:B------:R-:W-:Y:S02]  /*24e30*/  IMAD.MOV.U32 R12, RZ, RZ, 0x1 ;  /* 0x00000001ff0c7424 */ /* 0x000fe400078e00ff */
[----:B------:R-:W-:-:S07]  /*24e40*/  IMAD.MOV.U32 R3, RZ, RZ, R14 ;  /* 0x000000ffff037224 */ /* 0x000fce00078e000e */
[----:B------:R-:W-:Y:S05]  /*24e50*/  WARPSYNC.COLLECTIVE R15, `(.L_x_865) ;  /* 0x000000000f087348 */ /* 0x000fea0003c00000 */
[----:B------:R0:W1:Y:S02]  /*24e60*/  SHFL.IDX P6, R14, R13, R12, R11 ;  /* 0x0000000c0d0e7389 */ /* 0x00006400000c000b */
[----:B01----:R-:W-:Y:S01]  /*24e70*/  ENDCOLLECTIVE ;  /* 0x000000000000791b */ /* 0x003fe20003800000 */
.L_x_865:
[----:B------:R-:W-:-:S05]  /*24e80*/  @!P1 LEA R7, P4, R32, R3, 0x1 ;  /* 0x0000000320079211 */ /* 0x000fca00078808ff */
[----:B------:R-:W-:Y:S02]  /*24e90*/  @!P1 IMAD.X R3, RZ, RZ, R2, P4 ;  /* 0x000000ffff039224 */ /* 0x000fe400020e0602 */
[----:B------:R-:W-:Y:S02]  /*24ea0*/  @!P1 IMAD.MOV.U32 R2, RZ, RZ, R7 ;  /* 0x000000ffff029224 */ /* 0x000fe400078e0007 */
[----:B------:R-:W-:Y:S02]  /*24eb0*/  VIADD R7, R4, 0x10 ;  /* 0x0000001004077836 */ /* 0x000fe40000000000 */
[----:B------:R-:W-:Y:S01]  /*24ec0*/  IMAD.MOV.U32 R13, RZ, RZ, R0 ;  /* 0x000000ffff0d7224 */ /* 0x000fe200078e0000 */
[----:B------:R-:W-:Y:S01]  /*24ed0*/  @!PT LDS RZ, [RZ] ;  /* 0x00000000fffff984 */ /* 0x000fe20000000800 */
[----:B------:R-:W-:Y:S01]  /*24ee0*/  @!PT LDS RZ, [RZ] ;  /* 0x00000000fffff984 */ /* 0x000fe20000000800 */
[----:B------:R-:W-:Y:S01]  /*24ef0*/  @!PT LDS RZ, [RZ] ;  /* 0x00000000fffff984 */ /* 0x000fe20000000800 */
[----:B------:R-:W-:Y:S04]  /*24f00*/  @!P1 LDGSTS.E.BYPASS.LTC128B.128 [R37+0x12400], desc[UR48][R2.64], !P3 ;  /* 0x1240000002259fae */ /* 0x000fe8000d901d70 */
[----:B------:R-:W-:Y:S04]  /*24f10*/  @!P1 LDGSTS.E.BYPASS.LTC128B.128 [R37+0x16400], desc[UR48][R2.64+0x80], !P2 ;  /* 0x1640008002259fae */ /* 0x000fe8000d101d70 */
[----:B------:R0:W-:Y:S01]  /*24f20*/  @!P1 LDGSTS.E.BYPASS.LTC128B.128 [R37+0x1a400], desc[UR48][R2.64+0x100], !P0 ;  /* 0x1a40010002259fae */ /* 0x0001e2000c101d70 */
[----:B------:R-:W-:Y:S01]  /*24f30*/  ISETP.GE.AND P1, PT, R7, R6, PT ;  /* 0x000000060700720c */ /* 0x000fe20003f26270 */
[----:B0-----:R-:W-:-:S12]  /*24f40*/  IMAD.MOV.U32 R2, RZ, RZ, R14 ;  /* 0x000000ffff027224 */ /* 0x001fd800078e000e */
[----:B------:R-:W-:Y:S05]  /*24f50*/  WARPSYNC.COLLECTIVE R15, `(.L_x_866) ;  /* 0x000000000f087348 */ /* 0x000fea0003c00000 */
[----:B------:R0:W1:Y:S02]  /*24f60*/  SHFL.IDX P6, R14, R13, R12, R11 ;  /* 0x0000000c0d0e7389 */ /* 0x00006400000c000b */
[----:B01----:R-:W-:Y:S01]  /*24f70*/  ENDCOLLECTIVE ;  /* 0x000000000000791b */ /* 0x003fe20003800000 */
.L_x_866:
[----:B------:R-:W-:Y:S02]  /*24f80*/  IMAD.MOV.U32 R13, RZ, RZ, R5 ;  /* 0x000000ffff0d7224 */ /* 0x000fe400078e0005 */
[----:B------:R-:W-:Y:S02]  /*24f90*/  IMAD.MOV.U32 R12, RZ, RZ, 0x2 ;  /* 0x00000002ff0c7424 */ /* 0x000fe400078e00ff */
[----:B------:R-:W-:-:S07]  /*24fa0*/  IMAD.MOV.U32 R3, RZ, RZ, R14 ;  /* 0x000000ffff037224 */ /* 0x000fce00078e000e */
[----:B------:R-:W-:Y:S05]  /*24fb0*/  WARPSYNC.COLLECTIVE R15, `(.L_x_867) ;  /* 0x000000000f087348 */ /* 0x000fea0003c00000 */
[----:B------:R0:W1:Y:S02]  /*24fc0*/  SHFL.IDX P6, R14, R13, R12, R11 ;  /* 0x0000000c0d0e7389 */ /* 0x00006400000c000b */
[----:B01----:R-:W-:Y:S01]  /*24fd0*/  ENDCOLLECTIVE ;  /* 0x000000000000791b */ /* 0x003fe20003800000 */
.L_x_867:
[----:B------:R-:W-:-:S05]  /*24fe0*/  @!P1 LEA R7, P4, R32, R3, 0x1 ;  /* 0x0000000320079211 */ /* 0x000fca00078808ff */
[----:B------:R-:W-:Y:S01]  /*24ff0*/  @!P1 IMAD.X R8, RZ, RZ, R2, P4 ;  /* 0x000000ffff089224 */ /* 0x000fe200020e0602 */
[----:B------:R-:W-:Y:S01]  /*25000*/  @!P1 MOV R2, R7 ;  /* 0x0000000700029202 */ /* 0x000fe20000000f00 */
[----:B------:R-:W-:Y:S02]  /*25010*/  VIADD R7, R4, 0x20 ;  /* 0x0000002004077836 */ /* 0x000fe40000000000 */
[----:B------:R-:W-:Y:S02]  /*25020*/  @!P1 IMAD.MOV.U32 R3, RZ, RZ, R8 ;  /* 0x000000ffff039224 */ /* 0x000fe400078e0008 */
[----:B------:R-:W-:-:S03]  /*25030*/  IMAD.MOV.U32 R13, RZ, RZ, R0 ;  /* 0x000000ffff0d7224 */ /* 0x000fc600078e0000 */
        /* <DEDUP_REMOVED lines=11> */
.L_x_868:
[----:B------:R-:W-:Y:S02]  /*250f0*/  IMAD.MOV.U32 R13, RZ, RZ, R5 ;  /* 0x000000ffff0d7224 */ /* 0x000fe400078e0005 */
[----:B------:R-:W-:Y:S02]  /*25100*/  IMAD.MOV.U32 R12, RZ, RZ, 0x3 ;  /* 0x00000003ff0c7424 */ /* 0x000fe400078e00ff */
[----:B------:R-:W-:-:S07]  /*25110*/  IMAD.MOV.U32 R3, RZ, RZ, R14 ;  /* 0x000000ffff037224 */ /* 0x000fce00078e000e */
[----:B------:R-:W-:Y:S05]  /*25120*/  WARPSYNC.COLLECTIVE R15, `(.L_x_869) ;  /* 0x000000000f087348 */ /* 0x000fea0003c00000 */
[----:B------:R0:W1:Y:S02]  /*25130*/  SHFL.IDX P6, R14, R13, R12, R11 ;  /* 0x0000000c0d0e7389 */ /* 0x00006400000c000b */
[----:B01----:R-:W-:Y:S01]  /*25140*/  ENDCOLLECTIVE ;  /* 0x000000000000791b */ /* 0x003fe20003800000 */
.L_x_869:
[----:B------:R-:W-:-:S05]  /*25150*/  @!P1 LEA R7, P4, R32, R3, 0x1 ;  /* 0x0000000320079211 */ /* 0x000fca00078808ff */
[----:B------:R-:W-:Y:S02]  /*25160*/  @!P1 IMAD.X R8, RZ, RZ, R2, P4 ;  /* 0x000000ffff089224 */ /* 0x000fe400020e0602 */
[----:B------:R-:W-:Y:S02]  /*25170*/  @!P1 IMAD.MOV.U32 R2, RZ, RZ, R7 ;  /* 0x000000ffff029224 */ /* 0x000fe400078e0007 */
[----:B------:R-:W-:Y:S02]  /*25180*/  @!P1 IMAD.MOV.U32 R3, RZ, RZ, R8 ;  /* 0x000000ffff039224 */ /* 0x000fe400078e0008 */
[----:B------:R-:W-:Y:S02]  /*25190*/  IMAD.MOV.U32 R13, RZ, RZ, R0 ;  /* 0x000000ffff0d7224 */ /* 0x000fe400078e0000 */
[----:B------:R-:W-:Y:S01]  /*251a0*/  VIADD R7, R4, 0x30 ;  /* 0x0000003004077836 */ /* 0x000fe20000000000 */
        /* <DEDUP_REMOVED lines=11> */
.L_x_870:
[----:B------:R-:W-:Y:S02]  /*25260*/  IMAD.MOV.U32 R13, RZ, RZ, R5 ;  /* 0x000000ffff0d7224 */ /* 0x000fe400078e0005 */
[----:B------:R-:W-:Y:S01]  /*25270*/  IMAD.MOV.U32 R12, RZ, RZ, 0x4 ;  /* 0x00000004ff0c7424 */ /* 0x000fe200078e00ff */
[----:B------:R-:W-:-:S07]  /*25280*/  MOV R3, R14 ;  /* 0x0000000e00037202 */ /* 0x000fce0000000f00 */
[----:B------:R-:W-:Y:S05]  /*25290*/  WARPSYNC.COLLECTIVE R15, `(.L_x_871) ;  /* 0x000000000f087348 */ /* 0x000fea0003c00000 */
[----:B------:R0:W1:Y:S02]  /*252a0*/  SHFL.IDX P6, R14, R13, R12, R11 ;  /* 0x0000000c0d0e7389 */ /* 0x00006400000c000b */
[----:B01----:R-:W-:Y:S01]  /*252b0*/  ENDCOLLECTIVE ;  /* 0x000000000000791b */ /* 0x003fe20003800000 */
.L_x_871:
[----:B------:R-:W-:-:S05]  /*252c0*/  @!P1 LEA R7, P4, R32, R3, 0x1 ;  /* 0x0000000320079211 */ /* 0x000fca00078808ff */
[----:B------:R-:W-:Y:S02]  /*252d0*/  @!P1 IMAD.X R8, RZ, RZ, R2, P4 ;  /* 0x000000ffff089224 */ /* 0x000fe400020e0602 */
[----:B------:R-:W-:Y:S02]  /*252e0*/  @!P1 IMAD.MOV.U32 R2, RZ, RZ, R7 ;  /* 0x000000ffff029224 */ /* 0x000fe400078e0007 */
        /* <DEDUP_REMOVED lines=14> */
.L_x_872:
[----:B------:R-:W-:Y:S02]  /*253d0*/  IMAD.MOV.U32 R13, RZ, RZ, R5 ;  /* 0x000000ffff0d7224 */ /* 0x000fe400078e0005 */
[----:B------:R-:W-:Y:S02]  /*253e0*/  IMAD.MOV.U32 R12, RZ, RZ, 0x5 ;  /* 0x00000005ff0c7424 */ /* 0x000fe400078e00ff */
[----:B------:R-:W-:-:S07]  /*253f0*/  IMAD.MOV.U32 R3, RZ, RZ, R14 ;  /* 0x000000ffff037224 */ /* 0x000fce00078e000e */
[----:B------:R-:W-:Y:S05]  /*25400*/  WARPSYNC.COLLECTIVE R15, `(.L_x_873) ;  /* 0x000000000f087348 */ /* 0x000fea0003c00000 */
[----:B------:R0:W1:Y:S02]  /*25410*/  SHFL.IDX P6, R14, R13, R12, R11 ;  /* 0x0000000c0d0e7389 */ /* 0x00006400000c000b */
[----:B01----:R-:W-:Y:S01]  /*25420*/  ENDCOLLECTIVE ;  /* 0x000000000000791b */ /* 0x003fe20003800000 */
.L_x_873:
        /* <DEDUP_REMOVED lines=12> */
[----:B------:R-:W-:-:S02]  /*254f0*/  ISETP.GE.AND P1, PT, R7, R6, PT ;  /* 0x000000060700720c */ /* 0x000fc40003f26270 */
[----:B0-----:R-:W-:-:S11]  /*25500*/  MOV R2, R14 ;  /* 0x0000000e00027202 */ /* 0x001fd60000000f00 */
[----:B------:R-:W-:Y:S05]  /*25510*/  WARPSYNC.COLLECTIVE R15, `(.L_x_874) ;  /* 0x000000000f087348 */ /* 0x000fea0003c00000 */
[----:B------:R0:W1:Y:S02]  /*25520*/  SHFL.IDX P6, R14, R13, R12, R11 ;  /* 0x0000000c0d0e7389 */ /* 0x00006400000c000b */
[----:B01----:R-:W-:Y:S01]  /*25530*/  ENDCOLLECTIVE ;  /* 0x000000000000791b */ /* 0x003fe20003800000 */
.L_x_874:
[----:B------:R-:W-:Y:S02]  /*25540*/  IMAD.MOV.U32 R13, RZ, RZ, R5 ;  /* 0x000000ffff0d7224 */ /* 0x000fe400078e0005 */
[----:B------:R-:W-:Y:S02]  /*25550*/  IMAD.MOV.U32 R12, RZ, RZ, 0x6 ;  /* 0x00000006ff0c7424 */ /* 0x000fe400078e00ff */
[----:B------:R-:W-:-:S07]  /*25560*/  IMAD.MOV.U32 R3, RZ, RZ, R14 ;  /* 0x000000ffff037224 */ /* 0x000fce00078e000e */
[----:B------:R-:W-:Y:S05]  /*25570*/  WARPSYNC.COLLECTIVE R15, `(.L_x_875) ;  /* 0x000000000f087348 */ /* 0x000fea0003c00000 */
[----:B------:R0:W1:Y:S02]  /*25580*/  SHFL.IDX P6, R14, R13, R12, R11 ;  /* 0x0000000c0d0e7389 */ /* 0x00006400000c000b */
[----:B01----:R-:W-:Y:S01]  /*25590*/  ENDCOLLECTIVE ;  /* 0x000000000000791b */ /* 0x003fe20003800000 */
.L_x_875:
        /* <DEDUP_REMOVED lines=17> */
.L_x_876:
[----:B------:R-:W-:Y:S01]  /*256b0*/  IMAD.MOV.U32 R13, RZ, RZ, R5 ;  /* 0x000000ffff0d7224 */ /* 0x000fe200078e0005 */
[----:B------:R-:W-:Y:S01]  /*256c0*/  MOV R12, 0x7 ;  /* 0x00000007000c7802 */ /* 0x000fe20000000f00 */
[----:B------:R-:W-:-:S07]  /*256d0*/  IMAD.MOV.U32 R3, RZ, RZ, R14 ;  /* 0x000000ffff037224 */ /* 0x000fce00078e000e */
[----:B------:R-:W-:Y:S05]  /*256e0*/  WARPSYNC.COLLECTIVE R15, `(.L_x_877) ;  /* 0x000000000f087348 */ /* 0x000fea0003c00000 */
[----:B------:R0:W1:Y:S02]  /*256f0*/  SHFL.IDX P6, R14, R13, R12, R11 ;  /* 0x0000000c0d0e7389 */ /* 0x00006400000c000b */
[----:B01----:R-:W-:Y:S01]  /*25700*/  ENDCOLLECTIVE ;  /* 0x000000000000791b */ /* 0x003fe20003800000 */
.L_x_877:
[----:B------:R-:W-:-:S05]  /*25710*/  @!P1 LEA R7, P4, R32, R3, 0x1 ;  /* 0x0000000320079211 */ /* 0x000fca00078808ff */
[----:B------:R-:W-:Y:S02]  /*25720*/  @!P1 IMAD.X R8, RZ, RZ, R2, P4 ;  /* 0x000000ffff089224 */ /* 0x000fe400020e0602 */
[----:B------:R-:W-:Y:S02]  /*25730*/  @!P1 IMAD.MOV.U32 R2, RZ, RZ, R7 ;  /* 0x000000ffff029224 */ /* 0x000fe400078e0007 */
[----:B------:R-:W-:Y:S02]  /*25740*/  @!P1 IMAD.MOV.U32 R3, RZ, RZ, R8 ;  /* 0x000000ffff039224 */ /* 0x000fe400078e0008 */
[----:B------:R-:W-:-:S03]  /*25750*/  IMAD.MOV.U32 R13, RZ, RZ, R0 ;  /* 0x000000ffff0d7224 */ /* 0x000fc600078e0000 */
[----:B------:R-:W-:Y:S01]  /*25760*/  @!PT LDS RZ, [RZ] ;  /* 0x00000000fffff984 */ /* 0x000fe20000000800 */
[----:B------:R-:W-:Y:S01]  /*25770*/  @!PT LDS RZ, [RZ] ;  /* 0x00000000fffff984 */ /* 0x000fe20000000800 */
[----:B------:R-:W-:Y:S01]  /*25780*/  @!PT LDS RZ, [RZ] ;  /* 0x00000000fffff984 */ /* 0x000fe20000000800 */
[----:B------:R0:W-:Y:S04]  /*25790*/  @!P1 LDGSTS.E.BYPASS.LTC128B.128 [R37+0x15400], desc[UR48][R2.64], !P3 ;  /* 0x1540000002259fae */ /* 0x0001e8000d901d70 */
[----:B------:R0:W-:Y:S01]  /*257a0*/  @!P1 LDGSTS.E.BYPASS.LTC128B.128 [R37+0x19400], desc[UR48][R2.64+0x80], !P2 ;  /* 0x1940008002259fae */ /* 0x0001e2000d101d70 */
[----:B------:R-:W-:-:S03]  /*257b0*/  IMAD.MOV.U32 R5, RZ, RZ, R14 ;  /* 0x000000ffff057224 */ /* 0x000fc600078e000e */
[----:B------:R0:W-:Y:S04]  /*257c0*/  @!P1 LDGSTS.E.BYPASS.LTC128B.128 [R37+0x1d400], desc[UR48][R2.64+0x100], !P0 ;  /* 0x1d40010002259fae */ /* 0x0001e8000c101d70 */
[----:B0-----:R-:W-:Y:S05]  /*257d0*/  WARPSYNC.COLLECTIVE R15, `(.L_x_878) ;  /* 0x000000000f087348 */ /* 0x001fea0003c00000 */
[----:B------:R1:W2:Y:S02]  /*257e0*/  SHFL.IDX P6, R14, R13, R12, R11 ;  /* 0x0000000c0d0e7389 */ /* 0x0002a400000c000b */
[----:B012---:R-:W-:Y:S01]  /*257f0*/  ENDCOLLECTIVE ;  /* 0x000000000000791b */ /* 0x007fe20003800000 */
.L_x_878:
[----:B------:R-:W-:Y:S05]  /*25800*/  BRA `(.L_x_879) ;  /* 0xffffffac00fc7947 */ /* 0x000fea000383ffff */
.L_x_746:
[----:B0-----:R0:W1:Y:S02]  /*25810*/  SYNCS.PHASECHK.TRANS64.TRYWAIT P0, [R22+URZ+0x30820], R3 ;  /* 0x03082003160075a7 */ /* 0x001064000800017f */
[----:B-1----:R-:W-:Y:S05]  /*25820*/  @!P0 NANOSLEEP.SYNCS 0x989680 ;  /* 0x009896800000895d */ /* 0x002fea0003900000 */
[----:B------:R-:W1:Y:S02]  /*25830*/  @!P0 SYNCS.PHASECHK.TRANS64 P0, [R22+URZ+0x30820], R3 ;  /* 0x03082003160085a7 */ /* 0x000e64000800007f */
[----:B-1----:R-:W-:Y:S05]  /*25840*/  @!P0 BRA `(.L_x_746) ;  /* 0xfffffffc00f08947 */ /* 0x002fea000383ffff */
[----:B------:R-:W-:Y:S05]  /*25850*/  BRA `(.L_x_880) ;  /* 0xffffffb000747947 */ /* 0x000fea000383ffff */
.L_x_751:
[----:B0-----:R0:W1:Y:S02]  /*25860*/  SYNCS.PHASECHK.TRANS64.TRYWAIT P0, [R7+URZ+0x30840], R2 ;  /* 0x03084002070075a7 */ /* 0x001064000800017f */
[----:B-1----:R-:W-:Y:S05]  /*25870*/  @!P0 NANOSLEEP.SYNCS 0x989680 ;  /* 0x009896800000895d */ /* 0x002fea0003900000 */
[----:B------:R-:W1:Y:S02]  /*25880*/  @!P0 SYNCS.PHASECHK.TRANS64 P0, [R7+URZ+0x30840], R2 ;  /* 0x03084002070085a7 */ /* 0x000e64000800007f */
[----:B-1----:R-:W-:Y:S05]  /*25890*/  @!P0 BRA `(.L_x_751) ;  /* 0xfffffffc00f08947 */ /* 0x002fea000383ffff */
[----:B------:R-:W-:Y:S05]  /*258a0*/  BRA `(.L_x_881) ;  /* 0xffffffb4004c7947 */ /* 0x000fea000383ffff */
.L_x_752:
        /* <DEDUP_REMOVED lines=8> */
.L_x_883:
[----:B------:R-:W-:Y:S05]  /*25930*/  BSYNC B1 ;  /* 0x0000000000017941 */ /* 0x000fea0003800000 */
.L_x_882:
[----:B------:R0:W-:Y:S04]  /*25940*/  STL [R1+0x118], R0 ;  /* 0x0001180001007387 */ /* 0x0001e80000100800 */
[----:B0-----:R0:W5:Y:S01]  /*25950*/  LDL.LU R0, [R1] ;  /* 0x0000000001007983 */ /* 0x0011620000300800 */
[----:B------:R-:W-:Y:S02]  /*25960*/  IMAD.MOV.U32 R13, RZ, RZ, R8 ;  /* 0x000000ffff0d7224 */ /* 0x000fe400078e0008 */
[----:B------:R-:W-:Y:S02]  /*25970*/  IMAD.MOV.U32 R12, RZ, RZ, RZ ;  /* 0x000000ffff0c7224 */ /* 0x000fe400078e00ff */
[----:B------:R-:W-:Y:S02]  /*25980*/  IMAD.MOV.U32 R11, RZ, RZ, 0x181f ;  /* 0x0000181fff0b7424 */ /* 0x000fe400078e00ff */
[----:B------:R-:W-:-:S02]  /*25990*/  IMAD.MOV.U32 R15, RZ, RZ, -0x1 ;  /* 0xffffffffff0f7424 */ /* 0x000fc400078e00ff */
[----:B------:R-:W-:Y:S02]  /*259a0*/  IMAD.MOV.U32 R3, RZ, RZ, R14 ;  /* 0x000000ffff037224 */ /* 0x000fe400078e000e */
[----:B0-----:R-:W-:-:S07]  /*259b0*/  IMAD.SHL.U32 R4, R32, 0x2, RZ ;  /* 0x0000000220047824 */ /* 0x001fce00078e00ff */
[----:B-----5:R-:W-:Y:S05]  /*259c0*/  WARPSYNC.COLLECTIVE R15, `(.L_x_884) ;  /* 0x000000000f087348 */ /* 0x020fea0003c00000 */
[----:B------:R0:W1:Y:S02]  /*259d0*/  SHFL.IDX P6, R14, R13, R12, R11 ;  /* 0x0000000c0d0e7389 */ /* 0x00006400000c000b */
[----:B01---5:R-:W-:Y:S01]  /*259e0*/  ENDCOLLECTIVE ;  /* 0x000000000000791b */ /* 0x023fe20003800000 */
.L_x_884:
[----:B------:R-:W-:Y:S01]  /*259f0*/  IMAD R5, R5, 0x2, R22 ;  /* 0x0000000205057824 */ /* 0x000fe200078e0216 */
[----:B------:R-:W-:Y:S01]  /*25a00*/  MOV R13, R6 ;  /* 0x00000006000d7202 */ /* 0x000fe20000000f00 */
[----:B------:R-:W-:Y:S02]  /*25a10*/  IMAD.MOV.U32 R12, RZ, RZ, 0x1 ;  /* 0x00000001ff0c7424 */ /* 0x000fe400078e00ff */
[----:B------:R-:W-:-:S07]  /*25a20*/  IMAD.MOV.U32 R2, RZ, RZ, R14 ;  /* 0x000000ffff027224 */ /* 0x000fce00078e000e */
[----:B------:R-:W-:Y:S05]  /*25a30*/  WARPSYNC.COLLECTIVE R15, `(.L_x_885) ;  /* 0x000000000f087348 */ /* 0x000fea0003c00000 */
[----:B------:R0:W1:Y:S02]  /*25a40*/  SHFL.IDX P6, R14, R13, R12, R11 ;  /* 0x0000000c0d0e7389 */ /* 0x00006400000c000b */
[----:B01----:R-:W-:Y:S01]  /*25a50*/  ENDCOLLECTIVE ;  /* 0x000000000000791b */ /* 0x003fe20003800000 */
.L_x_885:
[----:B------:R-:W-:-:S05]  /*25a60*/  IADD3 R2, P0, R2, R4, RZ ;  /* 0x0000000402027210 */ /* 0x000fca0007f1e0ff */
[----:B------:R-:W-:Y:S02]  /*25a70*/  IMAD.X R3, RZ, RZ, R3, P0 ;  /* 0x000000ffff037224 */ /* 0x000fe400000e0603 */
[----:B------:R-:W-:Y:S01]  /*25a80*/  IMAD.MOV.U32 R13, RZ, RZ, R8 ;  /* 0x000000ffff0d7224 */ /* 0x000fe200078e0008 */
[----:B------:R-:W-:-:S04]  /*25a90*/  LOP3.LUT R0, R0, 0xffffffbf, RZ, 0xc0, !PT ;  /* 0xffffffbf00007812 */ /* 0x000fc800078ec0ff */
[----:B------:R-:W-:-:S04]  /*25aa0*/  @P1 LOP3.LUT R0, R0, 0x40, RZ, 0xfc, !PT ;  /* 0x0000004000001812 */ /* 0x000fc800078efcff */
[----:B------:R-:W-:Y:S01]  /*25ab0*/  LOP3.LUT P1, RZ, R0, 0x4, RZ, 0xc0, !PT ;  /* 0x0000000400ff7812 */ /* 0x000fe2000782c0ff */
[----:B------:R0:W-:-:S12]  /*25ac0*/  STL [R1], R0 ;  /* 0x0000000001007387 */ /* 0x0001d80000100800 */
[----:B------:R-:W-:Y:S01]  /*25ad0*/  @!PT LDS RZ, [RZ] ;  /* 0x00000000fffff984 */ /* 0x000fe20000000800 */
[----:B------:R-:W-:Y:S01]  /*25ae0*/  @!PT LDS RZ, [RZ] ;  /* 0x00000000fffff984 */ /* 0x000fe20000000800 */
[----:B------:R-:W-:Y:S01]  /*25af0*/  @!PT LDS RZ, [RZ] ;  /* 0x00000000fffff984 */ /* 0x000fe20000000800 */
[----:B------:R-:W-:Y:S04]  /*25b00*/  LDGSTS.E.BYPASS.LTC128B.128 [R5+0x1e400], desc[UR48][R2.64], !P1 ;  /* 0x1e40000002057fae */ /* 0x000fe8000c901d70 */
[----:B------:R-:W-:Y:S04]  /*25b10*/  LDGSTS.E.BYPASS.LTC128B.128 [R5+0x21400], desc[UR48][R2.64+0x80], !P5 ;  /* 0x2140008002057fae */ /* 0x000fe8000e901d70 */
[----:B------:R1:W-:Y:S02]  /*25b20*/  LDGSTS.E.BYPASS.LTC128B.128 [R5+0x24400], desc[UR48][R2.64+0x100], !P4 ;  /* 0x2440010002057fae */ /* 0x0003e4000e101d70 */
[----:B01----:R-:W-:-:S07]  /*25b30*/  IMAD.MOV.U32 R3, RZ, RZ, R14 ;  /* 0x000000ffff037224 */ /* 0x003fce00078e000e */
[----:B------:R-:W-:Y:S05]  /*25b40*/  WARPSYNC.COLLECTIVE R15, `(.L_x_886) ;  /* 0x000000000f087348 */ /* 0x000fea0003c00000 */
[----:B------:R0:W1:Y:S02]  /*25b50*/  SHFL.IDX P6, R14, R13, R12, R11 ;  /* 0x0000000c0d0e7389 */ /* 0x00006400000c000b */
[----:B01----:R-:W-:Y:S01]  /*25b60*/  ENDCOLLECTIVE ;  /* 0x000000000000791b */ /* 0x003fe20003800000 */
.L_x_886:
[----:B------:R-:W-:Y:S02]  /*25b70*/  IMAD.MOV.U32 R13, RZ, RZ, R6 ;  /* 0x000000ffff0d7224 */ /* 0x000fe400078e0006 */
[----:B------:R-:W-:Y:S02]  /*25b80*/  IMAD.MOV.U32 R12, RZ, RZ, 0x2 ;  /* 0x00000002ff0c7424 */ /* 0x000fe400078e00ff */
[----:B------:R-:W-:-:S07]  /*25b90*/  IMAD.MOV.U32 R2, RZ, RZ, R14 ;  /* 0x000000ffff027224 */ /* 0x000fce00078e000e */
[----:B------:R-:W-:Y:S05]  /*25ba0*/  WARPSYNC.COLLECTIVE R15, `(.L_x_887) ;  /* 0x000000000f087348 */ /* 0x000fea0003c00000 */
[----:B------:R0:W1:Y:S02]  /*25bb0*/  SHFL.IDX P6, R14, R13, R12, R11 ;  /* 0x0000000c0d0e7389 */ /* 0x00006400000c000b */
[----:B01----:R-:W-:Y:S01]  /*25bc0*/  ENDCOLLECTIVE ;  /* 0x000000000000791b */ /* 0x003fe20003800000 */
.L_x_887:
        /* <DEDUP_REMOVED lines=13> */
.L_x_888:
[----:B------:R-:W-:Y:S02]  /*25ca0*/  IMAD.MOV.U32 R13, RZ, RZ, R6 ;  /* 0x000000ffff0d7224 */ /* 0x000fe400078e0006 */
[----:B------:R-:W-:Y:S02]  /*25cb0*/  IMAD.MOV.U32 R12, RZ, RZ, 0x3 ;  /* 0x00000003ff0c7424 */ /* 0x000fe400078e00ff */
[----:B------:R-:W-:-:S07]  /*25cc0*/  IMAD.MOV.U32 R2, RZ, RZ, R14 ;  /* 0x000000ffff027224 */ /* 0x000fce00078e000e */
[----:B------:R-:W-:Y:S05]  /*25cd0*/  WARPSYNC.COLLECTIVE R15, `(.L_x_889) ;  /* 0x000000000f087348 */ /* 0x000fea0003c00000 */
[----:B------:R0:W1:Y:S02]  /*25ce0*/  SHFL.IDX P6, R14, R13, R12, R11 ;  /* 0x0000000c0d0e7389 */ /* 0x00006400000c000b */
[----:B01----:R-:W-:Y:S01]  /*25cf0*/  ENDCOLLECTIVE ;  /* 0x000000000000791b */ /* 0x003fe20003800000 */
.L_x_889:
        /* <DEDUP_REMOVED lines=13> */
.L_x_890:
[----:B------:R-:W-:Y:S02]  /*25dd0*/  IMAD.MOV.U32 R13, RZ, RZ, R6 ;  /* 0x000000ffff0d7224 */ /* 0x000fe400078e0006 */
[----:B------:R-:W-:Y:S01]  /*25de0*/  IMAD.MOV.U32 R12, RZ, RZ, 0x4 ;  /* 0x00000004ff0c7424 */ /* 0x000fe200078e00ff */
[----:B------:R-:W-:-:S07]  /*25df0*/  MOV R2, R14 ;  /* 0x0000000e00027202 */ /* 0x000fce0000000f00 */
[----:B------:R-:W-:Y:S05]  /*25e00*/  WARPSYNC.COLLECTIVE R15, `(.L_x_891) ;  /* 0x000000000f087348 */ /* 0x000fea0003c00000 */
[----:B------:R0:W1:Y:S02]  /*25e10*/  SHFL.IDX P6, R14, R13, R12, R11 ;  /* 0x0000000c0d0e7389 */ /* 0x00006400000c000b */
[----:B01----:R-:W-:Y:S01]  /*25e20*/  ENDCOLLECTIVE ;  /* 0x000000000000791b */ /* 0x003fe20003800000 */
.L_x_891:
        /* <DEDUP_REMOVED lines=13> */
.L_x_892:
[----:B------:R-:W-:-:S05]  /*25f00*/  IMAD.MOV.U32 R2, RZ, RZ, R14 ;  /* 0x000000ffff027224 */ /* 0x000fca00078e000e */
[----:B------:R-:W-:-:S05]  /*25f10*/  IADD3 R2, P0, R2, R4, RZ ;  /* 0x0000000402027210 */ /* 0x000fca0007f1e0ff */
[----:B------:R-:W-:-:S05]  /*25f20*/  IMAD.X R3, RZ, RZ, R34, P0 ;  /* 0x000000ffff037224 */ /* 0x000fca00000e0622 */
[----:B------:R-:W-:Y:S01]  /*25f30*/  @!PT LDS RZ, [RZ] ;  /* 0x00000000fffff984 */ /* 0x000fe20000000800 */
[----:B------:R-:W-:Y:S01]  /*25f40*/  @!PT LDS RZ, [RZ] ;  /* 0x00000000fffff984 */ /* 0x000fe20000000800 */
[----:B------:R-:W-:Y:S01]  /*25f50*/  @!PT LDS RZ, [RZ] ;  /* 0x00000000fffff984 */ /* 0x000fe20000000800 */
[----:B------:R0:W-:Y:S01]  /*25f60*/  LDGSTS.E.BYPASS.LTC128B.128 [R5+0x20400], desc[UR48][R2.64], !P1 ;  /* 0x2040000002057fae */ /* 0x0001e2000c901d70 */
[----:B------:R-:W-:-:S03]  /*25f70*/  LOP3.LUT P1, RZ, R0, 0x40, RZ, 0xc0, !PT ;  /* 0x0000004000ff7812 */ /* 0x000fc6000782c0ff */
[----:B------:R0:W5:Y:S01]  /*25f80*/  LDL.LU R0, [R1+0x118] ;  /* 0x0001180001007983 */ /* 0x0001620000300800 */
[----:B------:R-:W-:Y:S02]  /*25f90*/  IMAD.MOV.U32 R13, RZ, RZ, R6 ;  /* 0x000000ffff0d7224 */ /* 0x000fe400078e0006 */
[----:B------:R-:W-:Y:S01]  /*25fa0*/  IMAD.MOV.U32 R12, RZ, RZ, 0x5 ;  /* 0x00000005ff0c7424 */ /* 0x000fe200078e00ff */
[----:B------:R0:W-:Y:S06]  /*25fb0*/  LDGSTS.E.BYPASS.LTC128B.128 [R5+0x23400], desc[UR48][R2.64+0x80], !P5 ;  /* 0x2340008002057fae */ /* 0x0001ec000e901d70 */
[----:B0----5:R-:W-:Y:S05]  /*25fc0*/  WARPSYNC.COLLECTIVE R15, `(.L_x_893) ;  /* 0x000000000f087348 */ /* 0x021fea0003c00000 */
[----:B------:R1:W2:Y:S02]  /*25fd0*/  SHFL.IDX P6, R14, R13, R12, R11 ;  /* 0x0000000c0d0e7389 */ /* 0x0002a400000c000b */
[----:B012--5:R-:W-:Y:S01]  /*25fe0*/  ENDCOLLECTIVE ;  /* 0x000000000000791b */ /* 0x027fe20003800000 */
.L_x_893:
[----:B------:R-:W-:Y:S01]  /*25ff0*/  @!PT LDS RZ, [RZ] ;  /* 0x00000000fffff984 */ /* 0x000fe20000000800 */
[----:B------:R-:W-:Y:S01]  /*26000*/  @!PT LDS RZ, [RZ] ;  /* 0x00000000fffff984 */ /* 0x000fe20000000800 */
[----:B------:R-:W-:Y:S01]  /*26010*/  @!PT LDS RZ, [RZ] ;  /* 0x00000000fffff984 */ /* 0x000fe20000000800 */
[----:B------:R0:W-:Y:S01]  /*26020*/  LDGSTS.E.BYPASS.LTC128B.128 [R5+0x26400], desc[UR48][R2.64+0x100], !P4 ;  /* 0x2640010002057fae */ /* 0x0001e2000e101d70 */
[----:B------:R-:W-:Y:S02]  /*26030*/  IMAD.MOV.U32 R13, RZ, RZ, R8 ;  /* 0x000000ffff0d7224 */ /* 0x000fe400078e0008 */
[----:B------:R-:W-:-:S07]  /*26040*/  IMAD.MOV.U32 R34, RZ, RZ, R14 ;  /* 0x000000ffff227224 */ /* 0x000fce00078e000e */
[----:B0-----:R-:W-:Y:S05]  /*26050*/  WARPSYNC.COLLECTIVE R15, `(.L_x_894) ;  /* 0x000000000f087348 */ /* 0x001fea0003c00000 */
[----:B------:R1:W2:Y:S02]  /*26060*/  SHFL.IDX P6, R14, R13, R12, R11 ;  /* 0x0000000c0d0e7389 */ /* 0x0002a400000c000b */
[----:B012---:R-:W-:Y:S01]  /*26070*/  ENDCOLLECTIVE ;  /* 0x000000000000791b */ /* 0x007fe20003800000 */
.L_x_894:
[----:B------:R-:W-:Y:S01]  /*26080*/  IMAD.MOV.U32 R2, RZ, RZ, R14 ;  /* 0x000000ffff027224 */ /* 0x000fe200078e000e */
[----:B------:R-:W-:Y:S06]  /*26090*/  BRA `(.L_x_895) ;  /* 0xffffffb000587947 */ /* 0x000fec000383ffff */
.L_x_757:
[----:B0-----:R0:W2:Y:S02]  /*260a0*/  SYNCS.PHASECHK.TRANS64.TRYWAIT P0, [R6+URZ+0x30860], R2 ;  /* 0x03086002060075a7 */ /* 0x0010a4000800017f */
[----:B--2---:R-:W-:Y:S05]  /*260b0*/  @!P0 NANOSLEEP.SYNCS 0x989680 ;  /* 0x009896800000895d */ /* 0x004fea0003900000 */
[----:B------:R-:W2:Y:S02]  /*260c0*/  @!P0 SYNCS.PHASECHK.TRANS64 P0, [R6+URZ+0x30860], R2 ;  /* 0x03086002060085a7 */ /* 0x000ea4000800007f */
[----:B--2---:R-:W-:Y:S05]  /*260d0*/  @!P0 BRA `(.L_x_757) ;  /* 0xfffffffc00f08947 */ /* 0x004fea000383ffff */
[----:B------:R-:W-:Y:S05]  /*260e0*/  BRA `(.L_x_896) ;  /* 0xffffffb000c07947 */ /* 0x000fea000383ffff */
.L_x_758:
[----:B------:R-:W-:Y:S01]  /*260f0*/  BSSY B1, `(.L_x_897) ;  /* 0x0000008000017945 */ /* 0x000fe20003800000 */
[----:B------:R-:W-:Y:S01]  /*26100*/  IMAD.MOV.U32 R13, RZ, RZ, R24 ;  /* 0x000000ffff0d7224 */ /* 0x000fe200078e0018 */
[----:B------:R-:W-:Y:S01]  /*26110*/  MOV R15, 0xffffffff ;  /* 0xffffffff000f7802 */ /* 0x000fe20000000f00 */
[----:B------:R-:W-:Y:S02]  /*26120*/  IMAD.MOV.U32 R12, RZ, RZ, RZ ;  /* 0x000000ffff0c7224 */ /* 0x000fe400078e00ff */
[----:B------:R-:W-:-:S07]  /*26130*/  IMAD.MOV.U32 R11, RZ, RZ, 0x181f ;  /* 0x0000181fff0b7424 */ /* 0x000fce00078e00ff */
[----:B0-----:R-:W-:Y:S05]  /*26140*/  WARPSYNC.COLLECTIVE R15, `(.L_x_898) ;  /* 0x000000000f087348 */ /* 0x001fea0003c00000 */
[----:B------:R1:W2:Y:S02]  /*26150*/  SHFL.IDX P6, R14, R13, R12, R11 ;  /* 0x0000000c0d0e7389 */ /* 0x0002a400000c000b */
[----:B012---:R-:W-:Y:S01]  /*26160*/  ENDCOLLECTIVE ;  /* 0x000000000000791b */ /* 0x007fe20003800000 */
.L_x_898:
[----:B------:R-:W-:Y:S05]  /*26170*/  BSYNC B1 ;  /* 0x0000000000017941 */ /* 0x000fea0003800000 */
.L_x_897:
[----:B------:R-:W-:Y:S02]  /*26180*/  IMAD.MOV.U32 R13, RZ, RZ, R23 ;  /* 0x000000ffff0d7224 */ /* 0x000fe400078e0017 */
[----:B------:R-:W-:Y:S02]  /*26190*/  IMAD.MOV.U32 R12, RZ, RZ, RZ ;  /* 0x000000ffff0c7224 */ /* 0x000fe400078e00ff */
[----:B------:R-:W-:Y:S02]  /*261a0*/  IMAD.MOV.U32 R11, RZ, RZ, 0x181f ;  /* 0x0000181fff0b7424 */ /* 0x000fe400078e00ff */
[----:B------:R-:W-:Y:S02]  /*261b0*/  IMAD.MOV.U32 R15, RZ, RZ, -0x1 ;  /* 0xffffffffff0f7424 */ /* 0x000fe400078e00ff */
[----:B------:R-:W-:Y:S02]  /*261c0*/  IMAD.MOV.U32 R3, RZ, RZ, R14 ;  /* 0x000000ffff037224 */ /* 0x000fe400078e000e */
[----:B------:R-:W-:-:S07]  /*261d0*/  IMAD R5, R5, 0x2, R22 ;  /* 0x0000000205057824 */ /* 0x000fce00078e0216 */
[----:B------:R-:W-:Y:S05]  /*261e0*/  WARPSYNC.COLLECTIVE R15, `(.L_x_899) ;  /* 0x000000000f087348 */ /* 0x000fea0003c00000 */
[----:B------:R0:W1:Y:S02]  /*261f0*/  SHFL.IDX P6, R14, R13, R12, R11 ;  /* 0x0000000c0d0e7389 */ /* 0x00006400000c000b */
[----:B01----:R-:W-:Y:S01]  /*26200*/  ENDCOLLECTIVE ;  /* 0x000000000000791b */ /* 0x003fe20003800000 */
.L_x_899:
[----:B------:R-:W-:Y:S02]  /*26210*/  IMAD.MOV.U32 R13, RZ, RZ, R24 ;  /* 0x000000ffff0d7224 */ /* 0x000fe400078e0018 */
[----:B------:R-:W-:Y:S02]  /*26220*/  IMAD.MOV.U32 R12, RZ, RZ, 0x1 ;  /* 0x00000001ff0c7424 */ /* 0x000fe400078e00ff */
[----:B------:R-:W-:-:S07]  /*26230*/  IMAD.MOV.U32 R2, RZ, RZ, R14 ;  /* 0x000000ffff027224 */ /* 0x000fce00078e000e */
[----:B------:R-:W-:Y:S05]  /*26240*/  WARPSYNC.COLLECTIVE R15, `(.L_x_900) ;  /* 0x000000000f087348 */ /* 0x000fea0003c00000 */
[----:B------:R0:W1:Y:S02]  /*26250*/  SHFL.IDX P6, R14, R13, R12, R11 ;  /* 0x0000000c0d0e7389 */ /* 0x00006400000c000b */
[----:B01----:R-:W-:Y:S01]  /*26260*/  ENDCOLLECTIVE ;  /* 0x000000000000791b */ /* 0x003fe20003800000 */
.L_x_900:
        /* <DEDUP_REMOVED lines=16> */
.L_x_901:
[----:B------:R-:W-:Y:S01]  /*26370*/  IMAD.MOV.U32 R13, RZ, RZ, R24 ;  /* 0x000000ffff0d7224 */ /* 0x000fe200078e0018 */
[----:B------:R-:W-:Y:S01]  /*26380*/  MOV R12, 0x2 ;  /* 0x00000002000c7802 */ /* 0x000fe20000000f00 */
[----:B------:R-:W-:-:S07]  /*26390*/  IMAD.MOV.U32 R2, RZ, RZ, R14 ;  /* 0x000000ffff027224 */ /* 0x000fce00078e000e */
[----:B------:R-:W-:Y:S05]  /*263a0*/  WARPSYNC.COLLECTIVE R15, `(.L_x_902) ;  /* 0x000000000f087348 */ /* 0x000fea0003c00000 */
[----:B------:R0:W1:Y:S02]  /*263b0*/  SHFL.IDX P6, R14, R13, R12, R11 ;  /* 0x0000000c0d0e7389 */ /* 0x00006400000c000b */
[----:B01----:R-:W-:Y:S01]  /*263c0*/  ENDCOLLECTIVE ;  /* 0x000000000000791b */ /* 0x003fe20003800000 */
.L_x_902:
        /* <DEDUP_REMOVED lines=16> */
.L_x_903:
[----:B------:R-:W-:Y:S02]  /*264d0*/  IMAD.MOV.U32 R13, RZ, RZ, R24 ;  /* 0x000000ffff0d7224 */ /* 0x000fe400078e0018 */
[----:B------:R-:W-:Y:S02]  /*264e0*/  IMAD.MOV.U32 R12, RZ, RZ, 0x3 ;  /* 0x00000003ff0c7424 */ /* 0x000fe400078e00ff */
[----:B------:R-:W-:-:S07]  /*264f0*/  IMAD.MOV.U32 R2, RZ, RZ, R14 ;  /* 0x000000ffff027224 */ /* 0x000fce00078e000e */
[----:B------:R-:W-:Y:S05]  /*26500*/  WARPSYNC.COLLECTIVE R15, `(.L_x_904) ;  /* 0x000000000f087348 */ /* 0x000fea0003c00000 */
[----:B------:R0:W1:Y:S02]  /*26510*/  SHFL.IDX P6, R14, R13, R12, R11 ;  /* 0x0000000c0d0e7389 */ /* 0x00006400000c000b */
[----:B01----:R-:W-:Y:S01]  /*26520*/  ENDCOLLECTIVE ;  /* 0x000000000000791b */ /* 0x003fe20003800000 */
.L_x_904:
        /* <DEDUP_REMOVED lines=16> */
.L_x_905:
[----:B------:R-:W-:Y:S02]  /*26630*/  IMAD.MOV.U32 R13, RZ, RZ, R24 ;  /* 0x000000ffff0d7224 */ /* 0x000fe400078e0018 */
[----:B------:R-:W-:Y:S02]  /*26640*/  IMAD.MOV.U32 R12, RZ, RZ, 0x4 ;  /* 0x00000004ff0c7424 */ /* 0x000fe400078e00ff */
[----:B------:R-:W-:-:S07]  /*26650*/  IMAD.MOV.U32 R2, RZ, RZ, R14 ;  /* 0x000000ffff027224 */ /* 0x000fce00078e000e */
[----:B------:R-:W-:Y:S05]  /*26660*/  WARPSYNC.COLLECTIVE R15, `(.L_x_906) ;  /* 0x000000000f087348 */ /* 0x000fea0003c00000 */
[----:B------:R0:W1:Y:S02]  /*26670*/  SHFL.IDX P6, R14, R13, R12, R11 ;  /* 0x0000000c0d0e7389 */ /* 0x00006400000c000b */
[----:B01----:R-:W-:Y:S01]  /*26680*/  ENDCOLLECTIVE ;  /* 0x000000000000791b */ /* 0x003fe20003800000 */
.L_x_906:
        /* <DEDUP_REMOVED lines=16> */
.L_x_907:
[----:B------:R-:W-:Y:S02]  /*26790*/  IMAD.MOV.U32 R13, RZ, RZ, R24 ;  /* 0x000000ffff0d7224 */ /* 0x000fe400078e0018 */
[----:B------:R-:W-:Y:S02]  /*267a0*/  IMAD.MOV.U32 R12, RZ, RZ, 0x5 ;  /* 0x00000005ff0c7424 */ /* 0x000fe400078e00ff */
[----:B------:R-:W-:-:S07]  /*267b0*/  IMAD.MOV.U32 R2, RZ, RZ, R14 ;  /* 0x000000ffff027224 */ /* 0x000fce00078e000e */
[----:B------:R-:W-:Y:S05]  /*267c0*/  WARPSYNC.COLLECTIVE R15, `(.L_x_908) ;  /* 0x000000000f087348 */ /* 0x000fea0003c00000 */
[----:B------:R0:W1:Y:S02]  /*267d0*/  SHFL.IDX P6, R14, R13, R12, R11 ;  /* 0x0000000c0d0e7389 */ /* 0x00006400000c000b */
[----:B01----:R-:W-:Y:S01]  /*267e0*/  ENDCOLLECTIVE ;  /* 0x000000000000791b */ /* 0x003fe20003800000 */
.L_x_908:
[----:B------:R-:W-:-:S04]  /*267f0*/  IADD3 R2, P0, R2, R4, RZ ;  /* 0x0000000402027210 */ /* 0x000fc80007f1e0ff */
[----:B------:R-:W-:Y:S02]  /*26800*/  IADD3.X R3, RZ, R3, RZ, P0, !PT ;  /* 0x00000003ff037210 */ /* 0x000fe400007fe4ff */
        /* <DEDUP_REMOVED lines=11> */
.L_x_909:
[----:B------:R-:W-:Y:S01]  /*268c0*/  @!PT LDS RZ, [RZ] ;  /* 0x00000000fffff984 */ /* 0x000fe20000000800 */
[----:B------:R-:W-:Y:S01]  /*268d0*/  @!PT LDS RZ, [RZ] ;  /* 0x00000000fffff984 */ /* 0x000fe20000000800 */
[----:B------:R-:W-:Y:S01]  /*268e0*/  @!PT LDS RZ, [RZ] ;  /* 0x00000000fffff984 */ /* 0x000fe20000000800 */
[----:B------:R-:W-:Y:S01]  /*268f0*/  LDGSTS.E.BYPASS.LTC128B.128 [R5+0x5400], desc[UR48][R2.64+0x80], !P0 ;  /* 0x0540008002057fae */ /* 0x000fe2000c101d70 */
[----:B------:R-:W-:-:S13]  /*26900*/  ISETP.LT.OR P0, PT, R7, 0x41, P1 ;  /* 0x000000410700780c */ /* 0x000fda0000f01670 */
[----:B------:R0:W-:Y:S02]  /*26910*/  LDGSTS.E.BYPASS.LTC128B.128 [R5+0x8400], desc[UR48][R2.64+0x100], !P0 ;  /* 0x0840010002057fae */ /* 0x0001e4000c101d70 */
[----:B0-----:R-:W-:Y:S01]  /*26920*/  IMAD.MOV.U32 R2, RZ, RZ, R14 ;  /* 0x000000ffff027224 */ /* 0x001fe200078e000e */
[----:B------:R-:W-:Y:S06]  /*26930*/  BRA `(.L_x_910) ;  /* 0xffffffac00ac7947 */ /* 0x000fec000383ffff */
.L_x_766:
[----:B0-----:R0:W1:Y:S02]  /*26940*/  SYNCS.PHASECHK.TRANS64.TRYWAIT P0, [R0+URZ+0x30860], R3 ;  /* 0x03086003000075a7 */ /* 0x001064000800017f */
[----:B-1----:R-:W-:Y:S05]  /*26950*/  @!P0 NANOSLEEP.SYNCS 0x989680 ;  /* 0x009896800000895d */ /* 0x002fea0003900000 */
[----:B------:R-:W1:Y:S02]  /*26960*/  @!P0 SYNCS.PHASECHK.TRANS64 P0, [R0+URZ+0x30860], R3 ;  /* 0x03086003000085a7 */ /* 0x000e64000800007f */
[----:B-1----:R-:W-:Y:S05]  /*26970*/  @!P0 BRA `(.L_x_766) ;  /* 0xfffffffc00f08947 */ /* 0x002fea000383ffff */
[----:B------:R-:W-:Y:S05]  /*26980*/  BRA `(.L_x_911) ;  /* 0xffffffb000d07947 */ /* 0x000fea000383ffff */
.L_x_767:
        /* <DEDUP_REMOVED lines=8> */
.L_x_913:
[----:B------:R-:W-:Y:S05]  /*26a10*/  BSYNC B0 ;  /* 0x0000000000007941 */ /* 0x000fea0003800000 */
.L_x_912:
        /* <DEDUP_REMOVED lines=9> */
.L_x_914:
        /* <DEDUP_REMOVED lines=14> */
.L_x_915:
        /* <DEDUP_REMOVED lines=13> */
.L_x_916:
[----:B------:R-:W-:Y:S02]  /*26c60*/  IMAD.MOV.U32 R13, RZ, RZ, R24 ;  /* 0x000000ffff0d7224 */ /* 0x000fe400078e0018 */
[----:B------:R-:W-:Y:S01]  /*26c70*/  IMAD.MOV.U32 R12, RZ, RZ, 0x2 ;  /* 0x00000002ff0c7424 */ /* 0x000fe200078e00ff */
[----:B------:R-:W-:-:S13]  /*26c80*/  IADD3 R2, P4, R14, R5, RZ ;  /* 0x000000050e027210 */ /* 0x000fda0007f9e0ff */
[----:B------:R-:W-:Y:S05]  /*26c90*/  WARPSYNC.COLLECTIVE R15, `(.L_x_917) ;  /* 0x000000000f087348 */ /* 0x000fea0003c00000 */
[----:B------:R0:W1:Y:S02]  /*26ca0*/  SHFL.IDX P6, R14, R13, R12, R11 ;  /* 0x0000000c0d0e7389 */ /* 0x00006400000c000b */
[----:B01----:R-:W-:Y:S01]  /*26cb0*/  ENDCOLLECTIVE ;  /* 0x000000000000791b */ /* 0x003fe20003800000 */
.L_x_917:
        /* <DEDUP_REMOVED lines=15> */
.L_x_918:
[----:B------:R-:W-:Y:S02]  /*26db0*/  IMAD.MOV.U32 R13, RZ, RZ, R24 ;  /* 0x000000ffff0d7224 */ /* 0x000fe400078e0018 */
[----:B------:R-:W-:Y:S01]  /*26dc0*/  IMAD.MOV.U32 R12, RZ, RZ, 0x3 ;  /* 0x00000003ff0c7424 */ /* 0x000fe200078e00ff */
[----:B------:R-:W-:-:S13]  /*26dd0*/  IADD3 R2, P4, R14, R5, RZ ;  /* 0x000000050e027210 */ /* 0x000fda0007f9e0ff */
[----:B------:R-:W-:Y:S05]  /*26de0*/  WARPSYNC.COLLECTIVE R15, `(.L_x_919) ;  /* 0x000000000f087348 */ /* 0x000fea0003c00000 */
[----:B------:R0:W1:Y:S02]  /*26df0*/  SHFL.IDX P6, R14, R13, R12, R11 ;  /* 0x0000000c0d0e7389 */ /* 0x00006400000c000b */
[----:B01----:R-:W-:Y:S01]  /*26e00*/  ENDCOLLECTIVE ;  /* 0x000000000000791b */ /* 0x003fe20003800000 */
.L_x_919:
        /* <DEDUP_REMOVED lines=15> */
.L_x_920:
[----:B------:R-:W-:Y:S02]  /*26f00*/  IMAD.MOV.U32 R13, RZ, RZ, R24 ;  /* 0x000000ffff0d7224 */ /* 0x000fe400078e0018 */
[----:B------:R-:W-:Y:S01]  /*26f10*/  IMAD.MOV.U32 R12, RZ, RZ, 0x4 ;  /* 0x00000004ff0c7424 */ /* 0x000fe200078e00ff */
[----:B------:R-:W-:-:S13]  /*26f20*/  IADD3 R2, P4, R14, R5, RZ ;  /* 0x000000050e027210 */ /* 0x000fda0007f9e0ff */
[----:B------:R-:W-:Y:S05]  /*26f30*/  WARPSYNC.COLLECTIVE R15, `(.L_x_921) ;  /* 0x000000000f087348 */ /* 0x000fea0003c00000 */
[----:B------:R0:W1:Y:S02]  /*26f40*/  SHFL.IDX P6, R14, R13, R12, R11 ;  /* 0x0000000c0d0e7389 */ /* 0x00006400000c000b */
[----:B01----:R-:W-:Y:S01]  /*26f50*/  ENDCOLLECTIVE ;  /* 0x000000000000791b */ /* 0x003fe20003800000 */
.L_x_921:
        /* <DEDUP_REMOVED lines=15> */
.L_x_922:
[----:B------:R-:W-:Y:S02]  /*27050*/  IMAD.MOV.U32 R13, RZ, RZ, R24 ;  /* 0x000000ffff0d7224 */ /* 0x000fe400078e0018 */
[----:B------:R-:W-:Y:S01]  /*27060*/  IMAD.MOV.U32 R12, RZ, RZ, 0x5 ;  /* 0x00000005ff0c7424 */ /* 0x000fe200078e00ff */
[----:B------:R-:W-:-:S13]  /*27070*/  IADD3 R2, P4, R14, R5, RZ ;  /* 0x000000050e027210 */ /* 0x000fda0007f9e0ff */
[----:B------:R-:W-:Y:S05]  /*27080*/  WARPSYNC.COLLECTIVE R15, `(.L_x_923) ;  /* 0x000000000f087348 */ /* 0x000fea0003c00000 */
[----:B------:R0:W1:Y:S02]  /*27090*/  SHFL.IDX P6, R14, R13, R12, R11 ;  /* 0x0000000c0d0e7389 */ /* 0x00006400000c000b */
[----:B01----:R-:W-:Y:S01]  /*270a0*/  ENDCOLLECTIVE ;  /* 0x000000000000791b */ /* 0x003fe20003800000 */
.L_x_923:
        /* <DEDUP_REMOVED lines=10> */
[----:B------:R-:W-:-:S07]  /*27150*/  IMAD.MOV.U32 R24, RZ, RZ, R14 ;  /* 0x000000ffff187224 */ /* 0x000fce00078e000e */
[----:B0-----:R-:W-:Y:S05]  /*27160*/  WARPSYNC.COLLECTIVE R15, `(.L_x_924) ;  /* 0x000000000f087348 */ /* 0x001fea0003c00000 */
[----:B------:R1:W2:Y:S02]  /*27170*/  SHFL.IDX P6, R14, R13, R12, R11 ;  /* 0x0000000c0d0e7389 */ /* 0x0002a400000c000b */
[----:B012---:R-:W-:Y:S01]  /*27180*/  ENDCOLLECTIVE ;  /* 0x000000000000791b */ /* 0x007fe20003800000 */
.L_x_924:
[----:B------:R-:W-:Y:S05]  /*27190*/  BRA `(.L_x_925) ;  /* 0xffffffac00d47947 */ /* 0x000fea000383ffff */
.L_x_772:
        /* <DEDUP_REMOVED lines=8> */
.L_x_927:
[----:B------:R-:W-:Y:S05]  /*27220*/  BSYNC B0 ;  /* 0x0000000000007941 */ /* 0x000fea0003800000 */
.L_x_926:
        /* <DEDUP_REMOVED lines=9> */
.L_x_928:
[----:B------:R-:W-:Y:S02]  /*272c0*/  ULDC UR4, c[0x0][0xc3c] ;  /* 0x00030f0000047ab9 */ /* 0x000fe40000000800 */
[----:B------:R-:W-:-:S13]  /*272d0*/  ISETP.GE.OR P1, PT, R7, UR4, !P0 ;  /* 0x0000000407007c0c */ /* 0x000fda000c726670 */
[----:B------:R-:W0:Y:S08]  /*272e0*/  @!P1 LDC.64 R2, c[0x0][0xc80] ;  /* 0x00032000ff029b82 */ /* 0x000e300000000a00 */
[----:B------:R-:W1:Y:S01]  /*272f0*/  @!P1 LDC.64 R4, c[0x0][0xc78] ;  /* 0x00031e00ff049b82 */ /* 0x000e620000000a00 */
[----:B------:R-:W-:Y:S01]  /*27300*/  CS2R R10, SRZ ;  /* 0x00000000000a7805 */ /* 0x000fe2000001ff00 */
[----:B------:R-:W-:-:S02]  /*27310*/  IMAD.MOV.U32 R8, RZ, RZ, R14 ;  /* 0x000000ffff087224 */ /* 0x000fc400078e000e */
[----:B0-----:R-:W-:-:S05]  /*27320*/  @!P1 IMAD.WIDE R2, R7, 0x4, R2 ;  /* 0x0000000407029825 */ /* 0x001fca00078e0202 */
[----:B------:R1:W2:Y:S02]  /*27330*/  @!P1 LDG.E R6, desc[UR48][R2.64] ;  /* 0x0000003002069981 */ /* 0x0002a4000c1e1900 */
[----:B-1----:R-:W-:-:S05]  /*27340*/  @!P1 IMAD.WIDE R2, R7, 0x4, R4 ;  /* 0x0000000407029825 */ /* 0x002fca00078e0204 */
[----:B------:R-:W3:Y:S01]  /*27350*/  @!P1 LDG.E R4, desc[UR48][R2.64] ;  /* 0x0000003002049981 */ /* 0x000ee2000c1e1900 */
[----:B------:R-:W-:Y:S01]  /*27360*/  IMAD.MOV.U32 R7, RZ, RZ, RZ ;  /* 0x000000ffff077224 */ /* 0x000fe200078e00ff */
[C---:B------:R-:W-:Y:S02]  /*27370*/  ISETP.GE.U32.AND P2, PT, R9.reuse, 0x2, PT ;  /* 0x000000020900780c */ /* 0x040fe40003f46070 */
[C---:B------:R-:W-:Y:S02]  /*27380*/  ISETP.GE.U32.AND P3, PT, R9.reuse, 0x4, PT ;  /* 0x000000040900780c */ /* 0x040fe40003f66070 */
[C---:B------:R-:W-:Y:S02]  /*27390*/  ISETP.GE.U32.AND P4, PT, R9.reuse, 0x8, PT ;  /* 0x000000080900780c */ /* 0x040fe40003f86070 */
[----:B------:R-:W-:Y:S01]  /*273a0*/  ISETP.GE.U32.AND P5, PT, R9, 0x10, PT ;  /* 0x000000100900780c */ /* 0x000fe20003fa6070 */
[----:B--2---:R-:W-:Y:S02]  /*273b0*/  @!P1 IMAD.MOV.U32 R7, RZ, RZ, R6 ;  /* 0x000000ffff079224 */ /* 0x004fe400078e0006 */
[----:B------:R-:W-:-:S02]  /*273c0*/  IMAD.MOV.U32 R6, RZ, RZ, RZ ;  /* 0x000000ffff067224 */ /* 0x000fc400078e00ff */
[----:B---3--:R-:W-:Y:S01]  /*273d0*/  @!P1 IMAD.MOV.U32 R10, RZ, RZ, R4 ;  /* 0x000000ffff0a9224 */ /* 0x008fe200078e0004 */
[----:B------:R-:W-:-:S03]  /*273e0*/  ISETP.NE.AND P1, PT, R9, RZ, PT ;  /* 0x000000ff0900720c */ /* 0x000fc60003f25270 */
[----:B------:R-:W-:-:S10]  /*273f0*/  IMAD R13, R10, R7, RZ ;  /* 0x000000070a0d7224 */ /* 0x000fd400078e02ff */
[----:B------:R-:W-:Y:S05]  /*27400*/  WARPSYNC.COLLECTIVE R15, `(.L_x_929) ;  /* 0x000000000f087348 */ /* 0x000fea0003c00000 */
[----:B------:R0:W1:Y:S02]  /*27410*/  SHFL.UP P6, R14, R13, R12, R11 ;  /* 0x0400000c0d0e7389 */ /* 0x00006400000c000b */
[----:B01----:R-:W-:Y:S01]  /*27420*/  ENDCOLLECTIVE ;  /* 0x000000000000791b */ /* 0x003fe20003800000 */
.L_x_929:
[----:B------:R-:W-:Y:S01]  /*27430*/  IMAD.MOV.U32 R12, RZ, RZ, 0x2 ;  /* 0x00000002ff0c7424 */ /* 0x000fe200078e00ff */
[----:B------:R-:W-:-:S05]  /*27440*/  SEL R4, R14, RZ, P1 ;  /* 0x000000ff0e047207 */ /* 0x000fca0000800000 */
[----:B------:R-:W-:-:S04]  /*27450*/  IMAD.IADD R4, R13, 0x1, R4 ;  /* 0x000000010d047824 */ /* 0x000fc800078e0204 */
[----:B------:R-:W-:-:S07]  /*27460*/  IMAD.MOV.U32 R13, RZ, RZ, R4 ;  /* 0x000000ffff0d7224 */ /* 0x000fce00078e0004 */
[----:B------:R-:W-:Y:S05]  /*27470*/  WARPSYNC.COLLECTIVE R15, `(.L_x_930) ;  /* 0x000000000f087348 */ /* 0x000fea0003c00000 */
[----:B------:R0:W1:Y:S02]  /*27480*/  SHFL.UP P6, R14, R13, R12, R11 ;  /* 0x0400000c0d0e7389 */ /* 0x00006400000c000b */
[----:B01----:R-:W-:Y:S01]  /*27490*/  ENDCOLLECTIVE ;  /* 0x000000000000791b */ /* 0x003fe20003800000 */
.L_x_930:
[----:B------:R-:W-:Y:S01]  /*274a0*/  IMAD.MOV.U32 R12, RZ, RZ, 0x4 ;  /* 0x00000004ff0c7424 */ /* 0x000fe200078e00ff */
[----:B------:R-:W-:-:S05]  /*274b0*/  SEL R3, R14, RZ, P2 ;  /* 0x000000ff0e037207 */ /* 0x000fca0001000000 */
[----:B------:R-:W-:-:S04]  /*274c0*/  IMAD.IADD R2, R4, 0x1, R3 ;  /* 0x0000000104027824 */ /* 0x000fc800078e0203 */
[----:B------:R-:W-:-:S07]  /*274d0*/  IMAD.MOV.U32 R13, RZ, RZ, R2 ;  /* 0x000000ffff0d7224 */ /* 0x000fce00078e0002 */
[----:B------:R-:W-:Y:S05]  /*274e0*/  WARPSYNC.COLLECTIVE R15, `(.L_x_931) ;  /* 0x000000000f087348 */ /* 0x000fea0003c00000 */
[----:B------:R0:W1:Y:S02]  /*274f0*/  SHFL.UP P6, R14, R13, R12, R11 ;  /* 0x0400000c0d0e7389 */ /* 0x00006400000c000b */
[----:B01----:R-:W-:Y:S01]  /*27500*/  ENDCOLLECTIVE ;  /* 0x000000000000791b */ /* 0x003fe20003800000 */
.L_x_931:
[----:B------:R-:W-:Y:S02]  /*27510*/  MOV R12, 0x8 ;  /* 0x00000008000c7802 */ /* 0x000fe40000000f00 */
[----:B------:R-:W-:-:S05]  /*27520*/  SEL R3, R14, RZ, P3 ;  /* 0x000000ff0e037207 */ /* 0x000fca0001800000 */
[----:B------:R-:W-:-:S04]  /*27530*/  IMAD.IADD R3, R2, 0x1, R3 ;  /* 0x0000000102037824 */ /* 0x000fc800078e0203 */
[----:B------:R-:W-:-:S07]  /*27540*/  IMAD.MOV.U32 R13, RZ, RZ, R3 ;  /* 0x000000ffff0d7224 */ /* 0x000fce00078e0003 */
[----:B------:R-:W-:Y:S05]  /*27550*/  WARPSYNC.COLLECTIVE R15, `(.L_x_932) ;  /* 0x000000000f087348 */ /* 0x000fea0003c00000 */
[----:B------:R0:W1:Y:S02]  /*27560*/  SHFL.UP P6, R14, R13, R12, R11 ;  /* 0x0400000c0d0e7389 */ /* 0x00006400000c000b */
[----:B01----:R-:W-:Y:S01]  /*27570*/  ENDCOLLECTIVE ;  /* 0x000000000000791b */ /* 0x003fe20003800000 */
.L_x_932:
[----:B------:R-:W-:Y:S01]  /*27580*/  IMAD.MOV.U32 R12, RZ, RZ, 0x10 ;  /* 0x00000010ff0c7424 */ /* 0x000fe200078e00ff */
[----:B------:R-:W-:-:S05]  /*27590*/  SEL R4, R14, RZ, P4 ;  /* 0x000000ff0e047207 */ /* 0x000fca0002000000 */
[----:B------:R-:W-:-:S04]  /*275a0*/  IMAD.IADD R4, R3, 0x1, R4 ;  /* 0x0000000103047824 */ /* 0x000fc800078e0204 */
[----:B------:R-:W-:-:S07]  /*275b0*/  IMAD.MOV.U32 R13, RZ, RZ, R4 ;  /* 0x000000ffff0d7224 */ /* 0x000fce00078e0004 */
[----:B------:R-:W-:Y:S05]  /*275c0*/  WARPSYNC.COLLECTIVE R15, `(.L_x_933) ;  /* 0x000000000f087348 */ /* 0x000fea0003c00000 */
[----:B------:R0:W1:Y:S02]  /*275d0*/  SHFL.UP P6, R14, R13, R12, R11 ;  /* 0x0400000c0d0e7389 */ /* 0x00006400000c000b */
[----:B01----:R-:W-:Y:S01]  /*275e0*/  ENDCOLLECTIVE ;  /* 0x000000000000791b */ /* 0x003fe20003800000 */
.L_x_933:
        /* <DEDUP_REMOVED lines=8> */
.L_x_934:
[----:B------:R-:W-:Y:S05]  /*27670*/  BRA `(.L_x_935) ;  /* 0xffffffac00f47947 */ /* 0x000fea000383ffff */
.L_x_775:
[----:B------:R-:W-:Y:S01]  /*27680*/  BSSY B0, `(.L_x_936) ;  /* 0x0000007000007945 */ /* 0x000fe20003800000 */
[----:B------:R-:W-:Y:S02]  /*27690*/  IMAD.MOV.U32 R12, RZ, RZ, 0x1 ;  /* 0x00000001ff0c7424 */ /* 0x000fe400078e00ff */
[----:B------:R-:W-:Y:S02]  /*276a0*/  IMAD.MOV.U32 R11, RZ, RZ, RZ ;  /* 0x000000ffff0b7224 */ /* 0x000fe400078e00ff */
[----:B------:R-:W-:-:S07]  /*276b0*/  IMAD.MOV.U32 R15, RZ, RZ, -0x1 ;  /* 0xffffffffff0f7424 */ /* 0x000fce00078e00ff */
[----:B------:R-:W-:Y:S05]  /*276c0*/  WARPSYNC.COLLECTIVE R15, `(.L_x_937) ;  /* 0x000000000f087348 */ /* 0x000fea0003c00000 */
[----:B------:R0:W1:Y:S02]  /*276d0*/  SHFL.UP P6, R14, R13, R12, R11 ;  /* 0x0400000c0d0e7389 */ /* 0x00006400000c000b */
[----:B01----:R-:W-:Y:S01]  /*276e0*/  ENDCOLLECTIVE ;  /* 0x000000000000791b */ /* 0x003fe20003800000 */
.L_x_937:
[----:B------:R-:W-:Y:S05]  /*276f0*/  BSYNC B0 ;  /* 0x0000000000007941 */ /* 0x000fea0003800000 */
.L_x_936:
        /* <DEDUP_REMOVED lines=8> */
.L_x_938:
[----:B------:R-:W-:Y:S01]  /*27780*/  IMAD.MOV.U32 R12, RZ, RZ, 0x4 ;  /* 0x00000004ff0c7424 */ /* 0x000fe200078e00ff */
[----:B------:R-:W-:-:S04]  /*27790*/  SEL R2, R14, RZ, P2 ;  /* 0x000000ff0e027207 */ /* 0x000fc80001000000 */
[----:B------:R-:W-:-:S05]  /*277a0*/  IADD3 R2, R13, R2, RZ ;  /* 0x000000020d027210 */ /* 0x000fca0007ffe0ff */
[----:B------:R-:W-:-:S07]  /*277b0*/  IMAD.MOV.U32 R13, RZ, RZ, R2 ;  /* 0x000000ffff0d7224 */ /* 0x000fce00078e0002 */
[----:B------:R-:W-:Y:S05]  /*277c0*/  WARPSYNC.COLLECTIVE R15, `(.L_x_939) ;  /* 0x000000000f087348 */ /* 0x000fea0003c00000 */
[----:B------:R0:W1:Y:S02]  /*277d0*/  SHFL.UP P6, R14, R13, R12, R11 ;  /* 0x0400000c0d0e7389 */ /* 0x00006400000c000b */
[----:B01----:R-:W-:Y:S01]  /*277e0*/  ENDCOLLECTIVE ;  /* 0x000000000000791b */ /* 0x003fe20003800000 */
.L_x_939:
[----:B------:R-:W-:Y:S01]  /*277f0*/  IMAD.MOV.U32 R12, RZ, RZ, 0x8 ;  /* 0x00000008ff0c7424 */ /* 0x000fe200078e00ff */
[----:B------:R-:W-:-:S05]  /*27800*/  SEL R3, R14, RZ, P3 ;  /* 0x000000ff0e037207 */ /* 0x000fca0001800000 */
[----:B------:R-:W-:-:S04]  /*27810*/  IMAD.IADD R3, R2, 0x1, R3 ;  /* 0x0000000102037824 */ /* 0x000fc800078e0203 */
[----:B------:R-:W-:-:S07]  /*27820*/  IMAD.MOV.U32 R13, RZ, RZ, R3 ;  /* 0x000000ffff0d7224 */ /* 0x000fce00078e0003 */
[----:B------:R-:W-:Y:S05]  /*27830*/  WARPSYNC.COLLECTIVE R15, `(.L_x_940) ;  /* 0x000000000f087348 */ /* 0x000fea0003c00000 */
[----:B------:R0:W1:Y:S02]  /*27840*/  SHFL.UP P6, R14, R13, R12, R11 ;  /* 0x0400000c0d0e7389 */ /* 0x00006400000c000b */
[----:B01----:R-:W-:Y:S01]  /*27850*/  ENDCOLLECTIVE ;  /* 0x000000000000791b */ /* 0x003fe20003800000 */
.L_x_940:
[----:B------:R-:W-:Y:S01]  /*27860*/  IMAD.MOV.U32 R12, RZ, RZ, 0x10 ;  /* 0x00000010ff0c7424 */ /* 0x000fe200078e00ff */
[----:B------:R-:W-:-:S05]  /*27870*/  SEL R4, R14, RZ, P4 ;  /* 0x000000ff0e047207 */ /* 0x000fca0002000000 */
[----:B------:R-:W-:-:S04]  /*27880*/  IMAD.IADD R4, R3, 0x1, R4 ;  /* 0x0000000103047824 */ /* 0x000fc800078e0204 */
[----:B------:R-:W-:-:S07]  /*27890*/  IMAD.MOV.U32 R13, RZ, RZ, R4 ;  /* 0x000000ffff0d7224 */ /* 0x000fce00078e0004 */
[----:B------:R-:W-:Y:S05]  /*278a0*/  WARPSYNC.COLLECTIVE R15, `(.L_x_941) ;  /* 0x000000000f087348 */ /* 0x000fea0003c00000 */
[----:B------:R0:W1:Y:S02]  /*278b0*/  SHFL.UP P6, R14, R13, R12, R11 ;  /* 0x0400000c0d0e7389 */ /* 0x00006400000c000b */
[----:B01----:R-:W-:Y:S01]  /*278c0*/  ENDCOLLECTIVE ;  /* 0x000000000000791b */ /* 0x003fe20003800000 */
.L_x_941:
        /* <DEDUP_REMOVED lines=8> */
.L_x_942:
[----:B------:R-:W-:Y:S05]  /*27950*/  BRA `(.L_x_943) ;  /* 0xffffffac00e07947 */ /* 0x000fea000383ffff */
.L_x_777:
[----:B------:R-:W-:Y:S01]  /*27960*/  BSSY B0, `(.L_x_944) ;  /* 0x0000006000007945 */ /* 0x000fe20003800000 */
[----:B------:R-:W-:Y:S01]  /*27970*/  PLOP3.LUT P6, PT, P6, PT, PT, 0x8, 0x0 ;  /* 0x000000000000781c */ /* 0x000fe200037ce170 */
[----:B------:R-:W-:-:S12]  /*27980*/  IMAD.MOV.U32 R15, RZ, RZ, -0x1 ;  /* 0xffffffffff0f7424 */ /* 0x000fd800078e00ff */
[----:B0-----:R-:W-:Y:S05]  /*27990*/  WARPSYNC.COLLECTIVE R15, `(.L_x_945) ;  /* 0x000000000f087348 */ /* 0x001fea0003c00000 */
[----:B------:R-:W-:Y:S01]  /*279a0*/  VOTE.ANY R14, PT, P6 ;  /* 0x00000000000e7806 */ /* 0x000fe200030e0100 */
[----:B0-----:R-:W-:Y:S06]  /*279b0*/  ENDCOLLECTIVE ;  /* 0x000000000000791b */ /* 0x001fec0003800000 */
.L_x_945:
[----:B------:R-:W-:Y:S05]  /*279c0*/  BSYNC B0 ;  /* 0x0000000000007941 */ /* 0x000fea0003800000 */
.L_x_944:
        /* <DEDUP_REMOVED lines=9> */
.L_x_946:
[----:B------:R-:W-:Y:S02]  /*27a60*/  IMAD.MOV.U32 R13, RZ, RZ, R10 ;  /* 0x000000ffff0d7224 */ /* 0x000fe400078e000a */
[----:B------:R-:W-:-:S07]  /*27a70*/  IMAD.MOV.U32 R7, RZ, RZ, R14 ;  /* 0x000000ffff077224 */ /* 0x000fce00078e000e */
[----:B------:R-:W-:Y:S05]  /*27a80*/  WARPSYNC.COLLECTIVE R15, `(.L_x_947) ;  /* 0x000000000f087348 */ /* 0x000fea0003c00000 */
[----:B------:R0:W1:Y:S02]  /*27a90*/  SHFL.IDX P6, R14, R13, R12, R11 ;  /* 0x0000000c0d0e7389 */ /* 0x00006400000c000b */
[----:B01----:R-:W-:Y:S01]  /*27aa0*/  ENDCOLLECTIVE ;  /* 0x000000000000791b */ /* 0x003fe20003800000 */
.L_x_947:
[----:B------:R-:W-:Y:S01]  /*27ab0*/  IMAD.MOV.U32 R10, RZ, RZ, R14 ;  /* 0x000000ffff0a7224 */ /* 0x000fe200078e000e */
[----:B------:R-:W-:Y:S06]  /*27ac0*/  BRA `(.L_x_948) ;  /* 0xffffffac00c07947 */ /* 0x000fec000383ffff */
.L_x_779:
[----:B------:R-:W-:Y:S01]  /*27ad0*/  BSSY B0, `(.L_x_949) ;  /* 0x0000007000007945 */ /* 0x000fe20003800000 */
[----:B------:R-:W-:Y:S02]  /*27ae0*/  IMAD.MOV.U32 R13, RZ, RZ, R2 ;  /* 0x000000ffff0d7224 */ /* 0x000fe400078e0002 */
[----:B------:R-:W-:Y:S02]  /*27af0*/  IMAD.MOV.U32 R11, RZ, RZ, 0x1f ;  /* 0x0000001fff0b7424 */ /* 0x000fe400078e00ff */
[----:B------:R-:W-:-:S07]  /*27b00*/  IMAD.MOV.U32 R15, RZ, RZ, -0x1 ;  /* 0xffffffffff0f7424 */ /* 0x000fce00078e00ff */
[----:B0123--:R-:W-:Y:S05]  /*27b10*/  WARPSYNC.COLLECTIVE R15, `(.L_x_950) ;  /* 0x000000000f087348 */ /* 0x00ffea0003c00000 */
[----:B------:R4:W0:Y:S02]  /*27b20*/  SHFL.IDX P6, R14, R13, R12, R11 ;  /* 0x0000000c0d0e7389 */ /* 0x00082400000c000b */
[----:B01234-:R-:W-:Y:S01]  /*27b30*/  ENDCOLLECTIVE ;  /* 0x000000000000791b */ /* 0x01ffe20003800000 */
.L_x_950:
[----:B------:R-:W-:Y:S05]  /*27b40*/  BSYNC B0 ;  /* 0x0000000000007941 */ /* 0x000fea0003800000 */
.L_x_949:
[----:B------:R-:W-:Y:S01]  /*27b50*/  IMAD.MOV.U32 R6, RZ, RZ, R14 ;  /* 0x000000ffff067224 */ /* 0x000fe200078e000e */
[----:B------:R-:W-:Y:S06]  /*27b60*/  BRA `(.L_x_778) ;  /* 0xffffffac00b07947 */ /* 0x000fec000383ffff */
.L_x_783:
[----:B0-----:R0:W1:Y:S02]  /*27b70*/  SYNCS.PHASECHK.TRANS64.TRYWAIT P0, [R7+URZ+0x30820], R0 ;  /* 0x03082000070075a7 */ /* 0x001064000800017f */
[----:B-1----:R-:W-:Y:S05]  /*27b80*/  @!P0 NANOSLEEP.SYNCS 0x989680 ;  /* 0x009896800000895d */ /* 0x002fea0003900000 */
[----:B------:R-:W1:Y:S02]  /*27b90*/  @!P0 SYNCS.PHASECHK.TRANS64 P0, [R7+URZ+0x30820], R0 ;  /* 0x03082000070085a7 */ /* 0x000e64000800007f */
[----:B-1----:R-:W-:Y:S05]  /*27ba0*/  @!P0 BRA `(.L_x_783) ;  /* 0xfffffffc00f08947 */ /* 0x002fea000383ffff */
[----:B------:R-:W-:Y:S05]  /*27bb0*/  BRA `(.L_x_951) ;  /* 0xffffffb400087947 */ /* 0x000fea000383ffff */
.L_x_784:
[----:B------:R-:W1:Y:S01]  /*27bc0*/  S2R R2, SR_TID.X ;  /* 0x0000000000027919 */ /* 0x000e620000002100 */
[----:B------:R-:W-:Y:S01]  /*27bd0*/  BSSY B0, `(.L_x_952) ;  /* 0x000000a000007945 */ /* 0x000fe20003800000 */
[----:B------:R-:W-:Y:S02]  /*27be0*/  IMAD.MOV.U32 R12, RZ, RZ, RZ ;  /* 0x000000ffff0c7224 */ /* 0x000fe400078e00ff */
[----:B------:R-:W-:Y:S02]  /*27bf0*/  IMAD.MOV.U32 R11, RZ, RZ, 0x1f ;  /* 0x0000001fff0b7424 */ /* 0x000fe400078e00ff */
[----:B------:R-:W-:Y:S01]  /*27c00*/  IMAD.MOV.U32 R15, RZ, RZ, -0x1 ;  /* 0xffffffffff0f7424 */ /* 0x000fe200078e00ff */
[----:B-1----:R-:W-:-:S04]  /*27c10*/  SHF.R.U32.HI R2, RZ, 0x5, R2 ;  /* 0x00000005ff027819 */ /* 0x002fc80000011602 */
[----:B------:R-:W-:-:S05]  /*27c20*/  LOP3.LUT R2, R2, 0x3, RZ, 0xc0, !PT ;  /* 0x0000000302027812 */ /* 0x000fca00078ec0ff */
[----:B------:R-:W-:-:S07]  /*27c30*/  IMAD.MOV.U32 R13, RZ, RZ, R2 ;  /* 0x000000ffff0d7224 */ /* 0x000fce00078e0002 */
[----:B0-2---:R-:W-:Y:S05]  /*27c40*/  WARPSYNC.COLLECTIVE R15, `(.L_x_953) ;  /* 0x000000000f087348 */ /* 0x005fea0003c00000 */
[----:B------:R1:W3:Y:S02]  /*27c50*/  SHFL.IDX P6, R14, R13, R12, R11 ;  /* 0x0000000c0d0e7389 */ /* 0x0002e400000c000b */
[----:B0123--:R-:W-:Y:S01]  /*27c60*/  ENDCOLLECTIVE ;  /* 0x000000000000791b */ /* 0x00ffe20003800000 */
.L_x_953:
[----:B------:R-:W-:Y:S05]  /*27c70*/  BSYNC B0 ;  /* 0x0000000000007941 */ /* 0x000fea0003800000 */
.L_x_952:
[----:B------:R-:W-:Y:S05]  /*27c80*/  BRA `(.L_x_954) ;  /* 0xffffffb000f07947 */ /* 0x000fea000383ffff */
.L_x_785:
[----:B------:R-:W-:Y:S01]  /*27c90*/  BSSY B0, `(.L_x_955) ;  /* 0x0000006000007945 */ /* 0x000fe20003800000 */
[----:B------:R-:W-:-:S07]  /*27ca0*/  IMAD.MOV.U32 R15, RZ, RZ, -0x1 ;  /* 0xffffffffff0f7424 */ /* 0x000fce00078e00ff */
[----:B0-2---:R-:W-:Y:S05]  /*27cb0*/  WARPSYNC.COLLECTIVE R15, `(.L_x_956) ;  /* 0x000000000f0c7348 */ /* 0x005fea0003c00000 */
[----:B------:R-:W-:Y:S02]  /*27cc0*/  ELECT P6, UR62, PT ;  /* 0x00000000003e782f */ /* 0x000fe400038c0000 */
[----:B------:R-:W-:Y:S01]  /*27cd0*/  MOV R14, UR62 ;  /* 0x0000003e000e7c02 */ /* 0x000fe20008000f00 */
[----:B0-2---:R-:W-:Y:S10]  /*27ce0*/  ENDCOLLECTIVE ;  /* 0x000000000000791b */ /* 0x005ff40003800000 */
.L_x_956:
[----:B------:R-:W-:Y:S05]  /*27cf0*/  BSYNC B0 ;  /* 0x0000000000007941 */ /* 0x000fea0003800000 */
.L_x_955:
[----:B------:R-:W-:Y:S05]  /*27d00*/  BRA `(.L_x_957) ;  /* 0xffffffb000e47947 */ /* 0x000fea000383ffff */
.L_x_787:
[----:B0-----:R0:W1:Y:S02]  /*27d10*/  SYNCS.PHASECHK.TRANS64.TRYWAIT P1, [R5+URZ+0x30840], R0 ;  /* 0x03084000050075a7 */ /* 0x001064000802017f */
[----:B-1----:R-:W-:Y:S05]  /*27d20*/  @!P1 NANOSLEEP.SYNCS 0x989680 ;  /* 0x009896800000995d */ /* 0x002fea0003900000 */
[----:B------:R-:W1:Y:S02]  /*27d30*/  @!P1 SYNCS.PHASECHK.TRANS64 P1, [R5+URZ+0x30840], R0 ;  /* 0x03084000050095a7 */ /* 0x000e64000802007f */
[----:B-1----:R-:W-:Y:S05]  /*27d40*/  @!P1 BRA `(.L_x_787) ;  /* 0xfffffffc00f09947 */ /* 0x002fea000383ffff */
[----:B------:R-:W-:Y:S05]  /*27d50*/  BRA `(.L_x_958) ;  /* 0xffffffb400047947 */ /* 0x000fea000383ffff */
.L_x_789:
[----:B-1----:R1:W3:Y:S02]  /*27d60*/  SYNCS.PHASECHK.TRANS64.TRYWAIT P1, [R3+URZ+0x30840], R2 ;  /* 0x03084002030075a7 */ /* 0x0022e4000802017f */
[----:B---3--:R-:W-:Y:S05]  /*27d70*/  @!P1 NANOSLEEP.SYNCS 0x989680 ;  /* 0x009896800000995d */ /* 0x008fea0003900000 */
[----:B------:R-:W3:Y:S02]  /*27d80*/  @!P1 SYNCS.PHASECHK.TRANS64 P1, [R3+URZ+0x30840], R2 ;  /* 0x03084002030095a7 */ /* 0x000ee4000802007f */
[----:B---3--:R-:W-:Y:S05]  /*27d90*/  @!P1 BRA `(.L_x_789) ;  /* 0xfffffffc00f09947 */ /* 0x008fea000383ffff */
[----:B------:R-:W-:Y:S05]  /*27da0*/  BRA `(.L_x_959) ;  /* 0xffffffb400107947 */ /* 0x000fea000383ffff */
.L_x_791:
[----:B---3--:R3:W4:Y:S02]  /*27db0*/  SYNCS.PHASECHK.TRANS64.TRYWAIT P1, [R5+URZ+0x30860], R0 ;  /* 0x03086000050075a7 */ /* 0x008724000802017f */
[----:B----4-:R-:W-:Y:S05]  /*27dc0*/  @!P1 NANOSLEEP.SYNCS 0x989680 ;  /* 0x009896800000995d */ /* 0x010fea0003900000 */
[----:B------:R-:W4:Y:S02]  /*27dd0*/  @!P1 SYNCS.PHASECHK.TRANS64 P1, [R5+URZ+0x30860], R0 ;  /* 0x03086000050095a7 */ /* 0x000f24000802007f */
[----:B----4-:R-:W-:Y:S05]  /*27de0*/  @!P1 BRA `(.L_x_791) ;  /* 0xfffffffc00f09947 */ /* 0x010fea000383ffff */
[----:B------:R-:W-:Y:S05]  /*27df0*/  BRA `(.L_x_960) ;  /* 0xffffffb4000c7947 */ /* 0x000fea000383ffff */
.L_x_961:
        /* <DEDUP_REMOVED lines=16> */
.L_x_3198:


//--------------------- .text._ZN7cutlass13device_kernelIN5flash11enable_sm90INS1_16FlashAttnFwdSm90INS1_25CollectiveMainloopFwdSm90ILi2EN4cute5tupleIJNS5_1CILi1EEES8_S8_EEENS6_IJNS7_ILi128EEENS7_ILi96EEENS7_ILi192EEEEEELi192ENS_10bfloat16_tEfNS_4arch4Sm90ELb0ELb1ELb1ELb0ELb1ELb0ELb0ELb1ELb1ELb1ELb1ELb0EEENS1_21CollectiveEpilogueFwdINS6_IJSA_SC_SB_EEES9_SE_SG_Li256ELb0ELb1ELb1ELb0EEENS1_19SingleTileSchedulerILb0ELb1ELb1ELi128EEEEEEEEEvNT_6ParamsE --------------------------
	.section	.text._ZN7cutlass13device_kernelIN5flash11enable_sm90INS1_16FlashAttnFwdSm90INS1_25CollectiveMainloopFwdSm90ILi2EN4cute5tupleIJNS5_1CILi1EEES8_S8_EEENS6_IJNS7_ILi128EEENS7_ILi96EEENS7_ILi192EEEEEELi192ENS_10bfloat16_tEfNS_4arch4Sm90ELb0ELb1ELb1ELb0ELb1ELb0ELb0ELb1ELb1ELb1ELb1ELb0EEENS1_21CollectiveEpilogueFwdINS6_IJSA_SC_SB_EEES9_SE_SG_Li256ELb0ELb1ELb1ELb0EEENS1_19SingleTileSchedulerILb0ELb1ELb1ELi128EEEEEEEEEvNT_6ParamsE,"ax",@progbits
	.align	128
.text._ZN7cutlass13device_kernelIN5flash11enable_sm90INS1_16FlashAttnFwdSm90INS1_25CollectiveMainloopFwdSm90ILi2EN4cute5tupleIJNS5_1CILi1EEES8_S8_EEENS6_IJNS7_ILi128EEENS7_ILi96EEENS7_ILi192EEEEEELi192ENS_10bfloat16_tEfNS_4arch4Sm90ELb0ELb1ELb1ELb0ELb1ELb0ELb0ELb1ELb1ELb1ELb1ELb0EEENS1_21CollectiveEpilogueFwdINS6_IJSA_SC_SB_EEES9_SE_SG_Li256ELb0ELb1ELb1ELb0EEENS1_19SingleTileSchedulerILb0ELb1ELb1ELi128EEEEEEEEEvNT_6ParamsE:
        .type           _ZN7cutlass13device_kernelIN5flash11enable_sm90INS1_16FlashAttnFwdSm90INS1_25CollectiveMainloopFwdSm90ILi2EN4cute5tupleIJNS5_1CILi1EEES8_S8_EEENS6_IJNS7_ILi128EEENS7_ILi96EEENS7_ILi192EEEEEELi192ENS_10bfloat16_tEfNS_4arch4Sm90ELb0ELb1ELb1ELb0ELb1ELb0ELb0ELb1ELb1ELb1ELb1ELb0EEENS1_21CollectiveEpilogueFwdINS6_IJSA_SC_SB_EEES9_SE_SG_Li256ELb0ELb1ELb1ELb0EEENS1_19SingleTileSchedulerILb0ELb1ELb1ELi128EEEEEEEEEvNT_6ParamsE,@function
        .size           _ZN7cutlass13device_kernelIN5flash11enable_sm90INS1_16FlashAttnFwdSm90INS1_25CollectiveMainloopFwdSm90ILi2EN4cute5tupleIJNS5_1CILi1EEES8_S8_EEENS6_IJNS7_ILi128EEENS7_ILi96EEENS7_ILi192EEEEEELi192ENS_10bfloat16_tEfNS_4arch4Sm90ELb0ELb1ELb1ELb0ELb1ELb0ELb0ELb1ELb1ELb1ELb1ELb0EEENS1_21CollectiveEpilogueFwdINS6_IJSA_SC_SB_EEES9_SE_SG_Li256ELb0ELb1ELb1ELb0EEENS1_19SingleTileSchedulerILb0ELb1ELb1ELi128EEEEEEEEEvNT_6ParamsE,(.L_x_3199 - _ZN7cutlass13device_kernelIN5flash11enable_sm90INS1_16FlashAttnFwdSm90INS1_25CollectiveMainloopFwdSm90ILi2EN4cute5tupleIJNS5_1CILi1EEES8_S8_EEENS6_IJNS7_ILi128EEENS7_ILi96EEENS7_ILi192EEEEEELi192ENS_10bfloat16_tEfNS_4arch4Sm90ELb0ELb1ELb1ELb0ELb1ELb0ELb0ELb1ELb1ELb1ELb1ELb0EEENS1_21CollectiveEpilogueFwdINS6_IJSA_SC_SB_EEES9_SE_SG_Li256ELb0ELb1ELb1ELb0EEENS1_19SingleTileSchedulerILb0ELb1ELb1ELi128EEEEEEEEEvNT_6ParamsE)
        .other          _ZN7cutlass13device_kernelIN5flash11enable_sm90INS1_16FlashAttnFwdSm90INS1_25CollectiveMainloopFwdSm90ILi2EN4cute5tupleIJNS5_1CILi1EEES8_S8_EEENS6_IJNS7_ILi128EEENS7_ILi96EEENS7_ILi192EEEEEELi192ENS_10bfloat16_tEfNS_4arch4Sm90ELb0ELb1ELb1ELb0ELb1ELb0ELb0ELb1ELb1ELb1ELb1ELb0EEENS1_21CollectiveEpilogueFwdINS6_IJSA_SC_SB_EEES9_SE_SG_Li256ELb0ELb1ELb1ELb0EEENS1_19SingleTileSchedulerILb0ELb1ELb1ELi128EEEEEEEEEvNT_6ParamsE,@"STO_CUDA_ENTRY STV_DEFAULT"
_ZN7cutlass13device_kernelIN5flash11enable_sm90INS1_16FlashAttnFwdSm90INS1_25CollectiveMainloopFwdSm90ILi2EN4cute5tupleIJNS5_1CILi1EEES8_S8_EEENS6_IJNS7_ILi128EEENS7_ILi96EEENS7_ILi192EEEEEELi192ENS_10bfloat16_tEfNS_4arch4Sm90ELb0ELb1ELb1ELb0ELb1ELb0ELb0ELb1ELb1ELb1ELb1ELb0EEENS1_21CollectiveEpilogueFwdINS6_IJSA_SC_SB_EEES9_SE_SG_Li256ELb0ELb1ELb1ELb0EEENS1_19SingleTileSchedulerILb0ELb1ELb1ELi128EEEEEEEEEvNT_6ParamsE:
        /* <DEDUP_REMOVED lines=45> */
.L_x_962:
        /* <DEDUP_REMOVED lines=22> */
.L_x_963:
        /* <DEDUP_REMOVED lines=18> */
.L_x_964:
        /* <DEDUP_REMOVED lines=22> */
.L_x_965:
        /* <DEDUP_REMOVED lines=23> */
.L_x_966:
        /* <DEDUP_REMOVED lines=11> */
.L_x_969:
        /* <DEDUP_REMOVED lines=14> */
[----:B------:R-:W-:Y:S01]  /*09b0*/  IMAD.U32 R0, RZ, RZ, UR10 ;  /* 0x0000000aff007e24 */ /* 0x000fe2000f8e00ff */
[----:B--2---:R-:W-:Y:S01]  /*09c0*/  ISETP.LE.AND P0, PT, RZ, UR8, PT ;  /* 0x00000008ff007c0c */ /* 0x004fe2000bf03270 */
[----:B------:R-:W-:-:S03]  /*09d0*/  UIADD3 UR4, -UR10, URZ, URZ ;  /* 0x0000003f0a047290 */ /* 0x000fc6000fffe13f */
[----:B------:R4:W-:Y:S01]  /*09e0*/  STL [R1], R0 ;  /* 0x0000000001007387 */ /* 0x0009e20000100800 */
[----:B------:R-:W-:-:S08]  /*09f0*/  UIMAD UR6, UR7, UR4, UR6 ;  /* 0x00000004070672a4 */ /* 0x000fd0000f8e0206 */
[----:B------:R-:W-:Y:S05]  /*0a00*/  @!P0 BRA `(.L_x_970) ;  /* 0x0000014800d88947 */ /* 0x000fea0003800000 */
[----:B0-----:R-:W0:Y:S01]  /*0a10*/  LDC.64 R2, c[0x0][0x418] ;  /* 0x00010600ff027b82 */ /* 0x001e220000000a00 */
[----:B------:R-:W-:Y:S01]  /*0a20*/  ULDC UR4, c[0x0][0x448] ;  /* 0x0001120000047ab9 */ /* 0x000fe20000000800 */
[----:B------:R-:W-:Y:S01]  /*0a30*/  VIADD R121, R25, 0xffffff80 ;  /* 0xffffff8019797836 */ /* 0x000fe20000000000 */
[----:B------:R-:W-:-:S04]  /*0a40*/  UISETP.NE.AND UP0, UPT, UR4, 0x1, UPT ;  /* 0x000000010400788c */ /* 0x000fc8000bf05270 */
[----:B------:R-:W-:Y:S01]  /*0a50*/  UP2UR UR4, UPR, URZ, 0x1 ;  /* 0x000000013f047883 */ /* 0x000fe20008000000 */
[----:B------:R-:W4:Y:S05]  /*0a60*/  LDC R120, c[0x0][0x288] ;  /* 0x0000a200ff787b82 */ /* 0x000f2a0000000800 */
[----:B------:R-:W-:Y:S01]  /*0a70*/  IMAD.U32 R19, RZ, RZ, UR4 ;  /* 0x00000004ff137e24 */ /* 0x000fe2000f8e00ff */
[----:B------:R-:W-:Y:S01]  /*0a80*/  @UP0 ULDC UR9, c[0x0][0x44c] ;  /* 0x0001130000090ab9 */ /* 0x000fe20000000800 */
[----:B------:R-:W-:Y:S01]  /*0a90*/  @UP0 ULDC UR11, c[0x0][0x450] ;  /* 0x00011400000b0ab9 */ /* 0x000fe20000000800 */
[----:B------:R-:W1:Y:S01]  /*0aa0*/  LDC R17, c[0x0][0x424] ;  /* 0x00010900ff117b82 */ /* 0x000e620000000800 */
[----:B------:R-:W-:-:S07]  /*0ab0*/  ULDC.64 UR4, c[0x0][0x9e0] ;  /* 0x0002780000047ab9 */ /* 0x000fce0000000a00 */
[----:B------:R-:W2:Y:S01]  /*0ac0*/  S2UR UR38, SR_CTAID.X ;  /* 0x00000000002679c3 */ /* 0x000ea20000002500 */
[----:B0-----:R-:W-:-:S04]  /*0ad0*/  ISETP.NE.U32.AND P0, PT, R2, RZ, PT ;  /* 0x000000ff0200720c */ /* 0x001fc80003f05070 */
[----:B------:R-:W-:-:S03]  /*0ae0*/  ISETP.NE.AND.EX P0, PT, R3, RZ, PT, P0 ;  /* 0x000000ff0300720c */ /* 0x000fc60003f05300 */
[----:B------:R-:W0:Y:S01]  /*0af0*/  LDC R4, c[0x0][0x2f0] ;  /* 0x0000bc00ff047b82 */ /* 0x000e220000000800 */
[----:B----4-:R-:W-:Y:S02]  /*0b00*/  IADD3 R0, -R120, 0x1, RZ ;  /* 0x0000000178007810 */ /* 0x010fe40007ffe1ff */
[----:B-1----:R-:W-:Y:S01]  /*0b10*/  SEL R17, R17, 0x1, P0 ;  /* 0x0000000111117807 */ /* 0x002fe20000000000 */
[----:B--2---:R-:W-:-:S04]  /*0b20*/  USHF.L.U32 UR38, UR38, 0x7, URZ ;  /* 0x0000000726267899 */ /* 0x004fc8000800063f */
[----:B------:R-:W-:Y:S02]  /*0b30*/  @UP0 UIADD3 UR8, UR38, 0x7f, URZ ;  /* 0x0000007f26080890 */ /* 0x000fe4000fffe03f */
[----:B------:R-:W-:Y:S01]  /*0b40*/  UIADD3 UR7, UR38, 0x7f, URZ ;  /* 0x0000007f26077890 */ /* 0x000fe2000fffe03f */
[CC--:B0-----:R-:W-:Y:S01]  /*0b50*/  IMAD R0, R17.reuse, R4.reuse, R0 ;  /* 0x0000000411007224 */ /* 0x0c1fe200078e0200 */
[----:B------:R-:W-:Y:S01]  /*0b60*/  UIMAD.WIDE.U32 UR8, UR8, UR9, URZ ;  /* 0x00000009080872a5 */ /* 0x000fe2000f8e003f */
[----:B------:R-:W-:-:S03]  /*0b70*/  IMAD R23, R17, R4, RZ ;  /* 0x0000000411177224 */ /* 0x000fc600078e02ff */
[----:B------:R-:W-:Y:S01]  /*0b80*/  R2UR UR10, R0 ;  /* 0x00000000000a72ca */ /* 0x000fe200000e0000 */
[----:B------:R-:W-:Y:S02]  /*0b90*/  @UP0 USHF.R.U32.HI UR7, URZ, UR11, UR9 ;  /* 0x0000000b3f070299 */ /* 0x000fe40008011609 */
[----:B------:R-:W-:-:S04]  /*0ba0*/  UISETP.GE.AND UP0, UPT, UR5, 0x1, UPT ;  /* 0x000000010500788c */ /* 0x000fc8000bf06270 */
[----:B------:R-:W-:Y:S02]  /*0bb0*/  UP2UR UR8, UPR, URZ, 0x1 ;  /* 0x000000013f087883 */ /* 0x000fe40008000000 */
[----:B------:R-:W-:-:S04]  /*0bc0*/  PLOP3.LUT P0, PT, PT, PT, UP0, 0x40, 0x0 ;  /* 0x000000000000781c */ /* 0x000fc80003f0e808 */
[----:B------:R-:W-:Y:S01]  /*0bd0*/  UIADD3 UR7, UR10, UR7, URZ ;  /* 0x000000070a077290 */ /* 0x000fe2000fffe03f */
[----:B------:R-:W-:-:S03]  /*0be0*/  IMAD.U32 R18, RZ, RZ, UR8 ;  /* 0x00000008ff127e24 */ /* 0x000fc6000f8e00ff */
[----:B------:R-:W-:-:S06]  /*0bf0*/  UIADD3 UR4, UR7, UR4, URZ ;  /* 0x0000000407047290 */ /* 0x000fcc000fffe03f */
[----:B------:R-:W-:Y:S01]  /*0c00*/  IMAD.U32 R0, RZ, RZ, UR4 ;  /* 0x00000004ff007e24 */ /* 0x000fe2000f8e00ff */
[----:B------:R-:W-:Y:S06]  /*0c10*/  @P0 BRA `(.L_x_971) ;  /* 0x0000000000400947 */ /* 0x000fec0003800000 */
[----:B------:R-:W-:Y:S01]  /*0c20*/  ISETP.LT.AND P0, PT, RZ, UR7, PT ;  /* 0x00000007ff007c0c */ /* 0x000fe2000bf01270 */
[----:B------:R-:W-:-:S12]  /*0c30*/  UIADD3 UR4, UR7, -0x1, URZ ;  /* 0xffffffff07047890 */ /* 0x000fd8000fffe03f */
[----:B------:R-:W-:Y:S05]  /*0c40*/  @P0 BRA `(.L_x_972) ;  /* 0x00000000001c0947 */ /* 0x000fea0003800000 */
[----:B------:R-:W-:Y:S02]  /*0c50*/  UISETP.NE.AND UP0, UPT, UR5, 0x1, UPT ;  /* 0x000000010500788c */ /* 0x000fe4000bf05270 */
[----:B------:R-:W-:-:S09]  /*0c60*/  UIADD3 UR4, -UR7, URZ, URZ ;  /* 0x0000003f07047290 */ /* 0x000fd2000fffe13f */
[----:B------:R-:W-:Y:S02]  /*0c70*/  @UP0 ULDC.64 UR10, c[0x0][0x9e8] ;  /* 0x00027a00000a0ab9 */ /* 0x000fe40000000a00 */
[----:B------:R-:W-:-:S04]  /*0c80*/  UIMAD.WIDE.U32 UR8, UR4, UR10, URZ ;  /* 0x0000000a040872a5 */ /* 0x000fc8000f8e003f */
[----:B------:R-:W-:-:S04]  /*0c90*/  @UP0 USHF.R.U32.HI UR4, URZ, UR11, UR9 ;  /* 0x0000000b3f040299 */ /* 0x000fc80008011609 */
[----:B------:R-:W-:Y:S01]  /*0ca0*/  ULOP3.LUT UR4, URZ, UR4, URZ, 0x33, !UPT ;  /* 0x000000043f047292 */ /* 0x000fe2000f8e333f */
[----:B------:R-:W-:Y:S11]  /*0cb0*/  BRA `(.L_x_973) ;  /* 0x0000000000107947 */ /* 0x000ff60003800000 */
.L_x_972:
[----:B------:R-:W-:-:S11]  /*0cc0*/  UISETP.NE.AND UP0, UPT, UR5, 0x1, UPT ;  /* 0x000000010500788c */ /* 0x000fd6000bf05270 */
[----:B------:R-:W-:Y:S02]  /*0cd0*/  @UP0 ULDC.64 UR10, c[0x0][0x9e8] ;  /* 0x00027a00000a0ab9 */ /* 0x000fe40000000a00 */
[----:B------:R-:W-:-:S04]  /*0ce0*/  UIMAD.WIDE.U32 UR8, UR4, UR10, URZ ;  /* 0x0000000a040872a5 */ /* 0x000fc8000f8e003f */
[----:B------:R-:W-:-:S12]  /*0cf0*/  @UP0 USHF.R.U32.HI UR4, URZ, UR11, UR9 ;  /* 0x0000000b3f040299 */ /* 0x000fd80008011609 */
.L_x_973:
[----:B------:R-:W-:-:S06]  /*0d00*/  UIMAD UR4, UR4, UR5, UR5 ;  /* 0x00000005040472a4 */ /* 0x000fcc000f8e0205 */
[----:B------:R-:W-:-:S07]  /*0d10*/  VIMNMX R0, R0, UR4, PT ;  /* 0x0000000400007c48 */ /* 0x000fce000bfe0100 */
.L_x_971:
[----:B------:R-:W-:Y:S01]  /*0d20*/  R2UR UR4, R19 ;  /* 0x00000000130472ca */ /* 0x000fe200000e0000 */
[CC--:B------:R-:W-:Y:S02]  /*0d30*/  IMAD R120, R17.reuse, R4.reuse, -R120 ;  /* 0x0000000411787224 */ /* 0x0c0fe400078e0a78 */
[----:B------:R-:W-:Y:S02]  /*0d40*/  VIADD R2, R0, 0x5f ;  /* 0x0000005f00027836 */ /* 0x000fe40000000000 */
[----:B------:R-:W-:Y:S01]  /*0d50*/  IMAD R0, R17, R4, 0x5f ;  /* 0x0000005f11007424 */ /* 0x000fe200078e0204 */
[----:B------:R-:W-:Y:S01]  /*0d60*/  R2UR UR7, R120 ;  /* 0x00000000780772ca */ /* 0x000fe200000e0000 */
[----:B------:R-:W-:-:S04]  /*0d70*/  IMAD.HI R2, R2, 0x2aaaaaab, RZ ;  /* 0x2aaaaaab02027827 */ /* 0x000fc800078e02ff */
[----:B------:R-:W-:Y:S01]  /*0d80*/  IMAD.HI R0, R0, 0x2aaaaaab, RZ ;  /* 0x2aaaaaab00007827 */ /* 0x000fe200078e02ff */
[----:B------:R-:W-:Y:S01]  /*0d90*/  SHF.R.U32.HI R5, RZ, 0x1f, R2 ;  /* 0x0000001fff057819 */ /* 0x000fe20000011602 */
[----:B------:R-:W-:-:S03]  /*0da0*/  UISETP.NE.AND UP0, UPT, UR4, URZ, UPT ;  /* 0x0000003f0400728c */ /* 0x000fc6000bf05270 */
[----:B------:R-:W-:Y:S01]  /*0db0*/  UMOV UR4, UR38 ;  /* 0x0000002600047c82 */ /* 0x000fe20008000000 */
[----:B------:R-:W-:Y:S02]  /*0dc0*/  SHF.R.U32.HI R3, RZ, 0x1f, R0 ;  /* 0x0000001fff037819 */ /* 0x000fe40000011600 */
[----:B------:R-:W-:Y:S02]  /*0dd0*/  LEA.HI.SX32 R2, R2, R5, 0x1c ;  /* 0x0000000502027211 */ /* 0x000fe400078fe2ff */
[----:B------:R-:W-:-:S03]  /*0de0*/  LEA.HI.SX32 R3, R0, R3, 0x1c ;  /* 0x0000000300037211 */ /* 0x000fc600078fe2ff */
[----:B------:R-:W-:Y:S01]  /*0df0*/  @UP0 ULDC UR8, c[0x0][0x44c] ;  /* 0x0001130000080ab9 */ /* 0x000fe20000000800 */
[----:B------:R-:W-:Y:S01]  /*0e00*/  @UP0 ULDC UR10, c[0x0][0x450] ;  /* 0x00011400000a0ab9 */ /* 0x000fe20000000800 */
[----:B------:R-:W-:Y:S01]  /*0e10*/  UIMAD.WIDE.U32 UR8, UR38, UR8, URZ ;  /* 0x00000008260872a5 */ /* 0x000fe2000f8e003f */
[----:B------:R-:W-:-:S03]  /*0e20*/  VIMNMX R16, R3, R2, PT ;  /* 0x0000000203107248 */ /* 0x000fc60003fe0100 */
[----:B------:R-:W-:Y:S02]  /*0e30*/  @UP0 USHF.R.U32.HI UR4, URZ, UR10, UR9 ;  /* 0x0000000a3f040299 */ /* 0x000fe40008011609 */
[----:B------:R-:W-:Y:S02]  /*0e40*/  UISETP.GE.AND UP0, UPT, UR5, 0x1, UPT ;  /* 0x000000010500788c */ /* 0x000fe4000bf06270 */
[----:B------:R-:W-:-:S03]  /*0e50*/  UIADD3 UR4, UR7, UR4, URZ ;  /* 0x0000000407047290 */ /* 0x000fc6000fffe03f */
[----:B------:R-:W-:Y:S01]  /*0e60*/  ULDC UR7, c[0x0][0x9dc] ;  /* 0x0002770000077ab9 */ /* 0x000fe20000000800 */
[----:B------:R-:W-:Y:S01]  /*0e70*/  PLOP3.LUT P0, PT, PT, PT, UP0, 0x40, 0x0 ;  /* 0x000000000000781c */ /* 0x000fe20003f0e808 */
[----:B------:R-:W-:-:S12]  /*0e80*/  UIADD3 UR7, UR4, -UR7, URZ ;  /* 0x8000000704077290 */ /* 0x000fd8000fffe03f */
[----:B------:R-:W-:Y:S05]  /*0e90*/  @P0 BRA `(.L_x_974) ;  /* 0x0000000000440947 */ /* 0x000fea0003800000 */
[----:B------:R-:W-:-:S06]  /*0ea0*/  UISETP.GT.AND UP0, UPT, UR4, -0x1, UPT ;  /* 0xffffffff0400788c */ /* 0x000fcc000bf04270 */
[----:B------:R-:W-:-:S13]  /*0eb0*/  PLOP3.LUT P0, PT, PT, PT, UP0, 0x80, 0x0 ;  /* 0x000000000000781c */ /* 0x000fda0003f0f008 */
[----:B------:R-:W-:Y:S05]  /*0ec0*/  @P0 BRA `(.L_x_975) ;  /* 0x00000000001c0947 */ /* 0x000fea0003800000 */
[----:B------:R-:W-:Y:S02]  /*0ed0*/  UISETP.NE.AND UP0, UPT, UR5, 0x1, UPT ;  /* 0x000000010500788c */ /* 0x000fe4000bf05270 */
[----:B------:R-:W-:-:S09]  /*0ee0*/  ULOP3.LUT UR4, URZ, UR4, URZ, 0x33, !UPT ;  /* 0x000000043f047292 */ /* 0x000fd2000f8e333f */
[----:B------:R-:W-:Y:S02]  /*0ef0*/  @UP0 ULDC.64 UR10, c[0x0][0x9e8] ;  /* 0x00027a00000a0ab9 */ /* 0x000fe40000000a00 */
[----:B------:R-:W-:-:S04]  /*0f00*/  UIMAD.WIDE.U32 UR8, UR4, UR10, URZ ;  /* 0x0000000a040872a5 */ /* 0x000fc8000f8e003f */
[----:B------:R-:W-:-:S04]  /*0f10*/  @UP0 USHF.R.U32.HI UR4, URZ, UR11, UR9 ;  /* 0x0000000b3f040299 */ /* 0x000fc80008011609 */
[----:B------:R-:W-:Y:S01]  /*0f20*/  ULOP3.LUT UR4, URZ, UR4, URZ, 0x33, !UPT ;  /* 0x000000043f047292 */ /* 0x000fe2000f8e333f */
[----:B------:R-:W-:Y:S11]  /*0f30*/  BRA `(.L_x_976) ;  /* 0x0000000000107947 */ /* 0x000ff60003800000 */
.L_x_975:
[----:B------:R-:W-:-:S11]  /*0f40*/  UISETP.NE.AND UP0, UPT, UR5, 0x1, UPT ;  /* 0x000000010500788c */ /* 0x000fd6000bf05270 */
[----:B------:R-:W-:Y:S02]  /*0f50*/  @UP0 ULDC.64 UR10, c[0x0][0x9e8] ;  /* 0x00027a00000a0ab9 */ /* 0x000fe40000000a00 */
[----:B------:R-:W-:-:S04]  /*0f60*/  UIMAD.WIDE.U32 UR8, UR4, UR10, URZ ;  /* 0x0000000a040872a5 */ /* 0x000fc8000f8e003f */
[----:B------:R-:W-:-:S12]  /*0f70*/  @UP0 USHF.R.U32.HI UR4, URZ, UR11, UR9 ;  /* 0x0000000b3f040299 */ /* 0x000fd80008011609 */
.L_x_976:
[----:B------:R-:W-:-:S04]  /*0f80*/  UIMAD UR4, UR4, UR5, URZ ;  /* 0x00000005040472a4 */ /* 0x000fc8000f8e023f */
[----:B------:R-:W-:-:S04]  /*0f90*/  UISETP.LT.AND UP0, UPT, UR7, UR4, UPT ;  /* 0x000000040700728c */ /* 0x000fc8000bf01270 */
[----:B------:R-:W-:-:S12]  /*0fa0*/  USEL UR7, UR7, UR4, !UP0 ;  /* 0x0000000407077287 */ /* 0x000fd8000c000000 */
.L_x_974:
[----:B------:R-:W-:Y:S02]  /*0fb0*/  UIMAD.WIDE UR4, UR7, 0x2aaaaaab, URZ ;  /* 0x2aaaaaab070478a5 */ /* 0x000fe4000f8e023f */
[----:B------:R-:W-:Y:S02]  /*0fc0*/  USHF.R.U32.HI UR11, URZ, 0x10, UR6 ;  /* 0x000000103f0b7899 */ /* 0x000fe40008011606 */
[----:B------:R-:W-:Y:S02]  /*0fd0*/  USHF.R.U32.HI UR4, URZ, 0x1f, UR5 ;  /* 0x0000001f3f047899 */ /* 0x000fe40008011605 */
[----:B------:R-:W-:Y:S02]  /*0fe0*/  ULOP3.LUT UR7, UR6, 0xffff, URZ, 0xc0, !UPT ;  /* 0x0000ffff06077892 */ /* 0x000fe4000f8ec03f */
[----:B------:R-:W-:-:S04]  /*0ff0*/  ULEA.HI.SX32 UR4, UR5, UR4, 0x1c ;  /* 0x0000000405047291 */ /* 0x000fc8000f8fe23f */
[----:B------:R-:W-:-:S04]  /*1000*/  UISETP.LT.AND UP0, UPT, URZ, UR4, UPT ;  /* 0x000000043f00728c */ /* 0x000fc8000bf01270 */
[----:B------:R-:W-:Y:S02]  /*1010*/  USEL UR10, URZ, UR4, !UP0 ;  /* 0x000000043f0a7287 */ /* 0x000fe4000c000000 */
[----:B------:R-:W-:Y:S01]  /*1020*/  UISETP.NE.AND UP0, UPT, UR11, URZ, UPT ;  /* 0x0000003f0b00728c */ /* 0x000fe2000bf05270 */
[----:B------:R-:W-:-:S03]  /*1030*/  UMOV UR4, URZ ;  /* 0x0000003f00047c82 */ /* 0x000fc60008000000 */
[----:B------:R-:W-:-:S07]  /*1040*/  ISETP.GT.AND P0, PT, R16, UR10, PT ;  /* 0x0000000a10007c0c */ /* 0x000fce000bf04270 */
[----:B------:R-:W-:-:S06]  /*1050*/  @!UP0 ULDC UR11, c[0x0][0x9f0] ;  /* 0x00027c00000b8ab9 */ /* 0x000fcc0000000800 */
[----:B------:R-:W-:Y:S05]  /*1060*/  @!P0 BRA `(.L_x_977) ;  /* 0x00000000008c8947 */ /* 0x000fea0003800000 */
[----:B------:R-:W-:Y:S01]  /*1070*/  IMAD.U32 R5, RZ, RZ, UR11 ;  /* 0x0000000bff057e24 */ /* 0x000fe2000f8e00ff */
[----:B------:R-:W-:-:S04]  /*1080*/  UMOV UR4, URZ ;  /* 0x0000003f00047c82 */ /* 0x000fc80008000000 */
[----:B------:R-:W-:-:S04]  /*1090*/  IABS R0, R5 ;  /* 0x0000000500007213 */ /* 0x000fc80000000000 */
[----:B------:R-:W-:Y:S02]  /*10a0*/  R2UR UR12, R0 ;  /* 0x00000000000c72ca */ /* 0x000fe400000e0000 */
[----:B------:R-:W-:Y:S02]  /*10b0*/  IADD3 R0, R5, -0x1, R16 ;  /* 0xffffffff05007810 */ /* 0x000fe40007ffe010 */
[----:B------:R-:W-:Y:S02]  /*10c0*/  IABS R5, R5 ;  /* 0x0000000500057213 */ /* 0x000fe40000000000 */
[----:B------:R-:W-:Y:S02]  /*10d0*/  R2UR UR6, R0 ;  /* 0x00000000000672ca */ /* 0x000fe400000e0000 */
[----:B------:R-:W-:-:S05]  /*10e0*/  IADD3 R5, RZ, -R5, RZ ;  /* 0x80000005ff057210 */ /* 0x000fca0007ffe0ff */
[----:B------:R-:W0:Y:S06]  /*10f0*/  I2F.RP R2, UR12 ;  /* 0x0000000c00027d06 */ /* 0x000e2c0008209400 */
[----:B------:R-:W-:-:S06]  /*1100*/  UIADD3 UR6, -UR10, UR6, URZ ;  /* 0x000000060a067290 */ /* 0x000fcc000fffe13f */
[----:B------:R-:W-:Y:S01]  /*1110*/  IMAD.U32 R0, RZ, RZ, UR6 ;  /* 0x00000006ff007e24 */ /* 0x000fe2000f8e00ff */
[----:B------:R-:W-:Y:S01]  /*1120*/  ULOP3.LUT UR6, UR6, UR11, URZ, 0x3c, !UPT ;  /* 0x0000000b06067292 */ /* 0x000fe2000f8e3c3f */
[----:B0-----:R-:W0:Y:S03]  /*1130*/  MUFU.RCP R2, R2 ;  /* 0x0000000200027308 */ /* 0x001e260000001000 */
[----:B------:R-:W-:-:S04]  /*1140*/  IABS R0, R0 ;  /* 0x0000000000007213 */ /* 0x000fc80000000000 */
[----:B------:R-:W-:Y:S01]  /*1150*/  R2UR UR9, R0 ;  /* 0x00000000000972ca */ /* 0x000fe200000e0000 */
[----:B------:R-:W-:Y:S02]  /*1160*/  IMAD.MOV.U32 R0, RZ, RZ, R5 ;  /* 0x000000ffff007224 */ /* 0x000fe400078e0005 */
[----:B0-----:R-:W-:-:S06]  /*1170*/  VIADD R3, R2, 0xffffffe ;  /* 0x0ffffffe02037836 */ /* 0x001fcc0000000000 */
        /* <DEDUP_REMOVED lines=18> */
.L_x_977:
[----:B------:R-:W-:Y:S02]  /*12a0*/  UIMAD UR5, UR7, UR4, UR10 ;  /* 0x00000004070572a4 */ /* 0x000fe4000f8e020a */
[----:B------:R-:W-:Y:S01]  /*12b0*/  IMAD.U32 R3, RZ, RZ, UR4 ;  /* 0x00000004ff037e24 */ /* 0x000fe2000f8e00ff */
[----:B------:R-:W-:Y:S01]  /*12c0*/  PLOP3.LUT P0, PT, PT, PT, PT, 0x80, 0x0 ;  /* 0x000000000000781c */ /* 0x000fe20003f0f070 */
[----:B------:R-:W-:Y:S01]  /*12d0*/  IMAD.MOV.U32 R0, RZ, RZ, RZ ;  /* 0x000000ffff007224 */ /* 0x000fe200078e00ff */
[----:B------:R-:W-:Y:S01]  /*12e0*/  CS2R R118, SRZ ;  /* 0x0000000000767805 */ /* 0x000fe2000001ff00 */
[----:B------:R-:W-:Y:S01]  /*12f0*/  IMAD.MOV.U32 R2, RZ, RZ, RZ ;  /* 0x000000ffff027224 */ /* 0x000fe200078e00ff */
[----:B------:R-:W-:Y:S01]  /*1300*/  VIADDMNMX R16, R3, UR5, R16, PT ;  /* 0x0000000503107c46 */ /* 0x000fe2000b800110 */
[----:B------:R-:W-:Y:S01]  /*1310*/  IMAD.U32 R22, RZ, RZ, UR5 ;  /* 0x00000005ff167e24 */ /* 0x000fe2000f8e00ff */
[----:B------:R-:W-:Y:S02]  /*1320*/  CS2R R116, SRZ ;  /* 0x0000000000747805 */ /* 0x000fe4000001ff00 */
[----:B------:R-:W-:-:S02]  /*1330*/  CS2R R114, SRZ ;  /* 0x0000000000727805 */ /* 0x000fc4000001ff00 */
[----:B------:R-:W-:Y:S02]  /*1340*/  ISETP.GT.AND P1, PT, R16, UR5, PT ;  /* 0x0000000510007c0c */ /* 0x000fe4000bf24270 */
        /* <DEDUP_REMOVED lines=44> */
[----:B------:R-:W-:Y:S01]  /*1610*/  CS2R R24, SRZ ;  /* 0x0000000000187805 */ /* 0x000fe2000001ff00 */
[----:B------:R-:W-:Y:S06]  /*1620*/  @!P1 BRA `(.L_x_978) ;  /* 0x000000dc00fc9947 */ /* 0x000fec0003800000 */
[----:B------:R-:W-:Y:S01]  /*1630*/  SHF.R.S32.HI R72, RZ, 0x1f, R121 ;  /* 0x0000001fff487819 */ /* 0x000fe20000011479 */
[----:B------:R-:W0:Y:S01]  /*1640*/  S2UR UR6, SR_CgaCtaId ;  /* 0x00000000000679c3 */ /* 0x000e220000008800 */
[----:B------:R-:W-:Y:S02]  /*1650*/  UMOV UR39, 0x400 ;  /* 0x0000040000277882 */ /* 0x000fe40000000000 */
[----:B------:R-:W-:-:S04]  /*1660*/  LEA.HI R73, R72, R121, RZ, 0x7 ;  /* 0x0000007948497211 */ /* 0x000fc800078f38ff */
[----:B------:R-:W-:-:S05]  /*1670*/  SHF.R.S32.HI R74, RZ, 0x7, R73 ;  /* 0x00000007ff4a7819 */ /* 0x000fca0000011449 */
        /* <DEDUP_REMOVED lines=20> */
[----:B------:R-:W-:Y:S01]  /*17c0*/  IMAD.U32 R10, RZ, RZ, UR6 ;  /* 0x00000006ff0a7e24 */ /* 0x000fe2000f8e00ff */
[----:B------:R-:W-:Y:S01]  /*17d0*/  MOV R8, 0x70 ;  /* 0x0000007000087802 */ /* 0x000fe20000000f00 */
[----:B------:R-:W-:Y:S02]  /*17e0*/  IMAD.U32 R6, RZ, RZ, UR4 ;  /* 0x00000004ff067e24 */ /* 0x000fe4000f8e00ff */
[----:B------:R-:W-:-:S02]  /*17f0*/  IMAD.U32 R7, RZ, RZ, UR5 ;  /* 0x00000005ff077e24 */ /* 0x000fc4000f8e00ff */
[----:B------:R-:W-:Y:S02]  /*1800*/  IMAD.U32 R11, RZ, RZ, UR7 ;  /* 0x00000007ff0b7e24 */ /* 0x000fe4000f8e00ff */
[----:B------:R-:W-:Y:S02]  /*1810*/  IMAD.MOV.U32 R12, RZ, RZ, 0x1 ;  /* 0x00000001ff0c7424 */ /* 0x000fe400078e00ff */
[----:B0-----:R-:W-:-:S07]  /*1820*/  IMAD.MOV.U32 R13, RZ, RZ, RZ ;  /* 0x000000ffff0d7224 */ /* 0x001fce00078e00ff */
[----:B------:R-:W-:-:S07]  /*1830*/  LEPC R20, `(.L_x_979) ;  /* 0x000000001014794e */ /* 0x000fce0000000000 */
[----:B-1----:R-:W-:Y:S05]  /*1840*/  CALL.ABS.NOINC R2 ;  /* 0x0000000002007343 */ /* 0x002fea0003c00000 */
.L_x_979:
[----:B------:R-:W-:-:S04]  /*1850*/  SHF.L.U32 R0, RZ, 0x1f, RZ ;  /* 0x0000001fff007819 */ /* 0x000fc800000006ff */
[----:B------:R-:W0:Y:S02]  /*1860*/  SYNCS.PHASECHK.TRANS64.TRYWAIT P0, [UR39+0x30800], R0 ;  /* 0x03080000ff0075a7 */ /* 0x000e240008000167 */
[----:B0-----:R-:W-:Y:S05]  /*1870*/  @!P0 BRA `(.L_x_980) ;  /* 0x0000013c00448947 */ /* 0x001fea0003800000 */
.L_x_1113:
[----:B------:R-:W2:Y:S02]  /*1880*/  LDL R2, [R1+0x4] ;  /* 0x0000040001027983 */ /* 0x000ea40000100800 */
[----:B--2---:R-:W-:-:S13]  /*1890*/  R2UR UR4, R2 ;  /* 0x00000000020472ca */ /* 0x004fda00000e0000 */
[----:B------:R-:W-:-:S06]  /*18a0*/  ULOP3.LUT UR4, UR4, 0x1, URZ, 0xfc, !UPT ;  /* 0x0000000104047892 */ /* 0x000fcc000f8efc3f */
[----:B------:R-:W-:-:S05]  /*18b0*/  IMAD.U32 R2, RZ, RZ, UR4 ;  /* 0x00000004ff027e24 */ /* 0x000fca000f8e00ff */
[----:B------:R-:W-:-:S13]  /*18c0*/  ISETP.NE.AND P0, PT, R2, 0x3, PT ;  /* 0x000000030200780c */ /* 0x000fda0003f05270 */
[----:B------:R-:W-:Y:S05]  /*18d0*/  @!P0 BRA `(.L_x_981) ;  /* 0x0000000000048947 */ /* 0x000fea0003800000 */
[----:B------:R-:W-:Y:S01]  /*18e0*/  BPT.TRAP 0x1 ;  /* 0x000000040000795c */ /* 0x000fe20000300000 */
.L_x_981:
[----:B------:R1:W2:Y:S01]  /*18f0*/  SYNCS.PHASECHK.TRANS64.TRYWAIT P1, [UR39+0x30830], R0 ;  /* 0x03083000ff0075a7 */ /* 0x0002a20008020167 */
[----:B------:R-:W-:Y:S05]  /*1900*/  @!P0 BRA `(.L_x_982) ;  /* 0x0000000000048947 */ /* 0x000fea0003800000 */
[----:B------:R-:W-:Y:S01]  /*1910*/  BPT.TRAP 0x1 ;  /* 0x000000040000795c */ /* 0x000fe20000300000 */
.L_x_982:
[----:B------:R-:W-:-:S05]  /*1920*/  IMAD.U32 R4, RZ, RZ, UR40 ;  /* 0x00000028ff047e24 */ /* 0x000fca000f8e00ff */
[----:B------:R-:W-:Y:S01]  /*1930*/  LOP3.LUT R4, R4, 0x10000, RZ, 0xfc, !PT ;  /* 0x0001000004047812 */ /* 0x000fe200078efcff */
[----:B--2---:R-:W-:Y:S06]  /*1940*/  @P1 BRA `(.L_x_983) ;  /* 0x0000000000081947 */ /* 0x004fec0003800000 */
[----:B------:R-:W2:Y:S02]  /*1950*/  SYNCS.PHASECHK.TRANS64.TRYWAIT P1, [UR39+0x30830], R0 ;  /* 0x03083000ff0075a7 */ /* 0x000ea40008020167 */
[----:B--2---:R-:W-:Y:S05]  /*1960*/  @!P1 BRA `(.L_x_984) ;  /* 0x0000013c00209947 */ /* 0x004fea0003800000 */
.L_x_983:
[----:B------:R-:W-:Y:S05]  /*1970*/  WARPSYNC.ALL ;  /* 0x0000000000007948 */ /* 0x000fea0003800000 */
[----:B------:R-:W-:Y:S01]  /*1980*/  IMAD.MOV.U32 R5, RZ, RZ, 0x40000040 ;  /* 0x40000040ff057424 */ /* 0x000fe200078e00ff */
[----:B------:R-:W-:Y:S01]  /*1990*/  UIADD3 UR4, UR39, 0x1e400, URZ ;  /* 0x0001e40027047890 */ /* 0x000fe2000fffe03f */
[----:B------:R-:W-:Y:S01]  /*19a0*/  R2UR UR8, R4 ;  /* 0x00000000040872ca */ /* 0x000fe200000e0000 */
[----:B------:R-:W-:Y:S02]  /*19b0*/  WARPGROUP.ARRIVE ;  /* 0x00000000000079c5 */ /* 0x000fe40000000000 */
[----:B------:R-:W-:Y:S01]  /*19c0*/  R2UR UR9, R5 ;  /* 0x00000000050972ca */ /* 0x000fe200000e0000 */
[----:B------:R-:W-:Y:S01]  /*19d0*/  USHF.R.U32.HI UR4, URZ, 0x4, UR4 ;  /* 0x000000043f047899 */ /* 0x000fe20008011604 */
[----:B------:R-:W-:Y:S01]  /*19e0*/  UMOV UR11, 0x40000040 ;  /* 0x40000040000b7882 */ /* 0x000fe20000000000 */
[----:B------:R-:W-:-:S02]  /*19f0*/  UMOV UR7, 0x40000040 ;  /* 0x4000004000077882 */ /* 0x000fc40000000000 */
[----:B------:R-:W-:Y:S01]  /*1a00*/  ULOP3.LUT UR4, UR4, 0x3fff, URZ, 0xc0, !UPT ;  /* 0x00003fff04047892 */ /* 0x000fe2000f8ec03f */
[----:B------:R-:W-:Y:S01]  /*1a10*/  UMOV UR13, 0x40000040 ;  /* 0x40000040000d7882 */ /* 0x000fe20000000000 */
[----:B------:R-:W-:Y:S02]  /*1a20*/  UMOV UR15, 0x40000040 ;  /* 0x40000040000f7882 */ /* 0x000fe40000000000 */
[----:B------:R-:W-:Y:S01]  /*1a30*/  ULOP3.LUT UR30, UR4, 0x10000, URZ, 0xfc, !UPT ;  /* 0x00010000041e7892 */ /* 0x000fe2000f8efc3f */
[----:B------:R-:W-:Y:S01]  /*1a40*/  UMOV UR17, 0x40000040 ;  /* 0x4000004000117882 */ /* 0x000fe20000000000 */
[----:B------:R-:W-:Y:S02]  /*1a50*/  UMOV UR19, 0x40000040 ;  /* 0x4000004000137882 */ /* 0x000fe40000000000 */
[----:B------:R-:W-:Y:S02]  /*1a60*/  UIADD3 UR6, UR30, 0x2, URZ ;  /* 0x000000021e067890 */ /* 0x000fe4000fffe03f */
[----:B------:R-:W-:-:S02]  /*1a70*/  UIADD3 UR14, UR30, 0x4, URZ ;  /* 0x000000041e0e7890 */ /* 0x000fc4000fffe03f */
[----:B------:R-:W-:Y:S01]  /*1a80*/  IMAD.U32 R11, RZ, RZ, UR30 ;  /* 0x0000001eff0b7e24 */ /* 0x000fe2000f8e00ff */
[----:B------:R-:W-:Y:S01]  /*1a90*/  UMOV UR10, UR30 ;  /* 0x0000001e000a7c82 */ /* 0x000fe20008000000 */
[----:B------:R-:W-:Y:S01]  /*1aa0*/  UIADD3 UR18, UR30, 0x6, URZ ;  /* 0x000000061e127890 */ /* 0x000fe2000fffe03f */
[----:B------:R-:W-:Y:S01]  /*1ab0*/  HGMMA.64x96x16.F32.BF16 R24, gdesc[UR8], RZ, !UPT, gsb0 ;  /* 0x01600000081879f0 */ /* 0x000fe2000c0018ff */
[----:B------:R-:W-:Y:S01]  /*1ac0*/  R2UR UR10, R4 ;  /* 0x00000000040a72ca */ /* 0x000fe200000e0000 */
[----:B------:R-:W-:Y:S01]  /*1ad0*/  UMOV UR9, 0x40000040 ;  /* 0x4000004000097882 */ /* 0x000fe20000000000 */
[----:B------:R-:W-:Y:S01]  /*1ae0*/  UIADD3 UR22, UR30, 0x300, URZ ;  /* 0x000003001e167890 */ /* 0x000fe2000fffe03f */
[----:B------:R-:W-:Y:S01]  /*1af0*/  UMOV UR5, UR9 ;  /* 0x0000000900057c82 */ /* 0x000fe20008000000 */
[----:B------:R-:W-:Y:S01]  /*1b00*/  UMOV UR21, 0x40000040 ;  /* 0x4000004000157882 */ /* 0x000fe20000000000 */
[----:B------:R-:W-:Y:S01]  /*1b10*/  UMOV UR23, 0x40000040 ;  /* 0x4000004000177882 */ /* 0x000fe20000000000 */
[----:B------:R-:W-:Y:S01]  /*1b20*/  UIADD3 UR26, UR30, 0x302, URZ ;  /* 0x000003021e1a7890 */ /* 0x000fe2000fffe03f */
[----:B------:R-:W-:Y:S01]  /*1b30*/  UMOV UR25, 0x40000040 ;  /* 0x4000004000197882 */ /* 0x000fe20000000000 */
[----:B------:R-:W-:Y:S01]  /*1b40*/  UMOV UR27, 0x40000040 ;  /* 0x40000040001b7882 */ /* 0x000fe20000000000 */
[----:B------:R-:W-:Y:S01]  /*1b50*/  UMOV UR29, 0x40000040 ;  /* 0x40000040001d7882 */ /* 0x000fe20000000000 */
[----:B------:R-:W-:-:S03]  /*1b60*/  UMOV UR33, 0x40000040 ;  /* 0x4000004000217882 */ /* 0x000fc60000000000 */
[----:B------:R-:W-:Y:S02]  /*1b70*/  UIADD3 UR8, UR10, 0x2, URZ ;  /* 0x000000020a087890 */ /* 0x000fe4000fffe03f */
[----:B------:R-:W-:Y:S02]  /*1b80*/  UIADD3 UR12, UR10, 0x4, URZ ;  /* 0x000000040a0c7890 */ /* 0x000fe4000fffe03f */
[----:B------:R-:W-:Y:S02]  /*1b90*/  UIADD3 UR16, UR10, 0x6, URZ ;  /* 0x000000060a107890 */ /* 0x000fe4000fffe03f */
[----:B------:R-:W-:Y:S01]  /*1ba0*/  UIADD3 UR20, UR10, 0x400, URZ ;  /* 0x000004000a147890 */ /* 0x000fe2000fffe03f */
[----:B------:R-:W-:Y:S01]  /*1bb0*/  UMOV UR4, UR8 ;  /* 0x0000000800047c82 */ /* 0x000fe20008000000 */
[----:B------:R-:W-:Y:S02]  /*1bc0*/  UIADD3 UR24, UR10, 0x402, URZ ;  /* 0x000004020a187890 */ /* 0x000fe4000fffe03f */
[----:B------:R-:W-:-:S02]  /*1bd0*/  UIADD3 UR28, UR10, 0x404, URZ ;  /* 0x000004040a1c7890 */ /* 0x000fc4000fffe03f */
[----:B------:R-:W-:Y:S02]  /*1be0*/  UIADD3 UR32, UR10, 0x406, URZ ;  /* 0x000004060a207890 */ /* 0x000fe4000fffe03f */
        /* <DEDUP_REMOVED lines=68> */
.L_x_985:
[----:B------:R-:W-:Y:S01]  /*2030*/  R2UR UR5, R19 ;  /* 0x00000000130572ca */ /* 0x000fe200000e0000 */
[----:B------:R-:W2:Y:S01]  /*2040*/  S2UR UR7, SR_CgaCtaId ;  /* 0x00000000000779c3 */ /* 0x000ea20000008800 */
[----:B------:R-:W-:Y:S01]  /*2050*/  LOP3.LUT R12, R73, 0xffffff80, RZ, 0xc0, !PT ;  /* 0xffffff80490c7812 */ /* 0x000fe200078ec0ff */
[----:B------:R-:W-:Y:S01]  /*2060*/  ULDC UR10, c[0x0][0x288] ;  /* 0x0000a200000a7ab9 */ /* 0x000fe20000000800 */
[----:B------:R-:W-:Y:S02]  /*2070*/  LEA.HI R72, R72, R121, RZ, 0x2 ;  /* 0x0000007948487211 */ /* 0x000fe400078f10ff */
[----:B------:R-:W-:Y:S01]  /*2080*/  R2UR UR4, R18 ;  /* 0x00000000120472ca */ /* 0x000fe200000e0000 */
[----:B------:R-:W-:Y:S01]  /*2090*/  IMAD.IADD R12, R121, 0x1, -R12 ;  /* 0x00000001790c7824 */ /* 0x000fe200078e0a0c */
[----:B------:R-:W-:-:S04]  /*20a0*/  LOP3.LUT R72, R72, 0xfffffffc, RZ, 0xc0, !PT ;  /* 0xfffffffc48487812 */ /* 0x000fc800078ec0ff */
[----:B------:R-:W-:Y:S01]  /*20b0*/  SHF.R.S32.HI R7, RZ, 0x1f, R12 ;  /* 0x0000001fff077819 */ /* 0x000fe2000001140c */
[----:B------:R-:W-:Y:S01]  /*20c0*/  UISETP.NE.AND UP1, UPT, UR5, URZ, UPT ;  /* 0x0000003f0500728c */ /* 0x000fe2000bf25270 */
[----:B------:R-:W-:Y:S02]  /*20d0*/  IMAD.IADD R72, R121, 0x1, -R72 ;  /* 0x0000000179487824 */ /* 0x000fe400078e0a48 */
[----:B------:R-:W-:Y:S01]  /*20e0*/  ULDC UR5, c[0x0][0x9d8] ;  /* 0x0002760000057ab9 */ /* 0x000fe20000000800 */
[CC--:B------:R-:W-:Y:S01]  /*20f0*/  LEA.HI R13, R7.reuse, R12.reuse, RZ, 0x2 ;  /* 0x0000000c070d7211 */ /* 0x0c0fe200078f10ff */
[----:B------:R-:W-:Y:S01]  /*2100*/  FMUL.FTZ R28, R28, UR5 ;  /* 0x000000051c1c7c20 */ /* 0x000fe20008410000 */
[----:B------:R-:W-:Y:S01]  /*2110*/  LEA.HI R14, R7, R12, RZ, 0x5 ;  /* 0x0000000c070e7211 */ /* 0x000fe200078f28ff */
[----:B------:R-:W-:Y:S01]  /*2120*/  FMUL.FTZ R9, R30, UR5 ;  /* 0x000000051e097c20 */ /* 0x000fe20008410000 */
[--C-:B------:R-:W-:Y:S01]  /*2130*/  SHF.R.S32.HI R7, RZ, 0x2, R13.reuse ;  /* 0x00000002ff077819 */ /* 0x100fe2000001140d */
[----:B------:R3:W4:Y:S01]  /*2140*/  MUFU.TANH R76, R28 ;  /* 0x0000001c004c7308 */ /* 0x0007220000002400 */
[----:B------:R-:W-:Y:S01]  /*2150*/  LEA.HI R30, R74, R74, RZ, 0x1 ;  /* 0x0000004a4a1e7211 */ /* 0x000fe200078f08ff */
[----:B------:R-:W-:Y:S01]  /*2160*/  FMUL.FTZ R20, R35, UR5 ;  /* 0x0000000523147c20 */ /* 0x000fe20008410000 */
[----:B------:R-:W-:Y:S01]  /*2170*/  SHF.R.S32.HI R21, RZ, 0x5, R14 ;  /* 0x00000005ff157819 */ /* 0x000fe2000001140e */
[----:B------:R-:W-:Y:S01]  /*2180*/  UISETP.NE.AND UP0, UPT, UR4, URZ, UPT ;  /* 0x0000003f0400728c */ /* 0x000fe2000bf05270 */
[----:B------:R-:W-:Y:S01]  /*2190*/  LOP3.LUT R35, R30, 0x3fffffe, RZ, 0xc0, !PT ;  /* 0x03fffffe1e237812 */ /* 0x000fe200078ec0ff */
[----:B------:R-:W-:Y:S01]  /*21a0*/  FMUL.FTZ R29, R29, UR5 ;  /* 0x000000051d1d7c20 */ /* 0x000fe20008410000 */
[----:B------:R-:W-:Y:S01]  /*21b0*/  LEA R30, R21, UR38, 0x4 ;  /* 0x00000026151e7c11 */ /* 0x000fe2000f8e20ff */
[----:B------:R-:W-:Y:S01]  /*21c0*/  @UP1 ULDC UR4, c[0x0][0x44c] ;  /* 0x0001130000041ab9 */ /* 0x000fe20000000800 */
[----:B---3--:R-:W-:Y:S01]  /*21d0*/  SHF.R.S32.HI R28, RZ, 0x1f, R13 ;  /* 0x0000001fff1c7819 */ /* 0x008fe2000001140d */
[----:B------:R-:W-:Y:S01]  /*21e0*/  IMAD.IADD R35, R74, 0x1, -R35 ;  /* 0x000000014a237824 */ /* 0x000fe200078e0a23 */
[----:B------:R-:W-:Y:S01]  /*21f0*/  LEA.HI R21, R72, R72, RZ, 0x1 ;  /* 0x0000004848157211 */ /* 0x000fe200078f08ff */
[----:B------:R-:W-:Y:S01]  /*2200*/  FMUL.FTZ R15, R34, UR5 ;  /* 0x00000005220f7c20 */ /* 0x000fe20008410000 */
[-C--:B------:R-:W-:Y:S01]  /*2210*/  LEA.HI R28, R28, R7.reuse, RZ, 0x3 ;  /* 0x000000071c1c7211 */ /* 0x080fe200078f18ff */
[----:B------:R-:W-:Y:S01]  /*2220*/  @UP1 ULDC UR6, c[0x0][0x450] ;  /* 0x0001140000061ab9 */ /* 0x000fe20000000800 */
[----:B------:R-:W-:Y:S01]  /*2230*/  PLOP3.LUT P1, PT, PT, PT, UP1, 0x80, 0x0 ;  /* 0x000000000000781c */ /* 0x000fe20003f2f018 */
[----:B------:R-:W-:Y:S01]  /*2240*/  FMUL.FTZ R54, R54, UR5 ;  /* 0x0000000536367c20 */ /* 0x000fe20008410000 */
[----:B------:R-:W-:Y:S01]  /*2250*/  LOP3.LUT R28, R28, 0xfffffff8, RZ, 0xc0, !PT ;  /* 0xfffffff81c1c7812 */ /* 0x000fe200078ec0ff */
[----:B------:R-:W-:Y:S01]  /*2260*/  FMUL.FTZ R37, R37, UR5 ;  /* 0x0000000525257c20 */ /* 0x000fe20008410000 */
[----:B------:R-:W-:Y:S01]  /*2270*/  PLOP3.LUT P2, PT, PT, PT, UP1, 0x80, 0x0 ;  /* 0x000000000000781c */ /* 0x000fe20003f4f018 */
[----:B------:R3:W2:Y:S01]  /*2280*/  MUFU.TANH R77, R29 ;  /* 0x0000001d004d7308 */ /* 0x0006a20000002400 */
[----:B------:R-:W-:Y:S01]  /*2290*/  IADD3 R28, R30, R7, -R28 ;  /* 0x000000071e1c7210 */ /* 0x000fe20007ffe81c */
[----:B------:R-:W-:Y:S01]  /*22a0*/  FMUL.FTZ R25, R25, UR5 ;  /* 0x0000000519197c20 */ /* 0x000fe20008410000 */
[----:B------:R-:W-:Y:S01]  /*22b0*/  LOP3.LUT R7, R21, 0x1ffffffe, RZ, 0xc0, !PT ;  /* 0x1ffffffe15077812 */ /* 0x000fe200078ec0ff */
[----:B------:R-:W-:Y:S01]  /*22c0*/  FMUL.FTZ R33, R33, UR5 ;  /* 0x0000000521217c20 */ /* 0x000fe20008410000 */
[----:B------:R-:W-:Y:S01]  /*22d0*/  LOP3.LUT R13, R13, 0x7ffffffc, RZ, 0xc0, !PT ;  /* 0x7ffffffc0d0d7812 */ /* 0x000fe200078ec0ff */
[----:B------:R-:W-:-:S02]  /*22e0*/  IMAD R28, R35, 0x40, R28 ;  /* 0x00000040231c7824 */ /* 0x000fc400078e021c */
[----:B------:R-:W-:Y:S01]  /*22f0*/  FMUL.FTZ R32, R32, UR5 ;  /* 0x0000000520207c20 */ /* 0x000fe20008410000 */
[----:B------:R-:W-:Y:S02]  /*2300*/  IMAD.IADD R7, R72, 0x1, -R7 ;  /* 0x0000000148077824 */ /* 0x000fe400078e0a07 */
[----:B---3--:R-:W-:Y:S01]  /*2310*/  FMUL.FTZ R29, R43, UR5 ;  /* 0x000000052b1d7c20 */ /* 0x008fe20008410000 */
[----:B------:R3:W2:Y:S01]  /*2320*/  MUFU.TANH R81, R37 ;  /* 0x0000002500517308 */ /* 0x0006a20000002400 */
[----:B------:R-:W-:Y:S01]  /*2330*/  FMUL.FTZ R8, R24, UR5 ;  /* 0x0000000518087c20 */ /* 0x000fe20008410000 */
[----:B01----:R-:W-:Y:S01]  /*2340*/  FMUL.FTZ R0, R26, UR5 ;  /* 0x000000051a007c20 */ /* 0x003fe20008410000 */
[----:B------:R-:W-:Y:S01]  /*2350*/  LEA R7, R7, R28, 0x3 ;  /* 0x0000001c07077211 */ /* 0x000fe200078e18ff */
[----:B------:R-:W-:Y:S01]  /*2360*/  FMUL.FTZ R6, R27, UR5 ;  /* 0x000000051b067c20 */ /* 0x000fe20008410000 */
[----:B------:R-:W-:Y:S01]  /*2370*/  FMUL.FTZ R10, R31, UR5 ;  /* 0x000000051f0a7c20 */ /* 0x000fe20008410000 */
[----:B------:R-:W-:-:S02]  /*2380*/  IMAD.IADD R12, R12, 0x1, -R13 ;  /* 0x000000010c0c7824 */ /* 0x000fc400078e0a0d */
[----:B------:R-:W-:Y:S01]  /*2390*/  FMUL.FTZ R26, R39, UR5 ;  /* 0x00000005271a7c20 */ /* 0x000fe20008410000 */
[----:B------:R-:W-:Y:S01]  /*23a0*/  @P1 IMAD.HI.U32 R28, R7, UR4, RZ ;  /* 0x00000004071c1c27 */ /* 0x000fe2000f8e00ff */
[----:B------:R-:W-:Y:S01]  /*23b0*/  UIADD3 UR4, UR39, 0x30840, URZ ;  /* 0x0003084027047890 */ /* 0x000fe2000fffe03f */
[----:B------:R0:W1:Y:S02]  /*23c0*/  MUFU.TANH R43, R54 ;  /* 0x00000036002b7308 */ /* 0x0000640000002400 */
[----:B------:R-:W-:Y:S01]  /*23d0*/  FMUL.FTZ R40, R40, UR5 ;  /* 0x0000000528287c20 */ /* 0x000fe20008410000 */
[----:B------:R-:W-:Y:S01]  /*23e0*/  IMAD.MOV.U32 R34, RZ, RZ, R7 ;  /* 0x000000ffff227224 */ /* 0x000fe200078e0007 */
[----:B------:R-:W-:Y:S01]  /*23f0*/  @P2 SHF.R.U32.HI R34, RZ, UR6, R28 ;  /* 0x00000006ff222c19 */ /* 0x000fe2000801161c */
[----:B---3--:R-:W-:Y:S01]  /*2400*/  IMAD.MOV.U32 R37, RZ, RZ, -0x60 ;  /* 0xffffffa0ff257424 */ /* 0x008fe200078e00ff */
[----:B--2---:R-:W-:Y:S01]  /*2410*/  UPRMT UR4, UR7, 0x654, UR4 ;  /* 0x0000065407047896 */ /* 0x004fe20008000004 */
[----:B------:R-:W-:Y:S01]  /*2420*/  FMUL.FTZ R41, R41, UR5 ;  /* 0x0000000529297c20 */ /* 0x000fe20008410000 */
[----:B------:R-:W-:Y:S01]  /*2430*/  FMUL.FTZ R27, R42, UR5 ;  /* 0x000000052a1b7c20 */ /* 0x000fe20008410000 */
[----:B------:R2:W3:Y:S01]  /*2440*/  MUFU.TANH R75, R25 ;  /* 0x00000019004b7308 */ /* 0x0004e20000002400 */
[----:B0-----:R-:W0:Y:S01]  /*2450*/  SHFL.IDX PT, R54, R34, RZ, 0x1c1f ;  /* 0x001c1fff22367589 */ /* 0x001e2200000e0000 */
[----:B------:R-:W-:-:S02]  /*2460*/  IMAD R37, R16, R37, 0x61 ;  /* 0x0000006110257424 */ /* 0x000fc400078e0225 */
[----:B------:R-:W-:Y:S01]  /*2470*/  FMUL.FTZ R44, R44, UR5 ;  /* 0x000000052c2c7c20 */ /* 0x000fe20008410000 */
[----:B------:R-:W-:Y:S01]  /*2480*/  FMUL.FTZ R45, R45, UR5 ;  /* 0x000000052d2d7c20 */ /* 0x000fe20008410000 */
[----:B------:R-:W-:Y:S01]  /*2490*/  FMUL.FTZ R31, R46, UR5 ;  /* 0x000000052e1f7c20 */ /* 0x000fe20008410000 */
[----:B------:R-:W-:Y:S01]  /*24a0*/  FMUL.FTZ R48, R48, UR5 ;  /* 0x0000000530307c20 */ /* 0x000fe20008410000 */
[----:B------:R-:W-:Y:S01]  /*24b0*/  FMUL.FTZ R49, R49, UR5 ;  /* 0x0000000531317c20 */ /* 0x000fe20008410000 */
[----:B------:R5:W0:Y:S01]  /*24c0*/  MUFU.TANH R79, R33 ;  /* 0x00000021004f7308 */ /* 0x000a220000002400 */
[----:B--2---:R-:W-:Y:S01]  /*24d0*/  FMUL.FTZ R25, R38, UR5 ;  /* 0x0000000526197c20 */ /* 0x004fe20008410000 */
[----:B------:R-:W-:Y:S01]  /*24e0*/  FMUL.FTZ R51, R51, UR5 ;  /* 0x0000000533337c20 */ /* 0x000fe20008410000 */
[----:B------:R-:W-:Y:S01]  /*24f0*/  FMUL.FTZ R52, R52, UR5 ;  /* 0x0000000534347c20 */ /* 0x000fe20008410000 */
[----:B------:R-:W-:Y:S01]  /*2500*/  FMUL.FTZ R53, R53, UR5 ;  /* 0x0000000535357c20 */ /* 0x000fe20008410000 */
[----:B------:R-:W-:Y:S01]  /*2510*/  FMUL.FTZ R55, R55, UR5 ;  /* 0x0000000537377c20 */ /* 0x000fe20008410000 */
[----:B------:R-:W-:Y:S01]  /*2520*/  FMUL.FTZ R56, R56, UR5 ;  /* 0x0000000538387c20 */ /* 0x000fe20008410000 */
[----:B------:R-:W-:Y:S01]  /*2530*/  FMUL.FTZ R57, R57, UR5 ;  /* 0x0000000539397c20 */ /* 0x000fe20008410000 */
[----:B------:R-:W-:Y:S01]  /*2540*/  FMUL.FTZ R24, R59, UR5 ;  /* 0x000000053b187c20 */ /* 0x000fe20008410000 */
[----:B-----5:R-:W-:Y:S01]  /*2550*/  FMUL.FTZ R33, R47, UR5 ;  /* 0x000000052f217c20 */ /* 0x020fe20008410000 */
[----:B------:R-:W-:Y:S01]  /*2560*/  FMUL.FTZ R60, R60, UR5 ;  /* 0x000000053c3c7c20 */ /* 0x000fe20008410000 */
        /* <DEDUP_REMOVED lines=11> */
[----:B------:R2:W0:Y:S01]  /*2620*/  MUFU.TANH R78, R32 ;  /* 0x00000020004e7308 */ /* 0x0004220000002400 */
[----:B------:R-:W-:Y:S01]  /*2630*/  FMUL.FTZ R58, R58, UR5 ;  /* 0x000000053a3a7c20 */ /* 0x000fe20008410000 */
[----:B------:R-:W-:Y:S01]  /*2640*/  FMUL.FTZ R36, R36, UR5 ;  /* 0x0000000524247c20 */ /* 0x000fe20008410000 */
[----:B------:R-:W-:Y:S01]  /*2650*/  PLOP3.LUT P1, PT, PT, PT, UP0, 0x40, 0x0 ;  /* 0x000000000000781c */ /* 0x000fe20003f2e808 */
[----:B------:R-:W-:Y:S01]  /*2660*/  SYNCS.ARRIVE.TRANS64.RED.A1T0 RZ, [UR4], RZ ;  /* 0x000000ffffff79a7 */ /* 0x000fe20008100404 */
[----:B------:R-:W-:Y:S01]  /*2670*/  IMAD R13, R16, -0x60, R23 ;  /* 0xffffffa0100d7824 */ /* 0x000fe200078e0217 */
[----:B------:R-:W-:Y:S01]  /*2680*/  ULDC UR4, c[0x0][0x9dc] ;  /* 0x0002770000047ab9 */ /* 0x000fe20000000800 */
[----:B------:R-:W-:Y:S01]  /*2690*/  ULDC UR6, c[0x0][0x9e0] ;  /* 0x0002780000067ab9 */ /* 0x000fe20000000800 */
[----:B------:R-:W0:Y:S01]  /*26a0*/  MUFU.TANH R8, R8 ;  /* 0x0000000800087308 */ /* 0x000e220000002400 */
[----:B--2---:R-:W-:Y:S01]  /*26b0*/  IMAD R32, R12, -0x2, R37 ;  /* 0xfffffffe0c207824 */ /* 0x004fe200078e0225 */
[----:B------:R-:W-:Y:S01]  /*26c0*/  ULOP3.LUT UR7, URZ, UR4, URZ, 0x33, !UPT ;  /* 0x000000043f077292 */ /* 0x000fe2000f8e333f */
[----:B------:R-:W-:-:S02]  /*26d0*/  VIADD R35, R13, 0x60 ;  /* 0x000000600d237836 */ /* 0x000fc40000000000 */
[----:B------:R-:W-:Y:S01]  /*26e0*/  FMUL.FTZ R50, R50, UR5 ;  /* 0x0000000532327c20 */ /* 0x000fe20008410000 */
[----:B------:R-:W-:Y:S02]  /*26f0*/  VIADD R46, R37, 0xffffffff ;  /* 0xffffffff252e7836 */ /* 0x000fe40000000000 */
[----:B------:R-:W-:Y:S01]  /*2700*/  IMAD R38, R12, -0x2, R35 ;  /* 0xfffffffe0c267824 */ /* 0x000fe200078e0223 */
[----:B------:R-:W2:Y:S01]  /*2710*/  MUFU.TANH R0, R0 ;  /* 0x0000000000007308 */ /* 0x000ea20000002400 */
[----:B------:R-:W-:-:S07]  /*2720*/  IMAD.U32 R13, RZ, RZ, UR7 ;  /* 0x00000007ff0d7e24 */ /* 0x000fce000f8e00ff */
[----:B------:R-:W0:Y:S08]  /*2730*/  MUFU.TANH R6, R6 ;  /* 0x0000000600067308 */ /* 0x000e300000002400 */
        /* <DEDUP_REMOVED lines=36> */
[----:B------:R5:W0:Y:S08]  /*2980*/  MUFU.TANH R80, R36 ;  /* 0x0000002400507308 */ /* 0x000a300000002400 */
[----:B------:R4:W1:Y:S01]  /*2990*/  MUFU.TANH R39, R50 ;  /* 0x0000003200277308 */ /* 0x0008620000002400 */
[----:B-----5:R-:W-:-:S05]  /*29a0*/  IADD3 R36, R32, -UR10, R23 ;  /* 0x8000000a20247c10 */ /* 0x020fca000fffe017 */
[C---:B------:R-:W-:Y:S02]  /*29b0*/  VIADD R59, R36.reuse, UR6 ;  /* 0x00000006243b7c36 */ /* 0x040fe40008000000 */
[----:B------:R-:W-:Y:S02]  /*29c0*/  VIADD R42, R36, UR7 ;  /* 0x00000007242a7c36 */ /* 0x000fe40008000000 */
[----:B----4-:R-:W-:Y:S01]  /*29d0*/  VIADD R50, R32, 0xffffffff ;  /* 0xffffffff20327836 */ /* 0x010fe20000000000 */
[----:B0-----:R-:W-:Y:S01]  /*29e0*/  VIADDMNMX R35, R54, R59, R38, PT ;  /* 0x0000003b36237246 */ /* 0x001fe20003800126 */
[----:B------:R-:W-:Y:S01]  /*29f0*/  IMAD.IADD R36, R42, 0x1, R54 ;  /* 0x000000012a247824 */ /* 0x000fe200078e0236 */
[----:B--23--:R-:W-:Y:S06]  /*2a00*/  @P1 BRA `(.L_x_986) ;  /* 0x00000000005c1947 */ /* 0x00cfec0003800000 */
[----:B------:R-:W-:Y:S01]  /*2a10*/  IADD3 R37, R23, -UR10, R54 ;  /* 0x8000000a17257c10 */ /* 0x000fe2000fffe036 */
[----:B------:R-:W-:Y:S03]  /*2a20*/  BSSY B0, `(.L_x_987) ;  /* 0x0000012000007945 */ /* 0x000fe60003800000 */
[----:B------:R-:W-:-:S13]  /*2a30*/  ISETP.GT.AND P1, PT, R37, -0x1, PT ;  /* 0xffffffff2500780c */ /* 0x000fda0003f24270 */
[----:B------:R-:W-:Y:S05]  /*2a40*/  @P1 BRA `(.L_x_988) ;  /* 0x0000000000241947 */ /* 0x000fea0003800000 */
[----:B------:R-:W-:Y:S01]  /*2a50*/  ULDC UR4, c[0x0][0x9e4] ;  /* 0x0002790000047ab9 */ /* 0x000fe20000000800 */
[----:B------:R-:W-:Y:S01]  /*2a60*/  LOP3.LUT R37, RZ, R37, RZ, 0x33, !PT ;  /* 0x00000025ff257212 */ /* 0x000fe200078e33ff */
[----:B------:R-:W-:-:S05]  /*2a70*/  IMAD.U32 R54, RZ, RZ, UR4 ;  /* 0x00000004ff367e24 */ /* 0x000fca000f8e00ff */
[----:B------:R-:W-:-:S13]  /*2a80*/  ISETP.NE.AND P1, PT, R54, 0x1, PT ;  /* 0x000000013600780c */ /* 0x000fda0003f25270 */
[----:B------:R-:W0:Y:S02]  /*2a90*/  @P1 LDC.64 R62, c[0x0][0x9e8] ;  /* 0x00027a00ff3e1b82 */ /* 0x000e240000000a00 */
[----:B0-----:R-:W-:-:S05]  /*2aa0*/  @P1 IMAD.HI.U32 R32, R37, R62, RZ ;  /* 0x0000003e25201227 */ /* 0x001fca00078e00ff */
[----:B------:R-:W-:-:S04]  /*2ab0*/  @P1 SHF.R.U32.HI R37, RZ, R63, R32 ;  /* 0x0000003fff251219 */ /* 0x000fc80000011620 */
[----:B------:R-:W-:Y:S01]  /*2ac0*/  LOP3.LUT R37, RZ, R37, RZ, 0x33, !PT ;  /* 0x00000025ff257212 */ /* 0x000fe200078e33ff */
[----:B------:R-:W-:Y:S06]  /*2ad0*/  BRA `(.L_x_989) ;  /* 0x0000000000187947 */ /* 0x000fec0003800000 */
.L_x_988:
[----:B------:R-:W-:Y:S02]  /*2ae0*/  ULDC UR4, c[0x0][0x9e4] ;  /* 0x0002790000047ab9 */ /* 0x000fe40000000800 */
[----:B------:R-:W-:-:S04]  /*2af0*/  MOV R54, UR4 ;  /* 0x0000000400367c02 */ /* 0x000fc80008000f00 */
[----:B------:R-:W-:-:S13]  /*2b00*/  ISETP.NE.AND P1, PT, R54, 0x1, PT ;  /* 0x000000013600780c */ /* 0x000fda0003f25270 */
[----:B------:R-:W0:Y:S02]  /*2b10*/  @P1 LDC.64 R62, c[0x0][0x9e8] ;  /* 0x00027a00ff3e1b82 */ /* 0x000e240000000a00 */
[----:B0-----:R-:W-:-:S05]  /*2b20*/  @P1 IMAD.HI.U32 R32, R37, R62, RZ ;  /* 0x0000003e25201227 */ /* 0x001fca00078e00ff */
[----:B------:R-:W-:-:S07]  /*2b30*/  @P1 SHF.R.U32.HI R37, RZ, R63, R32 ;  /* 0x0000003fff251219 */ /* 0x000fce0000011620 */
.L_x_989:
[----:B------:R-:W-:Y:S05]  /*2b40*/  BSYNC B0 ;  /* 0x0000000000007941 */ /* 0x000fea0003800000 */
.L_x_987:
[----:B------:R-:W-:-:S05]  /*2b50*/  IMAD R37, R37, R54, R50 ;  /* 0x0000003625257224 */ /* 0x000fca00078e0232 */
[----:B------:R-:W-:Y:S02]  /*2b60*/  VIADDMNMX R35, R37, R54, R35, PT ;  /* 0x0000003625237246 */ /* 0x000fe40003800123 */
[----:B------:R-:W-:-:S07]  /*2b70*/  VIMNMX R36, R36, R37, !PT ;  /* 0x0000002524247248 */ /* 0x000fce0007fe0100 */
.L_x_986:
[C---:B------:R-:W-:Y:S01]  /*2b80*/  ISETP.GE.AND P2, PT, R46.reuse, 0x9, PT ;  /* 0x000000092e00780c */ /* 0x040fe20003f46270 */
[----:B------:R-:W0:Y:S01]  /*2b90*/  SHFL.IDX PT, R37, R34, 0x1, 0x1c1f ;  /* 0x003c1f0022257f89 */ /* 0x000e2200000e0000 */
[----:B------:R-:W-:Y:S02]  /*2ba0*/  ISETP.GE.AND P1, PT, R46, 0x2, PT ;  /* 0x000000022e00780c */ /* 0x000fe40003f26270 */
[C---:B------:R-:W-:Y:S02]  /*2bb0*/  ISETP.GT.AND P3, PT, R36.reuse, 0x8, !P2 ;  /* 0x000000082400780c */ /* 0x040fe40005764270 */
[----:B------:R-:W-:Y:S02]  /*2bc0*/  ISETP.GT.AND P4, PT, R36, 0x1, !P1 ;  /* 0x000000012400780c */ /* 0x000fe40004f84270 */
[----:B------:R-:W-:Y:S02]  /*2bd0*/  ISETP.LT.OR P3, PT, R35, 0x9, P3 ;  /* 0x000000092300780c */ /* 0x000fe40001f61670 */
[----:B------:R-:W-:-:S02]  /*2be0*/  ISETP.GE.AND P5, PT, R46, 0x11, PT ;  /* 0x000000112e00780c */ /* 0x000fc40003fa6270 */
[----:B------:R-:W-:Y:S02]  /*2bf0*/  FSEL R63, R76, -INF , !P3 ;  /* 0xff8000004c3f7808 */ /* 0x000fe40005800000 */
[----:B------:R-:W-:Y:S02]  /*2c00*/  ISETP.LT.OR P4, PT, R35, 0x2, P4 ;  /* 0x000000022300780c */ /* 0x000fe40002781670 */
[----:B------:R-:W-:Y:S02]  /*2c10*/  ISETP.GT.AND P3, PT, R36, 0x10, !P5 ;  /* 0x000000102400780c */ /* 0x000fe40006f64270 */
[----:B------:R-:W-:Y:S02]  /*2c20*/  ISETP.GE.AND P6, PT, R46, 0xa, PT ;  /* 0x0000000a2e00780c */ /* 0x000fe40003fc6270 */
[----:B------:R-:W-:Y:S02]  /*2c30*/  FSEL R75, R75, -INF , !P4 ;  /* 0xff8000004b4b7808 */ /* 0x000fe40006000000 */
[----:B------:R-:W-:-:S02]  /*2c40*/  P2R R62, PR, RZ, 0x20 ;  /* 0x00000020ff3e7803 */ /* 0x000fc40000000000 */
[C---:B------:R-:W-:Y:S02]  /*2c50*/  ISETP.LT.OR P3, PT, R35.reuse, 0x11, P3 ;  /* 0x000000112300780c */ /* 0x040fe40001f61670 */
[----:B------:R-:W-:Y:S02]  /*2c60*/  ISETP.GT.AND P4, PT, R36, 0x9, !P6 ;  /* 0x000000092400780c */ /* 0x000fe40007784270 */
[----:B------:R-:W-:Y:S02]  /*2c70*/  ISETP.GE.AND P5, PT, R46, 0x12, PT ;  /* 0x000000122e00780c */ /* 0x000fe40003fa6270 */
[----:B------:R-:W-:Y:S02]  /*2c80*/  FSEL R67, R78, -INF , !P3 ;  /* 0xff8000004e437808 */ /* 0x000fe40005800000 */
[----:B------:R-:W-:Y:S02]  /*2c90*/  ISETP.LT.OR P4, PT, R35, 0xa, P4 ;  /* 0x0000000a2300780c */ /* 0x000fe40002781670 */
[----:B------:R-:W-:-:S02]  /*2ca0*/  ISETP.GT.AND P3, PT, R36, 0x11, !P5 ;  /* 0x000000112400780c */ /* 0x000fc40006f64270 */
[----:B------:R-:W-:Y:S02]  /*2cb0*/  FSEL R77, R77, -INF , !P4 ;  /* 0xff8000004d4d7808 */ /* 0x000fe40006000000 */
[----:B------:R-:W-:Y:S02]  /*2cc0*/  ISETP.LT.OR P3, PT, R35, 0x12, P3 ;  /* 0x000000122300780c */ /* 0x000fe40001f61670 */
[----:B------:R-:W-:Y:S02]  /*2cd0*/  ISETP.GE.AND P4, PT, R46, 0x19, PT ;  /* 0x000000192e00780c */ /* 0x000fe40003f86270 */
[----:B------:R-:W-:Y:S02]  /*2ce0*/  FSEL R79, R79, -INF , !P3 ;  /* 0xff8000004f4f7808 */ /* 0x000fe40005800000 */
[----:B------:R-:W-:Y:S02]  /*2cf0*/  ISETP.GT.AND P3, PT, R36, 0x18, !P4 ;  /* 0x000000182400780c */ /* 0x000fe40006764270 */
[----:B------:R-:W-:-:S02]  /*2d00*/  P2R R70, PR, RZ, 0x10 ;  /* 0x00000010ff467803 */ /* 0x000fc40000000000 */
[C---:B------:R-:W-:Y:S02]  /*2d10*/  ISETP.LT.OR P3, PT, R35.reuse, 0x19, P3 ;  /* 0x000000192300780c */ /* 0x040fe40001f61670 */
[----:B------:R-:W-:Y:S02]  /*2d20*/  ISETP.GE.AND P4, PT, R46, 0x1a, PT ;  /* 0x0000001a2e00780c */ /* 0x000fe40003f86270 */
[----:B------:R-:W-:Y:S02]  /*2d30*/  FSEL R71, R80, -INF , !P3 ;  /* 0xff80000050477808 */ /* 0x000fe40005800000 */
[----:B------:R-:W-:Y:S02]  /*2d40*/  ISETP.GT.AND P3, PT, R36, 0x19, !P4 ;  /* 0x000000192400780c */ /* 0x000fe40006764270 */
[----:B------:R-:W-:Y:S02]  /*2d50*/  P2R R72, PR, RZ, 0x10 ;  /* 0x00000010ff487803 */ /* 0x000fe40000000000 */
[----:B------:R-:W-:-:S02]  /*2d60*/  ISETP.LT.OR P3, PT, R35, 0x1a, P3 ;  /* 0x0000001a2300780c */ /* 0x000fc40001f61670 */
[----:B------:R-:W-:Y:S02]  /*2d70*/  ISETP.GE.AND P4, PT, R46, 0x21, PT ;  /* 0x000000212e00780c */ /* 0x000fe40003f86270 */
[----:B------:R-:W-:Y:S02]  /*2d80*/  FSEL R81, R81, -INF , !P3 ;  /* 0xff80000051517808 */ /* 0x000fe40005800000 */
[----:B------:R-:W-:Y:S02]  /*2d90*/  ISETP.GT.AND P3, PT, R36, 0x20, !P4 ;  /* 0x000000202400780c */ /* 0x000fe40006764270 */
[----:B------:R-:W-:Y:S02]  /*2da0*/  P2R R74, PR, RZ, 0x10 ;  /* 0x00000010ff4a7803 */ /* 0x000fe40000000000 */
[----:B------:R-:W-:Y:S02]  /*2db0*/  ISETP.LT.OR P3, PT, R35, 0x21, P3 ;  /* 0x000000212300780c */ /* 0x000fe40001f61670 */
[----:B------:R-:W-:-:S02]  /*2dc0*/  ISETP.GE.AND P4, PT, R46, 0x22, PT ;  /* 0x000000222e00780c */ /* 0x000fc40003f86270 */
[----:B------:R-:W-:Y:S02]  /*2dd0*/  FSEL R73, R40, -INF , !P3 ;  /* 0xff80000028497808 */ /* 0x000fe40005800000 */
[----:B------:R-:W-:Y:S02]  /*2de0*/  ISETP.GT.AND P3, PT, R36, 0x21, !P4 ;  /* 0x000000212400780c */ /* 0x000fe40006764270 */
[----:B------:R-:W-:Y:S02]  /*2df0*/  P2R R76, PR, RZ, 0x10 ;  /* 0x00000010ff4c7803 */ /* 0x000fe40000000000 */
[----:B------:R-:W-:Y:S02]  /*2e00*/  ISETP.LT.OR P3, PT, R35, 0x22, P3 ;  /* 0x000000222300780c */ /* 0x000fe40001f61670 */
[----:B------:R-:W-:Y:S02]  /*2e10*/  ISETP.GE.AND P4, PT, R46, 0x29, PT ;  /* 0x000000292e00780c */ /* 0x000fe40003f86270 */
[----:B------:R-:W-:-:S02]  /*2e20*/  FSEL R83, R41, -INF , !P3 ;  /* 0xff80000029537808 */ /* 0x000fc40005800000 */
[----:B------:R-:W-:Y:S02]  /*2e30*/  ISETP.GT.AND P3, PT, R36, 0x28, !P4 ;  /* 0x000000282400780c */ /* 0x000fe40006764270 */
[----:B------:R-:W-:Y:S02]  /*2e40*/  P2R R78, PR, RZ, 0x10 ;  /* 0x00000010ff4e7803 */ /* 0x000fe40000000000 */
[----:B------:R-:W-:Y:S02]  /*2e50*/  ISETP.LT.OR P3, PT, R35, 0x29, P3 ;  /* 0x000000292300780c */ /* 0x000fe40001f61670 */
[----:B------:R-:W-:Y:S02]  /*2e60*/  ISETP.GE.AND P4, PT, R46, 0x2a, PT ;  /* 0x0000002a2e00780c */ /* 0x000fe40003f86270 */
[----:B------:R-:W-:Y:S02]  /*2e70*/  FSEL R85, R44, -INF , !P3 ;  /* 0xff8000002c557808 */ /* 0x000fe40005800000 */
[----:B------:R-:W-:-:S02]  /*2e80*/  ISETP.GT.AND P3, PT, R36, 0x29, !P4 ;  /* 0x000000292400780c */ /* 0x000fc40006764270 */
[----:B------:R-:W-:Y:S02]  /*2e90*/  P2R R80, PR, RZ, 0x10 ;  /* 0x00000010ff507803 */ /* 0x000fe40000000000 */
        /* <DEDUP_REMOVED lines=41> */
[----:B------:R-:W-:Y:S02]  /*3130*/  P2R R66, PR, RZ, 0x20 ;  /* 0x00000020ff427803 */ /* 0x000fe40000000000 */
[----:B------:R-:W-:Y:S02]  /*3140*/  FSEL R61, R61, -INF , !P3 ;  /* 0xff8000003d3d7808 */ /* 0x000fe40005800000 */
[----:B------:R-:W-:Y:S02]  /*3150*/  ISETP.GE.AND P3, PT, R46, 0x51, PT ;  /* 0x000000512e00780c */ /* 0x000fe40003f66270 */
[----:B------:R-:W-:Y:S02]  /*3160*/  P2R R54, PR, RZ, 0x40 ;  /* 0x00000040ff367803 */ /* 0x000fe40000000000 */
[----:B------:R-:W-:Y:S02]  /*3170*/  ISETP.GT.AND P4, PT, R36, 0x50, !P3 ;  /* 0x000000502400780c */ /* 0x000fe40005f84270 */
[----:B------:R-:W-:-:S02]  /*3180*/  R2UR UR4, R18 ;  /* 0x00000000120472ca */ /* 0x000fc400000e0000 */
[----:B------:R-:W-:-:S04]  /*3190*/  ISETP.LT.OR P4, PT, R35, 0x51, P4 ;  /* 0x000000512300780c */ /* 0x000fc80002781670 */
[----:B------:R-:W-:Y:S02]  /*31a0*/  FSEL R95, R64, -INF , !P4 ;  /* 0xff800000405f7808 */ /* 0x000fe40006000000 */
[----:B------:R-:W-:-:S04]  /*31b0*/  ISETP.GE.AND P4, PT, R46, 0x52, PT ;  /* 0x000000522e00780c */ /* 0x000fc80003f86270 */
[----:B------:R-:W-:Y:S01]  /*31c0*/  ISETP.GT.AND P5, PT, R36, 0x51, !P4 ;  /* 0x000000512400780c */ /* 0x000fe200067a4270 */
[----:B------:R-:W-:-:S03]  /*31d0*/  UISETP.NE.AND UP0, UPT, UR4, URZ, UPT ;  /* 0x0000003f0400728c */ /* 0x000fc6000bf05270 */
[----:B------:R-:W-:-:S04]  /*31e0*/  ISETP.LT.OR P5, PT, R35, 0x52, P5 ;  /* 0x000000522300780c */ /* 0x000fc80002fa1670 */
[----:B------:R-:W-:Y:S02]  /*31f0*/  FSEL R65, R65, -INF , !P5 ;  /* 0xff80000041417808 */ /* 0x000fe40006800000 */
[----:B------:R-:W-:-:S04]  /*3200*/  ISETP.GE.AND P5, PT, R46, 0x59, PT ;  /* 0x000000592e00780c */ /* 0x000fc80003fa6270 */
[----:B------:R-:W-:-:S04]  /*3210*/  ISETP.GT.AND P6, PT, R36, 0x58, !P5 ;  /* 0x000000582400780c */ /* 0x000fc80006fc4270 */
[----:B------:R-:W-:-:S04]  /*3220*/  ISETP.LT.OR P6, PT, R35, 0x59, P6 ;  /* 0x000000592300780c */ /* 0x000fc800037c1670 */
[----:B------:R-:W-:Y:S02]  /*3230*/  FSEL R32, R68, -INF , !P6 ;  /* 0xff80000044207808 */ /* 0x000fe40007000000 */
[----:B------:R-:W-:-:S04]  /*3240*/  ISETP.GE.AND P6, PT, R46, 0x1, PT ;  /* 0x000000012e00780c */ /* 0x000fc80003fc6270 */
[----:B------:R-:W-:Y:S02]  /*3250*/  P2R R44, PR, RZ, 0x40 ;  /* 0x00000040ff2c7803 */ /* 0x000fe40000000000 */
[----:B------:R-:W-:-:S04]  /*3260*/  ISETP.GT.AND P6, PT, R36, RZ, !P6 ;  /* 0x000000ff2400720c */ /* 0x000fc800077c4270 */
[----:B------:R-:W-:-:S04]  /*3270*/  ISETP.LT.OR P6, PT, R35, 0x1, P6 ;  /* 0x000000012300780c */ /* 0x000fc800037c1670 */
[----:B------:R-:W-:Y:S02]  /*3280*/  FSEL R41, R8, -INF , !P6 ;  /* 0xff80000008297808 */ /* 0x000fe40007000000 */
[----:B------:R-:W-:-:S04]  /*3290*/  ISETP.GE.AND P6, PT, R46, 0x5a, PT ;  /* 0x0000005a2e00780c */ /* 0x000fc80003fc6270 */
[----:B------:R-:W-:Y:S02]  /*32a0*/  P2R R68, PR, RZ, 0x40 ;  /* 0x00000040ff447803 */ /* 0x000fe40000000000 */
[----:B------:R-:W-:Y:S01]  /*32b0*/  ISETP.GT.AND P6, PT, R36, 0x59, !P6 ;  /* 0x000000592400780c */ /* 0x000fe200077c4270 */
[----:B0-----:R-:W-:-:S03]  /*32c0*/  IMAD.IADD R36, R42, 0x1, R37 ;  /* 0x000000012a247824 */ /* 0x001fc600078e0225 */
[----:B------:R-:W-:Y:S02]  /*32d0*/  ISETP.LT.OR P6, PT, R35, 0x5a, P6 ;  /* 0x0000005a2300780c */ /* 0x000fe400037c1670 */
[----:B------:R-:W-:Y:S02]  /*32e0*/  VIADDMNMX R35, R37, R59, R38, PT ;  /* 0x0000003b25237246 */ /* 0x000fe40003800126 */
[----:B------:R-:W-:Y:S02]  /*32f0*/  FSEL R69, R69, -INF , !P6 ;  /* 0xff80000045457808 */ /* 0x000fe40007000000 */
[----:B------:R-:W-:-:S13]  /*3300*/  PLOP3.LUT P6, PT, PT, PT, UP0, 0x40, 0x0 ;  /* 0x000000000000781c */ /* 0x000fda0003fce808 */
[----:B------:R-:W-:Y:S05]  /*3310*/  @P6 BRA `(.L_x_990) ;  /* 0x00000000005c6947 */ /* 0x000fea0003800000 */
        /* <DEDUP_REMOVED lines=13> */
.L_x_992:
[----:B------:R-:W-:Y:S02]  /*33f0*/  ULDC UR4, c[0x0][0x9e4] ;  /* 0x0002790000047ab9 */ /* 0x000fe40000000800 */
[----:B------:R-:W-:-:S05]  /*3400*/  IMAD.U32 R34, RZ, RZ, UR4 ;  /* 0x00000004ff227e24 */ /* 0x000fca000f8e00ff */
[----:B------:R-:W-:-:S13]  /*3410*/  ISETP.NE.AND P6, PT, R34, 0x1, PT ;  /* 0x000000012200780c */ /* 0x000fda0003fc5270 */
[----:B------:R-:W0:Y:S02]  /*3420*/  @P6 LDC.64 R58, c[0x0][0x9e8] ;  /* 0x00027a00ff3a6b82 */ /* 0x000e240000000a00 */
[----:B0-----:R-:W-:-:S05]  /*3430*/  @P6 IMAD.HI.U32 R8, R37, R58, RZ ;  /* 0x0000003a25086227 */ /* 0x001fca00078e00ff */
[----:B------:R-:W-:-:S07]  /*3440*/  @P6 SHF.R.U32.HI R37, RZ, R59, R8 ;  /* 0x0000003bff256219 */ /* 0x000fce0000011608 */
.L_x_993:
[----:B------:R-:W-:Y:S05]  /*3450*/  BSYNC B0 ;  /* 0x0000000000007941 */ /* 0x000fea0003800000 */
.L_x_991:
[----:B------:R-:W-:-:S05]  /*3460*/  IMAD R37, R37, R34, R50 ;  /* 0x0000002225257224 */ /* 0x000fca00078e0232 */
[----:B------:R-:W-:Y:S02]  /*3470*/  VIADDMNMX R35, R37, R34, R35, PT ;  /* 0x0000002225237246 */ /* 0x000fe40003800123 */
[----:B------:R-:W-:-:S07]  /*3480*/  VIMNMX R36, R36, R37, !PT ;  /* 0x0000002524247248 */ /* 0x000fce0007fe0100 */
.L_x_990:
[C---:B------:R-:W-:Y:S02]  /*3490*/  ISETP.GT.AND P1, PT, R36.reuse, 0x1, !P1 ;  /* 0x000000012400780c */ /* 0x040fe40004f24270 */
[----:B------:R-:W-:Y:S02]  /*34a0*/  ISETP.GT.AND P2, PT, R36, 0x8, !P2 ;  /* 0x000000082400780c */ /* 0x000fe40005744270 */
[C---:B------:R-:W-:Y:S02]  /*34b0*/  ISETP.LT.OR P1, PT, R35.reuse, 0x2, P1 ;  /* 0x000000022300780c */ /* 0x040fe40000f21670 */
[----:B------:R-:W-:Y:S02]  /*34c0*/  ISETP.LT.OR P2, PT, R35, 0x9, P2 ;  /* 0x000000092300780c */ /* 0x000fe40001741670 */
[----:B------:R-:W-:Y:S02]  /*34d0*/  FSEL R6, R6, -INF , !P1 ;  /* 0xff80000006067808 */ /* 0x000fe40004800000 */
[----:B------:R-:W-:-:S02]  /*34e0*/  ISETP.NE.AND P1, PT, R54, RZ, PT ;  /* 0x000000ff3600720c */ /* 0x000fc40003f25270 */
[----:B------:R-:W-:Y:S02]  /*34f0*/  FSEL R34, R9, -INF , !P2 ;  /* 0xff80000009227808 */ /* 0x000fe40005000000 */
[----:B------:R-:W-:Y:S02]  /*3500*/  ISETP.GT.AND P1, PT, R36, 0x9, !P1 ;  /* 0x000000092400780c */ /* 0x000fe40004f24270 */
[----:B------:R-:W-:Y:S02]  /*3510*/  ISETP.NE.AND P2, PT, R66, RZ, PT ;  /* 0x000000ff4200720c */ /* 0x000fe40003f45270 */
[----:B------:R-:W-:Y:S02]  /*3520*/  ISETP.LT.OR P1, PT, R35, 0xa, P1 ;  /* 0x0000000a2300780c */ /* 0x000fe40000f21670 */
[----:B------:R-:W-:Y:S02]  /*3530*/  FMNMX.FTZ R8, R41, R75, !PT ;  /* 0x0000004b29087209 */ /* 0x000fe40007810000 */
[----:B------:R-:W-:-:S02]  /*3540*/  FSEL R38, R10, -INF , !P1 ;  /* 0xff8000000a267808 */ /* 0x000fc40004800000 */
[----:B------:R-:W-:Y:S02]  /*3550*/  ISETP.NE.AND P1, PT, R62, RZ, PT ;  /* 0x000000ff3e00720c */ /* 0x000fe40003f25270 */
[----:B------:R-:W-:Y:S02]  /*3560*/  ISETP.NE.AND P6, PT, R70, RZ, PT ;  /* 0x000000ff4600720c */ /* 0x000fe40003fc5270 */
[----:B------:R-:W-:Y:S02]  /*3570*/  ISETP.GT.AND P1, PT, R36, 0x10, !P1 ;  /* 0x000000102400780c */ /* 0x000fe40004f24270 */
[----:B------:R-:W-:Y:S02]  /*3580*/  FMNMX.FTZ R8, R63, R8, !PT ;  /* 0x000000083f087209 */ /* 0x000fe40007810000 */
[----:B------:R-:W-:Y:S02]  /*3590*/  ISETP.LT.OR P1, PT, R35, 0x11, P1 ;  /* 0x000000112300780c */ /* 0x000fe40000f21670 */
[----:B------:R-:W-:-:S02]  /*35a0*/  FMNMX.FTZ R8, R77, R8, !PT ;  /* 0x000000084d087209 */ /* 0x000fc40007810000 */
[----:B------:R-:W-:Y:S02]  /*35b0*/  FSEL R40, R15, -INF , !P1 ;  /* 0xff8000000f287808 */ /* 0x000fe40004800000 */
[----:B------:R-:W-:Y:S02]  /*35c0*/  ISETP.GT.AND P1, PT, R36, 0x11, !P2 ;  /* 0x000000112400780c */ /* 0x000fe40005724270 */
[----:B------:R-:W-:Y:S02]  /*35d0*/  FMNMX.FTZ R8, R67, R8, !PT ;  /* 0x0000000843087209 */ /* 0x000fe40007810000 */
[----:B------:R-:W-:Y:S02]  /*35e0*/  ISETP.LT.OR P1, PT, R35, 0x12, P1 ;  /* 0x000000122300780c */ /* 0x000fe40000f21670 */
[----:B------:R-:W-:Y:S02]  /*35f0*/  FMNMX.FTZ R8, R79, R8, !PT ;  /* 0x000000084f087209 */ /* 0x000fe40007810000 */
[----:B------:R-:W-:-:S02]  /*3600*/  FSEL R20, R20, -INF , !P1 ;  /* 0xff80000014147808 */ /* 0x000fc40004800000 */
[----:B------:R-:W-:Y:S02]  /*3610*/  ISETP.GT.AND P1, PT, R36, 0x18, !P6 ;  /* 0x000000182400780c */ /* 0x000fe40007724270 */
[----:B------:R-:W-:Y:S02]  /*3620*/  FMNMX.FTZ R8, R71, R8, !PT ;  /* 0x0000000847087209 */ /* 0x000fe40007810000 */
[----:B------:R-:W-:Y:S02]  /*3630*/  ISETP.LT.OR P1, PT, R35, 0x19, P1 ;  /* 0x000000192300780c */ /* 0x000fe40000f21670 */
[----:B------:R-:W-:Y:S02]  /*3640*/  FMNMX.FTZ R8, R81, R8, !PT ;  /* 0x0000000851087209 */ /* 0x000fe40007810000 */
[----:B------:R-:W-:Y:S02]  /*3650*/  FSEL R42, R25, -INF , !P1 ;  /* 0xff800000192a7808 */ /* 0x000fe40004800000 */
[----:B------:R-:W-:-:S02]  /*3660*/  ISETP.NE.AND P1, PT, R72, RZ, PT ;  /* 0x000000ff4800720c */ /* 0x000fc40003f25270 */
[----:B------:R-:W-:Y:S02]  /*3670*/  FMNMX.FTZ R8, R73, R8, !PT ;  /* 0x0000000849087209 */ /* 0x000fe40007810000 */
[----:B------:R-:W-:Y:S02]  /*3680*/  ISETP.GT.AND P1, PT, R36, 0x19, !P1 ;  /* 0x000000192400780c */ /* 0x000fe40004f24270 */
[----:B------:R-:W-:Y:S02]  /*3690*/  FMNMX.FTZ R8, R83, R8, !PT ;  /* 0x0000000853087209 */ /* 0x000fe40007810000 */
[----:B------:R-:W-:Y:S02]  /*36a0*/  ISETP.LT.OR P1, PT, R35, 0x1a, P1 ;  /* 0x0000001a2300780c */ /* 0x000fe40000f21670 */
[----:B------:R-:W-:Y:S02]  /*36b0*/  FMNMX.FTZ R8, R85, R8, !PT ;  /* 0x0000000855087209 */ /* 0x000fe40007810000 */
[----:B------:R-:W-:-:S02]  /*36c0*/  FSEL R26, R26, -INF , !P1 ;  /* 0xff8000001a1a7808 */ /* 0x000fc40004800000 */
[----:B------:R-:W-:Y:S02]  /*36d0*/  ISETP.NE.AND P1, PT, R74, RZ, PT ;  /* 0x000000ff4a00720c */ /* 0x000fe40003f25270 */
[----:B------:R-:W-:Y:S02]  /*36e0*/  FMNMX.FTZ R8, R45, R8, !PT ;  /* 0x000000082d087209 */ /* 0x000fe40007810000 */
[----:B------:R-:W-:Y:S02]  /*36f0*/  ISETP.GT.AND P1, PT, R36, 0x20, !P1 ;  /* 0x000000202400780c */ /* 0x000fe40004f24270 */
[----:B------:R-:W-:Y:S02]  /*3700*/  ISETP.NE.AND P6, PT, R44, RZ, PT ;  /* 0x000000ff2c00720c */ /* 0x000fe40003fc5270 */
[----:B------:R-:W-:Y:S02]  /*3710*/  ISETP.LT.OR P1, PT, R35, 0x21, P1 ;  /* 0x000000212300780c */ /* 0x000fe40000f21670 */
[----:B------:R-:W-:-:S02]  /*3720*/  FMNMX.FTZ R8, R87, R8, !PT ;  /* 0x0000000857087209 */ /* 0x000fc40007810000 */
[----:B------:R-:W-:Y:S02]  /*3730*/  FSEL R44, R27, -INF , !P1 ;  /* 0xff8000001b2c7808 */ /* 0x000fe40004800000 */
[----:B------:R-:W-:Y:S02]  /*3740*/  ISETP.NE.AND P1, PT, R76, RZ, PT ;  /* 0x000000ff4c00720c */ /* 0x000fe40003f25270 */
[----:B------:R-:W-:Y:S02]  /*3750*/  FMNMX.FTZ R8, R49, R8, !PT ;  /* 0x0000000831087209 */ /* 0x000fe40007810000 */
[----:B------:R-:W-:Y:S02]  /*3760*/  ISETP.GT.AND P1, PT, R36, 0x21, !P1 ;  /* 0x000000212400780c */ /* 0x000fe40004f24270 */
[----:B------:R-:W-:Y:S02]  /*3770*/  FMNMX.FTZ R8, R89, R8, !PT ;  /* 0x0000000859087209 */ /* 0x000fe40007810000 */
[----:B------:R-:W-:-:S02]  /*3780*/  ISETP.LT.OR P1, PT, R35, 0x22, P1 ;  /* 0x000000222300780c */ /* 0x000fc40000f21670 */
[----:B------:R-:W-:Y:S02]  /*3790*/  FMNMX.FTZ R8, R53, R8, !PT ;  /* 0x0000000835087209 */ /* 0x000fe40007810000 */
[----:B------:R-:W-:Y:S02]  /*37a0*/  FSEL R46, R29, -INF , !P1 ;  /* 0xff8000001d2e7808 */ /* 0x000fe40004800000 */
[----:B------:R-:W-:Y:S02]  /*37b0*/  ISETP.NE.AND P1, PT, R78, RZ, PT ;  /* 0x000000ff4e00720c */ /* 0x000fe40003f25270 */
[----:B------:R-:W-:Y:S02]  /*37c0*/  FMNMX.FTZ R8, R91, R8, !PT ;  /* 0x000000085b087209 */ /* 0x000fe40007810000 */
[----:B------:R-:W-:Y:S02]  /*37d0*/  ISETP.GT.AND P1, PT, R36, 0x28, !P1 ;  /* 0x000000282400780c */ /* 0x000fe40004f24270 */
[----:B------:R-:W-:-:S02]  /*37e0*/  FMNMX.FTZ R8, R57, R8, !PT ;  /* 0x0000000839087209 */ /* 0x000fc40007810000 */
[----:B------:R-:W-:Y:S02]  /*37f0*/  ISETP.LT.OR P1, PT, R35, 0x29, P1 ;  /* 0x000000292300780c */ /* 0x000fe40000f21670 */
[----:B------:R-:W-:Y:S02]  /*3800*/  ISETP.NE.AND P2, PT, R48, RZ, PT ;  /* 0x000000ff3000720c */ /* 0x000fe40003f45270 */
[----:B------:R-:W-:Y:S02]  /*3810*/  FSEL R48, R31, -INF , !P1 ;  /* 0xff8000001f307808 */ /* 0x000fe40004800000 */
[----:B------:R-:W-:Y:S02]  /*3820*/  FMNMX.FTZ R8, R93, R8, !PT ;  /* 0x000000085d087209 */ /* 0x000fe40007810000 */
[----:B------:R-:W-:Y:S02]  /*3830*/  ISETP.NE.AND P1, PT, R80, RZ, PT ;  /* 0x000000ff5000720c */ /* 0x000fe40003f25270 */
[----:B------:R-:W-:-:S02]  /*3840*/  FMNMX.FTZ R8, R61, R8, !PT ;  /* 0x000000083d087209 */ /* 0x000fc40007810000 */
        /* <DEDUP_REMOVED lines=10> */
[----:B------:R-:W-:Y:S01]  /*38f0*/  R2UR UR4, R18 ;  /* 0x00000000120472ca */ /* 0x000fe200000e0000 */
[----:B------:R-:W0:Y:S01]  /*3900*/  SHFL.BFLY PT, R9, R10, 0x2, 0x1f ;  /* 0x0c401f000a097f89 */ /* 0x000e2200000e0000 */
[----:B-1----:R-:W-:-:S02]  /*3910*/  FSEL R52, R39, -INF , !P1 ;  /* 0xff80000027347808 */ /* 0x002fc40004800000 */
[----:B------:R-:W-:Y:S02]  /*3920*/  ISETP.NE.AND P1, PT, R84, RZ, PT ;  /* 0x000000ff5400720c */ /* 0x000fe40003f25270 */
[C---:B------:R-:W-:Y:S02]  /*3930*/  ISETP.GT.AND P3, PT, R36.reuse, 0x50, !P3 ;  /* 0x000000502400780c */ /* 0x040fe40005f64270 */
[C---:B------:R-:W-:Y:S02]  /*3940*/  ISETP.GT.AND P1, PT, R36.reuse, 0x31, !P1 ;  /* 0x000000312400780c */ /* 0x040fe40004f24270 */
[C---:B------:R-:W-:Y:S02]  /*3950*/  ISETP.GT.AND P4, PT, R36.reuse, 0x51, !P4 ;  /* 0x000000512400780c */ /* 0x040fe40006784270 */
[----:B------:R-:W-:Y:S01]  /*3960*/  ISETP.LT.OR P1, PT, R35, 0x32, P1 ;  /* 0x000000322300780c */ /* 0x000fe20000f21670 */
[----:B------:R-:W-:Y:S01]  /*3970*/  UISETP.NE.AND UP0, UPT, UR4, URZ, UPT ;  /* 0x0000003f0400728c */ /* 0x000fe2000bf05270 */
[----:B------:R-:W-:-:S02]  /*3980*/  ISETP.GT.AND P5, PT, R36, 0x58, !P5 ;  /* 0x000000582400780c */ /* 0x000fc40006fa4270 */
[----:B------:R-:W-:Y:S01]  /*3990*/  FSEL R54, R51, -INF , !P1 ;  /* 0xff80000033367808 */ /* 0x000fe20004800000 */
[----:B------:R-:W-:Y:S01]  /*39a0*/  ULDC UR4, c[0x0][0x988] ;  /* 0x0002620000047ab9 */ /* 0x000fe20000000800 */
[----:B------:R-:W-:Y:S02]  /*39b0*/  ISETP.NE.AND P1, PT, R86, RZ, PT ;  /* 0x000000ff5600720c */ /* 0x000fe40003f25270 */
[C---:B------:R-:W-:Y:S02]  /*39c0*/  ISETP.LT.OR P3, PT, R35.reuse, 0x51, P3 ;  /* 0x000000512300780c */ /* 0x040fe40001f61670 */
[----:B------:R-:W-:Y:S02]  /*39d0*/  ISETP.GT.AND P1, PT, R36, 0x38, !P1 ;  /* 0x000000382400780c */ /* 0x000fe40004f24270 */
[C---:B------:R-:W-:Y:S02]  /*39e0*/  ISETP.LT.OR P4, PT, R35.reuse, 0x52, P4 ;  /* 0x000000522300780c */ /* 0x040fe40002781670 */
[----:B------:R-:W-:-:S02]  /*39f0*/  ISETP.LT.OR P1, PT, R35, 0x39, P1 ;  /* 0x000000392300780c */ /* 0x000fc40000f21670 */
[----:B0-----:R-:W-:Y:S01]  /*3a00*/  FMNMX.FTZ R25, R10, R9, !PT ;  /* 0x000000090a197209 */ /* 0x001fe20007810000 */
[----:B------:R-:W-:Y:S01]  /*3a10*/  IMAD.U32 R9, RZ, RZ, UR4 ;  /* 0x00000004ff097e24 */ /* 0x000fe2000f8e00ff */
[----:B------:R-:W-:Y:S02]  /*3a20*/  FSEL R56, R43, -INF , !P1 ;  /* 0xff8000002b387808 */ /* 0x000fe40004800000 */
[----:B------:R-:W-:Y:S01]  /*3a30*/  ISETP.NE.AND P1, PT, R88, RZ, PT ;  /* 0x000000ff5800720c */ /* 0x000fe20003f25270 */
[----:B------:R-:W0:Y:S01]  /*3a40*/  SHFL.BFLY PT, R8, R25, 0x1, 0x1f ;  /* 0x0c201f0019087f89 */ /* 0x000e2200000e0000 */
[----:B------:R-:W-:Y:S02]  /*3a50*/  FSEL R14, R14, -INF , !P3 ;  /* 0xff8000000e0e7808 */ /* 0x000fe40005800000 */
[----:B------:R-:W-:Y:S02]  /*3a60*/  ISETP.GT.AND P1, PT, R36, 0x39, !P1 ;  /* 0x000000392400780c */ /* 0x000fe40004f24270 */
[----:B------:R-:W-:-:S02]  /*3a70*/  ISETP.LT.OR P5, PT, R35, 0x59, P5 ;  /* 0x000000592300780c */ /* 0x000fc40002fa1670 */
[----:B------:R-:W-:Y:S02]  /*3a80*/  ISETP.LT.OR P1, PT, R35, 0x3a, P1 ;  /* 0x0000003a2300780c */ /* 0x000fe40000f21670 */
[----:B------:R-:W-:Y:S02]  /*3a90*/  FSEL R62, R21, -INF , !P4 ;  /* 0xff800000153e7808 */ /* 0x000fe40006000000 */
[----:B------:R-:W-:Y:S02]  /*3aa0*/  FSEL R58, R55, -INF , !P1 ;  /* 0xff800000373a7808 */ /* 0x000fe40004800000 */
[----:B------:R-:W-:Y:S02]  /*3ab0*/  ISETP.GT.AND P1, PT, R36, 0x40, !P2 ;  /* 0x000000402400780c */ /* 0x000fe40005724270 */
[----:B------:R-:W-:Y:S02]  /*3ac0*/  ISETP.NE.AND P2, PT, R94, RZ, PT ;  /* 0x000000ff5e00720c */ /* 0x000fe40003f45270 */
[----:B------:R-:W-:-:S02]  /*3ad0*/  ISETP.LT.OR P1, PT, R35, 0x41, P1 ;  /* 0x000000412300780c */ /* 0x000fc40000f21670 */
[C---:B------:R-:W-:Y:S02]  /*3ae0*/  ISETP.GT.AND P2, PT, R36.reuse, 0x49, !P2 ;  /* 0x000000492400780c */ /* 0x040fe40005744270 */
[----:B------:R-:W-:Y:S02]  /*3af0*/  FSEL R60, R47, -INF , !P1 ;  /* 0xff8000002f3c7808 */ /* 0x000fe40004800000 */
[----:B------:R-:W-:Y:S02]  /*3b00*/  ISETP.GT.AND P1, PT, R36, RZ, !P6 ;  /* 0x000000ff2400720c */ /* 0x000fe40007724270 */
[----:B0-----:R-:W-:Y:S02]  /*3b10*/  FMNMX.FTZ R8, R25, R8, !PT ;  /* 0x0000000819087209 */ /* 0x001fe40007810000 */
[----:B------:R-:W-:Y:S02]  /*3b20*/  ISETP.LT.OR P1, PT, R35, 0x1, P1 ;  /* 0x000000012300780c */ /* 0x000fe40000f21670 */
[----:B------:R-:W-:Y:S01]  /*3b30*/  ISETP.NE.AND P6, PT, R90, RZ, PT ;  /* 0x000000ff5a00720c */ /* 0x000fe20003fc5270 */
[----:B------:R-:W-:Y:S01]  /*3b40*/  FMUL.FTZ R15, R8, R9 ;  /* 0x00000009080f7220 */ /* 0x000fe20000410000 */
[----:B------:R-:W-:-:S02]  /*3b50*/  FSEL R0, R0, -INF , !P1 ;  /* 0xff80000000007808 */ /* 0x000fc40004800000 */
[----:B------:R-:W-:Y:S02]  /*3b60*/  FSETP.NEU.FTZ.AND P1, PT, R8, -INF , PT ;  /* 0xff8000000800780b */ /* 0x000fe40003f3d000 */
[----:B------:R-:W-:Y:S02]  /*3b70*/  ISETP.LT.OR P2, PT, R35, 0x4a, P2 ;  /* 0x0000004a2300780c */ /* 0x000fe40001741670 */
[----:B------:R-:W-:Y:S02]  /*3b80*/  FSEL R64, R15, RZ, P1 ;  /* 0x000000ff0f407208 */ /* 0x000fe40000800000 */
[----:B------:R-:W-:Y:S02]  /*3b90*/  FMNMX.FTZ R15, R0, R6, !PT ;  /* 0x00000006000f7209 */ /* 0x000fe40007810000 */
[----:B------:R-:W-:Y:S01]  /*3ba0*/  ISETP.GT.AND P1, PT, R36, 0x41, !P6 ;  /* 0x000000412400780c */ /* 0x000fe20007724270 */
[--C-:B------:R-:W-:Y:S01]  /*3bb0*/  FFMA.FTZ R10, R41, R9, -R64.reuse ;  /* 0x00000009290a7223 */ /* 0x100fe20000010840 */
[----:B------:R-:W-:Y:S01]  /*3bc0*/  FMNMX.FTZ R15, R34, R15, !PT ;  /* 0x0000000f220f7209 */ /* 0x000fe20007810000 */
[--C-:B------:R-:W-:Y:S01]  /*3bd0*/  FFMA.FTZ R25, R75, R9, -R64.reuse ;  /* 0x000000094b197223 */ /* 0x100fe20000010840 */
[----:B------:R-:W-:Y:S01]  /*3be0*/  ISETP.LT.OR P1, PT, R35, 0x42, P1 ;  /* 0x000000422300780c */ /* 0x000fe20000f21670 */
[----:B------:R0:W-:Y:S01]  /*3bf0*/  MUFU.EX2 R188, R10 ;  /* 0x0000000a00bc7308 */ /* 0x0001e20000000800 */
[----:B------:R-:W-:Y:S01]  /*3c00*/  FMNMX.FTZ R15, R38, R15, !PT ;  /* 0x0000000f260f7209 */ /* 0x000fe20007810000 */
[-CC-:B------:R-:W-:Y:S01]  /*3c10*/  FFMA.FTZ R27, R63, R9.reuse, -R64.reuse ;  /* 0x000000093f1b7223 */ /* 0x180fe20000010840 */
[----:B------:R-:W-:Y:S01]  /*3c20*/  FSEL R24, R24, -INF , !P1 ;  /* 0xff80000018187808 */ /* 0x000fe20004800000 */
[--C-:B------:R-:W-:Y:S01]  /*3c30*/  FFMA.FTZ R29, R77, R9, -R64.reuse ;  /* 0x000000094d1d7223 */ /* 0x100fe20000010840 */
[----:B------:R-:W-:Y:S01]  /*3c40*/  FMNMX.FTZ R15, R40, R15, !PT ;  /* 0x0000000f280f7209 */ /* 0x000fe20007810000 */
[--C-:B------:R-:W-:Y:S01]  /*3c50*/  FFMA.FTZ R31, R79, R9, -R64.reuse ;  /* 0x000000094f1f7223 */ /* 0x100fe20000010840 */
[----:B------:R-:W-:Y:S01]  /*3c60*/  ISETP.NE.AND P1, PT, R92, RZ, PT ;  /* 0x000000ff5c00720c */ /* 0x000fe20003f25270 */
[----:B------:R-:W1:Y:S01]  /*3c70*/  MUFU.EX2 R25, R25 ;  /* 0x0000001900197308 */ /* 0x000e620000000800 */
[----:B------:R-:W-:Y:S01]  /*3c80*/  FMNMX.FTZ R15, R20, R15, !PT ;  /* 0x0000000f140f7209 */ /* 0x000fe20007810000 */
[-CC-:B0-----:R-:W-:Y:S01]  /*3c90*/  FFMA.FTZ R10, R67, R9.reuse, -R64.reuse ;  /* 0x00000009430a7223 */ /* 0x181fe20000010840 */
[----:B------:R-:W-:Y:S01]  /*3ca0*/  ISETP.GT.AND P1, PT, R36, 0x48, !P1 ;  /* 0x000000482400780c */ /* 0x000fe20004f24270 */
[--C-:B------:R-:W-:Y:S01]  /*3cb0*/  FFMA.FTZ R33, R45, R9, -R64.reuse ;  /* 0x000000092d217223 */ /* 0x100fe20000010840 */
[----:B------:R-:W-:Y:S01]  /*3cc0*/  FMNMX.FTZ R15, R42, R15, !PT ;  /* 0x0000000f2a0f7209 */ /* 0x000fe20007810000 */
[--C-:B------:R-:W-:Y:S01]  /*3cd0*/  FFMA.FTZ R45, R61, R9, -R64.reuse ;  /* 0x000000093d2d7223 */ /* 0x100fe20000010840 */
[----:B------:R-:W-:Y:S01]  /*3ce0*/  ISETP.NE.AND P6, PT, R68, RZ, PT ;  /* 0x000000ff4400720c */ /* 0x000fe20003fc5270 */
[----:B------:R0:W-:Y:S01]  /*3cf0*/  MUFU.EX2 R184, R10 ;  /* 0x0000000a00b87308 */ /* 0x0001e20000000800 */
[----:B------:R-:W-:Y:S01]  /*3d00*/  FMNMX.FTZ R15, R26, R15, !PT ;  /* 0x0000000f1a0f7209 */ /* 0x000fe20007810000 */
[-CC-:B------:R-:W-:Y:S01]  /*3d10*/  FFMA.FTZ R21, R83, R9.reuse, -R64.reuse ;  /* 0x0000000953157223 */ /* 0x180fe20000010840 */
[----:B------:R-:W-:Y:S01]  /*3d20*/  ISETP.LT.OR P1, PT, R35, 0x49, P1 ;  /* 0x000000492300780c */ /* 0x000fe20000f21670 */
[--C-:B------:R-:W-:Y:S01]  /*3d30*/  FFMA.FTZ R47, R65, R9, -R64.reuse ;  /* 0x00000009412f7223 */ /* 0x100fe20000010840 */
[----:B------:R-:W-:Y:S01]  /*3d40*/  FMNMX.FTZ R15, R44, R15, !PT ;  /* 0x0000000f2c0f7209 */ /* 0x000fe20007810000 */
[--C-:B------:R-:W-:Y:S01]  /*3d50*/  FFMA.FTZ R37, R49, R9, -R64.reuse ;  /* 0x0000000931257223 */ /* 0x100fe20000010840 */
[----:B------:R-:W-:Y:S01]  /*3d60*/  ISETP.GT.AND P6, PT, R36, 0x59, !P6 ;  /* 0x000000592400780c */ /* 0x000fe200077c4270 */
[----:B------:R-:W2:Y:S01]  /*3d70*/  MUFU.EX2 R27, R27 ;  /* 0x0000001b001b7308 */ /* 0x000ea20000000800 */
[----:B------:R-:W-:Y:S01]  /*3d80*/  FMNMX.FTZ R15, R46, R15, !PT ;  /* 0x0000000f2e0f7209 */ /* 0x000fe20007810000 */
[-CC-:B0-----:R-:W-:Y:S01]  /*3d90*/  FFMA.FTZ R10, R81, R9.reuse, -R64.reuse ;  /* 0x00000009510a7223 */ /* 0x181fe20000010840 */
[----:B------:R-:W-:Y:S01]  /*3da0*/  FSEL R36, R3, -INF , !P1 ;  /* 0xff80000003247808 */ /* 0x000fe20004800000 */
[--C-:B------:R-:W-:Y:S01]  /*3db0*/  FFMA.FTZ R3, R73, R9, -R64.reuse ;  /* 0x0000000949037223 */ /* 0x100fe20000010840 */
[----:B------:R-:W-:Y:S01]  /*3dc0*/  FMNMX.FTZ R15, R48, R15, !PT ;  /* 0x0000000f300f7209 */ /* 0x000fe20007810000 */
[--C-:B------:R-:W-:Y:S01]  /*3dd0*/  FFMA.FTZ R39, R89, R9, -R64.reuse ;  /* 0x0000000959277223 */ /* 0x100fe20000010840 */
[----:B------:R-:W-:Y:S01]  /*3de0*/  FSEL R2, R2, -INF , !P2 ;  /* 0xff80000002027808 */ /* 0x000fe20005000000 */
[----:B------:R-:W-:Y:S01]  /*3df0*/  MUFU.EX2 R186, R10 ;  /* 0x0000000a00ba7308 */ /* 0x000fe20000000800 */
[----:B------:R-:W-:Y:S01]  /*3e00*/  FMNMX.FTZ R15, R50, R15, !PT ;  /* 0x0000000f320f7209 */ /* 0x000fe20007810000 */
[-CC-:B------:R-:W-:Y:S01]  /*3e10*/  FFMA.FTZ R41, R53, R9.reuse, -R64.reuse ;  /* 0x0000000935297223 */ /* 0x180fe20000010840 */
[----:B------:R-:W-:Y:S01]  /*3e20*/  ISETP.LT.OR P6, PT, R35, 0x5a, P6 ;  /* 0x0000005a2300780c */ /* 0x000fe200037c1670 */
[--C-:B------:R-:W-:Y:S01]  /*3e30*/  FFMA.FTZ R35, R87, R9, -R64.reuse ;  /* 0x0000000957237223 */ /* 0x100fe20000010840 */
[----:B------:R-:W-:Y:S01]  /*3e40*/  FMNMX.FTZ R15, R52, R15, !PT ;  /* 0x0000000f340f7209 */ /* 0x000fe20007810000 */
[--C-:B------:R-:W-:Y:S01]  /*3e50*/  FFMA.FTZ R43, R91, R9, -R64.reuse ;  /* 0x000000095b2b7223 */ /* 0x100fe20000010840 */
[----:B------:R-:W-:Y:S01]  /*3e60*/  FSEL R30, R30, -INF , !P5 ;  /* 0xff8000001e1e7808 */ /* 0x000fe20006800000 */
[----:B------:R0:W-:Y:S01]  /*3e70*/  MUFU.EX2 R180, R3 ;  /* 0x0000000300b47308 */ /* 0x0001e20000000800 */
[----:B------:R-:W-:Y:S01]  /*3e80*/  FMNMX.FTZ R15, R54, R15, !PT ;  /* 0x0000000f360f7209 */ /* 0x000fe20007810000 */
[----:B------:R-:W-:Y:S01]  /*3e90*/  FFMA.FTZ R32, R32, R9, -R64 ;  /* 0x0000000920207223 */ /* 0x000fe20000010840 */
[----:B------:R-:W-:-:S02]  /*3ea0*/  FSEL R28, R28, -INF , !P6 ;  /* 0xff8000001c1c7808 */ /* 0x000fc40007000000 */
[----:B------:R-:W-:Y:S02]  /*3eb0*/  FMNMX.FTZ R15, R56, R15, !PT ;  /* 0x0000000f380f7209 */ /* 0x000fe40007810000 */
[----:B------:R-:W-:Y:S01]  /*3ec0*/  R2UR UR5, R19 ;  /* 0x00000000130572ca */ /* 0x000fe200000e0000 */
[----:B------:R3:W4:Y:S01]  /*3ed0*/  MUFU.EX2 R190, R29 ;  /* 0x0000001d00be7308 */ /* 0x0007220000000800 */
[----:B------:R-:W-:Y:S01]  /*3ee0*/  FMNMX.FTZ R15, R58, R15, !PT ;  /* 0x0000000f3a0f7209 */ /* 0x000fe20007810000 */
[----:B0-----:R-:W-:Y:S01]  /*3ef0*/  FFMA.FTZ R3, R85, R9, -R64 ;  /* 0x0000000955037223 */ /* 0x001fe20000010840 */
[----:B------:R-:W-:Y:S02]  /*3f00*/  R2UR UR7, R120 ;  /* 0x00000000780772ca */ /* 0x000fe400000e0000 */
[----:B------:R-:W-:-:S03]  /*3f10*/  FMNMX.FTZ R15, R60, R15, !PT ;  /* 0x0000000f3c0f7209 */ /* 0x000fc60007810000 */
[----:B------:R0:W-:Y:S01]  /*3f20*/  MUFU.EX2 R182, R3 ;  /* 0x0000000300b67308 */ /* 0x0001e20000000800 */
[----:B------:R-:W-:Y:S01]  /*3f30*/  FMNMX.FTZ R15, R24, R15, !PT ;  /* 0x0000000f180f7209 */ /* 0x000fe20007810000 */
[----:B---3--:R-:W-:Y:S02]  /*3f40*/  FFMA.FTZ R29, R71, R9, -R64 ;  /* 0x00000009471d7223 */ /* 0x008fe40000010840 */
[----:B------:R-:W-:Y:S01]  /*3f50*/  UISETP.NE.AND UP1, UPT, UR5, URZ, UPT ;  /* 0x0000003f0500728c */ /* 0x000fe2000bf25270 */
[----:B------:R-:W-:-:S03]  /*3f60*/  FMNMX.FTZ R15, R36, R15, !PT ;  /* 0x0000000f240f7209 */ /* 0x000fc60007810000 */
[----:B------:R-:W3:Y:S01]  /*3f70*/  MUFU.EX2 R31, R31 ;  /* 0x0000001f001f7308 */ /* 0x000ee20000000800 */
[----:B------:R-:W-:-:S04]  /*3f80*/  FMNMX.FTZ R15, R2, R15, !PT ;  /* 0x0000000f020f7209 */ /* 0x000fc80007810000 */
[----:B------:R-:W-:Y:S02]  /*3f90*/  FMNMX.FTZ R15, R14, R15, !PT ;  /* 0x0000000f0e0f7209 */ /* 0x000fe40007810000 */
[----:B------:R-:W-:Y:S01]  /*3fa0*/  @UP1 ULDC UR4, c[0x0][0x44c] ;  /* 0x0001130000041ab9 */ /* 0x000fe20000000800 */
[----:B------:R-:W5:Y:S01]  /*3fb0*/  MUFU.EX2 R29, R29 ;  /* 0x0000001d001d7308 */ /* 0x000f620000000800 */
[----:B------:R-:W-:Y:S01]  /*3fc0*/  FMNMX.FTZ R15, R62, R15, !PT ;  /* 0x0000000f3e0f7209 */ /* 0x000fe20007810000 */
[----:B------:R-:W-:Y:S01]  /*3fd0*/  UIMAD.WIDE.U32 UR4, UR38, UR4, URZ ;  /* 0x00000004260472a5 */ /* 0x000fe2000f8e003f */
[----:B------:R-:W-:Y:S02]  /*3fe0*/  @UP1 ULDC UR11, c[0x0][0x450] ;  /* 0x00011400000b1ab9 */ /* 0x000fe40000000800 */
[----:B------:R-:W-:Y:S01]  /*3ff0*/  FMNMX.FTZ R15, R30, R15, !PT ;  /* 0x0000000f1e0f7209 */ /* 0x000fe20007810000 */
[----:B------:R-:W-:Y:S02]  /*4000*/  @UP1 USHF.R.U32.HI UR38, URZ, UR11, UR5 ;  /* 0x0000000b3f261299 */ /* 0x000fe40008011605 */
[----:B------:R-:W-:Y:S01]  /*4010*/  MUFU.EX2 R174, R45 ;  /* 0x0000002d00ae7308 */ /* 0x000fe20000000800 */
[----:B------:R-:W-:Y:S01]  /*4020*/  FMNMX.FTZ R15, R28, R15, !PT ;  /* 0x0000000f1c0f7209 */ /* 0x000fe20007810000 */
[----:B------:R-:W-:-:S04]  /*4030*/  UIADD3 UR38, UR7, UR38, URZ ;  /* 0x0000002607267290 */ /* 0x000fc8000fffe03f */
[----:B------:R-:W0:Y:S01]  /*4040*/  SHFL.BFLY PT, R10, R15, 0x2, 0x1f ;  /* 0x0c401f000f0a7f89 */ /* 0x000e2200000e0000 */
[----:B------:R-:W-:Y:S01]  /*4050*/  UIADD3 UR6, UR38, UR6, URZ ;  /* 0x0000000626067290 */ /* 0x000fe2000fffe03f */
[----:B------:R-:W-:Y:S08]  /*4060*/  MUFU.EX2 R21, R21 ;  /* 0x0000001500157308 */ /* 0x000ff00000000800 */
[----:B------:R-:W-:Y:S08]  /*4070*/  MUFU.EX2 R33, R33 ;  /* 0x0000002100217308 */ /* 0x000ff00000000800 */
[----:B------:R-:W-:Y:S01]  /*4080*/  MUFU.EX2 R35, R35 ;  /* 0x0000002300237308 */ /* 0x000fe20000000800 */
[----:B0-----:R-:W-:Y:S01]  /*4090*/  FMNMX.FTZ R3, R15, R10, !PT ;  /* 0x0000000a0f037209 */ /* 0x001fe20007810000 */
[----:B------:R-:W-:-:S06]  /*40a0*/  FFMA.FTZ R15, R57, R9, -R64 ;  /* 0x00000009390f7223 */ /* 0x000fcc0000010840 */
[----:B------:R-:W-:Y:S01]  /*40b0*/  MUFU.EX2 R168, R47 ;  /* 0x0000002f00a87308 */ /* 0x000fe20000000800 */
[----:B------:R-:W0:Y:S07]  /*40c0*/  SHFL.BFLY PT, R10, R3, 0x1, 0x1f ;  /* 0x0c201f00030a7f89 */ /* 0x000e2e00000e0000 */
[----:B------:R-:W-:Y:S08]  /*40d0*/  MUFU.EX2 R172, R15 ;  /* 0x0000000f00ac7308 */ /* 0x000ff00000000800 */
[----:B------:R1:W-:Y:S08]  /*40e0*/  MUFU.EX2 R176, R37 ;  /* 0x0000002500b07308 */ /* 0x0003f00000000800 */
[----:B------:R-:W-:Y:S01]  /*40f0*/  MUFU.EX2 R39, R39 ;  /* 0x0000002700277308 */ /* 0x000fe20000000800 */
[----:B-1----:R-:W-:Y:S01]  /*4100*/  FFMA.FTZ R37, R93, R9, -R64 ;  /* 0x000000095d257223 */ /* 0x002fe20000010840 */
[----:B0-----:R-:W-:-:S04]  /*4110*/  FMNMX.FTZ R10, R3, R10, !PT ;  /* 0x0000000a030a7209 */ /* 0x001fc80007810000 */
[C---:B------:R-:W-:Y:S01]  /*4120*/  FSETP.NEU.FTZ.AND P1, PT, R10.reuse, -INF , PT ;  /* 0xff8000000a00780b */ /* 0x040fe20003f3d000 */
[-C--:B------:R-:W-:Y:S01]  /*4130*/  FMUL.FTZ R3, R10, R9.reuse ;  /* 0x000000090a037220 */ /* 0x080fe20000410000 */
[----:B------:R-:W-:Y:S04]  /*4140*/  MUFU.EX2 R178, R41 ;  /* 0x0000002900b27308 */ /* 0x000fe80000000800 */
        /* <DEDUP_REMOVED lines=17> */
[-C--:B------:R-:W-:Y:S01]  /*4260*/  FFMA.FTZ R54, R54, R9.reuse, -R15 ;  /* 0x0000000936367223 */ /* 0x080fe2000001080f */
[----:B------:R-:W1:Y:S01]  /*4270*/  MUFU.EX2 R0, R0 ;  /* 0x0000000000007308 */ /* 0x000e620000000800 */
[----:B0-----:R-:W-:Y:S01]  /*4280*/  FADD.FTZ R6, R188, R25 ;  /* 0x00000019bc067221 */ /* 0x001fe20000010000 */
[-C--:B------:R-:W-:Y:S01]  /*4290*/  FFMA.FTZ R41, R95, R9.reuse, -R64 ;  /* 0x000000095f297223 */ /* 0x080fe20000010840 */
[-CC-:B------:R-:W-:Y:S01]  /*42a0*/  FFMA.FTZ R56, R56, R9.reuse, -R15.reuse ;  /* 0x0000000938387223 */ /* 0x180fe2000001080f */
[----:B------:R-:W-:Y:S01]  /*42b0*/  F2FP.BF16.F32.PACK_AB R188, R25, R188 ;  /* 0x000000bc19bc723e */ /* 0x000fe200000010ff */
[----:B--2---:R-:W-:Y:S01]  /*42c0*/  FADD.FTZ R45, R27, R6 ;  /* 0x000000061b2d7221 */ /* 0x004fe20000010000 */
[-CC-:B------:R-:W-:Y:S01]  /*42d0*/  FFMA.FTZ R58, R58, R9.reuse, -R15.reuse ;  /* 0x000000093a3a7223 */ /* 0x180fe2000001080f */
[-C--:B------:R-:W-:Y:S01]  /*42e0*/  FFMA.FTZ R60, R60, R9.reuse, -R15 ;  /* 0x000000093c3c7223 */ /* 0x080fe2000001080f */
[----:B------:R-:W0:Y:S01]  /*42f0*/  MUFU.EX2 R34, R34 ;  /* 0x0000002200227308 */ /* 0x000e220000000800 */
[C---:B----4-:R-:W-:Y:S01]  /*4300*/  FADD.FTZ R45, R190.reuse, R45 ;  /* 0x0000002dbe2d7221 */ /* 0x050fe20000010000 */
[----:B------:R-:W-:Y:S01]  /*4310*/  FFMA.FTZ R64, R69, R9, -R64 ;  /* 0x0000000945407223 */ /* 0x000fe20000010840 */
[----:B------:R-:W-:Y:S01]  /*4320*/  F2FP.BF16.F32.PACK_AB R190, R190, R27 ;  /* 0x0000001bbebe723e */ /* 0x000fe200000010ff */
[-C--:B------:R-:W-:Y:S01]  /*4330*/  FFMA.FTZ R24, R24, R9.reuse, -R15 ;  /* 0x0000000918187223 */ /* 0x080fe2000001080f */
[----:B------:R-:W-:Y:S01]  /*4340*/  FADD.FTZ R6, R184, R45 ;  /* 0x0000002db8067221 */ /* 0x000fe20000010000 */
[-CC-:B------:R-:W-:Y:S01]  /*4350*/  FFMA.FTZ R36, R36, R9.reuse, -R15.reuse ;  /* 0x0000000924247223 */ /* 0x180fe2000001080f */
[-CC-:B------:R-:W-:Y:S01]  /*4360*/  FFMA.FTZ R2, R2, R9.reuse, -R15.reuse ;  /* 0x0000000902027223 */ /* 0x180fe2000001080f */
[----:B------:R-:W2:Y:S01]  /*4370*/  MUFU.EX2 R191, R38 ;  /* 0x0000002600bf7308 */ /* 0x000ea20000000800 */
[----:B---3--:R-:W-:Y:S01]  /*4380*/  FADD.FTZ R6, R31, R6 ;  /* 0x000000061f067221 */ /* 0x008fe20000010000 */
[-CC-:B------:R-:W-:Y:S01]  /*4390*/  FFMA.FTZ R14, R14, R9.reuse, -R15.reuse ;  /* 0x000000090e0e7223 */ /* 0x180fe2000001080f */
[-CC-:B------:R-:W-:Y:S01]  /*43a0*/  FFMA.FTZ R62, R62, R9.reuse, -R15.reuse ;  /* 0x000000093e3e7223 */ /* 0x180fe2000001080f */
[-CC-:B------:R-:W-:Y:S01]  /*43b0*/  FFMA.FTZ R30, R30, R9.reuse, -R15.reuse ;  /* 0x000000091e1e7223 */ /* 0x180fe2000001080f */
[----:B-----5:R-:W-:Y:S01]  /*43c0*/  FADD.FTZ R45, R29, R6 ;  /* 0x000000061d2d7221 */ /* 0x020fe20000010000 */
[----:B------:R-:W-:Y:S01]  /*43d0*/  FFMA.FTZ R15, R28, R9, -R15 ;  /* 0x000000091c0f7223 */ /* 0x000fe2000001080f */
[----:B------:R-:W-:Y:S01]  /*43e0*/  F2FP.BF16.F32.PACK_AB R184, R31, R184 ;  /* 0x000000b81fb8723e */ /* 0x000fe200000010ff */
[----:B------:R-:W3:Y:S01]  /*43f0*/  MUFU.EX2 R40, R40 ;  /* 0x0000002800287308 */ /* 0x000ee20000000800 */
[C---:B------:R-:W-:Y:S01]  /*4400*/  FADD.FTZ R45, R186.reuse, R45 ;  /* 0x0000002dba2d7221 */ /* 0x040fe20000010000 */
[----:B------:R-:W-:-:S03]  /*4410*/  F2FP.BF16.F32.PACK_AB R186, R186, R29 ;  /* 0x0000001dbaba723e */ /* 0x000fc600000010ff */
[----:B------:R-:W-:Y:S01]  /*4420*/  FADD.FTZ R6, R180, R45 ;  /* 0x0000002db4067221 */ /* 0x000fe20000010000 */
[----:B-1----:R-:W-:Y:S01]  /*4430*/  FADD.FTZ R45, R0, R189 ;  /* 0x000000bd002d7221 */ /* 0x002fe20000010000 */
[C---:B------:R-:W-:Y:S01]  /*4440*/  F2FP.BF16.F32.PACK_AB R180, R21.reuse, R180 ;  /* 0x000000b415b4723e */ /* 0x040fe200000010ff */
[----:B------:R1:W4:Y:S01]  /*4450*/  MUFU.EX2 R185, R20 ;  /* 0x0000001400b97308 */ /* 0x0003220000000800 */
[----:B------:R-:W-:Y:S01]  /*4460*/  FADD.FTZ R47, R21, R6 ;  /* 0x00000006152f7221 */ /* 0x000fe20000010000 */
[----:B0-----:R-:W-:Y:S01]  /*4470*/  FADD.FTZ R6, R34, R45 ;  /* 0x0000002d22067221 */ /* 0x001fe20000010000 */
[----:B------:R-:W-:-:S03]  /*4480*/  F2FP.BF16.F32.PACK_AB R189, R189, R0 ;  /* 0x00000000bdbd723e */ /* 0x000fc600000010ff */
[C---:B--2---:R-:W-:Y:S01]  /*4490*/  FADD.FTZ R45, R191.reuse, R6 ;  /* 0x00000006bf2d7221 */ /* 0x044fe20000010000 */
[----:B------:R-:W-:Y:S01]  /*44a0*/  F2FP.BF16.F32.PACK_AB R191, R191, R34 ;  /* 0x00000022bfbf723e */ /* 0x000fe200000010ff */
[----:B------:R-:W0:Y:S01]  /*44b0*/  MUFU.EX2 R42, R42 ;  /* 0x0000002a002a7308 */ /* 0x000e220000000800 */
[----:B-1----:R-:W-:Y:S01]  /*44c0*/  FADD.FTZ R20, R182, R47 ;  /* 0x0000002fb6147221 */ /* 0x002fe20000010000 */
[----:B---3--:R-:W-:Y:S01]  /*44d0*/  FADD.FTZ R6, R40, R45 ;  /* 0x0000002d28067221 */ /* 0x008fe20000010000 */
[C---:B------:R-:W-:Y:S02]  /*44e0*/  F2FP.BF16.F32.PACK_AB R182, R33.reuse, R182 ;  /* 0x000000b621b6723e */ /* 0x040fe400000010ff */
[----:B------:R-:W-:-:S03]  /*44f0*/  FADD.FTZ R20, R33, R20 ;  /* 0x0000001421147221 */ /* 0x000fc60000010000 */
[----:B------:R-:W1:Y:S01]  /*4500*/  MUFU.EX2 R187, R26 ;  /* 0x0000001a00bb7308 */ /* 0x000e620000000800 */
[----:B----4-:R-:W-:Y:S01]  /*4510*/  FADD.FTZ R45, R185, R6 ;  /* 0x00000006b92d7221 */ /* 0x010fe20000010000 */
[----:B------:R-:W-:Y:S01]  /*4520*/  FADD.FTZ R47, R35, R20 ;  /* 0x00000014232f7221 */ /* 0x000fe20000010000 */
[----:B------:R-:W-:-:S03]  /*4530*/  F2FP.BF16.F32.PACK_AB R185, R185, R40 ;  /* 0x00000028b9b9723e */ /* 0x000fc600000010ff */
[C---:B------:R-:W-:Y:S01]  /*4540*/  FADD.FTZ R20, R176.reuse, R47 ;  /* 0x0000002fb0147221 */ /* 0x040fe20000010000 */
[----:B------:R-:W-:Y:S01]  /*4550*/  F2FP.BF16.F32.PACK_AB R176, R176, R35 ;  /* 0x00000023b0b0723e */ /* 0x000fe200000010ff */
[----:B------:R-:W2:Y:S01]  /*4560*/  MUFU.EX2 R44, R44 ;  /* 0x0000002c002c7308 */ /* 0x000ea20000000800 */
[----:B0-----:R-:W-:Y:S01]  /*4570*/  FADD.FTZ R6, R42, R45 ;  /* 0x0000002d2a067221 */ /* 0x001fe20000010000 */
[----:B------:R-:W-:-:S04]  /*4580*/  FADD.FTZ R47, R39, R20 ;  /* 0x00000014272f7221 */ /* 0x000fc80000010000 */
[C---:B------:R-:W-:Y:S01]  /*4590*/  FADD.FTZ R20, R178.reuse, R47 ;  /* 0x0000002fb2147221 */ /* 0x040fe20000010000 */
[----:B------:R-:W-:Y:S01]  /*45a0*/  F2FP.BF16.F32.PACK_AB R178, R178, R39 ;  /* 0x00000027b2b2723e */ /* 0x000fe200000010ff */
[----:B------:R-:W0:Y:S01]  /*45b0*/  MUFU.EX2 R181, R46 ;  /* 0x0000002e00b57308 */ /* 0x000e220000000800 */
[C---:B-1----:R-:W-:Y:S01]  /*45c0*/  FADD.FTZ R45, R187.reuse, R6 ;  /* 0x00000006bb2d7221 */ /* 0x042fe20000010000 */
[----:B------:R-:W-:-:S06]  /*45d0*/  F2FP.BF16.F32.PACK_AB R187, R187, R42 ;  /* 0x0000002abbbb723e */ /* 0x000fcc00000010ff */
[----:B------:R-:W1:Y:S01]  /*45e0*/  MUFU.EX2 R48, R48 ;  /* 0x0000003000307308 */ /* 0x000e620000000800 */
[----:B--2---:R-:W-:Y:S01]  /*45f0*/  FADD.FTZ R6, R44, R45 ;  /* 0x0000002d2c067221 */ /* 0x004fe20000010000 */
[----:B------:R-:W-:-:S04]  /*4600*/  FADD.FTZ R45, R43, R20 ;  /* 0x000000142b2d7221 */ /* 0x000fc80000010000 */
[C---:B------:R-:W-:Y:S01]  /*4610*/  FADD.FTZ R20, R172.reuse, R45 ;  /* 0x0000002dac147221 */ /* 0x040fe20000010000 */
[----:B------:R-:W-:Y:S01]  /*4620*/  F2FP.BF16.F32.PACK_AB R172, R172, R43 ;  /* 0x0000002bacac723e */ /* 0x000fe200000010ff */
[----:B------:R-:W2:Y:S01]  /*4630*/  MUFU.EX2 R183, R50 ;  /* 0x0000003200b77308 */ /* 0x000ea20000000800 */
[C---:B0-----:R-:W-:Y:S01]  /*4640*/  FADD.FTZ R25, R181.reuse, R6 ;  /* 0x00000006b5197221 */ /* 0x041fe20000010000 */
[----:B------:R-:W-:-:S06]  /*4650*/  F2FP.BF16.F32.PACK_AB R181, R181, R44 ;  /* 0x0000002cb5b5723e */ /* 0x000fcc00000010ff */
[----:B------:R-:W0:Y:S01]  /*4660*/  MUFU.EX2 R37, R37 ;  /* 0x0000002500257308 */ /* 0x000e220000000800 */
[----:B-1----:R-:W-:-:S07]  /*4670*/  FADD.FTZ R6, R48, R25 ;  /* 0x0000001930067221 */ /* 0x002fce0000010000 */
[----:B------:R-:W1:Y:S01]  /*4680*/  MUFU.EX2 R52, R52 ;  /* 0x0000003400347308 */ /* 0x000e620000000800 */
[C---:B--2---:R-:W-:Y:S01]  /*4690*/  FADD.FTZ R25, R183.reuse, R6 ;  /* 0x00000006b7197221 */ /* 0x044fe20000010000 */
[----:B------:R-:W-:-:S06]  /*46a0*/  F2FP.BF16.F32.PACK_AB R183, R183, R48 ;  /* 0x00000030b7b7723e */ /* 0x000fcc00000010ff */
[----:B------:R-:W2:Y:S01]  /*46b0*/  MUFU.EX2 R177, R54 ;  /* 0x0000003600b17308 */ /* 0x000ea20000000800 */
[----:B0-----:R-:W-:-:S04]  /*46c0*/  FADD.FTZ R27, R37, R20 ;  /* 0x00000014251b7221 */ /* 0x001fc80000010000 */
[C---:B------:R-:W-:Y:S01]  /*46d0*/  FADD.FTZ R20, R174.reuse, R27 ;  /* 0x0000001bae147221 */ /* 0x040fe20000010000 */
[----:B------:R-:W-:Y:S02]  /*46e0*/  F2FP.BF16.F32.PACK_AB R174, R174, R37 ;  /* 0x00000025aeae723e */ /* 0x000fe400000010ff */
[----:B------:R-:W0:Y:S01]  /*46f0*/  MUFU.EX2 R41, R41 ;  /* 0x0000002900297308 */ /* 0x000e220000000800 */
[----:B-1----:R-:W-:-:S07]  /*4700*/  FADD.FTZ R6, R52, R25 ;  /* 0x0000001934067221 */ /* 0x002fce0000010000 */
[----:B------:R-:W-:Y:S01]  /*4710*/  MUFU.EX2 R56, R56 ;  /* 0x0000003800387308 */ /* 0x000fe20000000800 */
[C---:B--2---:R-:W-:Y:S01]  /*4720*/  FADD.FTZ R21, R177.reuse, R6 ;  /* 0x00000006b1157221 */ /* 0x044fe20000010000 */
[----:B------:R-:W-:-:S06]  /*4730*/  F2FP.BF16.F32.PACK_AB R177, R177, R52 ;  /* 0x00000034b1b1723e */ /* 0x000fcc00000010ff */
[----:B------:R-:W-:Y:S01]  /*4740*/  MUFU.EX2 R179, R58 ;  /* 0x0000003a00b37308 */ /* 0x000fe20000000800 */
[----:B0-----:R-:W-:Y:S01]  /*4750*/  FADD.FTZ R25, R41, R20 ;  /* 0x0000001429197221 */ /* 0x001fe20000010000 */
[----:B------:R-:W-:-:S03]  /*4760*/  VIADD R20, R16, 0xfffffffe ;  /* 0xfffffffe10147836 */ /* 0x000fc60000000000 */
[C---:B------:R-:W-:Y:S01]  /*4770*/  FADD.FTZ R25, R168.reuse, R25 ;  /* 0x00000019a8197221 */ /* 0x040fe20000010000 */
[----:B------:R-:W-:Y:S02]  /*4780*/  F2FP.BF16.F32.PACK_AB R168, R168, R41 ;  /* 0x00000029a8a8723e */ /* 0x000fe400000010ff */
[----:B------:R-:W0:Y:S08]  /*4790*/  MUFU.EX2 R32, R32 ;  /* 0x0000002000207308 */ /* 0x000e300000000800 */
[----:B------:R-:W-:Y:S08]  /*47a0*/  MUFU.EX2 R60, R60 ;  /* 0x0000003c003c7308 */ /* 0x000ff00000000800 */
[----:B------:R-:W1:Y:S01]  /*47b0*/  MUFU.EX2 R3, R64 ;  /* 0x0000004000037308 */ /* 0x000e620000000800 */
[----:B0-----:R-:W-:-:S07]  /*47c0*/  FADD.FTZ R6, R32, R25 ;  /* 0x0000001920067221 */ /* 0x001fce0000010000 */
[----:B------:R-:W0:Y:S08]  /*47d0*/  MUFU.EX2 R173, R24 ;  /* 0x0000001800ad7308 */ /* 0x000e300000000800 */
[----:B------:R-:W2:Y:S01]  /*47e0*/  MUFU.EX2 R36, R36 ;  /* 0x0000002400247308 */ /* 0x000ea20000000800 */
[C---:B-1----:R-:W-:Y:S01]  /*47f0*/  FADD.FTZ R6, R3.reuse, R6 ;  /* 0x0000000603067221 */ /* 0x042fe20000010000 */
[----:B------:R-:W-:-:S06]  /*4800*/  F2FP.BF16.F32.PACK_AB R170, R3, R32 ;  /* 0x0000002003aa723e */ /* 0x000fcc00000010ff */
[----:B------:R1:W3:Y:S08]  /*4810*/  MUFU.EX2 R175, R2 ;  /* 0x0000000200af7308 */ /* 0x0002f00000000800 */
[----:B------:R-:W4:Y:S01]  /*4820*/  MUFU.EX2 R14, R14 ;  /* 0x0000000e000e7308 */ /* 0x000f220000000800 */
[----:B-1----:R-:W-:-:S04]  /*4830*/  FADD.FTZ R2, R56, R21 ;  /* 0x0000001538027221 */ /* 0x002fc80000010000 */
[C---:B------:R-:W-:Y:S01]  /*4840*/  FADD.FTZ R21, R179.reuse, R2 ;  /* 0x00000002b3157221 */ /* 0x040fe20000010000 */
[----:B------:R-:W-:Y:S02]  /*4850*/  F2FP.BF16.F32.PACK_AB R179, R179, R56 ;  /* 0x00000038b3b3723e */ /* 0x000fe400000010ff */
[----:B------:R-:W1:Y:S01]  /*4860*/  MUFU.EX2 R169, R62 ;  /* 0x0000003e00a97308 */ /* 0x000e620000000800 */
[----:B------:R-:W-:-:S04]  /*4870*/  FADD.FTZ R2, R60, R21 ;  /* 0x000000153c027221 */ /* 0x000fc80000010000 */
[C---:B0-----:R-:W-:Y:S01]  /*4880*/  FADD.FTZ R3, R173.reuse, R2 ;  /* 0x00000002ad037221 */ /* 0x041fe20000010000 */
[----:B------:R-:W-:Y:S02]  /*4890*/  F2FP.BF16.F32.PACK_AB R173, R173, R60 ;  /* 0x0000003cadad723e */ /* 0x000fe400000010ff */
[----:B------:R-:W0:Y:S01]  /*48a0*/  MUFU.EX2 R30, R30 ;  /* 0x0000001e001e7308 */ /* 0x000e220000000800 */
[----:B--2---:R-:W-:-:S04]  /*48b0*/  FADD.FTZ R0, R36, R3 ;  /* 0x0000000324007221 */ /* 0x004fc80000010000 */
[C---:B---3--:R-:W-:Y:S01]  /*48c0*/  FADD.FTZ R3, R175.reuse, R0 ;  /* 0x00000000af037221 */ /* 0x048fe20000010000 */
[----:B------:R-:W-:Y:S02]  /*48d0*/  F2FP.BF16.F32.PACK_AB R175, R175, R36 ;  /* 0x00000024afaf723e */ /* 0x000fe400000010ff */
[----:B------:R-:W2:Y:S01]  /*48e0*/  MUFU.EX2 R15, R15 ;  /* 0x0000000f000f7308 */ /* 0x000ea20000000800 */
[----:B----4-:R-:W-:-:S04]  /*48f0*/  FADD.FTZ R0, R14, R3 ;  /* 0x000000030e007221 */ /* 0x010fc80000010000 */
[C---:B-1----:R-:W-:Y:S01]  /*4900*/  FADD.FTZ R3, R169.reuse, R0 ;  /* 0x00000000a9037221 */ /* 0x042fe20000010000 */
[----:B------:R-:W-:-:S03]  /*4910*/  F2FP.BF16.F32.PACK_AB R169, R169, R14 ;  /* 0x0000000ea9a9723e */ /* 0x000fc600000010ff */
[----:B0-----:R-:W-:-:S04]  /*4920*/  FADD.FTZ R0, R30, R3 ;  /* 0x000000031e007221 */ /* 0x001fc80000010000 */
[C---:B--2---:R-:W-:Y:S01]  /*4930*/  FADD.FTZ R3, R15.reuse, R0 ;  /* 0x000000000f037221 */ /* 0x044fe20000010000 */
[----:B------:R-:W-:Y:S01]  /*4940*/  F2FP.BF16.F32.PACK_AB R171, R15, R30 ;  /* 0x0000001e0fab723e */ /* 0x000fe200000010ff */
[----:B------:R-:W-:Y:S06]  /*4950*/  @P1 BRA `(.L_x_994) ;  /* 0x00000000004c1947 */ /* 0x000fec0003800000 */
[----:B------:R-:W-:Y:S01]  /*4960*/  ISETP.LT.AND P1, PT, RZ, UR38, PT ;  /* 0x00000026ff007c0c */ /* 0x000fe2000bf21270 */
[----:B------:R-:W-:-:S12]  /*4970*/  UIADD3 UR7, UR38, -0x1, URZ ;  /* 0xffffffff26077890 */ /* 0x000fd8000fffe03f */
[----:B------:R-:W-:Y:S05]  /*4980*/  @P1 BRA `(.L_x_995) ;  /* 0x0000000000201947 */ /* 0x000fea0003800000 */
[----:B------:R-:W-:Y:S01]  /*4990*/  ULDC UR11, c[0x0][0x9e4] ;  /* 0x00027900000b7ab9 */ /* 0x000fe20000000800 */
[----:B------:R-:W-:Y:S02]  /*49a0*/  UIADD3 UR7, -UR38, URZ, URZ ;  /* 0x0000003f26077290 */ /* 0x000fe4000fffe13f */
[----:B------:R-:W-:-:S11]  /*49b0*/  UISETP.NE.AND UP0, UPT, UR11, 0x1, UPT ;  /* 0x000000010b00788c */ /* 0x000fd6000bf05270 */
[----:B------:R-:W-:Y:S02]  /*49c0*/  @UP0 ULDC.64 UR14, c[0x0][0x9e8] ;  /* 0x00027a00000e0ab9 */ /* 0x000fe40000000a00 */
[----:B------:R-:W-:-:S04]  /*49d0*/  UIMAD.WIDE.U32 UR4, UR7, UR14, URZ ;  /* 0x0000000e070472a5 */ /* 0x000fc8000f8e003f */
[----:B------:R-:W-:-:S04]  /*49e0*/  @UP0 USHF.R.U32.HI UR7, URZ, UR15, UR5 ;  /* 0x0000000f3f070299 */ /* 0x000fc80008011605 */
[----:B------:R-:W-:Y:S01]  /*49f0*/  ULOP3.LUT UR7, URZ, UR7, URZ, 0x33, !UPT ;  /* 0x000000073f077292 */ /* 0x000fe2000f8e333f */
[----:B------:R-:W-:Y:S11]  /*4a00*/  BRA `(.L_x_996) ;  /* 0x0000000000147947 */ /* 0x000ff60003800000 */
.L_x_995:
[----:B------:R-:W-:Y:S02]  /*4a10*/  ULDC UR11, c[0x0][0x9e4] ;  /* 0x00027900000b7ab9 */ /* 0x000fe40000000800 */
[----:B------:R-:W-:-:S11]  /*4a20*/  UISETP.NE.AND UP0, UPT, UR11, 0x1, UPT ;  /* 0x000000010b00788c */ /* 0x000fd6000bf05270 */
[----:B------:R-:W-:Y:S02]  /*4a30*/  @UP0 ULDC.64 UR14, c[0x0][0x9e8] ;  /* 0x00027a00000e0ab9 */ /* 0x000fe40000000a00 */
[----:B------:R-:W-:-:S04]  /*4a40*/  UIMAD.WIDE.U32 UR4, UR7, UR14, URZ ;  /* 0x0000000e070472a5 */ /* 0x000fc8000f8e003f */
[----:B------:R-:W-:-:S12]  /*4a50*/  @UP0 USHF.R.U32.HI UR7, URZ, UR15, UR5 ;  /* 0x0000000f3f070299 */ /* 0x000fd80008011605 */
.L_x_996:
[----:B------:R-:W-:-:S04]  /*4a60*/  UIMAD UR7, UR7, UR11, UR11 ;  /* 0x0000000b070772a4 */ /* 0x000fc8000f8e020b */
[----:B------:R-:W-:-:S04]  /*4a70*/  UISETP.LT.AND UP0, UPT, UR6, UR7, UPT ;  /* 0x000000070600728c */ /* 0x000fc8000bf01270 */
[----:B------:R-:W-:-:S12]  /*4a80*/  USEL UR6, UR6, UR7, UP0 ;  /* 0x0000000706067287 */ /* 0x000fd80008000000 */
.L_x_994:
[----:B------:R-:W-:Y:S01]  /*4a90*/  R2UR UR7, R22 ;  /* 0x00000000160772ca */ /* 0x000fe200000e0000 */
[----:B------:R-:W-:Y:S01]  /*4aa0*/  UIMAD.WIDE UR4, UR6, 0x2aaaaaab, URZ ;  /* 0x2aaaaaab060478a5 */ /* 0x000fe2000f8e023f */
[----:B------:R-:W-:Y:S01]  /*4ab0*/  IMAD.MOV.U32 R2, RZ, RZ, 0x3f800000 ;  /* 0x3f800000ff027424 */ /* 0x000fe200078e00ff */
[----:B------:R-:W-:Y:S01]  /*4ac0*/  CS2R R118, SRZ ;  /* 0x0000000000767805 */ /* 0x000fe2000001ff00 */
[----:B------:R-:W-:Y:S01]  /*4ad0*/  IMAD.MOV.U32 R0, RZ, RZ, 0x3f800000 ;  /* 0x3f800000ff007424 */ /* 0x000fe200078e00ff */
[----:B------:R-:W-:Y:S01]  /*4ae0*/  USHF.R.U32.HI UR4, URZ, 0x1f, UR5 ;  /* 0x0000001f3f047899 */ /* 0x000fe20008011605 */
[----:B------:R-:W-:Y:S02]  /*4af0*/  CS2R R116, SRZ ;  /* 0x0000000000747805 */ /* 0x000fe4000001ff00 */
[----:B------:R-:W-:Y:S02]  /*4b00*/  CS2R R114, SRZ ;  /* 0x0000000000727805 */ /* 0x000fe4000001ff00 */
[----:B------:R-:W-:Y:S01]  /*4b10*/  CS2R R112, SRZ ;  /* 0x0000000000707805 */ /* 0x000fe2000001ff00 */
[----:B------:R-:W-:Y:S01]  /*4b20*/  ULEA.HI.SX32 UR4, UR5, UR4, 0x1c ;  /* 0x0000000405047291 */ /* 0x000fe2000f8fe23f */
[----:B------:R-:W-:-:S02]  /*4b30*/  CS2R R110, SRZ ;  /* 0x00000000006e7805 */ /* 0x000fc4000001ff00 */
[----:B------:R-:W-:Y:S02]  /*4b40*/  CS2R R108, SRZ ;  /* 0x00000000006c7805 */ /* 0x000fe4000001ff00 */
[----:B------:R-:W-:Y:S01]  /*4b50*/  CS2R R106, SRZ ;  /* 0x00000000006a7805 */ /* 0x000fe2000001ff00 */
[----:B------:R-:W-:Y:S01]  /*4b60*/  UISETP.LT.AND UP0, UPT, UR7, UR4, UPT ;  /* 0x000000040700728c */ /* 0x000fe2000bf01270 */
[----:B------:R-:W-:Y:S02]  /*4b70*/  CS2R R104, SRZ ;  /* 0x0000000000687805 */ /* 0x000fe4000001ff00 */
[----:B------:R-:W-:Y:S02]  /*4b80*/  CS2R R102, SRZ ;  /* 0x0000000000667805 */ /* 0x000fe4000001ff00 */
[----:B------:R-:W-:Y:S01]  /*4b90*/  CS2R R100, SRZ ;  /* 0x0000000000647805 */ /* 0x000fe2000001ff00 */
[----:B------:R-:W-:Y:S01]  /*4ba0*/  USEL UR61, UR7, UR4, !UP0 ;  /* 0x00000004073d7287 */ /* 0x000fe2000c000000 */
[----:B------:R-:W-:-:S02]  /*4bb0*/  CS2R R98, SRZ ;  /* 0x0000000000627805 */ /* 0x000fc4000001ff00 */
[----:B------:R-:W-:Y:S01]  /*4bc0*/  CS2R R96, SRZ ;  /* 0x0000000000607805 */ /* 0x000fe2000001ff00 */
[----:B------:R-:W-:Y:S01]  /*4bd0*/  UMOV UR4, URZ ;  /* 0x0000003f00047c82 */ /* 0x000fe20008000000 */
[----:B------:R-:W-:Y:S01]  /*4be0*/  UMOV UR7, URZ ;  /* 0x0000003f00077c82 */ /* 0x000fe20008000000 */
[----:B------:R-:W-:Y:S02]  /*4bf0*/  CS2R R94, SRZ ;  /* 0x00000000005e7805 */ /* 0x000fe4000001ff00 */
[----:B------:R-:W-:Y:S02]  /*4c00*/  ISETP.GE.AND P1, PT, R20, UR61, PT ;  /* 0x0000003d14007c0c */ /* 0x000fe4000bf26270 */
        /* <DEDUP_REMOVED lines=35> */
[----:B------:R-:W-:Y:S06]  /*4e40*/  @!P1 BRA `(.L_x_997) ;  /* 0x0000003400f89947 */ /* 0x000fec0003800000 */
[----:B------:R-:W-:Y:S01]  /*4e50*/  IMAD.MOV.U32 R15, RZ, RZ, R10 ;  /* 0x000000ffff0f7224 */ /* 0x000fe200078e000a */
[----:B------:R-:W-:Y:S01]  /*4e60*/  UMOV UR5, URZ ;  /* 0x0000003f00057c82 */ /* 0x000fe20008000000 */
[----:B------:R-:W-:Y:S01]  /*4e70*/  IMAD.MOV.U32 R14, RZ, RZ, R8 ;  /* 0x000000ffff0e7224 */ /* 0x000fe200078e0008 */
[----:B------:R-:W-:Y:S01]  /*4e80*/  UMOV UR6, URZ ;  /* 0x0000003f00067c82 */ /* 0x000fe20008000000 */
[----:B------:R-:W-:Y:S01]  /*4e90*/  IMAD.MOV.U32 R2, RZ, RZ, 0x3f800000 ;  /* 0x3f800000ff027424 */ /* 0x000fe200078e00ff */
[----:B------:R-:W-:Y:S01]  /*4ea0*/  ULDC UR38, c[0x0][0x9d8] ;  /* 0x0002760000267ab9 */ /* 0x000fe20000000800 */
[----:B------:R-:W-:-:S07]  /*4eb0*/  IMAD.MOV.U32 R119, RZ, RZ, RZ ;  /* 0x000000ffff777224 */ /* 0x000fce00078e00ff */
.L_x_1016:
[----:B------:R-:W-:-:S04]  /*4ec0*/  UISETP.NE.AND UP0, UPT, UR6, 0x1, UPT ;  /* 0x000000010600788c */ /* 0x000fc8000bf05270 */
[----:B------:R-:W-:-:S04]  /*4ed0*/  USEL UR7, URZ, 0x1, UP0 ;  /* 0x000000013f077887 */ /* 0x000fc80008000000 */
[----:B------:R-:W-:Y:S01]  /*4ee0*/  ULOP3.LUT UR7, UR5, UR7, URZ, 0x3c, !UPT ;  /* 0x0000000705077292 */ /* 0x000fe2000f8e3c3f */
[----:B------:R-:W-:Y:S11]  /*4ef0*/  @!P0 BRA `(.L_x_998) ;  /* 0x0000000000048947 */ /* 0x000ff60003800000 */
[----:B------:R-:W-:Y:S01]  /*4f00*/  BPT.TRAP 0x1 ;  /* 0x000000040000795c */ /* 0x000fe20000300000 */
.L_x_998:
[----:B------:R-:W-:Y:S01]  /*4f10*/  UIADD3 UR4, UR6, 0x1, URZ ;  /* 0x0000000106047890 */ /* 0x000fe2000fffe03f */
[----:B------:R-:W-:-:S03]  /*4f20*/  MOV R8, UR7 ;  /* 0x0000000700087c02 */ /* 0x000fc60008000f00 */
[----:B------:R-:W-:Y:S01]  /*4f30*/  UISETP.NE.AND UP0, UPT, UR4, 0x2, UPT ;  /* 0x000000020400788c */ /* 0x000fe2000bf05270 */
[----:B------:R-:W-:-:S03]  /*4f40*/  SHF.L.U32 R8, R8, 0x1f, RZ ;  /* 0x0000001f08087819 */ /* 0x000fc600000006ff */
[----:B------:R-:W-:-:S04]  /*4f50*/  USEL UR4, UR4, URZ, UP0 ;  /* 0x0000003f04047287 */ /* 0x000fc80008000000 */
[----:B------:R-:W-:-:S09]  /*4f60*/  ULEA UR60, UR4, UR39, 0x3 ;  /* 0x00000027043c7291 */ /* 0x000fd2000f8e183f */
[----:B------:R0:W1:Y:S01]  /*4f70*/  SYNCS.PHASECHK.TRANS64.TRYWAIT P1, [UR60+0x30830], R8 ;  /* 0x03083008ff0075a7 */ /* 0x000062000802017c */
[----:B------:R-:W-:Y:S05]  /*4f80*/  @!P0 BRA `(.L_x_999) ;  /* 0x0000000000048947 */ /* 0x000fea0003800000 */
[----:B------:R-:W-:Y:S01]  /*4f90*/  BPT.TRAP 0x1 ;  /* 0x000000040000795c */ /* 0x000fe20000300000 */
.L_x_999:
[----:B-1----:R-:W-:Y:S05]  /*4fa0*/  @P1 BRA `(.L_x_1000) ;  /* 0x0000000000081947 */ /* 0x002fea0003800000 */
[----:B------:R-:W1:Y:S02]  /*4fb0*/  SYNCS.PHASECHK.TRANS64.TRYWAIT P1, [UR60+0x30830], R8 ;  /* 0x03083008ff0075a7 */ /* 0x000e64000802017c */
[----:B-1----:R-:W-:Y:S05]  /*4fc0*/  @!P1 BRA `(.L_x_1001) ;  /* 0x0000010400a09947 */ /* 0x002fea0003800000 */
.L_x_1000:
        /* <DEDUP_REMOVED lines=20> */
[-C--:B------:R-:W-:Y:S01]  /*5110*/  FMUL.FTZ R28, R28, R0.reuse ;  /* 0x000000001c1c7220 */ /* 0x080fe20000410000 */
[----:B------:R-:W-:Y:S01]  /*5120*/  UMOV UR58, UR54 ;  /* 0x00000036003a7c82 */ /* 0x000fe20008000000 */
[----:B------:R-:W-:Y:S01]  /*5130*/  UIADD3 UR18, UR54, 0x6, URZ ;  /* 0x0000000636127890 */ /* 0x000fe2000fffe03f */
        /* <DEDUP_REMOVED lines=139> */
.L_x_1002:
[----:B------:R-:W-:Y:S01]  /*59f0*/  ULEA UR14, UR6, UR39, 0x3 ;  /* 0x00000027060e7291 */ /* 0x000fe2000f8e183f */
[----:B------:R-:W-:-:S05]  /*5a00*/  IMAD.U32 R0, RZ, RZ, UR5 ;  /* 0x00000005ff007e24 */ /* 0x000fca000f8e00ff */
[----:B------:R-:W-:-:S04]  /*5a10*/  SHF.L.U32 R0, R0, 0x1f, RZ ;  /* 0x0000001f00007819 */ /* 0x000fc800000006ff */
[----:B------:R2:W3:Y:S01]  /*5a20*/  SYNCS.PHASECHK.TRANS64.TRYWAIT P1, [UR14+0x30850], R0 ;  /* 0x03085000ff0075a7 */ /* 0x0004e2000802014e */
[----:B------:R-:W-:Y:S05]  /*5a30*/  @!P0 BRA `(.L_x_1003) ;  /* 0x0000000000048947 */ /* 0x000fea0003800000 */
[----:B------:R-:W-:Y:S01]  /*5a40*/  BPT.TRAP 0x1 ;  /* 0x000000040000795c */ /* 0x000fe20000300000 */
.L_x_1003:
[----:B---3--:R-:W-:Y:S05]  /*5a50*/  @P1 BRA `(.L_x_1004) ;  /* 0x0000000000081947 */ /* 0x008fea0003800000 */
[----:B------:R-:W3:Y:S02]  /*5a60*/  SYNCS.PHASECHK.TRANS64.TRYWAIT P1, [UR14+0x30850], R0 ;  /* 0x03085000ff0075a7 */ /* 0x000ee4000802014e */
[----:B---3--:R-:W-:Y:S05]  /*5a70*/  @!P1 BRA `(.L_x_1005) ;  /* 0x000000fc000c9947 */ /* 0x008fea0003800000 */
.L_x_1004:
[----:B------:R-:W-:Y:S01]  /*5a80*/  UIADD3 UR5, UR39, 0x400, URZ ;  /* 0x0000040027057890 */ /* 0x000fe2000fffe03f */
[----:B------:R-:W-:Y:S01]  /*5a90*/  WARPGROUP.ARRIVE ;  /* 0x00000000000079c5 */ /* 0x000fe20000000000 */
[----:B------:R-:W-:Y:S02]  /*5aa0*/  UMOV UR11, 0x40000040 ;  /* 0x40000040000b7882 */ /* 0x000fe40000000000 */
[----:B------:R-:W-:-:S04]  /*5ab0*/  USHF.R.U32.HI UR5, URZ, 0x4, UR5 ;  /* 0x000000043f057899 */ /* 0x000fc80008011605 */
[----:B------:R-:W-:-:S04]  /*5ac0*/  ULOP3.LUT UR5, UR5, 0x3fff, URZ, 0xc0, !UPT ;  /* 0x00003fff05057892 */ /* 0x000fc8000f8ec03f */
[----:B------:R-:W-:-:S04]  /*5ad0*/  ULOP3.LUT UR5, UR5, 0x3000000, URZ, 0xfc, !UPT ;  /* 0x0300000005057892 */ /* 0x000fc8000f8efc3f */
[----:B------:R-:W-:-:S07]  /*5ae0*/  UIMAD UR5, UR6, 0x900, UR5 ;  /* 0x00000900060578a4 */ /* 0x000fce000f8e0205 */
        /* <DEDUP_REMOVED lines=30> */
.L_x_1006:
[----:B------:R-:W-:Y:S01]  /*5cd0*/  R2UR UR6, R19 ;  /* 0x00000000130672ca */ /* 0x000fe200000e0000 */
[----:B------:R-:W-:Y:S01]  /*5ce0*/  FMUL.FTZ R168, R124, UR38 ;  /* 0x000000267ca87c20 */ /* 0x000fe20008410000 */
[----:B------:R-:W-:Y:S01]  /*5cf0*/  R2UR UR5, R18 ;  /* 0x00000000120572ca */ /* 0x000fe200000e0000 */
[----:B------:R-:W3:Y:S01]  /*5d00*/  S2UR UR10, SR_CgaCtaId ;  /* 0x00000000000a79c3 */ /* 0x000ee20000008800 */
[----:B------:R-:W-:Y:S01]  /*5d10*/  FMUL.FTZ R124, R138, UR38 ;  /* 0x000000268a7c7c20 */ /* 0x000fe20008410000 */
[----:B01----:R-:W-:Y:S01]  /*5d20*/  FMUL.FTZ R8, R120, UR38 ;  /* 0x0000002678087c20 */ /* 0x003fe20008410000 */
[----:B------:R-:W-:Y:S01]  /*5d30*/  FMUL.FTZ R120, R131, UR38 ;  /* 0x0000002683787c20 */ /* 0x000fe20008410000 */
[----:B------:R-:W-:Y:S01]  /*5d40*/  FMUL.FTZ R131, R151, UR38 ;  /* 0x0000002697837c20 */ /* 0x000fe20008410000 */
[----:B------:R-:W-:Y:S02]  /*5d50*/  IMAD.MOV.U32 R151, RZ, RZ, R7 ;  /* 0x000000ffff977224 */ /* 0x000fe400078e0007 */
[----:B------:R-:W-:Y:S01]  /*5d60*/  FMUL.FTZ R2, R123, UR38 ;  /* 0x000000267b027c20 */ /* 0x000fe20008410000 */
[----:B------:R-:W-:-:S02]  /*5d70*/  IMAD R176, R20, -0x60, RZ ;  /* 0xffffffa014b07824 */ /* 0x000fc400078e02ff */
[----:B------:R-:W-:Y:S01]  /*5d80*/  FMUL.FTZ R123, R135, UR38 ;  /* 0x00000026877b7c20 */ /* 0x000fe20008410000 */
[----:B------:R-:W-:Y:S01]  /*5d90*/  FMUL.FTZ R169, R125, UR38 ;  /* 0x000000267da97c20 */ /* 0x000fe20008410000 */
[----:B------:R-:W-:Y:S01]  /*5da0*/  UISETP.NE.AND UP1, UPT, UR6, URZ, UPT ;  /* 0x0000003f0600728c */ /* 0x000fe2000bf25270 */
[----:B------:R-:W-:Y:S01]  /*5db0*/  FMUL.FTZ R135, R154, UR38 ;  /* 0x000000269a877c20 */ /* 0x000fe20008410000 */
[----:B------:R-:W-:Y:S01]  /*5dc0*/  UISETP.NE.AND UP0, UPT, UR5, URZ, UPT ;  /* 0x0000003f0500728c */ /* 0x000fe2000bf05270 */
[----:B------:R-:W-:Y:S01]  /*5dd0*/  FMUL.FTZ R125, R139, UR38 ;  /* 0x000000268b7d7c20 */ /* 0x000fe20008410000 */
[----:B------:R-:W-:Y:S02]  /*5de0*/  VIADD R139, R176, 0x1 ;  /* 0x00000001b08b7836 */ /* 0x000fe40000000000 */
[----:B------:R-:W-:Y:S01]  /*5df0*/  FMUL.FTZ R21, R126, UR38 ;  /* 0x000000267e157c20 */ /* 0x000fe20008410000 */
[----:B------:R-:W-:Y:S01]  /*5e00*/  PLOP3.LUT P1, PT, PT, PT, UP1, 0x80, 0x0 ;  /* 0x000000000000781c */ /* 0x000fe20003f2f018 */
[----:B------:R-:W-:Y:S01]  /*5e10*/  FMUL.FTZ R170, R128, UR38 ;  /* 0x0000002680aa7c20 */ /* 0x000fe20008410000 */
[----:B------:R-:W-:Y:S01]  /*5e20*/  PLOP3.LUT P2, PT, PT, PT, UP1, 0x80, 0x0 ;  /* 0x000000000000781c */ /* 0x000fe20003f4f018 */
[----:B------:R-:W-:Y:S01]  /*5e30*/  FMUL.FTZ R171, R129, UR38 ;  /* 0x0000002681ab7c20 */ /* 0x000fe20008410000 */
[----:B------:R-:W-:Y:S01]  /*5e40*/  FMUL.FTZ R126, R142, UR38 ;  /* 0x000000268e7e7c20 */ /* 0x000fe20008410000 */
[----:B------:R-:W-:Y:S01]  /*5e50*/  @UP1 ULDC UR5, c[0x0][0x44c] ;  /* 0x0001130000051ab9 */ /* 0x000fe20000000800 */
[----:B------:R-:W-:Y:S01]  /*5e60*/  FMUL.FTZ R9, R121, UR38 ;  /* 0x0000002679097c20 */ /* 0x000fe20008410000 */
[----:B--2---:R-:W-:Y:S01]  /*5e70*/  FMUL.FTZ R0, R122, UR38 ;  /* 0x000000267a007c20 */ /* 0x004fe20008410000 */
[----:B------:R-:W-:Y:S01]  /*5e80*/  FMUL.FTZ R10, R127, UR38 ;  /* 0x000000267f0a7c20 */ /* 0x000fe20008410000 */
[----:B------:R-:W-:Y:S01]  /*5e90*/  FMUL.FTZ R142, R144, UR38 ;  /* 0x00000026908e7c20 */ /* 0x000fe20008410000 */
[----:B------:R-:W-:Y:S01]  /*5ea0*/  FMUL.FTZ R128, R146, UR38 ;  /* 0x0000002692807c20 */ /* 0x000fe20008410000 */
[----:B------:R-:W-:Y:S01]  /*5eb0*/  FMUL.FTZ R129, R147, UR38 ;  /* 0x0000002693817c20 */ /* 0x000fe20008410000 */
[----:B------:R-:W-:Y:S01]  /*5ec0*/  FMUL.FTZ R121, R130, UR38 ;  /* 0x0000002682797c20 */ /* 0x000fe20008410000 */
[----:B------:R-:W-:Y:S01]  /*5ed0*/  @P1 IMAD.HI.U32 R138, R7, UR5, RZ ;  /* 0x00000005078a1c27 */ /* 0x000fe2000f8e00ff */
[----:B------:R-:W-:-:S03]  /*5ee0*/  @UP1 ULDC UR5, c[0x0][0x450] ;  /* 0x0001140000051ab9 */ /* 0x000fc60000000800 */
[----:B------:R-:W-:Y:S01]  /*5ef0*/  FMUL.FTZ R172, R132, UR38 ;  /* 0x0000002684ac7c20 */ /* 0x000fe20008410000 */
[----:B------:R-:W-:Y:S01]  /*5f00*/  FMUL.FTZ R122, R134, UR38 ;  /* 0x00000026867a7c20 */ /* 0x000fe20008410000 */
[----:B------:R-:W-:Y:S01]  /*5f10*/  FMUL.FTZ R173, R136, UR38 ;  /* 0x0000002688ad7c20 */ /* 0x000fe20008410000 */
[----:B------:R-:W-:Y:S01]  /*5f20*/  @P2 SHF.R.U32.HI R151, RZ, UR5, R138 ;  /* 0x00000005ff972c19 */ /* 0x000fe2000801168a */
[----:B------:R-:W-:Y:S01]  /*5f30*/  FMUL.FTZ R174, R137, UR38 ;  /* 0x0000002689ae7c20 */ /* 0x000fe20008410000 */
[----:B------:R-:W-:Y:S01]  /*5f40*/  FMUL.FTZ R175, R140, UR38 ;  /* 0x000000268caf7c20 */ /* 0x000fe20008410000 */
[----:B------:R-:W-:Y:S01]  /*5f50*/  FMUL.FTZ R127, R143, UR38 ;  /* 0x000000268f7f7c20 */ /* 0x000fe20008410000 */
[----:B------:R-:W-:Y:S01]  /*5f60*/  FMUL.FTZ R146, R148, UR38 ;  /* 0x0000002694927c20 */ /* 0x000fe20008410000 */
[----:B------:R-:W0:Y:S01]  /*5f70*/  SHFL.IDX PT, R154, R151, RZ, 0x1c1f ;  /* 0x001c1fff979a7589 */ /* 0x000e2200000e0000 */
[----:B------:R-:W-:Y:S01]  /*5f80*/  FMUL.FTZ R147, R149, UR38 ;  /* 0x0000002695937c20 */ /* 0x000fe20008410000 */
[----:B------:R-:W-:-:S02]  /*5f90*/  IMAD R144, R12, -0x2, R139 ;  /* 0xfffffffe0c907824 */ /* 0x000fc400078e028b */
        /* <DEDUP_REMOVED lines=15> */
[----:B------:R-:W-:Y:S01]  /*6090*/  R2UR UR6, R13 ;  /* 0x000000000d0672ca */ /* 0x000fe200000e0000 */
[----:B------:R-:W-:Y:S01]  /*60a0*/  FMUL.FTZ R156, R156, UR38 ;  /* 0x000000269c9c7c20 */ /* 0x000fe20008410000 */
[----:B------:R-:W-:Y:S01]  /*60b0*/  FMUL.FTZ R157, R157, UR38 ;  /* 0x000000269d9d7c20 */ /* 0x000fe20008410000 */
[----:B------:R-:W-:Y:S01]  /*60c0*/  FMUL.FTZ R160, R160, UR38 ;  /* 0x00000026a0a07c20 */ /* 0x000fe20008410000 */
[----:B------:R-:W-:Y:S01]  /*60d0*/  FMUL.FTZ R164, R164, UR38 ;  /* 0x00000026a4a47c20 */ /* 0x000fe20008410000 */
[----:B------:R-:W-:Y:S01]  /*60e0*/  UIADD3 UR60, UR60, 0x30840, URZ ;  /* 0x000308403c3c7890 */ /* 0x000fe2000fffe03f */
[----:B------:R-:W-:Y:S01]  /*60f0*/  PLOP3.LUT P1, PT, PT, PT, UP0, 0x40, 0x0 ;  /* 0x000000000000781c */ /* 0x000fe20003f2e808 */
[----:B------:R-:W-:Y:S01]  /*6100*/  ULDC UR11, c[0x0][0x2f0] ;  /* 0x0000bc00000b7ab9 */ /* 0x000fe20000000800 */
[----:B------:R-:W1:Y:S01]  /*6110*/  MUFU.TANH R8, R8 ;  /* 0x0000000800087308 */ /* 0x000e620000002400 */
[----:B---3--:R-:W-:Y:S01]  /*6120*/  UPRMT UR60, UR10, 0x654, UR60 ;  /* 0x000006540a3c7896 */ /* 0x008fe2000800003c */
[----:B------:R-:W-:Y:S01]  /*6130*/  IMAD R145, R17, UR11, R144 ;  /* 0x0000000b11917c24 */ /* 0x000fe2000f8e0290 */
[----:B------:R-:W-:Y:S01]  /*6140*/  ULDC UR11, c[0x0][0x9e0] ;  /* 0x00027800000b7ab9 */ /* 0x000fe20000000800 */
[----:B------:R-:W-:Y:S01]  /*6150*/  ULDC UR10, c[0x0][0x288] ;  /* 0x0000a200000a7ab9 */ /* 0x000fe20000000800 */
[----:B------:R-:W-:-:S02]  /*6160*/  VIADD R178, R144, 0xffffffff ;  /* 0xffffffff90b27836 */ /* 0x000fc40000000000 */
[----:B------:R-:W-:Y:S01]  /*6170*/  VIADD R145, R145, -UR10 ;  /* 0x8000000a91917c36 */ /* 0x000fe20008000000 */
[----:B------:R-:W2:Y:S02]  /*6180*/  MUFU.TANH R9, R9 ;  /* 0x0000000900097308 */ /* 0x000ea40000002400 */
[----:B------:R-:W-:Y:S01]  /*6190*/  SYNCS.ARRIVE.TRANS64.RED.A1T0 RZ, [UR60], RZ ;  /* 0x000000ffffff79a7 */ /* 0x000fe2000810043c */
[C---:B------:R-:W-:Y:S02]  /*61a0*/  VIADD R167, R145.reuse, UR11 ;  /* 0x0000000b91a77c36 */ /* 0x040fe40008000000 */
[----:B------:R-:W-:Y:S02]  /*61b0*/  VIADD R177, R145, UR6 ;  /* 0x0000000691b17c36 */ /* 0x000fe40008000000 */
[--C-:B0-----:R-:W-:Y:S01]  /*61c0*/  IMAD.IADD R153, R167, 0x1, R154.reuse ;  /* 0x00000001a7997824 */ /* 0x101fe200078e029a */
[----:B------:R-:W0:Y:S01]  /*61d0*/  MUFU.TANH R0, R0 ;  /* 0x0000000000007308 */ /* 0x000e220000002400 */
[----:B------:R-:W-:-:S07]  /*61e0*/  IMAD.IADD R155, R177, 0x1, R154 ;  /* 0x00000001b19b7824 */ /* 0x000fce00078e029a */
[----:B------:R-:W3:Y:S08]  /*61f0*/  MUFU.TANH R2, R2 ;  /* 0x0000000200027308 */ /* 0x000ef00000002400 */
[----:B------:R-:W4:Y:S08]  /*6200*/  MUFU.TANH R168, R168 ;  /* 0x000000a800a87308 */ /* 0x000f300000002400 */
        /* <DEDUP_REMOVED lines=32> */
[----:B------:R0:W0:Y:S08]  /*6410*/  MUFU.TANH R150, R157 ;  /* 0x0000009d00967308 */ /* 0x0000300000002400 */
[----:B------:R-:W0:Y:S08]  /*6420*/  MUFU.TANH R140, R140 ;  /* 0x0000008c008c7308 */ /* 0x000e300000002400 */
[----:B------:R-:W0:Y:S08]  /*6430*/  MUFU.TANH R132, R132 ;  /* 0x0000008400847308 */ /* 0x000e300000002400 */
[----:B------:R0:W0:Y:S08]  /*6440*/  MUFU.TANH R159, R160 ;  /* 0x000000a0009f7308 */ /* 0x0000300000002400 */
[----:B------:R-:W0:Y:S08]  /*6450*/  MUFU.TANH R161, R161 ;  /* 0x000000a100a17308 */ /* 0x000e300000002400 */
[----:B------:R-:W0:Y:S08]  /*6460*/  MUFU.TANH R134, R134 ;  /* 0x0000008600867308 */ /* 0x000e300000002400 */
[----:B------:R-:W0:Y:S08]  /*6470*/  MUFU.TANH R136, R136 ;  /* 0x0000008800887308 */ /* 0x000e300000002400 */
[----:B------:R0:W0:Y:S08]  /*6480*/  MUFU.TANH R163, R164 ;  /* 0x000000a400a37308 */ /* 0x0000300000002400 */
[----:B------:R-:W0:Y:S08]  /*6490*/  MUFU.TANH R165, R165 ;  /* 0x000000a500a57308 */ /* 0x000e300000002400 */
[----:B------:R-:W0:Y:S08]  /*64a0*/  MUFU.TANH R138, R138 ;  /* 0x0000008a008a7308 */ /* 0x000e300000002400 */
[----:B------:R-:W0:Y:S01]  /*64b0*/  MUFU.TANH R139, R139 ;  /* 0x0000008b008b7308 */ /* 0x000e220000002400 */
[----:B-1234-:R-:W-:Y:S05]  /*64c0*/  @P1 BRA `(.L_x_1007) ;  /* 0x0000000000641947 */ /* 0x01efea0003800000 */
[----:B------:R-:W-:Y:S01]  /*64d0*/  ULDC UR5, c[0x0][0x2f0] ;  /* 0x0000bc0000057ab9 */ /* 0x000fe20000000800 */
[----:B------:R-:W-:Y:S01]  /*64e0*/  BSSY B0, `(.L_x_1008) ;  /* 0x0000014000007945 */ /* 0x000fe20003800000 */
[----:B------:R-:W-:-:S04]  /*64f0*/  IMAD R144, R17, UR5, R154 ;  /* 0x0000000511907c24 */ /* 0x000fc8000f8e029a */
[----:B0-----:R-:W-:-:S05]  /*6500*/  VIADD R157, R144, -UR10 ;  /* 0x8000000a909d7c36 */ /* 0x001fca0008000000 */
        /* <DEDUP_REMOVED lines=11> */
.L_x_1009:
[----:B------:R-:W-:Y:S02]  /*65c0*/  ULDC UR5, c[0x0][0x9e4] ;  /* 0x0002790000057ab9 */ /* 0x000fe40000000800 */
[----:B------:R-:W-:-:S04]  /*65d0*/  MOV R154, UR5 ;  /* 0x00000005009a7c02 */ /* 0x000fc80008000f00 */
[----:B------:R-:W-:-:S13]  /*65e0*/  ISETP.NE.AND P1, PT, R154, 0x1, PT ;  /* 0x000000019a00780c */ /* 0x000fda0003f25270 */
[----:B------:R-:W0:Y:S02]  /*65f0*/  @P1 LDC.64 R144, c[0x0][0x9e8] ;  /* 0x00027a00ff901b82 */ /* 0x000e240000000a00 */
[----:B0-----:R-:W-:-:S05]  /*6600*/  @P1 IMAD.HI.U32 R144, R157, R144, RZ ;  /* 0x000000909d901227 */ /* 0x001fca00078e00ff */
[----:B------:R-:W-:-:S07]  /*6610*/  @P1 SHF.R.U32.HI R157, RZ, R145, R144 ;  /* 0x00000091ff9d1219 */ /* 0x000fce0000011690 */
.L_x_1010:
[----:B------:R-:W-:Y:S05]  /*6620*/  BSYNC B0 ;  /* 0x0000000000007941 */ /* 0x000fea0003800000 */
.L_x_1008:
[----:B------:R-:W-:-:S05]  /*6630*/  IMAD R144, R157, R154, R178 ;  /* 0x0000009a9d907224 */ /* 0x000fca00078e02b2 */
[----:B------:R-:W-:Y:S02]  /*6640*/  VIADDMNMX R153, R144, R154, R153, PT ;  /* 0x0000009a90997246 */ /* 0x000fe40003800199 */
[----:B------:R-:W-:-:S07]  /*6650*/  VIMNMX R155, R155, R144, !PT ;  /* 0x000000909b9b7248 */ /* 0x000fce0007fe0100 */
.L_x_1007:
[C---:B------:R-:W-:Y:S02]  /*6660*/  ISETP.GE.AND P6, PT, R176.reuse, 0xa, PT ;  /* 0x0000000ab000780c */ /* 0x040fe40003fc6270 */
[C---:B------:R-:W-:Y:S02]  /*6670*/  ISETP.GE.AND P1, PT, R176.reuse, 0x2, PT ;  /* 0x00000002b000780c */ /* 0x040fe40003f26270 */
[C---:B------:R-:W-:Y:S02]  /*6680*/  ISETP.GE.AND P2, PT, R176.reuse, 0x9, PT ;  /* 0x00000009b000780c */ /* 0x040fe40003f46270 */
[----:B------:R-:W-:Y:S02]  /*6690*/  ISETP.GE.AND P5, PT, R176, 0x11, PT ;  /* 0x00000011b000780c */ /* 0x000fe40003fa6270 */
[----:B------:R-:W-:Y:S02]  /*66a0*/  LOP3.LUT R16, R16, 0xfffffffb, RZ, 0xc0, !PT ;  /* 0xfffffffb10107812 */ /* 0x000fe400078ec0ff */
[----:B------:R-:W-:-:S02]  /*66b0*/  ISETP.GT.AND P4, PT, R155, 0x1, !P1 ;  /* 0x000000019b00780c */ /* 0x000fc40004f84270 */
[----:B------:R-:W-:Y:S02]  /*66c0*/  ISETP.GT.AND P3, PT, R155, 0x8, !P2 ;  /* 0x000000089b00780c */ /* 0x000fe40005764270 */
[----:B------:R-:W-:Y:S02]  /*66d0*/  @P6 LOP3.LUT R16, R16, 0x4, RZ, 0xfc, !PT ;  /* 0x0000000410106812 */ /* 0x000fe400078efcff */
[C---:B------:R-:W-:Y:S02]  /*66e0*/  ISETP.LT.OR P4, PT, R153.reuse, 0x2, P4 ;  /* 0x000000029900780c */ /* 0x040fe40002781670 */
[----:B------:R-:W-:Y:S02]  /*66f0*/  ISETP.LT.OR P3, PT, R153, 0x9, P3 ;  /* 0x000000099900780c */ /* 0x000fe40001f61670 */
[----:B------:R-:W-:Y:S02]  /*6700*/  LOP3.LUT R16, R16, 0xfffffff7, RZ, 0xc0, !PT ;  /* 0xfffffff710107812 */ /* 0x000fe400078ec0ff */
[----:B------:R-:W-:-:S02]  /*6710*/  FSEL R206, R9, -INF , !P4 ;  /* 0xff80000009ce7808 */ /* 0x000fc40006000000 */
[----:B------:R-:W-:Y:S02]  /*6720*/  FSEL R204, R168, -INF , !P3 ;  /* 0xff800000a8cc7808 */ /* 0x000fe40005800000 */
[C---:B------:R-:W-:Y:S02]  /*6730*/  ISETP.GT.AND P4, PT, R155.reuse, 0x9, !P6 ;  /* 0x000000099b00780c */ /* 0x040fe40007784270 */
[----:B------:R-:W-:Y:S02]  /*6740*/  @P5 LOP3.LUT R16, R16, 0x8, RZ, 0xfc, !PT ;  /* 0x0000000810105812 */ /* 0x000fe400078efcff */
[----:B------:R-:W-:Y:S02]  /*6750*/  ISETP.GT.AND P3, PT, R155, 0x10, !P5 ;  /* 0x000000109b00780c */ /* 0x000fe40006f64270 */
[----:B------:R-:W-:Y:S02]  /*6760*/  ISETP.GE.AND P5, PT, R176, 0x12, PT ;  /* 0x00000012b000780c */ /* 0x000fe40003fa6270 */
[----:B------:R-:W-:-:S02]  /*6770*/  ISETP.LT.OR P4, PT, R153, 0xa, P4 ;  /* 0x0000000a9900780c */ /* 0x000fc40002781670 */
[----:B------:R-:W-:Y:S02]  /*6780*/  ISETP.LT.OR P3, PT, R153, 0x11, P3 ;  /* 0x000000119900780c */ /* 0x000fe40001f61670 */
[----:B0-----:R-:W-:Y:S02]  /*6790*/  FSEL R192, R169, -INF , !P4 ;  /* 0xff800000a9c07808 */ /* 0x001fe40006000000 */
[----:B------:R-:W-:Y:S02]  /*67a0*/  ISETP.GE.AND P4, PT, R176, 0x19, PT ;  /* 0x00000019b000780c */ /* 0x000fe40003f86270 */
[----:B------:R-:W-:Y:S02]  /*67b0*/  LOP3.LUT R16, R16, 0xffffffef, RZ, 0xc0, !PT ;  /* 0xffffffef10107812 */ /* 0x000fe400078ec0ff */
[----:B------:R-:W-:Y:S02]  /*67c0*/  FSEL R194, R170, -INF , !P3 ;  /* 0xff800000aac27808 */ /* 0x000fe40005800000 */
[----:B------:R-:W-:-:S02]  /*67d0*/  ISETP.GT.AND P3, PT, R155, 0x11, !P5 ;  /* 0x000000119b00780c */ /* 0x000fc40006f64270 */
[----:B------:R-:W-:Y:S02]  /*67e0*/  @P5 LOP3.LUT R16, R16, 0x10, RZ, 0xfc, !PT ;  /* 0x0000001010105812 */ /* 0x000fe400078efcff */
[----:B------:R-:W-:Y:S02]  /*67f0*/  ISETP.LT.OR P3, PT, R153, 0x12, P3 ;  /* 0x000000129900780c */ /* 0x000fe40001f61670 */
[----:B------:R-:W-:Y:S02]  /*6800*/  LOP3.LUT R16, R16, 0xfffbffff, RZ, 0xc0, !PT ;  /* 0xfffbffff10107812 */ /* 0x000fe400078ec0ff */
[----:B------:R-:W-:Y:S02]  /*6810*/  FSEL R196, R171, -INF , !P3 ;  /* 0xff800000abc47808 */ /* 0x000fe40005800000 */
[----:B------:R-:W-:Y:S02]  /*6820*/  @P4 LOP3.LUT R16, R16, 0x40000, RZ, 0xfc, !PT ;  /* 0x0004000010104812 */ /* 0x000fe400078efcff */
[----:B------:R-:W-:-:S02]  /*6830*/  ISETP.GT.AND P3, PT, R155, 0x18, !P4 ;  /* 0x000000189b00780c */ /* 0x000fc40006764270 */
[----:B------:R-:W-:Y:S02]  /*6840*/  ISETP.GE.AND P4, PT, R176, 0x1a, PT ;  /* 0x0000001ab000780c */ /* 0x000fe40003f86270 */
[----:B------:R-:W-:Y:S02]  /*6850*/  ISETP.LT.OR P3, PT, R153, 0x19, P3 ;  /* 0x000000199900780c */ /* 0x000fe40001f61670 */
[----:B------:R-:W-:Y:S02]  /*6860*/  LOP3.LUT R16, R16, 0xfffdffff, RZ, 0xc0, !PT ;  /* 0xfffdffff10107812 */ /* 0x000fe400078ec0ff */
[----:B------:R-:W-:Y:S02]  /*6870*/  FSEL R198, R172, -INF , !P3 ;  /* 0xff800000acc67808 */ /* 0x000fe40005800000 */
[----:B------:R-:W-:Y:S02]  /*6880*/  ISETP.GT.AND P3, PT, R155, 0x19, !P4 ;  /* 0x000000199b00780c */ /* 0x000fe40006764270 */
[----:B------:R-:W-:-:S02]  /*6890*/  R2UR UR5, R18 ;  /* 0x00000000120572ca */ /* 0x000fc400000e0000 */
[----:B------:R-:W-:Y:S02]  /*68a0*/  ISETP.LT.OR P3, PT, R153, 0x1a, P3 ;  /* 0x0000001a9900780c */ /* 0x000fe40001f61670 */
[----:B------:R-:W-:Y:S02]  /*68b0*/  @P4 LOP3.LUT R16, R16, 0x20000, RZ, 0xfc, !PT ;  /* 0x0002000010104812 */ /* 0x000fe400078efcff */
[----:B------:R-:W-:Y:S02]  /*68c0*/  ISETP.GE.AND P4, PT, R176, 0x21, PT ;  /* 0x00000021b000780c */ /* 0x000fe40003f86270 */
[----:B------:R-:W-:Y:S02]  /*68d0*/  LOP3.LUT R16, R16, 0xfffeffff, RZ, 0xc0, !PT ;  /* 0xfffeffff10107812 */ /* 0x000fe400078ec0ff */
[----:B------:R-:W-:Y:S02]  /*68e0*/  FSEL R200, R133, -INF , !P3 ;  /* 0xff80000085c87808 */ /* 0x000fe40005800000 */
[----:B------:R-:W-:Y:S01]  /*68f0*/  ISETP.GT.AND P3, PT, R155, 0x20, !P4 ;  /* 0x000000209b00780c */ /* 0x000fe20006764270 */
[----:B------:R-:W-:-:S03]  /*6900*/  UISETP.NE.AND UP0, UPT, UR5, URZ, UPT ;  /* 0x0000003f0500728c */ /* 0x000fc6000bf05270 */
[----:B------:R-:W-:-:S03]  /*6910*/  ISETP.LT.OR P3, PT, R153, 0x21, P3 ;  /* 0x000000219900780c */ /* 0x000fc60001f61670 */
[----:B------:R-:W-:Y:S02]  /*6920*/  @P4 LOP3.LUT R16, R16, 0x10000, RZ, 0xfc, !PT ;  /* 0x0001000010104812 */ /* 0x000fe400078efcff */
[----:B------:R-:W-:Y:S02]  /*6930*/  ISETP.GE.AND P4, PT, R176, 0x22, PT ;  /* 0x00000022b000780c */ /* 0x000fe40003f86270 */
[----:B------:R-:W-:Y:S02]  /*6940*/  LOP3.LUT R16, R16, 0xffff7fff, RZ, 0xc0, !PT ;  /* 0xffff7fff10107812 */ /* 0x000fe400078ec0ff */
[----:B------:R-:W-:Y:S02]  /*6950*/  FSEL R202, R173, -INF , !P3 ;  /* 0xff800000adca7808 */ /* 0x000fe40005800000 */
[----:B------:R-:W-:-:S04]  /*6960*/  ISETP.GT.AND P3, PT, R155, 0x21, !P4 ;  /* 0x000000219b00780c */ /* 0x000fc80006764270 */
        /* <DEDUP_REMOVED lines=51> */
[----:B------:R-:W-:Y:S02]  /*6ca0*/  FSEL R166, R149, -INF , !P3 ;  /* 0xff80000095a67808 */ /* 0x000fe40005800000 */
[----:B------:R-:W-:Y:S02]  /*6cb0*/  LOP3.LUT R16, R16, 0xffffffbf, RZ, 0xc0, !PT ;  /* 0xffffffbf10107812 */ /* 0x000fe400078ec0ff */
[----:B------:R-:W-:-:S04]  /*6cc0*/  ISETP.GT.AND P3, PT, R155, 0x48, !P4 ;  /* 0x000000489b00780c */ /* 0x000fc80006764270 */
[----:B------:R-:W-:-:S03]  /*6cd0*/  ISETP.LT.OR P3, PT, R153, 0x49, P3 ;  /* 0x000000499900780c */ /* 0x000fc60001f61670 */
[----:B------:R-:W-:Y:S02]  /*6ce0*/  @P4 LOP3.LUT R16, R16, 0x40, RZ, 0xfc, !PT ;  /* 0x0000004010104812 */ /* 0x000fe400078efcff */
[----:B------:R-:W-:Y:S02]  /*6cf0*/  ISETP.GE.AND P4, PT, R176, 0x4a, PT ;  /* 0x0000004ab000780c */ /* 0x000fe40003f86270 */
[----:B------:R-:W-:Y:S02]  /*6d00*/  FSEL R152, R152, -INF , !P3 ;  /* 0xff80000098987808 */ /* 0x000fe40005800000 */
[----:B------:R-:W-:Y:S02]  /*6d10*/  ISETP.GT.AND P3, PT, R155, 0x49, !P4 ;  /* 0x000000499b00780c */ /* 0x000fe40006764270 */
[----:B------:R-:W-:Y:S02]  /*6d20*/  LOP3.LUT R16, R16, 0xffffffdf, RZ, 0xc0, !PT ;  /* 0xffffffdf10107812 */ /* 0x000fe400078ec0ff */
[----:B------:R-:W-:-:S04]  /*6d30*/  ISETP.LT.OR P3, PT, R153, 0x4a, P3 ;  /* 0x0000004a9900780c */ /* 0x000fc80001f61670 */
[----:B------:R-:W-:Y:S02]  /*6d40*/  FSEL R150, R150, -INF , !P3 ;  /* 0xff80000096967808 */ /* 0x000fe40005800000 */
[----:B------:R-:W-:Y:S02]  /*6d50*/  ISETP.GE.AND P3, PT, R176, 0x51, PT ;  /* 0x00000051b000780c */ /* 0x000fe40003f66270 */
[----:B------:R-:W-:Y:S02]  /*6d60*/  @P4 LOP3.LUT R16, R16, 0x20, RZ, 0xfc, !PT ;  /* 0x0000002010104812 */ /* 0x000fe400078efcff */
[----:B------:R-:W-:Y:S02]  /*6d70*/  ISETP.GT.AND P4, PT, R155, 0x50, !P3 ;  /* 0x000000509b00780c */ /* 0x000fe40005f84270 */
[----:B------:R-:W-:Y:S02]  /*6d80*/  LOP3.LUT R16, R16, 0xfffffffd, RZ, 0xc0, !PT ;  /* 0xfffffffd10107812 */ /* 0x000fe400078ec0ff */
[----:B------:R-:W-:-:S04]  /*6d90*/  ISETP.LT.OR P4, PT, R153, 0x51, P4 ;  /* 0x000000519900780c */ /* 0x000fc80002781670 */
[----:B------:R-:W-:Y:S02]  /*6da0*/  FSEL R148, R159, -INF , !P4 ;  /* 0xff8000009f947808 */ /* 0x000fe40006000000 */
[----:B------:R-:W-:-:S04]  /*6db0*/  ISETP.GE.AND P4, PT, R176, 0x52, PT ;  /* 0x00000052b000780c */ /* 0x000fc80003f86270 */
[----:B------:R-:W-:-:S04]  /*6dc0*/  ISETP.GT.AND P5, PT, R155, 0x51, !P4 ;  /* 0x000000519b00780c */ /* 0x000fc800067a4270 */
[----:B------:R-:W-:-:S04]  /*6dd0*/  ISETP.LT.OR P5, PT, R153, 0x52, P5 ;  /* 0x000000529900780c */ /* 0x000fc80002fa1670 */
[----:B------:R-:W-:Y:S02]  /*6de0*/  FSEL R146, R161, -INF , !P5 ;  /* 0xff800000a1927808 */ /* 0x000fe40006800000 */
[----:B------:R-:W-:-:S04]  /*6df0*/  ISETP.GE.AND P5, PT, R176, 0x59, PT ;  /* 0x00000059b000780c */ /* 0x000fc80003fa6270 */
[----:B------:R-:W-:-:S04]  /*6e00*/  ISETP.GT.AND P6, PT, R155, 0x58, !P5 ;  /* 0x000000589b00780c */ /* 0x000fc80006fc4270 */
[----:B------:R-:W-:-:S04]  /*6e10*/  ISETP.LT.OR P6, PT, R153, 0x59, P6 ;  /* 0x000000599900780c */ /* 0x000fc800037c1670 */
[----:B------:R-:W-:Y:S02]  /*6e20*/  FSEL R142, R163, -INF , !P6 ;  /* 0xff800000a38e7808 */ /* 0x000fe40007000000 */
[----:B------:R-:W-:-:S13]  /*6e30*/  ISETP.GE.AND P6, PT, R176, 0x1, PT ;  /* 0x00000001b000780c */ /* 0x000fda0003fc6270 */
[----:B------:R-:W-:Y:S02]  /*6e40*/  @P6 LOP3.LUT R16, R16, 0x2, RZ, 0xfc, !PT ;  /* 0x0000000210106812 */ /* 0x000fe400078efcff */
[----:B------:R-:W-:Y:S02]  /*6e50*/  ISETP.GT.AND P6, PT, R155, RZ, !P6 ;  /* 0x000000ff9b00720c */ /* 0x000fe400077c4270 */
[----:B------:R-:W-:Y:S02]  /*6e60*/  LOP3.LUT R16, R16, 0xfffffffe, RZ, 0xc0, !PT ;  /* 0xfffffffe10107812 */ /* 0x000fe400078ec0ff */
[----:B------:R-:W-:-:S04]  /*6e70*/  ISETP.LT.OR P6, PT, R153, 0x1, P6 ;  /* 0x000000019900780c */ /* 0x000fc800037c1670 */
[----:B------:R-:W-:Y:S02]  /*6e80*/  FSEL R210, R8, -INF , !P6 ;  /* 0xff80000008d27808 */ /* 0x000fe40007000000 */
[----:B------:R-:W-:Y:S01]  /*6e90*/  ISETP.GE.AND P6, PT, R176, 0x5a, PT ;  /* 0x0000005ab000780c */ /* 0x000fe20003fc6270 */
[----:B------:R-:W0:-:S12]  /*6ea0*/  SHFL.IDX PT, R8, R151, 0x1, 0x1c1f ;  /* 0x003c1f0097087f89 */ /* 0x000e1800000e0000 */
[----:B------:R-:W-:Y:S02]  /*6eb0*/  @P6 LOP3.LUT R16, R16, 0x1, RZ, 0xfc, !PT ;  /* 0x0000000110106812 */ /* 0x000fe400078efcff */
[----:B------:R-:W-:-:S04]  /*6ec0*/  ISETP.GT.AND P6, PT, R155, 0x59, !P6 ;  /* 0x000000599b00780c */ /* 0x000fc800077c4270 */
[----:B------:R-:W-:-:S04]  /*6ed0*/  ISETP.LT.OR P6, PT, R153, 0x5a, P6 ;  /* 0x0000005a9900780c */ /* 0x000fc800037c1670 */
[----:B------:R-:W-:Y:S02]  /*6ee0*/  FSEL R144, R165, -INF , !P6 ;  /* 0xff800000a5907808 */ /* 0x000fe40007000000 */
[----:B------:R-:W-:Y:S01]  /*6ef0*/  PLOP3.LUT P6, PT, PT, PT, UP0, 0x40, 0x0 ;  /* 0x000000000000781c */ /* 0x000fe20003fce808 */
[--C-:B0-----:R-:W-:Y:S02]  /*6f00*/  IMAD.IADD R133, R167, 0x1, R8.reuse ;  /* 0x00000001a7857824 */ /* 0x101fe400078e0208 */
[----:B------:R-:W-:-:S10]  /*6f10*/  IMAD.IADD R141, R177, 0x1, R8 ;  /* 0x00000001b18d7824 */ /* 0x000fd400078e0208 */
[----:B------:R-:W-:Y:S05]  /*6f20*/  @P6 BRA `(.L_x_1011) ;  /* 0x0000000000646947 */ /* 0x000fea0003800000 */
[----:B------:R-:W-:Y:S01]  /*6f30*/  ULDC UR5, c[0x0][0x2f0] ;  /* 0x0000bc0000057ab9 */ /* 0x000fe20000000800 */
[----:B------:R-:W-:Y:S01]  /*6f40*/  BSSY B0, `(.L_x_1012) ;  /* 0x0000014000007945 */ /* 0x000fe20003800000 */
[----:B------:R-:W-:-:S04]  /*6f50*/  IMAD R8, R17, UR5, R8 ;  /* 0x0000000511087c24 */ /* 0x000fc8000f8e0208 */
[----:B------:R-:W-:-:S05]  /*6f60*/  VIADD R143, R8, -UR10 ;  /* 0x8000000a088f7c36 */ /* 0x000fca0008000000 */
        /* <DEDUP_REMOVED lines=11> */
.L_x_1013:
[----:B------:R-:W-:Y:S02]  /*7020*/  ULDC UR5, c[0x0][0x9e4] ;  /* 0x0002790000057ab9 */ /* 0x000fe40000000800 */
[----:B------:R-:W-:-:S05]  /*7030*/  IMAD.U32 R145, RZ, RZ, UR5 ;  /* 0x00000005ff917e24 */ /* 0x000fca000f8e00ff */
[----:B------:R-:W-:-:S13]  /*7040*/  ISETP.NE.AND P6, PT, R145, 0x1, PT ;  /* 0x000000019100780c */ /* 0x000fda0003fc5270 */
[----:B------:R-:W0:Y:S02]  /*7050*/  @P6 LDC.64 R8, c[0x0][0x9e8] ;  /* 0x00027a00ff086b82 */ /* 0x000e240000000a00 */
[----:B0-----:R-:W-:-:S05]  /*7060*/  @P6 IMAD.HI.U32 R8, R143, R8, RZ ;  /* 0x000000088f086227 */ /* 0x001fca00078e00ff */
[----:B------:R-:W-:-:S07]  /*7070*/  @P6 SHF.R.U32.HI R143, RZ, R9, R8 ;  /* 0x00000009ff8f6219 */ /* 0x000fce0000011608 */
.L_x_1014:
[----:B------:R-:W-:Y:S05]  /*7080*/  BSYNC B0 ;  /* 0x0000000000007941 */ /* 0x000fea0003800000 */
.L_x_1012:
[----:B------:R-:W-:-:S05]  /*7090*/  IMAD R8, R143, R145, R178 ;  /* 0x000000918f087224 */ /* 0x000fca00078e02b2 */
[----:B------:R-:W-:Y:S02]  /*70a0*/  VIADDMNMX R133, R8, R145, R133, PT ;  /* 0x0000009108857246 */ /* 0x000fe40003800185 */
[----:B------:R-:W-:-:S07]  /*70b0*/  VIMNMX R141, R141, R8, !PT ;  /* 0x000000088d8d7248 */ /* 0x000fce0007fe0100 */
.L_x_1011:
[C---:B------:R-:W-:Y:S02]  /*70c0*/  ISETP.GT.AND P1, PT, R141.reuse, 0x1, !P1 ;  /* 0x000000018d00780c */ /* 0x040fe40004f24270 */
[----:B------:R-:W-:Y:S02]  /*70d0*/  ISETP.GT.AND P2, PT, R141, 0x8, !P2 ;  /* 0x000000088d00780c */ /* 0x000fe40005744270 */
[C---:B------:R-:W-:Y:S02]  /*70e0*/  ISETP.LT.OR P1, PT, R133.reuse, 0x2, P1 ;  /* 0x000000028500780c */ /* 0x040fe40000f21670 */
[----:B------:R-:W-:Y:S02]  /*70f0*/  ISETP.LT.OR P2, PT, R133, 0x9, P2 ;  /* 0x000000098500780c */ /* 0x000fe40001741670 */
[----:B------:R-:W-:Y:S02]  /*7100*/  FSEL R2, R2, -INF , !P1 ;  /* 0xff80000002027808 */ /* 0x000fe40004800000 */
[----:B------:R-:W-:-:S02]  /*7110*/  LOP3.LUT P1, RZ, R16, 0x4, RZ, 0xc0, !PT ;  /* 0x0000000410ff7812 */ /* 0x000fc4000782c0ff */
[----:B------:R-:W-:Y:S02]  /*7120*/  FSEL R172, R21, -INF , !P2 ;  /* 0xff80000015ac7808 */ /* 0x000fe40005000000 */
[----:B------:R-:W-:Y:S02]  /*7130*/  ISETP.GT.AND P1, PT, R141, 0x9, !P1 ;  /* 0x000000098d00780c */ /* 0x000fe40004f24270 */
[C---:B------:R-:W-:Y:S02]  /*7140*/  LOP3.LUT P2, RZ, R16.reuse, 0x40000, RZ, 0xc0, !PT ;  /* 0x0004000010ff7812 */ /* 0x040fe4000784c0ff */
[----:B------:R-:W-:Y:S02]  /*7150*/  ISETP.LT.OR P1, PT, R133, 0xa, P1 ;  /* 0x0000000a8500780c */ /* 0x000fe40000f21670 */
[----:B------:R-:W-:Y:S02]  /*7160*/  LOP3.LUT P6, RZ, R16, 0x20000, RZ, 0xc0, !PT ;  /* 0x0002000010ff7812 */ /* 0x000fe400078cc0ff */
[----:B------:R-:W-:-:S02]  /*7170*/  FSEL R176, R10, -INF , !P1 ;  /* 0xff8000000ab07808 */ /* 0x000fc40004800000 */
[----:B------:R-:W-:Y:S02]  /*7180*/  LOP3.LUT P1, RZ, R16, 0x8, RZ, 0xc0, !PT ;  /* 0x0000000810ff7812 */ /* 0x000fe4000782c0ff */
[----:B------:R-:W-:Y:S02]  /*7190*/  FMNMX.FTZ R9, R210, R14, !PT ;  /* 0x0000000ed2097209 */ /* 0x000fe40007810000 */
[----:B------:R-:W-:Y:S02]  /*71a0*/  ISETP.GT.AND P1, PT, R141, 0x10, !P1 ;  /* 0x000000108d00780c */ /* 0x000fe40004f24270 */
[----:B------:R-:W-:Y:S02]  /*71b0*/  FMNMX.FTZ R9, R206, R9, !PT ;  /* 0x00000009ce097209 */ /* 0x000fe40007810000 */
[----:B------:R-:W-:Y:S02]  /*71c0*/  ISETP.LT.OR P1, PT, R133, 0x11, P1 ;  /* 0x000000118500780c */ /* 0x000fe40000f21670 */
[----:B------:R-:W-:-:S02]  /*71d0*/  FMNMX.FTZ R9, R204, R9, !PT ;  /* 0x00000009cc097209 */ /* 0x000fc40007810000 */
[----:B------:R-:W-:Y:S02]  /*71e0*/  FSEL R178, R121, -INF , !P1 ;  /* 0xff80000079b27808 */ /* 0x000fe40004800000 */
[----:B------:R-:W-:Y:S02]  /*71f0*/  LOP3.LUT P1, RZ, R16, 0x10, RZ, 0xc0, !PT ;  /* 0x0000001010ff7812 */ /* 0x000fe4000782c0ff */
[----:B------:R-:W-:Y:S02]  /*7200*/  FMNMX.FTZ R9, R192, R9, !PT ;  /* 0x00000009c0097209 */ /* 0x000fe40007810000 */
[----:B------:R-:W-:Y:S02]  /*7210*/  ISETP.GT.AND P1, PT, R141, 0x11, !P1 ;  /* 0x000000118d00780c */ /* 0x000fe40004f24270 */
[----:B------:R-:W-:Y:S02]  /*7220*/  FMNMX.FTZ R9, R194, R9, !PT ;  /* 0x00000009c2097209 */ /* 0x000fe40007810000 */
[----:B------:R-:W-:-:S02]  /*7230*/  ISETP.LT.OR P1, PT, R133, 0x12, P1 ;  /* 0x000000128500780c */ /* 0x000fc40000f21670 */
[----:B------:R-:W-:Y:S02]  /*7240*/  FMNMX.FTZ R9, R196, R9, !PT ;  /* 0x00000009c4097209 */ /* 0x000fe40007810000 */
[----:B------:R-:W-:Y:S02]  /*7250*/  FSEL R180, R120, -INF , !P1 ;  /* 0xff80000078b47808 */ /* 0x000fe40004800000 */
        /* <DEDUP_REMOVED lines=24> */
[----:B------:R-:W-:Y:S02]  /*73e0*/  LOP3.LUT P1, RZ, R16, 0x4000, RZ, 0xc0, !PT ;  /* 0x0000400010ff7812 */ /* 0x000fe4000782c0ff */
[----:B------:R-:W-:Y:S02]  /*73f0*/  FMNMX.FTZ R9, R162, R9, !PT ;  /* 0x00000009a2097209 */ /* 0x000fe40007810000 */
[----:B------:R-:W-:Y:S02]  /*7400*/  ISETP.GT.AND P1, PT, R141, 0x28, !P1 ;  /* 0x000000288d00780c */ /* 0x000fe40004f24270 */
[----:B------:R-:W-:-:S02]  /*7410*/  FMNMX.FTZ R9, R166, R9, !PT ;  /* 0x00000009a6097209 */ /* 0x000fc40007810000 */
[----:B------:R-:W-:Y:S02]  /*7420*/  ISETP.LT.OR P1, PT, R133, 0x29, P1 ;  /* 0x000000298500780c */ /* 0x000fe40000f21670 */
[----:B------:R-:W-:Y:S02]  /*7430*/  FMNMX.FTZ R9, R152, R9, !PT ;  /* 0x0000000998097209 */ /* 0x000fe40007810000 */
[----:B------:R-:W-:Y:S02]  /*7440*/  FSEL R190, R126, -INF , !P1 ;  /* 0xff8000007ebe7808 */ /* 0x000fe40004800000 */
[----:B------:R-:W-:Y:S02]  /*7450*/  LOP3.LUT P1, RZ, R16, 0x2000, RZ, 0xc0, !PT ;  /* 0x0000200010ff7812 */ /* 0x000fe4000782c0ff */
[----:B------:R-:W-:Y:S02]  /*7460*/  FMNMX.FTZ R9, R150, R9, !PT ;  /* 0x0000000996097209 */ /* 0x000fe40007810000 */
[----:B------:R-:W-:-:S02]  /*7470*/  ISETP.GT.AND P1, PT, R141, 0x29, !P1 ;  /* 0x000000298d00780c */ /* 0x000fc40004f24270 */
[----:B------:R-:W-:Y:S02]  /*7480*/  FMNMX.FTZ R9, R148, R9, !PT ;  /* 0x0000000994097209 */ /* 0x000fe40007810000 */
[----:B------:R-:W-:Y:S02]  /*7490*/  ISETP.LT.OR P1, PT, R133, 0x2a, P1 ;  /* 0x0000002a8500780c */ /* 0x000fe40000f21670 */
[----:B------:R-:W-:Y:S02]  /*74a0*/  FMNMX.FTZ R9, R146, R9, !PT ;  /* 0x0000000992097209 */ /* 0x000fe40007810000 */
[----:B------:R-:W-:Y:S02]  /*74b0*/  FSEL R120, R127, -INF , !P1 ;  /* 0xff8000007f787808 */ /* 0x000fe40004800000 */
[----:B------:R-:W-:Y:S02]  /*74c0*/  LOP3.LUT P1, RZ, R16, 0x1000, RZ, 0xc0, !PT ;  /* 0x0000100010ff7812 */ /* 0x000fe4000782c0ff */
[----:B------:R-:W-:-:S02]  /*74d0*/  FMNMX.FTZ R9, R142, R9, !PT ;  /* 0x000000098e097209 */ /* 0x000fc40007810000 */
[----:B------:R-:W-:Y:S02]  /*74e0*/  ISETP.GT.AND P1, PT, R141, 0x30, !P1 ;  /* 0x000000308d00780c */ /* 0x000fe40004f24270 */
[----:B------:R-:W-:Y:S02]  /*74f0*/  FMNMX.FTZ R10, R144, R9, !PT ;  /* 0x00000009900a7209 */ /* 0x000fe40007810000 */
[----:B------:R-:W-:Y:S02]  /*7500*/  ISETP.LT.OR P1, PT, R133, 0x31, P1 ;  /* 0x000000318500780c */ /* 0x000fe40000f21670 */
[----:B------:R-:W-:Y:S01]  /*7510*/  LOP3.LUT P2, RZ, R16, 0x80, RZ, 0xc0, !PT ;  /* 0x0000008010ff7812 */ /* 0x000fe2000784c0ff */
[----:B------:R-:W0:Y:S01]  /*7520*/  SHFL.BFLY PT, R9, R10, 0x2, 0x1f ;  /* 0x0c401f000a097f89 */ /* 0x000e2200000e0000 */
[----:B------:R-:W-:Y:S02]  /*7530*/  FSEL R128, R128, -INF , !P1 ;  /* 0xff80000080807808 */ /* 0x000fe40004800000 */
[----:B------:R-:W-:-:S02]  /*7540*/  LOP3.LUT P1, RZ, R16, 0x800, RZ, 0xc0, !PT ;  /* 0x0000080010ff7812 */ /* 0x000fc4000782c0ff */
[----:B------:R-:W-:Y:S02]  /*7550*/  LOP3.LUT P6, RZ, R16, 0x40, RZ, 0xc0, !PT ;  /* 0x0000004010ff7812 */ /* 0x000fe400078cc0ff */
[C---:B------:R-:W-:Y:S02]  /*7560*/  ISETP.GT.AND P1, PT, R141.reuse, 0x31, !P1 ;  /* 0x000000318d00780c */ /* 0x040fe40004f24270 */
[----:B------:R-:W-:Y:S02]  /*7570*/  ISETP.GT.AND P3, PT, R141, 0x50, !P3 ;  /* 0x000000508d00780c */ /* 0x000fe40005f64270 */
[----:B------:R-:W-:Y:S02]  /*7580*/  ISETP.LT.OR P1, PT, R133, 0x32, P1 ;  /* 0x000000328500780c */ /* 0x000fe40000f21670 */
[----:B------:R-:W-:Y:S02]  /*7590*/  ISETP.GT.AND P4, PT, R141, 0x51, !P4 ;  /* 0x000000518d00780c */ /* 0x000fe40006784270 */
[----:B------:R-:W-:-:S02]  /*75a0*/  FSEL R122, R129, -INF , !P1 ;  /* 0xff800000817a7808 */ /* 0x000fc40004800000 */
[----:B------:R-:W-:Y:S02]  /*75b0*/  LOP3.LUT P1, RZ, R16, 0x400, RZ, 0xc0, !PT ;  /* 0x0000040010ff7812 */ /* 0x000fe4000782c0ff */
[----:B------:R-:W-:Y:S02]  /*75c0*/  ISETP.LT.OR P3, PT, R133, 0x51, P3 ;  /* 0x000000518500780c */ /* 0x000fe40001f61670 */
[C---:B------:R-:W-:Y:S02]  /*75d0*/  ISETP.GT.AND P1, PT, R141.reuse, 0x38, !P1 ;  /* 0x000000388d00780c */ /* 0x040fe40004f24270 */
[----:B------:R-:W-:Y:S02]  /*75e0*/  ISETP.GT.AND P5, PT, R141, 0x58, !P5 ;  /* 0x000000588d00780c */ /* 0x000fe40006fa4270 */
[----:B------:R-:W-:Y:S02]  /*75f0*/  ISETP.LT.OR P1, PT, R133, 0x39, P1 ;  /* 0x000000398500780c */ /* 0x000fe40000f21670 */
[----:B0-----:R-:W-:-:S02]  /*7600*/  FMNMX.FTZ R121, R10, R9, !PT ;  /* 0x000000090a797209 */ /* 0x001fc40007810000 */
[----:B------:R-:W-:Y:S01]  /*7610*/  FSEL R130, R130, -INF , !P1 ;  /* 0xff80000082827808 */ /* 0x000fe20004800000 */
[----:B------:R-:W0:Y:S01]  /*7620*/  LDC R9, c[0x0][0x988] ;  /* 0x00026200ff097b82 */ /* 0x000e220000000800 */
[----:B------:R-:W-:Y:S01]  /*7630*/  LOP3.LUT P1, RZ, R16, 0x200, RZ, 0xc0, !PT ;  /* 0x0000020010ff7812 */ /* 0x000fe2000782c0ff */
[----:B------:R-:W1:Y:S01]  /*7640*/  SHFL.BFLY PT, R8, R121, 0x1, 0x1f ;  /* 0x0c201f0079087f89 */ /* 0x000e6200000e0000 */
[----:B------:R-:W-:Y:S02]  /*7650*/  ISETP.LT.OR P4, PT, R133, 0x52, P4 ;  /* 0x000000528500780c */ /* 0x000fe40002781670 */
[----:B------:R-:W-:Y:S02]  /*7660*/  ISETP.GT.AND P1, PT, R141, 0x39, !P1 ;  /* 0x000000398d00780c */ /* 0x000fe40004f24270 */
[----:B------:R-:W-:Y:S02]  /*7670*/  FSEL R134, R134, -INF , !P3 ;  /* 0xff80000086867808 */ /* 0x000fe40005800000 */
[----:B------:R-:W-:-:S02]  /*7680*/  ISETP.LT.OR P1, PT, R133, 0x3a, P1 ;  /* 0x0000003a8500780c */ /* 0x000fc40000f21670 */
[----:B------:R-:W-:Y:S02]  /*7690*/  ISETP.LT.OR P5, PT, R133, 0x59, P5 ;  /* 0x000000598500780c */ /* 0x000fe40002fa1670 */
[----:B------:R-:W-:Y:S02]  /*76a0*/  FSEL R124, R131, -INF , !P1 ;  /* 0xff800000837c7808 */ /* 0x000fe40004800000 */
[----:B------:R-:W-:Y:S02]  /*76b0*/  LOP3.LUT P1, RZ, R16, 0x100, RZ, 0xc0, !PT ;  /* 0x0000010010ff7812 */ /* 0x000fe4000782c0ff */
[----:B------:R-:W-:Y:S02]  /*76c0*/  FSEL R136, R136, -INF , !P4 ;  /* 0xff80000088887808 */ /* 0x000fe40006000000 */
[----:B------:R-:W-:-:S04]  /*76d0*/  ISETP.GT.AND P1, PT, R141, 0x40, !P1 ;  /* 0x000000408d00780c */ /* 0x000fc80004f24270 */
[----:B------:R-:W-:Y:S02]  /*76e0*/  ISETP.LT.OR P1, PT, R133, 0x41, P1 ;  /* 0x000000418500780c */ /* 0x000fe40000f21670 */
[----:B-1----:R-:W-:Y:S02]  /*76f0*/  FMNMX.FTZ R8, R121, R8, !PT ;  /* 0x0000000879087209 */ /* 0x002fe40007810000 */
[----:B------:R-:W-:Y:S02]  /*7700*/  FSEL R126, R135, -INF , !P1 ;  /* 0xff800000877e7808 */ /* 0x000fe40004800000 */
[----:B------:R-:W-:Y:S01]  /*7710*/  ISETP.GT.AND P1, PT, R141, 0x41, !P2 ;  /* 0x000000418d00780c */ /* 0x000fe20005724270 */
[----:B0-----:R-:W-:Y:S01]  /*7720*/  FMUL.FTZ R129, R8, R9 ;  /* 0x0000000908817220 */ /* 0x001fe20000410000 */
[----:B------:R-:W-:Y:S02]  /*7730*/  LOP3.LUT P2, RZ, R16, 0x20, RZ, 0xc0, !PT ;  /* 0x0000002010ff7812 */ /* 0x000fe4000784c0ff */
[----:B------:R-:W-:-:S02]  /*7740*/  ISETP.LT.OR P1, PT, R133, 0x42, P1 ;  /* 0x000000428500780c */ /* 0x000fc40000f21670 */
[----:B------:R-:W-:Y:S02]  /*7750*/  ISETP.GT.AND P2, PT, R141, 0x49, !P2 ;  /* 0x000000498d00780c */ /* 0x000fe40005744270 */
[----:B------:R-:W-:Y:S02]  /*7760*/  FSEL R170, R137, -INF , !P1 ;  /* 0xff80000089aa7808 */ /* 0x000fe40004800000 */
[----:B------:R-:W-:Y:S02]  /*7770*/  ISETP.GT.AND P1, PT, R141, 0x48, !P6 ;  /* 0x000000488d00780c */ /* 0x000fe40007724270 */
[----:B------:R-:W-:Y:S02]  /*7780*/  LOP3.LUT P6, RZ, R16, 0x2, RZ, 0xc0, !PT ;  /* 0x0000000210ff7812 */ /* 0x000fe400078cc0ff */
[C---:B------:R-:W-:Y:S02]  /*7790*/  ISETP.LT.OR P1, PT, R133.reuse, 0x49, P1 ;  /* 0x000000498500780c */ /* 0x040fe40000f21670 */
[----:B------:R-:W-:-:S02]  /*77a0*/  ISETP.LT.OR P2, PT, R133, 0x4a, P2 ;  /* 0x0000004a8500780c */ /* 0x000fc40001741670 */
[----:B------:R-:W-:Y:S02]  /*77b0*/  FSEL R140, R140, -INF , !P1 ;  /* 0xff8000008c8c7808 */ /* 0x000fe40004800000 */
[----:B------:R-:W-:Y:S02]  /*77c0*/  ISETP.GT.AND P1, PT, R141, RZ, !P6 ;  /* 0x000000ff8d00720c */ /* 0x000fe40007724270 */
[----:B------:R-:W-:Y:S02]  /*77d0*/  LOP3.LUT P6, RZ, R16, 0x1, RZ, 0xc0, !PT ;  /* 0x0000000110ff7812 */ /* 0x000fe400078cc0ff */
[----:B------:R-:W-:Y:S02]  /*77e0*/  ISETP.LT.OR P1, PT, R133, 0x1, P1 ;  /* 0x000000018500780c */ /* 0x000fe40000f21670 */
[----:B------:R-:W-:Y:S02]  /*77f0*/  ISETP.GT.AND P6, PT, R141, 0x59, !P6 ;  /* 0x000000598d00780c */ /* 0x000fe400077c4270 */
[----:B------:R-:W-:-:S02]  /*7800*/  FSEL R208, R0, -INF , !P1 ;  /* 0xff80000000d07808 */ /* 0x000fc40004800000 */
[----:B------:R-:W-:Y:S02]  /*7810*/  FSETP.NEU.FTZ.AND P1, PT, R8, -INF , PT ;  /* 0xff8000000800780b */ /* 0x000fe40003f3d000 */
[----:B------:R-:W-:Y:S02]  /*7820*/  FMNMX.FTZ R21, R208, R15, !PT ;  /* 0x0000000fd0157209 */ /* 0x000fe40007810000 */
[----:B------:R-:W-:Y:S02]  /*7830*/  FSEL R129, R129, RZ, P1 ;  /* 0x000000ff81817208 */ /* 0x000fe40000800000 */
[----:B------:R-:W-:Y:S02]  /*7840*/  FMNMX.FTZ R121, R2, R21, !PT ;  /* 0x0000001502797209 */ /* 0x000fe40007810000 */
[----:B------:R-:W-:Y:S01]  /*7850*/  ISETP.LT.OR P6, PT, R133, 0x5a, P6 ;  /* 0x0000005a8500780c */ /* 0x000fe200037c1670 */
[--C-:B------:R-:W-:Y:S01]  /*7860*/  FFMA.FTZ R198, R198, R9, -R129.reuse ;  /* 0x00000009c6c67223 */ /* 0x100fe20000010881 */
[----:B------:R-:W-:Y:S01]  /*7870*/  FMNMX.FTZ R121, R172, R121, !PT ;  /* 0x00000079ac797209 */ /* 0x000fe20007810000 */
[-CC-:B------:R-:W-:Y:S01]  /*7880*/  FFMA.FTZ R0, R194, R9.reuse, -R129.reuse ;  /* 0x00000009c2007223 */ /* 0x180fe20000010881 */
[-CC-:B------:R-:W-:Y:S01]  /*7890*/  FFMA.FTZ R10, R168, R9.reuse, -R129.reuse ;  /* 0x00000009a80a7223 */ /* 0x180fe20000010881 */
[----:B------:R-:W-:Y:S01]  /*78a0*/  FSEL R168, R139, -INF , !P6 ;  /* 0xff8000008ba87808 */ /* 0x000fe20007000000 */
[--C-:B------:R-:W-:Y:S01]  /*78b0*/  FFMA.FTZ R210, R210, R9, -R129.reuse ;  /* 0x00000009d2d27223 */ /* 0x100fe20000010881 */
[----:B------:R-:W-:Y:S01]  /*78c0*/  FMNMX.FTZ R121, R176, R121, !PT ;  /* 0x00000079b0797209 */ /* 0x000fe20007810000 */
[--C-:B------:R-:W-:Y:S01]  /*78d0*/  FFMA.FTZ R206, R206, R9, -R129.reuse ;  /* 0x00000009cece7223 */ /* 0x100fe20000010881 */
[----:B------:R-:W-:Y:S01]  /*78e0*/  FSEL R145, R8, RZ, P1 ;  /* 0x000000ff08917208 */ /* 0x000fe20000800000 */
[----:B------:R-:W-:Y:S01]  /*78f0*/  MUFU.EX2 R21, R210 ;  /* 0x000000d200157308 */ /* 0x000fe20000000800 */
[----:B------:R-:W-:Y:S01]  /*7900*/  FMNMX.FTZ R121, R178, R121, !PT ;  /* 0x00000079b2797209 */ /* 0x000fe20007810000 */
[-CC-:B------:R-:W-:Y:S01]  /*7910*/  FFMA.FTZ R194, R196, R9.reuse, -R129.reuse ;  /* 0x00000009c4c27223 */ /* 0x180fe20000010881 */
[-CC-:B------:R-:W-:Y:S01]  /*7920*/  FFMA.FTZ R135, R158, R9.reuse, -R129.reuse ;  /* 0x000000099e877223 */ /* 0x180fe20000010881 */
[--C-:B------:R-:W-:Y:S01]  /*7930*/  FFMA.FTZ R204, R204, R9, -R129.reuse ;  /* 0x00000009cccc7223 */ /* 0x100fe20000010881 */
[----:B------:R-:W-:Y:S01]  /*7940*/  FMNMX.FTZ R123, R180, R121, !PT ;  /* 0x00000079b47b7209 */ /* 0x000fe20007810000 */
[-CC-:B------:R-:W-:Y:S01]  /*7950*/  FFMA.FTZ R192, R192, R9.reuse, -R129.reuse ;  /* 0x00000009c0c07223 */ /* 0x180fe20000010881 */
[--C-:B------:R-:W-:Y:S01]  /*7960*/  FFMA.FTZ R196, R200, R9, -R129.reuse ;  /* 0x00000009c8c47223 */ /* 0x100fe20000010881 */
[----:B------:R-:W-:Y:S01]  /*7970*/  MUFU.EX2 R206, R206 ;  /* 0x000000ce00ce7308 */ /* 0x000fe20000000800 */
[----:B------:R-:W-:Y:S01]  /*7980*/  FMNMX.FTZ R123, R182, R123, !PT ;  /* 0x0000007bb67b7209 */ /* 0x000fe20007810000 */
[-CC-:B------:R-:W-:Y:S01]  /*7990*/  FFMA.FTZ R202, R202, R9.reuse, -R129.reuse ;  /* 0x00000009caca7223 */ /* 0x180fe20000010881 */
[-CC-:B------:R-:W-:Y:S01]  /*79a0*/  FFMA.FTZ R137, R162, R9.reuse, -R129.reuse ;  /* 0x00000009a2897223 */ /* 0x180fe20000010881 */
[--C-:B------:R-:W-:Y:S01]  /*79b0*/  FFMA.FTZ R158, R166, R9, -R129.reuse ;  /* 0x00000009a69e7223 */ /* 0x100fe20000010881 */
[----:B------:R-:W-:Y:S01]  /*79c0*/  FMNMX.FTZ R123, R184, R123, !PT ;  /* 0x0000007bb87b7209 */ /* 0x000fe20007810000 */
[-CC-:B------:R-:W-:Y:S01]  /*79d0*/  FFMA.FTZ R150, R150, R9.reuse, -R129.reuse ;  /* 0x0000000996967223 */ /* 0x180fe20000010881 */
[-CC-:B------:R-:W-:Y:S01]  /*79e0*/  FFMA.FTZ R141, R148, R9.reuse, -R129.reuse ;  /* 0x00000009948d7223 */ /* 0x180fe20000010881 */
[--C-:B------:R-:W-:Y:S01]  /*79f0*/  FFMA.FTZ R146, R146, R9, -R129.reuse ;  /* 0x0000000992927223 */ /* 0x100fe20000010881 */
[----:B------:R-:W-:Y:S01]  /*7a00*/  FMNMX.FTZ R123, R186, R123, !PT ;  /* 0x0000007bba7b7209 */ /* 0x000fe20007810000 */
[----:B------:R-:W-:Y:S01]  /*7a10*/  FFMA.FTZ R142, R142, R9, -R129 ;  /* 0x000000098e8e7223 */ /* 0x000fe20000010881 */
[----:B------:R-:W-:Y:S02]  /*7a20*/  MUFU.EX2 R121, R204 ;  /* 0x000000cc00797308 */ /* 0x000fe40000000800 */
[----:B------:R-:W-:-:S04]  /*7a30*/  FMNMX.FTZ R125, R188, R123, !PT ;  /* 0x0000007bbc7d7209 */ /* 0x000fc80007810000 */
[----:B------:R-:W-:Y:S02]  /*7a40*/  FMNMX.FTZ R125, R190, R125, !PT ;  /* 0x0000007dbe7d7209 */ /* 0x000fe40007810000 */
[----:B------:R-:W-:Y:S02]  /*7a50*/  MUFU.EX2 R123, R0 ;  /* 0x00000000007b7308 */ /* 0x000fe40000000800 */
[----:B------:R-:W-:-:S04]  /*7a60*/  FMNMX.FTZ R125, R120, R125, !PT ;  /* 0x0000007d787d7209 */ /* 0x000fc80007810000 */
[----:B------:R-:W-:Y:S02]  /*7a70*/  FMNMX.FTZ R125, R128, R125, !PT ;  /* 0x0000007d807d7209 */ /* 0x000fe40007810000 */
[----:B------:R-:W-:Y:S02]  /*7a80*/  MUFU.EX2 R192, R192 ;  /* 0x000000c000c07308 */ /* 0x000fe40000000800 */
[----:B------:R-:W-:-:S04]  /*7a90*/  FMNMX.FTZ R127, R122, R125, !PT ;  /* 0x0000007d7a7f7209 */ /* 0x000fc80007810000 */
[----:B------:R-:W-:Y:S02]  /*7aa0*/  FMNMX.FTZ R127, R130, R127, !PT ;  /* 0x0000007f827f7209 */ /* 0x000fe40007810000 */
[----:B------:R0:W-:Y:S02]  /*7ab0*/  MUFU.EX2 R125, R198 ;  /* 0x000000c6007d7308 */ /* 0x0001e40000000800 */
[----:B------:R-:W-:-:S04]  /*7ac0*/  FMNMX.FTZ R127, R124, R127, !PT ;  /* 0x0000007f7c7f7209 */ /* 0x000fc80007810000 */
[----:B------:R-:W-:Y:S02]  /*7ad0*/  FMNMX.FTZ R127, R126, R127, !PT ;  /* 0x0000007f7e7f7209 */ /* 0x000fe40007810000 */
[----:B------:R-:W-:Y:S01]  /*7ae0*/  MUFU.EX2 R194, R194 ;  /* 0x000000c200c27308 */ /* 0x000fe20000000800 */
[----:B0-----:R-:W-:Y:S01]  /*7af0*/  FSEL R198, R132, -INF , !P2 ;  /* 0xff80000084c67808 */ /* 0x001fe20005000000 */
[--C-:B------:R-:W-:Y:S01]  /*7b00*/  FFMA.FTZ R132, R174, R9, -R129.reuse ;  /* 0x00000009ae847223 */ /* 0x100fe20000010881 */
[----:B------:R-:W-:Y:S02]  /*7b10*/  FMNMX.FTZ R131, R170, R127, !PT ;  /* 0x0000007faa837209 */ /* 0x000fe40007810000 */
[----:B------:R-:W-:Y:S01]  /*7b20*/  FSEL R174, R138, -INF , !P5 ;  /* 0xff8000008aae7808 */ /* 0x000fe20006800000 */
[----:B------:R-:W-:Y:S01]  /*7b30*/  FFMA.FTZ R138, R164, R9, -R129 ;  /* 0x00000009a48a7223 */ /* 0x000fe20000010881 */
[----:B------:R-:W-:Y:S01]  /*7b40*/  FMNMX.FTZ R131, R140, R131, !PT ;  /* 0x000000838c837209 */ /* 0x000fe20007810000 */
[----:B------:R-:W-:Y:S03]  /*7b50*/  MUFU.EX2 R196, R196 ;  /* 0x000000c400c47308 */ /* 0x000fe60000000800 */
[----:B------:R-:W-:-:S04]  /*7b60*/  FMNMX.FTZ R131, R198, R131, !PT ;  /* 0x00000083c6837209 */ /* 0x000fc80007810000 */
[----:B------:R-:W-:Y:S01]  /*7b70*/  FMNMX.FTZ R131, R134, R131, !PT ;  /* 0x0000008386837209 */ /* 0x000fe20007810000 */
[----:B------:R-:W-:Y:S03]  /*7b80*/  MUFU.EX2 R127, R202 ;  /* 0x000000ca007f7308 */ /* 0x000fe60000000800 */
[----:B------:R-:W-:-:S04]  /*7b90*/  FMNMX.FTZ R133, R136, R131, !PT ;  /* 0x0000008388857209 */ /* 0x000fc80007810000 */
[----:B------:R-:W-:Y:S01]  /*7ba0*/  FMNMX.FTZ R133, R174, R133, !PT ;  /* 0x00000085ae857209 */ /* 0x000fe20007810000 */
[----:B------:R0:W-:Y:S03]  /*7bb0*/  MUFU.EX2 R131, R10 ;  /* 0x0000000a00837308 */ /* 0x0001e60000000800 */
[----:B------:R-:W-:Y:S01]  /*7bc0*/  FMNMX.FTZ R0, R168, R133, !PT ;  /* 0x00000085a8007209 */ /* 0x000fe20007810000 */
[-CC-:B------:R-:W-:Y:S01]  /*7bd0*/  FFMA.FTZ R133, R154, R9.reuse, -R129.reuse ;  /* 0x000000099a857223 */ /* 0x180fe20000010881 */
[-CC-:B------:R-:W-:Y:S01]  /*7be0*/  FFMA.FTZ R154, R156, R9.reuse, -R129.reuse ;  /* 0x000000099c9a7223 */ /* 0x180fe20000010881 */
[--C-:B------:R-:W-:Y:S02]  /*7bf0*/  FFMA.FTZ R156, R160, R9, -R129.reuse ;  /* 0x00000009a09c7223 */ /* 0x100fe40000010881 */
[----:B------:R-:W0:Y:S01]  /*7c00*/  SHFL.BFLY PT, R139, R0, 0x2, 0x1f ;  /* 0x0c401f00008b7f89 */ /* 0x000e2200000e0000 */
[----:B------:R-:W-:Y:S08]  /*7c10*/  MUFU.EX2 R132, R132 ;  /* 0x0000008400847308 */ /* 0x000ff00000000800 */
[----:B------:R-:W-:Y:S08]  /*7c20*/  MUFU.EX2 R138, R138 ;  /* 0x0000008a008a7308 */ /* 0x000ff00000000800 */
[----:B------:R-:W-:Y:S01]  /*7c30*/  MUFU.EX2 R133, R133 ;  /* 0x0000008500857308 */ /* 0x000fe20000000800 */
[----:B0-----:R-:W-:Y:S01]  /*7c40*/  FMNMX.FTZ R10, R0, R139, !PT ;  /* 0x0000008b000a7209 */ /* 0x001fe20007810000 */
[----:B------:R-:W-:Y:S01]  /*7c50*/  FADD.FTZ R0, -R145, R14 ;  /* 0x0000000e91007221 */ /* 0x000fe20000010100 */
[-CC-:B------:R-:W-:Y:S01]  /*7c60*/  FFMA.FTZ R139, R152, R9.reuse, -R129.reuse ;  /* 0x00000009988b7223 */ /* 0x180fe20000010881 */
[----:B------:R-:W-:-:S04]  /*7c70*/  FFMA.FTZ R129, R144, R9, -R129 ;  /* 0x0000000990817223 */ /* 0x000fc80000010881 */
[----:B------:R-:W-:Y:S01]  /*7c80*/  MUFU.EX2 R154, R154 ;  /* 0x0000009a009a7308 */ /* 0x000fe20000000800 */
[----:B------:R-:W0:Y:S01]  /*7c90*/  SHFL.BFLY PT, R143, R10, 0x1, 0x1f ;  /* 0x0c201f000a8f7f89 */ /* 0x000e2200000e0000 */
[----:B------:R-:W-:-:S06]  /*7ca0*/  FMUL.FTZ R0, R0, R9 ;  /* 0x0000000900007220 */ /* 0x000fcc0000410000 */
[----:B------:R-:W1:Y:S08]  /*7cb0*/  MUFU.EX2 R0, R0 ;  /* 0x0000000000007308 */ /* 0x000e700000000800 */
[----:B------:R-:W-:Y:S08]  /*7cc0*/  MUFU.EX2 R135, R135 ;  /* 0x0000008700877308 */ /* 0x000ff00000000800 */
[----:B------:R-:W-:Y:S01]  /*7cd0*/  MUFU.EX2 R156, R156 ;  /* 0x0000009c009c7308 */ /* 0x000fe20000000800 */
[----:B0-----:R-:W-:-:S04]  /*7ce0*/  FMNMX.FTZ R10, R10, R143, !PT ;  /* 0x0000008f0a0a7209 */ /* 0x001fc80007810000 */
[C---:B------:R-:W-:Y:S01]  /*7cf0*/  FSETP.NEU.FTZ.AND P1, PT, R10.reuse, -INF , PT ;  /* 0xff8000000a00780b */ /* 0x040fe20003f3d000 */
[----:B------:R-:W-:Y:S02]  /*7d00*/  FMUL.FTZ R143, R10, R9 ;  /* 0x000000090a8f7220 */ /* 0x000fe40000410000 */
[----:B------:R-:W-:Y:S03]  /*7d10*/  MUFU.EX2 R137, R137 ;  /* 0x0000008900897308 */ /* 0x000fe60000000800 */
[----:B------:R-:W-:-:S05]  /*7d20*/  FSEL R143, R143, RZ, P1 ;  /* 0x000000ff8f8f7208 */ /* 0x000fca0000800000 */
[-CC-:B------:R-:W-:Y:S01]  /*7d30*/  FFMA.FTZ R14, R2, R9.reuse, -R143.reuse ;  /* 0x00000009020e7223 */ /* 0x180fe2000001088f */
[----:B------:R-:W-:Y:S01]  /*7d40*/  FSEL R2, R10, RZ, P1 ;  /* 0x000000ff0a027208 */ /* 0x000fe20000800000 */
[-CC-:B------:R-:W-:Y:S01]  /*7d50*/  FFMA.FTZ R189, R208, R9.reuse, -R143.reuse ;  /* 0x00000009d0bd7223 */ /* 0x180fe2000001088f */
[-CC-:B------:R-:W-:Y:S01]  /*7d60*/  FFMA.FTZ R191, R172, R9.reuse, -R143.reuse ;  /* 0x00000009acbf7223 */ /* 0x180fe2000001088f */
[-CC-:B------:R-:W-:Y:S01]  /*7d70*/  FFMA.FTZ R144, R176, R9.reuse, -R143.reuse ;  /* 0x00000009b0907223 */ /* 0x180fe2000001088f */
[-C--:B------:R-:W-:Y:S01]  /*7d80*/  FFMA.FTZ R185, R178, R9.reuse, -R143 ;  /* 0x00000009b2b97223 */ /* 0x080fe2000001088f */
[----:B------:R-:W-:Y:S01]  /*7d90*/  FADD.FTZ R2, -R2, R15 ;  /* 0x0000000f02027221 */ /* 0x000fe20000010100 */
[----:B------:R-:W-:Y:S01]  /*7da0*/  MUFU.EX2 R14, R14 ;  /* 0x0000000e000e7308 */ /* 0x000fe20000000800 */
[-C--:B------:R-:W-:Y:S01]  /*7db0*/  FFMA.FTZ R148, R180, R9.reuse, -R143 ;  /* 0x00000009b4947223 */ /* 0x080fe2000001088f */
[----:B-1----:R-:W-:Y:S01]  /*7dc0*/  FFMA.FTZ R15, R0, R6, R21 ;  /* 0x00000006000f7223 */ /* 0x002fe20000010015 */
[-C--:B------:R-:W-:Y:S01]  /*7dd0*/  FMUL.FTZ R2, R2, R9.reuse ;  /* 0x0000000902027220 */ /* 0x080fe20000410000 */
[-CC-:B------:R-:W-:Y:S01]  /*7de0*/  FFMA.FTZ R187, R182, R9.reuse, -R143.reuse ;  /* 0x00000009b6bb7223 */ /* 0x180fe2000001088f */
[-C--:B------:R-:W-:Y:S01]  /*7df0*/  FFMA.FTZ R177, R128, R9.reuse, -R143 ;  /* 0x0000000980b17223 */ /* 0x080fe2000001088f */
[----:B------:R-:W-:Y:S01]  /*7e00*/  FADD.FTZ R6, R206, R15 ;  /* 0x0000000fce067221 */ /* 0x000fe20000010000 */
        /* <DEDUP_REMOVED lines=17> */
[----:B------:R-:W1:Y:S01]  /*7f20*/  MUFU.EX2 R191, R191 ;  /* 0x000000bf00bf7308 */ /* 0x000e620000000800 */
[----:B------:R-:W-:-:S07]  /*7f30*/  FFMA.FTZ R143, R168, R9, -R143 ;  /* 0x00000009a88f7223 */ /* 0x000fce000001088f */
[----:B------:R-:W2:Y:S01]  /*7f40*/  MUFU.EX2 R144, R144 ;  /* 0x0000009000907308 */ /* 0x000ea20000000800 */
[----:B0-----:R-:W-:-:S04]  /*7f50*/  FFMA.FTZ R3, R2, R3, R189 ;  /* 0x0000000302037223 */ /* 0x001fc800000100bd */
[----:B------:R-:W-:Y:S01]  /*7f60*/  FADD.FTZ R128, R14, R3 ;  /* 0x000000030e807221 */ /* 0x000fe20000010000 */
[----:B------:R-:W-:Y:S02]  /*7f70*/  FADD.FTZ R3, R121, R6 ;  /* 0x0000000679037221 */ /* 0x000fe40000010000 */
[----:B------:R-:W0:Y:S01]  /*7f80*/  MUFU.EX2 R185, R185 ;  /* 0x000000b900b97308 */ /* 0x000e220000000800 */
[----:B-1----:R-:W-:Y:S01]  /*7f90*/  FADD.FTZ R15, R191, R128 ;  /* 0x00000080bf0f7221 */ /* 0x002fe20000010000 */
[----:B------:R-:W-:-:S04]  /*7fa0*/  FADD.FTZ R6, R192, R3 ;  /* 0x00000003c0067221 */ /* 0x000fc80000010000 */
[----:B------:R-:W-:Y:S02]  /*7fb0*/  FADD.FTZ R3, R123, R6 ;  /* 0x000000067b037221 */ /* 0x000fe40000010000 */
[----:B------:R-:W1:Y:S01]  /*7fc0*/  MUFU.EX2 R148, R148 ;  /* 0x0000009400947308 */ /* 0x000e620000000800 */
[----:B--2---:R-:W-:Y:S01]  /*7fd0*/  FADD.FTZ R128, R144, R15 ;  /* 0x0000000f90807221 */ /* 0x004fe20000010000 */
[----:B------:R-:W-:-:S04]  /*7fe0*/  FADD.FTZ R6, R194, R3 ;  /* 0x00000003c2067221 */ /* 0x000fc80000010000 */
[----:B------:R-:W-:Y:S02]  /*7ff0*/  FADD.FTZ R3, R125, R6 ;  /* 0x000000067d037221 */ /* 0x000fe40000010000 */
[----:B------:R-:W2:Y:S01]  /*8000*/  MUFU.EX2 R187, R187 ;  /* 0x000000bb00bb7308 */ /* 0x000ea20000000800 */
[----:B0-----:R-:W-:Y:S01]  /*8010*/  FADD.FTZ R15, R185, R128 ;  /* 0x00000080b90f7221 */ /* 0x001fe20000010000 */
[----:B------:R-:W-:-:S04]  /*8020*/  FADD.FTZ R6, R196, R3 ;  /* 0x00000003c4067221 */ /* 0x000fc80000010000 */
        /* <DEDUP_REMOVED lines=61> */
.L_x_1015:
[----:B------:R-:W0:Y:S01]  /*8400*/  S2UR UR5, SR_CgaCtaId ;  /* 0x00000000000579c3 */ /* 0x000e220000008800 */
[----:B------:R-:W-:Y:S01]  /*8410*/  UIADD3 UR14, UR14, 0x30860, URZ ;  /* 0x000308600e0e7890 */ /* 0x000fe2000fffe03f */
[----:B------:R-:W-:Y:S01]  /*8420*/  ISETP.GT.AND P1, PT, R20, UR61, PT ;  /* 0x0000003d14007c0c */ /* 0x000fe2000bf24270 */
[----:B------:R-:W-:Y:S01]  /*8430*/  UMOV UR6, UR4 ;  /* 0x0000000400067c82 */ /* 0x000fe20008000000 */
[----:B------:R-:W-:Y:S01]  /*8440*/  F2FP.BF16.F32.PACK_AB R189, R14, R189 ;  /* 0x000000bd0ebd723e */ /* 0x000fe200000010ff */
[----:B------:R-:W-:Y:S01]  /*8450*/  VIADD R20, R20, 0xffffffff ;  /* 0xffffffff14147836 */ /* 0x000fe20000000000 */
[----:B------:R-:W-:Y:S01]  /*8460*/  F2FP.BF16.F32.PACK_AB R188, R206, R21 ;  /* 0x00000015cebc723e */ /* 0x000fe200000010ff */
[----:B------:R-:W-:Y:S01]  /*8470*/  IMAD.MOV.U32 R15, RZ, RZ, R10 ;  /* 0x000000ffff0f7224 */ /* 0x000fe200078e000a */
[----:B------:R-:W-:Y:S01]  /*8480*/  F2FP.BF16.F32.PACK_AB R190, R192, R121 ;  /* 0x00000079c0be723e */ /* 0x000fe200000010ff */
[----:B------:R-:W-:Y:S01]  /*8490*/  IMAD.MOV.U32 R14, RZ, RZ, R8 ;  /* 0x000000ffff0e7224 */ /* 0x000fe200078e0008 */
[----:B------:R-:W-:-:S02]  /*84a0*/  F2FP.BF16.F32.PACK_AB R191, R144, R191 ;  /* 0x000000bf90bf723e */ /* 0x000fc400000010ff */
[----:B------:R-:W-:Y:S02]  /*84b0*/  F2FP.BF16.F32.PACK_AB R184, R194, R123 ;  /* 0x0000007bc2b8723e */ /* 0x000fe400000010ff */
[----:B------:R-:W-:Y:S02]  /*84c0*/  F2FP.BF16.F32.PACK_AB R185, R148, R185 ;  /* 0x000000b994b9723e */ /* 0x000fe400000010ff */
[----:B------:R-:W-:Y:S02]  /*84d0*/  F2FP.BF16.F32.PACK_AB R186, R196, R125 ;  /* 0x0000007dc4ba723e */ /* 0x000fe400000010ff */
[----:B------:R-:W-:Y:S02]  /*84e0*/  F2FP.BF16.F32.PACK_AB R187, R152, R187 ;  /* 0x000000bb98bb723e */ /* 0x000fe400000010ff */
[----:B------:R-:W-:Y:S02]  /*84f0*/  F2FP.BF16.F32.PACK_AB R180, R132, R127 ;  /* 0x0000007f84b4723e */ /* 0x000fe400000010ff */
[----:B------:R-:W-:Y:S01]  /*8500*/  F2FP.BF16.F32.PACK_AB R181, R160, R181 ;  /* 0x000000b5a0b5723e */ /* 0x000fe200000010ff */
[----:B0-----:R-:W-:Y:S01]  /*8510*/  UPRMT UR14, UR5, 0x654, UR14 ;  /* 0x00000654050e7896 */ /* 0x001fe2000800000e */
        /* <DEDUP_REMOVED lines=15> */
[----:B------:R-:W-:Y:S01]  /*8610*/  F2FP.BF16.F32.PACK_AB R171, R143, R128 ;  /* 0x000000808fab723e */ /* 0x000fe200000010ff */
[----:B------:R-:W-:Y:S06]  /*8620*/  @P1 BRA `(.L_x_1016) ;  /* 0xffffffc800241947 */ /* 0x000fec000383ffff */
.L_x_997:
[----:B------:R-:W-:Y:S01]  /*8630*/  R2UR UR5, R18 ;  /* 0x00000000120572ca */ /* 0x000fe200000e0000 */
[----:B------:R-:W0:Y:S01]  /*8640*/  LDC R14, c[0x0][0x2f0] ;  /* 0x0000bc00ff0e7b82 */ /* 0x000e220000000800 */
[----:B------:R-:W-:Y:S01]  /*8650*/  R2UR UR6, R19 ;  /* 0x00000000130672ca */ /* 0x000fe200000e0000 */
[----:B------:R-:W-:-:S10]  /*8660*/  UIADD3 UR10, -UR10, 0x1, URZ ;  /* 0x000000010a0a7890 */ /* 0x000fd4000fffe13f */
[----:B------:R-:W-:Y:S01]  /*8670*/  UISETP.NE.AND UP0, UPT, UR5, URZ, UPT ;  /* 0x0000003f0500728c */ /* 0x000fe2000bf05270 */
[----:B------:R-:W1:Y:S01]  /*8680*/  S2UR UR5, SR_CTAID.X ;  /* 0x00000000000579c3 */ /* 0x000e620000002500 */
[----:B------:R-:W-:-:S04]  /*8690*/  UISETP.NE.AND UP1, UPT, UR6, URZ, UPT ;  /* 0x0000003f0600728c */ /* 0x000fc8000bf25270 */
[----:B------:R-:W-:Y:S01]  /*86a0*/  PLOP3.LUT P1, PT, PT, PT, UP0, 0x40, 0x0 ;  /* 0x000000000000781c */ /* 0x000fe20003f2e808 */
[----:B0-----:R-:W-:-:S06]  /*86b0*/  IMAD R14, R17, R14, UR10 ;  /* 0x0000000a110e7e24 */ /* 0x001fcc000f8e020e */
[----:B------:R-:W-:Y:S01]  /*86c0*/  @UP1 ULDC UR10, c[0x0][0x44c] ;  /* 0x00011300000a1ab9 */ /* 0x000fe20000000800 */
[----:B------:R-:W-:Y:S01]  /*86d0*/  @UP1 ULDC UR14, c[0x0][0x450] ;  /* 0x00011400000e1ab9 */ /* 0x000fe20000000800 */
[----:B------:R-:W-:Y:S01]  /*86e0*/  R2UR UR6, R14 ;  /* 0x000000000e0672ca */ /* 0x000fe200000e0000 */
[----:B-1----:R-:W-:-:S04]  /*86f0*/  ULEA UR5, UR5, 0x7f, 0x7 ;  /* 0x0000007f05057891 */ /* 0x002fc8000f8e383f */
[----:B------:R-:W-:-:S04]  /*8700*/  UIMAD.WIDE.U32 UR10, UR5, UR10, URZ ;  /* 0x0000000a050a72a5 */ /* 0x000fc8000f8e003f */
[----:B------:R-:W-:-:S04]  /*8710*/  @UP1 USHF.R.U32.HI UR5, URZ, UR14, UR11 ;  /* 0x0000000e3f051299 */ /* 0x000fc8000801160b */
[----:B------:R-:W-:-:S03]  /*8720*/  UIADD3 UR5, UR6, UR5, URZ ;  /* 0x0000000506057290 */ /* 0x000fc6000fffe03f */
[----:B------:R-:W-:Y:S02]  /*8730*/  ULDC UR6, c[0x0][0x9dc] ;  /* 0x0002770000067ab9 */ /* 0x000fe40000000800 */
[----:B------:R-:W-:Y:S01]  /*8740*/  UIADD3 UR6, UR5, -UR6, URZ ;  /* 0x8000000605067290 */ /* 0x000fe2000fffe03f */
[----:B------:R-:W-:Y:S11]  /*8750*/  @P1 BRA `(.L_x_1017) ;  /* 0x00000000004c1947 */ /* 0x000ff60003800000 */
[----:B------:R-:W-:-:S06]  /*8760*/  UISETP.GT.AND UP0, UPT, UR5, -0x1, UPT ;  /* 0xffffffff0500788c */ /* 0x000fcc000bf04270 */
[----:B------:R-:W-:-:S13]  /*8770*/  PLOP3.LUT P1, PT, PT, PT, UP0, 0x80, 0x0 ;  /* 0x000000000000781c */ /* 0x000fda0003f2f008 */
[----:B------:R-:W-:Y:S05]  /*8780*/  @P1 BRA `(.L_x_1018) ;  /* 0x0000000000201947 */ /* 0x000fea0003800000 */
[----:B------:R-:W-:Y:S01]  /*8790*/  ULDC UR14, c[0x0][0x9e4] ;  /* 0x00027900000e7ab9 */ /* 0x000fe20000000800 */
[----:B------:R-:W-:Y:S02]  /*87a0*/  ULOP3.LUT UR5, URZ, UR5, URZ, 0x33, !UPT ;  /* 0x000000053f057292 */ /* 0x000fe4000f8e333f */
[----:B------:R-:W-:-:S11]  /*87b0*/  UISETP.NE.AND UP0, UPT, UR14, 0x1, UPT ;  /* 0x000000010e00788c */ /* 0x000fd6000bf05270 */
[----:B------:R-:W-:Y:S02]  /*87c0*/  @UP0 ULDC.64 UR18, c[0x0][0x9e8] ;  /* 0x00027a0000120ab9 */ /* 0x000fe40000000a00 */
[----:B------:R-:W-:-:S04]  /*87d0*/  UIMAD.WIDE.U32 UR10, UR5, UR18, URZ ;  /* 0x00000012050a72a5 */ /* 0x000fc8000f8e003f */
[----:B------:R-:W-:-:S04]  /*87e0*/  @UP0 USHF.R.U32.HI UR5, URZ, UR19, UR11 ;  /* 0x000000133f050299 */ /* 0x000fc8000801160b */
[----:B------:R-:W-:Y:S01]  /*87f0*/  ULOP3.LUT UR5, URZ, UR5, URZ, 0x33, !UPT ;  /* 0x000000053f057292 */ /* 0x000fe2000f8e333f */
[----:B------:R-:W-:Y:S11]  /*8800*/  BRA `(.L_x_1019) ;  /* 0x0000000000147947 */ /* 0x000ff60003800000 */
.L_x_1018:
[----:B------:R-:W-:Y:S02]  /*8810*/  ULDC UR14, c[0x0][0x9e4] ;  /* 0x00027900000e7ab9 */ /* 0x000fe40000000800 */
[----:B------:R-:W-:-:S11]  /*8820*/  UISETP.NE.AND UP0, UPT, UR14, 0x1, UPT ;  /* 0x000000010e00788c */ /* 0x000fd6000bf05270 */
[----:B------:R-:W-:Y:S02]  /*8830*/  @UP0 ULDC.64 UR18, c[0x0][0x9e8] ;  /* 0x00027a0000120ab9 */ /* 0x000fe40000000a00 */
[----:B------:R-:W-:-:S04]  /*8840*/  UIMAD.WIDE.U32 UR10, UR5, UR18, URZ ;  /* 0x00000012050a72a5 */ /* 0x000fc8000f8e003f */
[----:B------:R-:W-:-:S12]  /*8850*/  @UP0 USHF.R.U32.HI UR5, URZ, UR19, UR11 ;  /* 0x000000133f050299 */ /* 0x000fd8000801160b */
.L_x_1019:
[----:B------:R-:W-:-:S04]  /*8860*/  UIMAD UR5, UR5, UR14, URZ ;  /* 0x0000000e050572a4 */ /* 0x000fc8000f8e023f */
[----:B------:R-:W-:-:S04]  /*8870*/  UISETP.LT.AND UP0, UPT, UR6, UR5, UPT ;  /* 0x000000050600728c */ /* 0x000fc8000bf01270 */
[----:B------:R-:W-:-:S12]  /*8880*/  USEL UR6, UR6, UR5, !UP0 ;  /* 0x0000000506067287 */ /* 0x000fd8000c000000 */
.L_x_1017:
[----:B------:R-:W-:Y:S01]  /*8890*/  UIADD3 UR10, UR6, 0x5f, URZ ;  /* 0x0000005f060a7890 */ /* 0x000fe2000fffe03f */
[----:B------:R-:W-:-:S03]  /*88a0*/  R2UR UR14, R22 ;  /* 0x00000000160e72ca */ /* 0x000fc600000e0000 */
[----:B------:R-:W-:-:S04]  /*88b0*/  UIMAD.WIDE UR10, UR10, 0x2aaaaaab, URZ ;  /* 0x2aaaaaab0a0a78a5 */ /* 0x000fc8000f8e023f */
[----:B------:R-:W-:-:S04]  /*88c0*/  USHF.R.U32.HI UR5, URZ, 0x1f, UR11 ;  /* 0x0000001f3f057899 */ /* 0x000fc8000801160b */
[----:B------:R-:W-:-:S04]  /*88d0*/  ULEA.HI.SX32 UR5, UR11, UR5, 0x1c ;  /* 0x000000050b057291 */ /* 0x000fc8000f8fe23f */
[----:B------:R-:W-:-:S04]  /*88e0*/  UISETP.LT.AND UP0, UPT, UR14, UR5, UPT ;  /* 0x000000050e00728c */ /* 0x000fc8000bf01270 */
[----:B------:R-:W-:-:S06]  /*88f0*/  USEL UR61, UR14, UR5, !UP0 ;  /* 0x000000050e3d7287 */ /* 0x000fcc000c000000 */
[----:B------:R-:W-:-:S13]  /*8900*/  ISETP.GE.AND P1, PT, R20, UR61, PT ;  /* 0x0000003d14007c0c */ /* 0x000fda000bf26270 */
[----:B------:R-:W-:Y:S05]  /*8910*/  @!P1 BRA `(.L_x_1020) ;  /* 0x0000002400089947 */ /* 0x000fea0003800000 */
[----:B------:R-:W-:Y:S01]  /*8920*/  IMAD.MOV.U32 R21, RZ, RZ, R10 ;  /* 0x000000ffff157224 */ /* 0x000fe200078e000a */
[----:B------:R-:W-:Y:S01]  /*8930*/  UMOV UR60, UR7 ;  /* 0x00000007003c7c82 */ /* 0x000fe20008000000 */
[----:B------:R-:W-:Y:S01]  /*8940*/  IMAD.MOV.U32 R15, RZ, RZ, R8 ;  /* 0x000000ffff0f7224 */ /* 0x000fe200078e0008 */
[----:B------:R-:W-:Y:S01]  /*8950*/  UMOV UR38, UR4 ;  /* 0x0000000400267c82 */ /* 0x000fe20008000000 */
[----:B------:R-:W-:Y:S01]  /*8960*/  IMAD.MOV.U32 R14, RZ, RZ, R20 ;  /* 0x000000ffff0e7224 */ /* 0x000fe200078e0014 */
[----:B------:R-:W-:-:S06]  /*8970*/  ULDC UR6, c[0x0][0x9d8] ;  /* 0x0002760000067ab9 */ /* 0x000fcc0000000800 */
.L_x_1031:
[----:B------:R-:W-:-:S04]  /*8980*/  UIADD3 UR4, UR38, 0x1, URZ ;  /* 0x0000000126047890 */ /* 0x000fc8000fffe03f */
[----:B------:R-:W-:-:S04]  /*8990*/  UISETP.NE.AND UP0, UPT, UR4, 0x2, UPT ;  /* 0x000000020400788c */ /* 0x000fc8000bf05270 */
[----:B------:R-:W-:Y:S02]  /*89a0*/  USEL UR7, URZ, 0x1, UP0 ;  /* 0x000000013f077887 */ /* 0x000fe40008000000 */
[----:B------:R-:W-:Y:S02]  /*89b0*/  USEL UR4, UR4, URZ, UP0 ;  /* 0x0000003f04047287 */ /* 0x000fe40008000000 */
[----:B------:R-:W-:Y:S01]  /*89c0*/  ULOP3.LUT UR7, UR60, UR7, URZ, 0x3c, !UPT ;  /* 0x000000073c077292 */ /* 0x000fe2000f8e3c3f */
[----:B------:R-:W-:Y:S11]  /*89d0*/  @!P0 BRA `(.L_x_1021) ;  /* 0x0000000000048947 */ /* 0x000ff60003800000 */
[----:B------:R-:W-:Y:S01]  /*89e0*/  BPT.TRAP 0x1 ;  /* 0x000000040000795c */ /* 0x000fe20000300000 */
.L_x_1021:
[----:B------:R-:W-:Y:S01]  /*89f0*/  ULEA UR5, UR4, UR39, 0x3 ;  /* 0x0000002704057291 */ /* 0x000fe2000f8e183f */
[----:B------:R-:W-:-:S04]  /*8a00*/  MOV R8, UR7 ;  /* 0x0000000700087c02 */ /* 0x000fc80008000f00 */
[----:B------:R-:W-:-:S04]  /*8a10*/  SHF.L.U32 R8, R8, 0x1f, RZ ;  /* 0x0000001f08087819 */ /* 0x000fc800000006ff */
[----:B------:R0:W1:Y:S01]  /*8a20*/  SYNCS.PHASECHK.TRANS64.TRYWAIT P1, [UR5+0x30830], R8 ;  /* 0x03083008ff0075a7 */ /* 0x0000620008020145 */
[----:B------:R-:W-:Y:S05]  /*8a30*/  @!P0 BRA `(.L_x_1022) ;  /* 0x0000000000048947 */ /* 0x000fea0003800000 */
[----:B------:R-:W-:Y:S01]  /*8a40*/  BPT.TRAP 0x1 ;  /* 0x000000040000795c */ /* 0x000fe20000300000 */
.L_x_1022:
[----:B-1----:R-:W-:Y:S05]  /*8a50*/  @P1 BRA `(.L_x_1023) ;  /* 0x0000000000081947 */ /* 0x002fea0003800000 */
[----:B------:R-:W1:Y:S02]  /*8a60*/  SYNCS.PHASECHK.TRANS64.TRYWAIT P1, [UR5+0x30830], R8 ;  /* 0x03083008ff0075a7 */ /* 0x000e640008020145 */
[----:B-1----:R-:W-:Y:S05]  /*8a70*/  @!P1 BRA `(.L_x_1024) ;  /* 0x000000cc00249947 */ /* 0x002fea0003800000 */
.L_x_1023:
        /* <DEDUP_REMOVED lines=162> */
.L_x_1025:
[----:B------:R-:W-:Y:S01]  /*94a0*/  ULEA UR5, UR38, UR39, 0x3 ;  /* 0x0000002726057291 */ /* 0x000fe2000f8e183f */
[----:B------:R-:W-:-:S05]  /*94b0*/  IMAD.U32 R0, RZ, RZ, UR60 ;  /* 0x0000003cff007e24 */ /* 0x000fca000f8e00ff */
[----:B------:R-:W-:-:S04]  /*94c0*/  SHF.L.U32 R0, R0, 0x1f, RZ ;  /* 0x0000001f00007819 */ /* 0x000fc800000006ff */
[----:B------:R2:W3:Y:S01]  /*94d0*/  SYNCS.PHASECHK.TRANS64.TRYWAIT P1, [UR5+0x30850], R0 ;  /* 0x03085000ff0075a7 */ /* 0x0004e20008020145 */
[----:B------:R-:W-:Y:S05]  /*94e0*/  @!P0 BRA `(.L_x_1026) ;  /* 0x0000000000048947 */ /* 0x000fea0003800000 */
[----:B------:R-:W-:Y:S01]  /*94f0*/  BPT.TRAP 0x1 ;  /* 0x000000040000795c */ /* 0x000fe20000300000 */
.L_x_1026:
[----:B---3--:R-:W-:Y:S05]  /*9500*/  @P1 BRA `(.L_x_1027) ;  /* 0x0000000000081947 */ /* 0x008fea0003800000 */
[----:B------:R-:W3:Y:S02]  /*9510*/  SYNCS.PHASECHK.TRANS64.TRYWAIT P1, [UR5+0x30850], R0 ;  /* 0x03085000ff0075a7 */ /* 0x000ee40008020145 */
[----:B---3--:R-:W-:Y:S05]  /*9520*/  @!P1 BRA `(.L_x_1028) ;  /* 0x000000c000909947 */ /* 0x008fea0003800000 */
.L_x_1027:
        /* <DEDUP_REMOVED lines=37> */
.L_x_1029:
        /* <DEDUP_REMOVED lines=39> */
[----:B----4-:R-:W-:Y:S01]  /*99f0*/  FMNMX.FTZ R121, R20, R21, !PT ;  /* 0x0000001514797209 */ /* 0x010fe20007810000 */
        /* <DEDUP_REMOVED lines=20> */
[----:B------:R-:W3:Y:S01]  /*9b40*/  S2UR UR11, SR_CgaCtaId ;  /* 0x00000000000b79c3 */ /* 0x000ee20000008800 */
[----:B------:R-:W-:Y:S01]  /*9b50*/  ULEA UR10, UR4, UR39, 0x3 ;  /* 0x00000027040a7291 */ /* 0x000fe2000f8e183f */
[----:B------:R-:W5:Y:S01]  /*9b60*/  MUFU.TANH R176, R176 ;  /* 0x000000b000b07308 */ /* 0x000f620000002400 */
[----:B----4-:R-:W-:-:S02]  /*9b70*/  FMNMX.FTZ R9, R174, R9, !PT ;  /* 0x00000009ae097209 */ /* 0x010fc40007810000 */
[----:B------:R-:W-:-:S05]  /*9b80*/  UIADD3 UR10, UR10, 0x30840, URZ ;  /* 0x000308400a0a7890 */ /* 0x000fca000fffe03f */
[----:B------:R-:W4:Y:S01]  /*9b90*/  MUFU.TANH R124, R124 ;  /* 0x0000007c007c7308 */ /* 0x000f220000002400 */
[----:B-1----:R-:W-:-:S07]  /*9ba0*/  FMNMX.FTZ R121, R122, R121, !PT ;  /* 0x000000797a797209 */ /* 0x002fce0007810000 */
[----:B------:R-:W1:Y:S01]  /*9bb0*/  MUFU.TANH R178, R178 ;  /* 0x000000b200b27308 */ /* 0x000e620000002400 */
[----:B-----5:R-:W-:Y:S01]  /*9bc0*/  FMNMX.FTZ R9, R176, R9, !PT ;  /* 0x00000009b0097209 */ /* 0x020fe20007810000 */
[----:B---3--:R-:W-:-:S06]  /*9bd0*/  UPRMT UR10, UR11, 0x654, UR10 ;  /* 0x000006540b0a7896 */ /* 0x008fcc000800000a */
[----:B------:R-:W3:Y:S01]  /*9be0*/  MUFU.TANH R126, R126 ;  /* 0x0000007e007e7308 */ /* 0x000ee20000002400 */
[----:B----4-:R-:W-:Y:S02]  /*9bf0*/  FMNMX.FTZ R121, R124, R121, !PT ;  /* 0x000000797c797209 */ /* 0x010fe40007810000 */
[----:B------:R-:W-:Y:S05]  /*9c00*/  SYNCS.ARRIVE.TRANS64.RED.A1T0 RZ, [UR10], RZ ;  /* 0x000000ffffff79a7 */ /* 0x000fea000810040a */
[----:B------:R-:W4:Y:S01]  /*9c10*/  MUFU.TANH R180, R180 ;  /* 0x000000b400b47308 */ /* 0x000f220000002400 */
[----:B-1----:R-:W-:-:S07]  /*9c20*/  FMNMX.FTZ R9, R178, R9, !PT ;  /* 0x00000009b2097209 */ /* 0x002fce0007810000 */
[----:B------:R-:W1:Y:S01]  /*9c30*/  MUFU.TANH R128, R128 ;  /* 0x0000008000807308 */ /* 0x000e620000002400 */
[----:B---3--:R-:W-:-:S07]  /*9c40*/  FMNMX.FTZ R121, R126, R121, !PT ;  /* 0x000000797e797209 */ /* 0x008fce0007810000 */
[----:B------:R-:W3:Y:S01]  /*9c50*/  MUFU.TANH R182, R182 ;  /* 0x000000b600b67308 */ /* 0x000ee20000002400 */
[----:B----4-:R-:W-:-:S07]  /*9c60*/  FMNMX.FTZ R9, R180, R9, !PT ;  /* 0x00000009b4097209 */ /* 0x010fce0007810000 */
        /* <DEDUP_REMOVED lines=62> */
[----:B------:R-:W2:Y:S01]  /*a050*/  MUFU.TANH R214, R214 ;  /* 0x000000d600d67308 */ /* 0x000ea20000002400 */
[----:B---3--:R-:W-:-:S07]  /*a060*/  FMNMX.FTZ R9, R212, R9, !PT ;  /* 0x00000009d4097209 */ /* 0x008fce0007810000 */
[----:B------:R-:W1:Y:S01]  /*a070*/  MUFU.TANH R162, R162 ;  /* 0x000000a200a27308 */ /* 0x000e620000002400 */
[----:B----4-:R-:W-:-:S07]  /*a080*/  FMNMX.FTZ R121, R160, R121, !PT ;  /* 0x00000079a0797209 */ /* 0x010fce0007810000 */
[----:B------:R-:W3:Y:S01]  /*a090*/  MUFU.TANH R164, R164 ;  /* 0x000000a400a47308 */ /* 0x000ee20000002400 */
[----:B--2---:R-:W-:-:S05]  /*a0a0*/  FMNMX.FTZ R0, R214, R9, !PT ;  /* 0x00000009d6007209 */ /* 0x004fca0007810000 */
[----:B------:R-:W2:Y:S01]  /*a0b0*/  SHFL.BFLY PT, R9, R0, 0x2, 0x1f ;  /* 0x0c401f0000097f89 */ /* 0x000ea200000e0000 */
[----:B-1----:R-:W-:-:S04]  /*a0c0*/  FMNMX.FTZ R121, R162, R121, !PT ;  /* 0x00000079a2797209 */ /* 0x002fc80007810000 */
[----:B---3--:R-:W-:-:S05]  /*a0d0*/  FMNMX.FTZ R121, R164, R121, !PT ;  /* 0x00000079a4797209 */ /* 0x008fca0007810000 */
[----:B0-----:R-:W0:Y:S01]  /*a0e0*/  SHFL.BFLY PT, R8, R121, 0x2, 0x1f ;  /* 0x0c401f0079087f89 */ /* 0x001e2200000e0000 */
[----:B--2---:R-:W-:Y:S02]  /*a0f0*/  FMNMX.FTZ R2, R0, R9, !PT ;  /* 0x0000000900027209 */ /* 0x004fe40007810000 */
[----:B------:R-:W1:Y:S03]  /*a100*/  LDC R9, c[0x0][0x988] ;  /* 0x00026200ff097b82 */ /* 0x000e660000000800 */
[----:B------:R-:W2:Y:S01]  /*a110*/  SHFL.BFLY PT, R123, R2, 0x1, 0x1f ;  /* 0x0c201f00027b7f89 */ /* 0x000ea200000e0000 */
[----:B0-----:R-:W-:-:S05]  /*a120*/  FMNMX.FTZ R125, R121, R8, !PT ;  /* 0x00000008797d7209 */ /* 0x001fca0007810000 */
[----:B------:R-:W0:Y:S01]  /*a130*/  SHFL.BFLY PT, R10, R125, 0x1, 0x1f ;  /* 0x0c201f007d0a7f89 */ /* 0x000e2200000e0000 */
[----:B--2---:R-:W-:-:S05]  /*a140*/  FMNMX.FTZ R8, R2, R123, !PT ;  /* 0x0000007b02087209 */ /* 0x004fca0007810000 */
[C---:B------:R-:W-:Y:S01]  /*a150*/  FADD.FTZ R166, -R8.reuse, R15 ;  /* 0x0000000f08a67221 */ /* 0x040fe20000010100 */
[----:B-1----:R-:W-:-:S03]  /*a160*/  FMUL.FTZ R141, R8, R9 ;  /* 0x00000009088d7220 */ /* 0x002fc60000410000 */
[-C--:B------:R-:W-:Y:S01]  /*a170*/  FMUL.FTZ R123, R166, R9.reuse ;  /* 0x00000009a67b7220 */ /* 0x080fe20000410000 */
[-CC-:B------:R-:W-:Y:S01]  /*a180*/  FFMA.FTZ R15, R168, R9.reuse, -R141.reuse ;  /* 0x00000009a80f7223 */ /* 0x180fe2000001088d */
[-CC-:B------:R-:W-:Y:S01]  /*a190*/  FFMA.FTZ R121, R176, R9.reuse, -R141.reuse ;  /* 0x00000009b0797223 */ /* 0x180fe2000001088d */
[-CC-:B------:R-:W-:Y:S01]  /*a1a0*/  FFMA.FTZ R168, R174, R9.reuse, -R141.reuse ;  /* 0x00000009aea87223 */ /* 0x180fe2000001088d */
[----:B------:R1:W-:Y:S01]  /*a1b0*/  MUFU.EX2 R0, R123 ;  /* 0x0000007b00007308 */ /* 0x0003e20000000800 */
[-CC-:B------:R-:W-:Y:S01]  /*a1c0*/  FFMA.FTZ R176, R192, R9.reuse, -R141.reuse ;  /* 0x00000009c0b07223 */ /* 0x180fe2000001088d */
[-CC-:B------:R-:W-:Y:S01]  /*a1d0*/  FFMA.FTZ R129, R194, R9.reuse, -R141.reuse ;  /* 0x00000009c2817223 */ /* 0x180fe2000001088d */
[----:B0-----:R-:W-:Y:S01]  /*a1e0*/  FMNMX.FTZ R10, R125, R10, !PT ;  /* 0x0000000a7d0a7209 */ /* 0x001fe20007810000 */
[-CC-:B------:R-:W-:Y:S01]  /*a1f0*/  FFMA.FTZ R125, R186, R9.reuse, -R141.reuse ;  /* 0x00000009ba7d7223 */ /* 0x180fe2000001088d */
[-CC-:B------:R-:W-:Y:S01]  /*a200*/  FFMA.FTZ R131, R198, R9.reuse, -R141.reuse ;  /* 0x00000009c6837223 */ /* 0x180fe2000001088d */
[-CC-:B------:R-:W-:Y:S01]  /*a210*/  FFMA.FTZ R133, R200, R9.reuse, -R141.reuse ;  /* 0x00000009c8857223 */ /* 0x180fe2000001088d */
[-C--:B------:R-:W-:Y:S01]  /*a220*/  FFMA.FTZ R174, R202, R9.reuse, -R141 ;  /* 0x00000009caae7223 */ /* 0x080fe2000001088d */
[----:B------:R-:W-:Y:S01]  /*a230*/  FADD.FTZ R166, -R10, R21 ;  /* 0x000000150aa67221 */ /* 0x000fe20000010100 */
[-CC-:B------:R-:W-:Y:S01]  /*a240*/  FFMA.FTZ R21, R172, R9.reuse, -R141.reuse ;  /* 0x00000009ac157223 */ /* 0x180fe2000001088d */
[-CC-:B-1----:R-:W-:Y:S01]  /*a250*/  FFMA.FTZ R123, R180, R9.reuse, -R141.reuse ;  /* 0x00000009b47b7223 */ /* 0x182fe2000001088d */
[-CC-:B------:R-:W-:Y:S01]  /*a260*/  FFMA.FTZ R172, R182, R9.reuse, -R141.reuse ;  /* 0x00000009b6ac7223 */ /* 0x180fe2000001088d */
[-C--:B------:R-:W-:Y:S01]  /*a270*/  FMUL.FTZ R127, R166, R9.reuse ;  /* 0x00000009a67f7220 */ /* 0x080fe20000410000 */
        /* <DEDUP_REMOVED lines=12> */
[-C--:B0-----:R-:W-:Y:S01]  /*a340*/  FFMA.FTZ R127, R190, R9.reuse, -R141 ;  /* 0x00000009be7f7223 */ /* 0x081fe2000001088d */
[-C--:B------:R-:W-:Y:S01]  /*a350*/  FMUL.FTZ R141, R10, R9.reuse ;  /* 0x000000090a8d7220 */ /* 0x080fe20000410000 */
[----:B------:R-:W0:Y:S03]  /*a360*/  MUFU.EX2 R15, R15 ;  /* 0x0000000f000f7308 */ /* 0x000e260000000800 */
[-CC-:B------:R-:W-:Y:S01]  /*a370*/  FFMA.FTZ R189, R20, R9.reuse, -R141.reuse ;  /* 0x0000000914bd7223 */ /* 0x180fe2000001088d */
[-CC-:B------:R-:W-:Y:S01]  /*a380*/  FFMA.FTZ R20, R120, R9.reuse, -R141.reuse ;  /* 0x0000000978147223 */ /* 0x180fe2000001088d */
        /* <DEDUP_REMOVED lines=10> */
[-C--:B------:R-:W-:Y:S01]  /*a430*/  FFMA.FTZ R128, R140, R9.reuse, -R141 ;  /* 0x000000098c807223 */ /* 0x080fe2000001088d */
[----:B------:R-:W2:Y:S01]  /*a440*/  MUFU.EX2 R189, R189 ;  /* 0x000000bd00bd7308 */ /* 0x000ea20000000800 */
[----:B0-----:R-:W-:Y:S01]  /*a450*/  FFMA.FTZ R143, R0, R6, R15 ;  /* 0x00000006008f7223 */ /* 0x001fe2000001000f */
[-CC-:B------:R-:W-:Y:S01]  /*a460*/  FFMA.FTZ R177, R142, R9.reuse, -R141.reuse ;  /* 0x000000098eb17223 */ /* 0x180fe2000001088d */
[-CC-:B------:R-:W-:Y:S01]  /*a470*/  FFMA.FTZ R130, R144, R9.reuse, -R141.reuse ;  /* 0x0000000990827223 */ /* 0x180fe2000001088d */
[-CC-:B------:R-:W-:Y:S01]  /*a480*/  FFMA.FTZ R179, R146, R9.reuse, -R141.reuse ;  /* 0x0000000992b37223 */ /* 0x180fe2000001088d */
[-CC-:B------:R-:W-:Y:S01]  /*a490*/  FFMA.FTZ R132, R148, R9.reuse, -R141.reuse ;  /* 0x0000000994847223 */ /* 0x180fe2000001088d */
[-CC-:B------:R-:W-:Y:S01]  /*a4a0*/  FFMA.FTZ R173, R150, R9.reuse, -R141.reuse ;  /* 0x0000000996ad7223 */ /* 0x180fe2000001088d */
[-C--:B------:R-:W-:Y:S01]  /*a4b0*/  FFMA.FTZ R154, R154, R9.reuse, -R141 ;  /* 0x000000099a9a7223 */ /* 0x080fe2000001088d */
[----:B------:R-:W0:Y:S01]  /*a4c0*/  MUFU.EX2 R20, R20 ;  /* 0x0000001400147308 */ /* 0x000e220000000800 */
[----:B-1----:R-:W-:Y:S01]  /*a4d0*/  FADD.FTZ R6, R166, R143 ;  /* 0x0000008fa6067221 */ /* 0x002fe20000010000 */
[-CC-:B------:R-:W-:Y:S01]  /*a4e0*/  FFMA.FTZ R156, R156, R9.reuse, -R141.reuse ;  /* 0x000000099c9c7223 */ /* 0x180fe2000001088d */
[-CC-:B------:R-:W-:Y:S01]  /*a4f0*/  FFMA.FTZ R158, R158, R9.reuse, -R141.reuse ;  /* 0x000000099e9e7223 */ /* 0x180fe2000001088d */
[-CC-:B------:R-:W-:Y:S01]  /*a500*/  FFMA.FTZ R160, R160, R9.reuse, -R141.reuse ;  /* 0x00000009a0a07223 */ /* 0x180fe2000001088d */
[----:B------:R-:W-:-:S03]  /*a510*/  FFMA.FTZ R162, R162, R9, -R141 ;  /* 0x00000009a2a27223 */ /* 0x000fc6000001088d */
[----:B------:R-:W1:Y:S01]  /*a520*/  MUFU.EX2 R21, R21 ;  /* 0x0000001500157308 */ /* 0x000e620000000800 */
[----:B--2---:R-:W-:-:S07]  /*a530*/  FFMA.FTZ R3, R2, R3, R189 ;  /* 0x0000000302037223 */ /* 0x004fce00000100bd */
        /* <DEDUP_REMOVED lines=14> */
[-CC-:B------:R-:W-:Y:S01]  /*a620*/  FFMA.FTZ R134, R152, R9.reuse, -R141.reuse ;  /* 0x0000000998867223 */ /* 0x180fe2000001088d */
[----:B------:R-:W-:-:S05]  /*a630*/  FFMA.FTZ R141, R164, R9, -R141 ;  /* 0x00000009a48d7223 */ /* 0x000fca000001088d */
        /* <DEDUP_REMOVED lines=76> */
.L_x_1030:
[----:B------:R-:W0:Y:S01]  /*ab00*/  S2UR UR10, SR_CgaCtaId ;  /* 0x00000000000a79c3 */ /* 0x000e220000008800 */
[----:B------:R-:W-:Y:S01]  /*ab10*/  UIADD3 UR5, UR5, 0x30860, URZ ;  /* 0x0003086005057890 */ /* 0x000fe2000fffe03f */
[----:B------:R-:W-:Y:S01]  /*ab20*/  ISETP.GT.AND P1, PT, R14, UR61, PT ;  /* 0x0000003d0e007c0c */ /* 0x000fe2000bf24270 */
[----:B------:R-:W-:Y:S01]  /*ab30*/  UMOV UR60, UR7 ;  /* 0x00000007003c7c82 */ /* 0x000fe20008000000 */
        /* <DEDUP_REMOVED lines=31> */
[----:B------:R-:W-:-:S07]  /*ad30*/  IMAD.MOV.U32 R20, RZ, RZ, R14 ;  /* 0x000000ffff147224 */ /* 0x000fce00078e000e */
.L_x_1020:
[----:B------:R-:W-:-:S13]  /*ad40*/  R2UR UR5, R22 ;  /* 0x00000000160572ca */ /* 0x000fda00000e0000 */
[----:B------:R-:W-:-:S13]  /*ad50*/  ISETP.GE.AND P1, PT, R20, UR5, PT ;  /* 0x0000000514007c0c */ /* 0x000fda000bf26270 */
[----:B------:R-:W-:Y:S05]  /*ad60*/  @!P1 BRA `(.L_x_1032) ;  /* 0x0000003400f09947 */ /* 0x000fea0003800000 */
[----:B------:R-:W-:Y:S01]  /*ad70*/  IMAD.MOV.U32 R15, RZ, RZ, R10 ;  /* 0x000000ffff0f7224 */ /* 0x000fe200078e000a */
[----:B------:R-:W-:Y:S01]  /*ad80*/  UMOV UR61, UR7 ;  /* 0x00000007003d7c82 */ /* 0x000fe20008000000 */
[----:B------:R-:W-:Y:S01]  /*ad90*/  IMAD.MOV.U32 R14, RZ, RZ, R8 ;  /* 0x000000ffff0e7224 */ /* 0x000fe200078e0008 */
[----:B------:R-:W-:Y:S01]  /*ada0*/  UMOV UR38, UR4 ;  /* 0x0000000400267c82 */ /* 0x000fe20008000000 */
[----:B------:R-:W-:-:S05]  /*adb0*/  ULDC UR6, c[0x0][0x9d8] ;  /* 0x0002760000067ab9 */ /* 0x000fca0000000800 */
.L_x_1051:
[----:B------:R-:W-:-:S04]  /*adc0*/  UIADD3 UR4, UR38, 0x1, URZ ;  /* 0x0000000126047890 */ /* 0x000fc8000fffe03f */
[----:B------:R-:W-:-:S04]  /*add0*/  UISETP.NE.AND UP0, UPT, UR4, 0x2, UPT ;  /* 0x000000020400788c */ /* 0x000fc8000bf05270 */
[----:B------:R-:W-:Y:S02]  /*ade0*/  USEL UR7, URZ, 0x1, UP0 ;  /* 0x000000013f077887 */ /* 0x000fe40008000000 */
[----:B------:R-:W-:Y:S02]  /*adf0*/  USEL UR4, UR4, URZ, UP0 ;  /* 0x0000003f04047287 */ /* 0x000fe40008000000 */
[----:B------:R-:W-:Y:S01]  /*ae00*/  ULOP3.LUT UR7, UR61, UR7, URZ, 0x3c, !UPT ;  /* 0x000000073d077292 */ /* 0x000fe2000f8e3c3f */
[----:B------:R-:W-:Y:S11]  /*ae10*/  @!P0 BRA `(.L_x_1033) ;  /* 0x0000000000048947 */ /* 0x000ff60003800000 */
[----:B------:R-:W-:Y:S01]  /*ae20*/  BPT.TRAP 0x1 ;  /* 0x000000040000795c */ /* 0x000fe20000300000 */
.L_x_1033:
[----:B------:R-:W-:Y:S01]  /*ae30*/  ULEA UR60, UR4, UR39, 0x3 ;  /* 0x00000027043c7291 */ /* 0x000fe2000f8e183f */
[----:B------:R-:W-:-:S05]  /*ae40*/  IMAD.U32 R8, RZ, RZ, UR7 ;  /* 0x00000007ff087e24 */ /* 0x000fca000f8e00ff */
[----:B------:R-:W-:-:S04]  /*ae50*/  SHF.L.U32 R8, R8, 0x1f, RZ ;  /* 0x0000001f08087819 */ /* 0x000fc800000006ff */
[----:B------:R0:W1:Y:S01]  /*ae60*/  SYNCS.PHASECHK.TRANS64.TRYWAIT P1, [UR60+0x30830], R8 ;  /* 0x03083008ff0075a7 */ /* 0x000062000802017c */
[----:B------:R-:W-:Y:S05]  /*ae70*/  @!P0 BRA `(.L_x_1034) ;  /* 0x0000000000048947 */ /* 0x000fea0003800000 */
[----:B------:R-:W-:Y:S01]  /*ae80*/  BPT.TRAP 0x1 ;  /* 0x000000040000795c */ /* 0x000fe20000300000 */
.L_x_1034:
[----:B-1----:R-:W-:Y:S05]  /*ae90*/  @P1 BRA `(.L_x_1035) ;  /* 0x0000000000081947 */ /* 0x002fea0003800000 */
[----:B------:R-:W1:Y:S02]  /*aea0*/  SYNCS.PHASECHK.TRANS64.TRYWAIT P1, [UR60+0x30830], R8 ;  /* 0x03083008ff0075a7 */ /* 0x000e64000802017c */
[----:B-1----:R-:W-:Y:S05]  /*aeb0*/  @!P1 BRA `(.L_x_1036) ;  /* 0x000000a800449947 */ /* 0x002fea0003800000 */
.L_x_1035:
        /* <DEDUP_REMOVED lines=162> */
.L_x_1037:
[----:B------:R-:W-:Y:S01]  /*b8e0*/  ULEA UR5, UR38, UR39, 0x3 ;  /* 0x0000002726057291 */ /* 0x000fe2000f8e183f */
[----:B------:R-:W-:-:S05]  /*b8f0*/  IMAD.U32 R0, RZ, RZ, UR61 ;  /* 0x0000003dff007e24 */ /* 0x000fca000f8e00ff */
[----:B------:R-:W-:-:S04]  /*b900*/  SHF.L.U32 R0, R0, 0x1f, RZ ;  /* 0x0000001f00007819 */ /* 0x000fc800000006ff */
[----:B------:R2:W3:Y:S01]  /*b910*/  SYNCS.PHASECHK.TRANS64.TRYWAIT P1, [UR5+0x30850], R0 ;  /* 0x03085000ff0075a7 */ /* 0x0004e20008020145 */
[----:B------:R-:W-:Y:S05]  /*b920*/  @!P0 BRA `(.L_x_1038) ;  /* 0x0000000000048947 */ /* 0x000fea0003800000 */
[----:B------:R-:W-:Y:S01]  /*b930*/  BPT.TRAP 0x1 ;  /* 0x000000040000795c */ /* 0x000fe20000300000 */
.L_x_1038:
[----:B---3--:R-:W-:Y:S05]  /*b940*/  @P1 BRA `(.L_x_1039) ;  /* 0x0000000000081947 */ /* 0x008fea0003800000 */
[----:B------:R-:W3:Y:S02]  /*b950*/  SYNCS.PHASECHK.TRANS64.TRYWAIT P1, [UR5+0x30850], R0 ;  /* 0x03085000ff0075a7 */ /* 0x000ee40008020145 */
[----:B---3--:R-:W-:Y:S05]  /*b960*/  @!P1 BRA `(.L_x_1040) ;  /* 0x0000009c00b09947 */ /* 0x008fea0003800000 */
.L_x_1039:
        /* <DEDUP_REMOVED lines=37> */
.L_x_1041:
        /* <DEDUP_REMOVED lines=10> */
[----:B------:R-:W-:Y:S01]  /*bc60*/  FMUL.FTZ R123, R135, UR6 ;  /* 0x00000006877b7c20 */ /* 0x000fe20008410000 */
[----:B------:R-:W-:Y:S01]  /*bc70*/  FMUL.FTZ R135, R154, UR6 ;  /* 0x000000069a877c20 */ /* 0x000fe20008410000 */
[----:B------:R-:W-:Y:S01]  /*bc80*/  IMAD R176, R20, -0x60, RZ ;  /* 0xffffffa014b07824 */ /* 0x000fe200078e02ff */
[----:B------:R-:W-:Y:S01]  /*bc90*/  UISETP.NE.AND UP1, UPT, UR11, URZ, UPT ;  /* 0x0000003f0b00728c */ /* 0x000fe2000bf25270 */
[----:B------:R-:W-:Y:S01]  /*bca0*/  FMUL.FTZ R170, R128, UR6 ;  /* 0x0000000680aa7c20 */ /* 0x000fe20008410000 */
[----:B------:R-:W-:Y:S01]  /*bcb0*/  UISETP.NE.AND UP0, UPT, UR10, URZ, UPT ;  /* 0x0000003f0a00728c */ /* 0x000fe2000bf05270 */
[----:B------:R-:W-:Y:S01]  /*bcc0*/  FMUL.FTZ R171, R129, UR6 ;  /* 0x0000000681ab7c20 */ /* 0x000fe20008410000 */
[----:B------:R-:W-:Y:S01]  /*bcd0*/  FMUL.FTZ R9, R121, UR6 ;  /* 0x0000000679097c20 */ /* 0x000fe20008410000 */
[----:B--2---:R-:W-:Y:S01]  /*bce0*/  FMUL.FTZ R0, R122, UR6 ;  /* 0x000000067a007c20 */ /* 0x004fe20008410000 */
[----:B------:R-:W-:Y:S01]  /*bcf0*/  PLOP3.LUT P1, PT, PT, PT, UP1, 0x80, 0x0 ;  /* 0x000000000000781c */ /* 0x000fe20003f2f018 */
[----:B------:R-:W-:Y:S01]  /*bd00*/  FMUL.FTZ R169, R125, UR6 ;  /* 0x000000067da97c20 */ /* 0x000fe20008410000 */
[----:B------:R-:W-:Y:S01]  /*bd10*/  PLOP3.LUT P2, PT, PT, PT, UP1, 0x80, 0x0 ;  /* 0x000000000000781c */ /* 0x000fe20003f4f018 */
[----:B------:R-:W-:Y:S01]  /*bd20*/  FMUL.FTZ R10, R127, UR6 ;  /* 0x000000067f0a7c20 */ /* 0x000fe20008410000 */
[----:B------:R-:W-:Y:S01]  /*bd30*/  FMUL.FTZ R128, R146, UR6 ;  /* 0x0000000692807c20 */ /* 0x000fe20008410000 */
[----:B------:R-:W-:Y:S01]  /*bd40*/  @UP1 ULDC UR10, c[0x0][0x44c] ;  /* 0x00011300000a1ab9 */ /* 0x000fe20000000800 */
[----:B------:R-:W-:Y:S01]  /*bd50*/  FMUL.FTZ R129, R147, UR6 ;  /* 0x0000000693817c20 */ /* 0x000fe20008410000 */
[----:B------:R-:W-:Y:S01]  /*bd60*/  FMUL.FTZ R21, R126, UR6 ;  /* 0x000000067e157c20 */ /* 0x000fe20008410000 */
        /* <DEDUP_REMOVED lines=30> */
[----:B------:R-:W-:-:S02]  /*bf50*/  VIADD R143, R176, 0x1 ;  /* 0x00000001b08f7836 */ /* 0x000fc40000000000 */
        /* <DEDUP_REMOVED lines=8> */
[----:B------:R-:W-:Y:S01]  /*bfe0*/  IMAD R142, R12, -0x2, R143 ;  /* 0xfffffffe0c8e7824 */ /* 0x000fe200078e028f */
[----:B------:R-:W1:Y:S01]  /*bff0*/  MUFU.TANH R8, R8 ;  /* 0x0000000800087308 */ /* 0x000e620000002400 */
[----:B---3--:R-:W-:Y:S01]  /*c000*/  UPRMT UR60, UR14, 0x654, UR60 ;  /* 0x000006540e3c7896 */ /* 0x008fe2000800003c */
[----:B------:R-:W-:-:S02]  /*c010*/  ULDC UR15, c[0x0][0x288] ;  /* 0x0000a200000f7ab9 */ /* 0x000fc40000000800 */
[----:B------:R-:W-:Y:S01]  /*c020*/  ULDC UR14, c[0x0][0x9e0] ;  /* 0x00027800000e7ab9 */ /* 0x000fe20000000800 */
[C---:B------:R-:W-:Y:S01]  /*c030*/  IADD3 R143, R142.reuse, -UR15, R23 ;  /* 0x8000000f8e8f7c10 */ /* 0x040fe2000fffe017 */
[----:B------:R-:W-:Y:S02]  /*c040*/  VIADD R178, R142, 0xffffffff ;  /* 0xffffffff8eb27836 */ /* 0x000fe40000000000 */
[----:B------:R-:W2:Y:S01]  /*c050*/  MUFU.TANH R9, R9 ;  /* 0x0000000900097308 */ /* 0x000ea20000002400 */
[C---:B------:R-:W-:Y:S01]  /*c060*/  IADD3 R167, R143.reuse, UR14, RZ ;  /* 0x0000000e8fa77c10 */ /* 0x040fe2000fffe0ff */
[----:B------:R-:W-:Y:S01]  /*c070*/  VIADD R177, R143, UR11 ;  /* 0x0000000b8fb17c36 */ /* 0x000fe20008000000 */
[----:B------:R-:W-:Y:S03]  /*c080*/  SYNCS.ARRIVE.TRANS64.RED.A1T0 RZ, [UR60], RZ ;  /* 0x000000ffffff79a7 */ /* 0x000fe6000810043c */
[----:B0-----:R-:W-:-:S02]  /*c090*/  IMAD.IADD R153, R167, 0x1, R154 ;  /* 0x00000001a7997824 */ /* 0x001fc400078e029a */
        /* <DEDUP_REMOVED lines=49> */
[----:B------:R-:W-:Y:S01]  /*c3b0*/  ULDC UR10, c[0x0][0x288] ;  /* 0x0000a200000a7ab9 */ /* 0x000fe20000000800 */
[----:B------:R-:W-:Y:S01]  /*c3c0*/  IMAD R142, R17, UR11, R154 ;  /* 0x0000000b118e7c24 */ /* 0x000fe2000f8e029a */
[----:B------:R-:W-:Y:S03]  /*c3d0*/  BSSY B0, `(.L_x_1043) ;  /* 0x0000013000007945 */ /* 0x000fe60003800000 */
        /* <DEDUP_REMOVED lines=12> */
.L_x_1044:
[----:B------:R-:W-:Y:S02]  /*c4a0*/  ULDC UR10, c[0x0][0x9e4] ;  /* 0x00027900000a7ab9 */ /* 0x000fe40000000800 */
[----:B------:R-:W-:-:S05]  /*c4b0*/  IMAD.U32 R154, RZ, RZ, UR10 ;  /* 0x0000000aff9a7e24 */ /* 0x000fca000f8e00ff */
[----:B------:R-:W-:-:S13]  /*c4c0*/  ISETP.NE.AND P1, PT, R154, 0x1, PT ;  /* 0x000000019a00780c */ /* 0x000fda0003f25270 */
[----:B------:R-:W0:Y:S02]  /*c4d0*/  @P1 LDC.64 R142, c[0x0][0x9e8] ;  /* 0x00027a00ff8e1b82 */ /* 0x000e240000000a00 */
[----:B0-----:R-:W-:-:S05]  /*c4e0*/  @P1 IMAD.HI.U32 R142, R157, R142, RZ ;  /* 0x0000008e9d8e1227 */ /* 0x001fca00078e00ff */
[----:B------:R-:W-:-:S07]  /*c4f0*/  @P1 SHF.R.U32.HI R157, RZ, R143, R142 ;  /* 0x0000008fff9d1219 */ /* 0x000fce000001168e */
.L_x_1045:
[----:B------:R-:W-:Y:S05]  /*c500*/  BSYNC B0 ;  /* 0x0000000000007941 */ /* 0x000fea0003800000 */
.L_x_1043:
[----:B------:R-:W-:-:S05]  /*c510*/  IMAD R142, R157, R154, R178 ;  /* 0x0000009a9d8e7224 */ /* 0x000fca00078e02b2 */
[----:B------:R-:W-:Y:S02]  /*c520*/  VIADDMNMX R153, R142, R154, R153, PT ;  /* 0x0000009a8e997246 */ /* 0x000fe40003800199 */
[----:B------:R-:W-:-:S07]  /*c530*/  VIMNMX R155, R155, R142, !PT ;  /* 0x0000008e9b9b7248 */ /* 0x000fce0007fe0100 */
.L_x_1042:
        /* <DEDUP_REMOVED lines=142> */
[----:B------:R-:W-:Y:S01]  /*ce20*/  ULDC UR10, c[0x0][0x288] ;  /* 0x0000a200000a7ab9 */ /* 0x000fe20000000800 */
[----:B------:R-:W-:Y:S01]  /*ce30*/  IMAD R8, R17, UR11, R8 ;  /* 0x0000000b11087c24 */ /* 0x000fe2000f8e0208 */
[----:B------:R-:W-:Y:S03]  /*ce40*/  BSSY B0, `(.L_x_1047) ;  /* 0x0000013000007945 */ /* 0x000fe60003800000 */
        /* <DEDUP_REMOVED lines=12> */
.L_x_1048:
[----:B------:R-:W-:Y:S02]  /*cf10*/  ULDC UR10, c[0x0][0x9e4] ;  /* 0x00027900000a7ab9 */ /* 0x000fe40000000800 */
[----:B------:R-:W-:-:S04]  /*cf20*/  MOV R145, UR10 ;  /* 0x0000000a00917c02 */ /* 0x000fc80008000f00 */
[----:B------:R-:W-:-:S13]  /*cf30*/  ISETP.NE.AND P6, PT, R145, 0x1, PT ;  /* 0x000000019100780c */ /* 0x000fda0003fc5270 */
[----:B------:R-:W0:Y:S02]  /*cf40*/  @P6 LDC.64 R8, c[0x0][0x9e8] ;  /* 0x00027a00ff086b82 */ /* 0x000e240000000a00 */
[----:B0-----:R-:W-:-:S05]  /*cf50*/  @P6 IMAD.HI.U32 R8, R143, R8, RZ ;  /* 0x000000088f086227 */ /* 0x001fca00078e00ff */
[----:B------:R-:W-:-:S07]  /*cf60*/  @P6 SHF.R.U32.HI R143, RZ, R9, R8 ;  /* 0x00000009ff8f6219 */ /* 0x000fce0000011608 */
.L_x_1049:
[----:B------:R-:W-:Y:S05]  /*cf70*/  BSYNC B0 ;  /* 0x0000000000007941 */ /* 0x000fea0003800000 */
.L_x_1047:
[----:B------:R-:W-:-:S05]  /*cf80*/  IMAD R8, R143, R145, R178 ;  /* 0x000000918f087224 */ /* 0x000fca00078e02b2 */
[----:B------:R-:W-:Y:S02]  /*cf90*/  VIADDMNMX R133, R8, R145, R133, PT ;  /* 0x0000009108857246 */ /* 0x000fe40003800185 */
[----:B------:R-:W-:-:S07]  /*cfa0*/  VIMNMX R141, R141, R8, !PT ;  /* 0x000000088d8d7248 */ /* 0x000fce0007fe0100 */
.L_x_1046:
        /* <DEDUP_REMOVED lines=149> */
[-CC-:B------:R-:W-:Y:S01]  /*d900*/  FFMA.FTZ R146, R146, R9.reuse, -R129.reuse ;  /* 0x0000000992927223 */ /* 0x180fe20000010881 */
[----:B------:R-:W-:Y:S01]  /*d910*/  FFMA.FTZ R142, R142, R9, -R129 ;  /* 0x000000098e8e7223 */ /* 0x000fe20000010881 */
[----:B------:R-:W-:Y:S01]  /*d920*/  MUFU.EX2 R121, R206 ;  /* 0x000000ce00797308 */ /* 0x000fe20000000800 */
[----:B------:R-:W-:-:S04]  /*d930*/  FMNMX.FTZ R125, R190, R123, !PT ;  /* 0x0000007bbe7d7209 */ /* 0x000fc80007810000 */
[----:B------:R-:W-:-:S03]  /*d940*/  FMNMX.FTZ R125, R192, R125, !PT ;  /* 0x0000007dc07d7209 */ /* 0x000fc60007810000 */
[----:B------:R-:W-:Y:S01]  /*d950*/  MUFU.EX2 R123, R0 ;  /* 0x00000000007b7308 */ /* 0x000fe20000000800 */
[----:B------:R-:W-:-:S04]  /*d960*/  FMNMX.FTZ R125, R120, R125, !PT ;  /* 0x0000007d787d7209 */ /* 0x000fc80007810000 */
[----:B------:R-:W-:-:S03]  /*d970*/  FMNMX.FTZ R125, R128, R125, !PT ;  /* 0x0000007d807d7209 */ /* 0x000fc60007810000 */
[----:B------:R-:W-:Y:S01]  /*d980*/  MUFU.EX2 R194, R194 ;  /* 0x000000c200c27308 */ /* 0x000fe20000000800 */
[----:B------:R-:W-:-:S04]  /*d990*/  FMNMX.FTZ R127, R122, R125, !PT ;  /* 0x0000007d7a7f7209 */ /* 0x000fc80007810000 */
[----:B------:R-:W-:-:S03]  /*d9a0*/  FMNMX.FTZ R127, R130, R127, !PT ;  /* 0x0000007f827f7209 */ /* 0x000fc60007810000 */
[----:B------:R0:W-:Y:S01]  /*d9b0*/  MUFU.EX2 R125, R200 ;  /* 0x000000c8007d7308 */ /* 0x0001e20000000800 */
[----:B------:R-:W-:-:S04]  /*d9c0*/  FMNMX.FTZ R127, R124, R127, !PT ;  /* 0x0000007f7c7f7209 */ /* 0x000fc80007810000 */
[----:B------:R-:W-:-:S03]  /*d9d0*/  FMNMX.FTZ R127, R126, R127, !PT ;  /* 0x0000007f7e7f7209 */ /* 0x000fc60007810000 */
[----:B------:R-:W-:Y:S01]  /*d9e0*/  MUFU.EX2 R196, R196 ;  /* 0x000000c400c47308 */ /* 0x000fe20000000800 */
[----:B------:R-:W-:Y:S02]  /*d9f0*/  FMNMX.FTZ R131, R170, R127, !PT ;  /* 0x0000007faa837209 */ /* 0x000fe40007810000 */
        /* <DEDUP_REMOVED lines=12> */
[----:B------:R0:W-:Y:S01]  /*dac0*/  MUFU.EX2 R131, R10 ;  /* 0x0000000a00837308 */ /* 0x0001e20000000800 */
[-CC-:B------:R-:W-:Y:S01]  /*dad0*/  FFMA.FTZ R133, R154, R9.reuse, -R129.reuse ;  /* 0x000000099a857223 */ /* 0x180fe20000010881 */
[--C-:B------:R-:W-:Y:S02]  /*dae0*/  FFMA.FTZ R154, R160, R9, -R129.reuse ;  /* 0x00000009a09a7223 */ /* 0x100fe40000010881 */
[----:B------:R-:W0:Y:S04]  /*daf0*/  SHFL.BFLY PT, R139, R0, 0x2, 0x1f ;  /* 0x0c401f00008b7f89 */ /* 0x000e2800000e0000 */
        /* <DEDUP_REMOVED lines=127> */
.L_x_1050:
[----:B------:R-:W0:Y:S01]  /*e2f0*/  S2UR UR11, SR_CgaCtaId ;  /* 0x00000000000b79c3 */ /* 0x000e220000008800 */
[----:B------:R-:W-:Y:S01]  /*e300*/  R2UR UR10, R22 ;  /* 0x00000000160a72ca */ /* 0x000fe200000e0000 */
[----:B------:R-:W-:Y:S01]  /*e310*/  UIADD3 UR5, UR5, 0x30860, URZ ;  /* 0x0003086005057890 */ /* 0x000fe2000fffe03f */
[----:B------:R-:W-:Y:S01]  /*e320*/  F2FP.BF16.F32.PACK_AB R189, R14, R189 ;  /* 0x000000bd0ebd723e */ /* 0x000fe200000010ff */
[----:B------:R-:W-:Y:S01]  /*e330*/  UMOV UR61, UR7 ;  /* 0x00000007003d7c82 */ /* 0x000fe20008000000 */
[----:B------:R-:W-:Y:S01]  /*e340*/  UMOV UR38, UR4 ;  /* 0x0000000400267c82 */ /* 0x000fe20008000000 */
[----:B------:R-:W-:Y:S01]  /*e350*/  F2FP.BF16.F32.PACK_AB R188, R208, R21 ;  /* 0x00000015d0bc723e */ /* 0x000fe200000010ff */
[----:B------:R-:W-:Y:S01]  /*e360*/  IMAD.MOV.U32 R15, RZ, RZ, R10 ;  /* 0x000000ffff0f7224 */ /* 0x000fe200078e000a */
[----:B------:R-:W-:Y:S01]  /*e370*/  F2FP.BF16.F32.PACK_AB R190, R194, R121 ;  /* 0x00000079c2be723e */ /* 0x000fe200000010ff */
[----:B------:R-:W-:Y:S01]  /*e380*/  IMAD.MOV.U32 R14, RZ, RZ, R8 ;  /* 0x000000ffff0e7224 */ /* 0x000fe200078e0008 */
[----:B------:R-:W-:-:S02]  /*e390*/  F2FP.BF16.F32.PACK_AB R191, R144, R191 ;  /* 0x000000bf90bf723e */ /* 0x000fc400000010ff */
[----:B------:R-:W-:Y:S02]  /*e3a0*/  F2FP.BF16.F32.PACK_AB R184, R196, R123 ;  /* 0x0000007bc4b8723e */ /* 0x000fe400000010ff */
[C---:B------:R-:W-:Y:S01]  /*e3b0*/  ISETP.GT.AND P1, PT, R20.reuse, UR10, PT ;  /* 0x0000000a14007c0c */ /* 0x040fe2000bf24270 */
[----:B------:R-:W-:Y:S01]  /*e3c0*/  VIADD R20, R20, 0xffffffff ;  /* 0xffffffff14147836 */ /* 0x000fe20000000000 */
        /* <DEDUP_REMOVED lines=20> */
[----:B------:R-:W-:Y:S01]  /*e510*/  F2FP.BF16.F32.PACK_AB R171, R143, R128 ;  /* 0x000000808fab723e */ /* 0x000fe200000010ff */
[----:B------:R-:W-:Y:S06]  /*e520*/  @P1 BRA `(.L_x_1051) ;  /* 0xffffffc800241947 */ /* 0x000fec000383ffff */
.L_x_1032:
        /* <DEDUP_REMOVED lines=99> */
.L_x_1052:
[----:B------:R-:W-:Y:S01]  /*eb60*/  ULEA UR5, UR4, UR39, 0x3 ;  /* 0x0000002704057291 */ /* 0x000fe2000f8e183f */
[----:B------:R-:W-:-:S05]  /*eb70*/  IMAD.U32 R0, RZ, RZ, UR7 ;  /* 0x00000007ff007e24 */ /* 0x000fca000f8e00ff */
[----:B------:R-:W-:-:S04]  /*eb80*/  SHF.L.U32 R0, R0, 0x1f, RZ ;  /* 0x0000001f00007819 */ /* 0x000fc800000006ff */
[----:B------:R0:W1:Y:S01]  /*eb90*/  SYNCS.PHASECHK.TRANS64.TRYWAIT P1, [UR5+0x30850], R0 ;  /* 0x03085000ff0075a7 */ /* 0x0000620008020145 */
[----:B------:R-:W-:Y:S05]  /*eba0*/  @!P0 BRA `(.L_x_1053) ;  /* 0x0000000000048947 */ /* 0x000fea0003800000 */
[----:B------:R-:W-:Y:S01]  /*ebb0*/  BPT.TRAP 0x1 ;  /* 0x000000040000795c */ /* 0x000fe20000300000 */
.L_x_1053:
[----:B-1----:R-:W-:Y:S05]  /*ebc0*/  @P1 BRA `(.L_x_1054) ;  /* 0x0000000000081947 */ /* 0x002fea0003800000 */
[----:B------:R-:W1:Y:S02]  /*ebd0*/  SYNCS.PHASECHK.TRANS64.TRYWAIT P1, [UR5+0x30850], R0 ;  /* 0x03085000ff0075a7 */ /* 0x000e640008020145 */
[----:B-1----:R-:W-:Y:S05]  /*ebe0*/  @!P1 BRA `(.L_x_1055) ;  /* 0x0000006c00289947 */ /* 0x002fea0003800000 */
.L_x_1054:
[----:B------:R-:W-:Y:S01]  /*ebf0*/  UIADD3 UR39, UR39, 0x400, URZ ;  /* 0x0000040027277890 */ /* 0x000fe2000fffe03f */
[----:B------:R-:W-:Y:S01]  /*ec00*/  WARPGROUP.ARRIVE ;  /* 0x00000000000079c5 */ /* 0x000fe20000000000 */
[----:B------:R-:W-:Y:S01]  /*ec10*/  UMOV UR7, 0x40000040 ;  /* 0x4000004000077882 */ /* 0x000fe20000000000 */
[----:B-1----:R-:W1:Y:S01]  /*ec20*/  SHFL.BFLY PT, R5, R6, 0x2, 0x1f ;  /* 0x0c401f0006057f89 */ /* 0x002e6200000e0000 */
[----:B------:R-:W-:-:S03]  /*ec30*/  USHF.R.U32.HI UR39, URZ, 0x4, UR39 ;  /* 0x000000043f277899 */ /* 0x000fc60008011627 */
[----:B0-----:R-:W0:Y:S01]  /*ec40*/  SHFL.BFLY PT, R0, R3, 0x2, 0x1f ;  /* 0x0c401f0003007f89 */ /* 0x001e2200000e0000 */
[----:B------:R-:W-:-:S04]  /*ec50*/  ULOP3.LUT UR39, UR39, 0x3fff, URZ, 0xc0, !UPT ;  /* 0x00003fff27277892 */ /* 0x000fc8000f8ec03f */
[----:B------:R-:W-:-:S04]  /*ec60*/  ULOP3.LUT UR39, UR39, 0x3000000, URZ, 0xfc, !UPT ;  /* 0x0300000027277892 */ /* 0x000fc8000f8efc3f */
[----:B------:R-:W-:-:S07]  /*ec70*/  UIMAD UR4, UR4, 0x900, UR39 ;  /* 0x00000900040478a4 */ /* 0x000fce000f8e0227 */
[----:B------:R-:W-:Y:S02]  /*ec80*/  UMOV UR6, UR4 ;  /* 0x0000000400067c82 */ /* 0x000fe40008000000 */
[----:B------:R-:W-:Y:S01]  /*ec90*/  HGMMA.64x192x16.F32.BF16 R24, R188, gdesc[UR4].tnspB, R24, gsb0 ;  /* 0x42e00004bc187df0 */ /* 0x000fe20008001818 */
[----:B------:R-:W-:Y:S01]  /*eca0*/  UIADD3 UR6, UR4, 0x80, URZ ;  /* 0x0000008004067890 */ /* 0x000fe2000fffe03f */
[----:B-1----:R-:W-:Y:S01]  /*ecb0*/  FADD.FTZ R5, R5, R6 ;  /* 0x0000000605057221 */ /* 0x002fe20000010000 */
[----:B------:R-:W-:Y:S01]  /*ecc0*/  UMOV UR7, 0x40000040 ;  /* 0x4000004000077882 */ /* 0x000fe20000000000 */
[----:B------:R-:W-:Y:S02]  /*ecd0*/  IMAD.MOV.U32 R6, RZ, RZ, RZ ;  /* 0x000000ffff067224 */ /* 0x000fe400078e00ff */
[----:B0-----:R-:W-:Y:S01]  /*ece0*/  FADD.FTZ R2, R0, R3 ;  /* 0x0000000300027221 */ /* 0x001fe20000010000 */
[----:B------:R-:W-:Y:S01]  /*ecf0*/  IMAD.MOV.U32 R3, RZ, RZ, RZ ;  /* 0x000000ffff037224 */ /* 0x000fe200078e00ff */
[----:B------:R-:W0:Y:S04]  /*ed00*/  SHFL.BFLY PT, R0, R5, 0x1, 0x1f ;  /* 0x0c201f0005007f89 */ /* 0x000e2800000e0000 */
[----:B------:R-:W1:Y:S01]  /*ed10*/  SHFL.BFLY PT, R7, R2, 0x1, 0x1f ;  /* 0x0c201f0002077f89 */ /* 0x000e6200000e0000 */
[----:B0-----:R-:W-:Y:S01]  /*ed20*/  FADD.FTZ R11, R5, R0 ;  /* 0x00000000050b7221 */ /* 0x001fe20000010000 */
[----:B------:R-:W-:-:S02]  /*ed30*/  IMAD.MOV.U32 R0, RZ, RZ, -0x800000 ;  /* 0xff800000ff007424 */ /* 0x000fc400078e00ff */
[----:B-1----:R-:W-:Y:S02]  /*ed40*/  FADD.FTZ R12, R2, R7 ;  /* 0x00000007020c7221 */ /* 0x002fe40000010000 */
[----:B------:R-:W-:Y:S01]  /*ed50*/  FSETP.NE.FTZ.AND P1, PT, R11, RZ, PT ;  /* 0x000000ff0b00720b */ /* 0x000fe20003f35000 */
[----:B------:R-:W-:Y:S02]  /*ed60*/  IMAD.MOV.U32 R2, RZ, RZ, -0x800000 ;  /* 0xff800000ff027424 */ /* 0x000fe400078e00ff */
[----:B------:R-:W-:-:S10]  /*ed70*/  FSETP.NE.FTZ.AND P2, PT, R12, RZ, PT ;  /* 0x000000ff0c00720b */ /* 0x000fd40003f55000 */
[----:B------:R-:W0:Y:S01]  /*ed80*/  @P1 MUFU.LG2 R4, R11 ;  /* 0x0000000b00041308 */ /* 0x000e220000000c00 */
[C---:B------:R-:W-:Y:S02]  /*ed90*/  @P1 FMUL.FTZ R5, R9.reuse, 0.69314718246459960938 ;  /* 0x3f31721809051820 */ /* 0x040fe40000410000 */
[----:B------:R-:W-:-:S05]  /*eda0*/  @P2 FMUL.FTZ R14, R9, 0.69314718246459960938 ;  /* 0x3f317218090e2820 */ /* 0x000fca0000410000 */
        /* <DEDUP_REMOVED lines=34> */
.L_x_1056:
        /* <DEDUP_REMOVED lines=101> */
.L_x_978:
[----:B------:R-:W-:Y:S05]  /*f620*/  @P0 BRA `(.L_x_1057) ;  /* 0x0000001800d40947 */ /* 0x000fea0003800000 */
[----:B------:R-:W2:Y:S01]  /*f630*/  LDL R3, [R1] ;  /* 0x0000000001037983 */ /* 0x000ea20000100800 */
[----:B------:R-:W0:Y:S01]  /*f640*/  LDC R17, c[0x0][0xbe8] ;  /* 0x0002fa00ff117b82 */ /* 0x000e220000000800 */
[----:B------:R-:W-:Y:S01]  /*f650*/  ULDC.64 UR8, c[0x0][0xbd0] ;  /* 0x0002f40000087ab9 */ /* 0x000fe20000000a00 */
[----:B------:R-:W-:Y:S01]  /*f660*/  BSSY B0, `(.L_x_1058) ;  /* 0x000011d000007945 */ /* 0x000fe20003800000 */
[----:B------:R-:W1:Y:S05]  /*f670*/  S2R R18, SR_CTAID.X ;  /* 0x0000000000127919 */ /* 0x000e6a0000002500 */
[----:B------:R-:W3:Y:S08]  /*f680*/  S2UR UR12, SR_CTAID.Z ;  /* 0x00000000000c79c3 */ /* 0x000ef00000002700 */
[----:B------:R-:W4:Y:S08]  /*f690*/  S2UR UR11, SR_CTAID.Y ;  /* 0x00000000000b79c3 */ /* 0x000f300000002600 */
[----:B------:R-:W-:Y:S01]  /*f6a0*/  BAR.SYNC.DEFER_BLOCKING 0x1, 0x100 ;  /* 0x0044000000007b1d */ /* 0x000fe20000010000 */
[----:B0-----:R-:W-:-:S07]  /*f6b0*/  ISETP.NE.AND P0, PT, R17, 0x1, PT ;  /* 0x000000011100780c */ /* 0x001fce0003f05270 */
[----:B------:R-:W4:Y:S01]  /*f6c0*/  LDC R19, c[0x0][0xc50] ;  /* 0x00031400ff137b82 */ /* 0x000f220000000800 */
[----:B---3--:R-:W-:-:S07]  /*f6d0*/  USHF.R.S32.HI UR10, URZ, 0x1f, UR12 ;  /* 0x0000001f3f0a7899 */ /* 0x008fce000801140c */
[----:B------:R-:W0:Y:S08]  /*f6e0*/  LDC.64 R14, c[0x0][0xb40] ;  /* 0x0002d000ff0e7b82 */ /* 0x000e300000000a00 */
[----:B------:R-:W3:Y:S08]  /*f6f0*/  @P0 LDC R13, c[0x0][0xbf0] ;  /* 0x0002fc00ff0d0b82 */ /* 0x000ef00000000800 */
[----:B------:R-:W5:Y:S08]  /*f700*/  @P0 LDC R23, c[0x0][0xbec] ;  /* 0x0002fb00ff170b82 */ /* 0x000f700000000800 */
[----:B------:R-:W5:Y:S01]  /*f710*/  @P0 LDC R22, c[0x0][0xbf0] ;  /* 0x0002fc00ff160b82 */ /* 0x000f620000000800 */
[----:B--2---:R-:W-:-:S02]  /*f720*/  R2UR UR13, R3 ;  /* 0x00000000030d72ca */ /* 0x004fc400000e0000 */
[----:B------:R-:W2:Y:S11]  /*f730*/  S2R R3, SR_TID.X ;  /* 0x0000000000037919 */ /* 0x000eb60000002100 */
[----:B------:R-:W-:-:S02]  /*f740*/  USHF.R.S32.HI UR7, URZ, 0x1f, UR13 ;  /* 0x0000001f3f077899 */ /* 0x000fc4000801140d */
[----:B------:R-:W-:Y:S01]  /*f750*/  IMAD R16, RZ, RZ, -UR13 ;  /* 0x8000000dff107e24 */ /* 0x000fe2000f8e02ff */
[----:B------:R-:W-:Y:S02]  /*f760*/  UIMAD.WIDE.U32 UR4, UR13, UR8, URZ ;  /* 0x000000080d0472a5 */ /* 0x000fe4000f8e003f */
[----:B------:R-:W-:Y:S01]  /*f770*/  UIMAD UR6, UR7, UR8, URZ ;  /* 0x00000008070672a4 */ /* 0x000fe2000f8e023f */
[----:B----4-:R-:W-:-:S03]  /*f780*/  IMAD R19, R19, R16, UR11 ;  /* 0x0000000b13137e24 */ /* 0x010fc6000f8e0210 */
[----:B------:R-:W-:-:S03]  /*f790*/  UIMAD UR6, UR13, UR9, UR6 ;  /* 0x000000090d0672a4 */ /* 0x000fc6000f8e0206 */
[----:B------:R-:W-:Y:S01]  /*f7a0*/  ULDC.64 UR8, c[0x0][0xb38] ;  /* 0x0002ce0000087ab9 */ /* 0x000fe20000000a00 */
[----:B------:R-:W-:Y:S02]  /*f7b0*/  UIADD3 UR6, UR5, UR6, URZ ;  /* 0x0000000605067290 */ /* 0x000fe4000fffe03f */
[----:B------:R-:W-:Y:S01]  /*f7c0*/  UIMAD UR7, UR7, UR8, URZ ;  /* 0x00000008070772a4 */ /* 0x000fe2000f8e023f */
[----:B--2---:R-:W-:-:S05]  /*f7d0*/  VIADD R4, R3, 0xffffff80 ;  /* 0xffffff8003047836 */ /* 0x004fca0000000000 */
[----:B------:R-:W-:-:S04]  /*f7e0*/  SHF.R.S32.HI R3, RZ, 0x1f, R4 ;  /* 0x0000001fff037819 */ /* 0x000fc80000011404 */
[CC--:B------:R-:W-:Y:S02]  /*f7f0*/  LEA.HI R5, R3.reuse, R4.reuse, RZ, 0x7 ;  /* 0x0000000403057211 */ /* 0x0c0fe400078f38ff */
[----:B------:R-:W-:Y:S02]  /*f800*/  LEA.HI R10, R3, R4, RZ, 0x2 ;  /* 0x00000004030a7211 */ /* 0x000fe400078f10ff */
[----:B------:R-:W-:Y:S02]  /*f810*/  LOP3.LUT R7, R5, 0xffffff80, RZ, 0xc0, !PT ;  /* 0xffffff8005077812 */ /* 0x000fe400078ec0ff */
[----:B------:R-:W-:-:S03]  /*f820*/  SHF.R.S32.HI R6, RZ, 0x7, R5 ;  /* 0x00000007ff067819 */ /* 0x000fc60000011405 */
[----:B------:R-:W-:Y:S01]  /*f830*/  IMAD.IADD R20, R4, 0x1, -R7 ;  /* 0x0000000104147824 */ /* 0x000fe200078e0a07 */
[----:B------:R-:W-:Y:S02]  /*f840*/  LEA.HI R3, R5, R6, RZ, 0x1 ;  /* 0x0000000605037211 */ /* 0x000fe400078f08ff */
[----:B------:R-:W-:Y:S02]  /*f850*/  LOP3.LUT R5, R10, 0xfffffffc, RZ, 0xc0, !PT ;  /* 0xfffffffc0a057812 */ /* 0x000fe400078ec0ff */
[----:B------:R-:W-:Y:S01]  /*f860*/  SHF.R.S32.HI R7, RZ, 0x1f, R20 ;  /* 0x0000001fff077819 */ /* 0x000fe20000011414 */
[----:B------:R-:W2:Y:S01]  /*f870*/  LDC.64 R10, c[0x0][0xbd8] ;  /* 0x0002f600ff0a7b82 */ /* 0x000ea20000000a00 */
[----:B------:R-:W-:Y:S01]  /*f880*/  LOP3.LUT R3, R3, 0x3fffffe, RZ, 0xc0, !PT ;  /* 0x03fffffe03037812 */ /* 0x000fe200078ec0ff */
[----:B------:R-:W-:Y:S01]  /*f890*/  IMAD.IADD R5, R4, 0x1, -R5 ;  /* 0x0000000104057824 */ /* 0x000fe200078e0a05 */
[----:B------:R-:W-:Y:S02]  /*f8a0*/  LEA.HI R21, R7, R20, RZ, 0x2 ;  /* 0x0000001407157211 */ /* 0x000fe400078f10ff */
[----:B------:R-:W-:-:S02]  /*f8b0*/  IADD3 R3, R6, -R3, RZ ;  /* 0x8000000306037210 */ /* 0x000fc40007ffe0ff */
[--C-:B------:R-:W-:Y:S02]  /*f8c0*/  SHF.R.S32.HI R8, RZ, 0x2, R21.reuse ;  /* 0x00000002ff087819 */ /* 0x100fe40000011415 */
[----:B------:R-:W-:Y:S02]  /*f8d0*/  SHF.R.S32.HI R9, RZ, 0x1f, R21 ;  /* 0x0000001fff097819 */ /* 0x000fe40000011415 */
[----:B------:R-:W-:Y:S02]  /*f8e0*/  LEA.HI R6, R5, R5, RZ, 0x1 ;  /* 0x0000000505067211 */ /* 0x000fe400078f08ff */
[----:B------:R-:W-:Y:S02]  /*f8f0*/  LEA.HI R9, R9, R8, RZ, 0x3 ;  /* 0x0000000809097211 */ /* 0x000fe400078f18ff */
[----:B------:R-:W-:Y:S02]  /*f900*/  LEA.HI R7, R7, R20, RZ, 0x5 ;  /* 0x0000001407077211 */ /* 0x000fe400078f28ff */
[----:B------:R-:W-:-:S02]  /*f910*/  LOP3.LUT R9, R9, 0xfffffff8, RZ, 0xc0, !PT ;  /* 0xfffffff809097812 */ /* 0x000fc400078ec0ff */
[----:B------:R-:W-:Y:S02]  /*f920*/  LOP3.LUT R6, R6, 0x1ffffffe, RZ, 0xc0, !PT ;  /* 0x1ffffffe06067812 */ /* 0x000fe400078ec0ff */
[----:B------:R-:W-:Y:S01]  /*f930*/  SHF.R.S32.HI R7, RZ, 0x5, R7 ;  /* 0x00000005ff077819 */ /* 0x000fe20000011407 */
[----:B------:R-:W-:Y:S01]  /*f940*/  IMAD.IADD R4, R8, 0x1, -R9 ;  /* 0x0000000108047824 */ /* 0x000fe200078e0a09 */
[----:B------:R-:W-:Y:S01]  /*f950*/  LOP3.LUT R21, R21, 0x7ffffffc, RZ, 0xc0, !PT ;  /* 0x7ffffffc15157812 */ /* 0x000fe200078ec0ff */
[----:B------:R-:W4:Y:S01]  /*f960*/  @P0 LDC R9, c[0x0][0xbec] ;  /* 0x0002fb00ff090b82 */ /* 0x000f220000000800 */
[----:B------:R-:W-:Y:S02]  /*f970*/  IMAD.IADD R12, R5, 0x1, -R6 ;  /* 0x00000001050c7824 */ /* 0x000fe400078e0a06 */
[----:B------:R-:W-:Y:S02]  /*f980*/  IMAD R6, R7, 0x10, R4 ;  /* 0x0000001007067824 */ /* 0x000fe400078e0204 */
[----:B------:R-:W-:-:S02]  /*f990*/  IMAD.U32 R5, RZ, RZ, UR5 ;  /* 0x00000005ff057e24 */ /* 0x000fc4000f8e00ff */
[----:B------:R-:W-:Y:S02]  /*f9a0*/  IMAD R3, R3, 0x40, R6 ;  /* 0x0000004003037824 */ /* 0x000fe400078e0206 */
[----:B------:R-:W-:Y:S01]  /*f9b0*/  IMAD.U32 R4, RZ, RZ, UR4 ;  /* 0x00000004ff047e24 */ /* 0x000fe2000f8e00ff */
[----:B------:R-:W-:Y:S01]  /*f9c0*/  UIMAD.WIDE.U32 UR4, UR13, UR8, URZ ;  /* 0x000000080d0472a5 */ /* 0x000fe2000f8e003f */
[----:B------:R-:W-:Y:S01]  /*f9d0*/  IMAD.U32 R5, RZ, RZ, UR6 ;  /* 0x00000006ff057e24 */ /* 0x000fe2000f8e00ff */
[----:B------:R-:W-:Y:S01]  /*f9e0*/  UIMAD UR6, UR13, UR9, UR7 ;  /* 0x000000090d0672a4 */ /* 0x000fe2000f8e0207 */
[----:B--2---:R-:W-:Y:S02]  /*f9f0*/  IMAD R8, R10, UR10, RZ ;  /* 0x0000000a0a087c24 */ /* 0x004fe4000f8e02ff */
[----:B------:R-:W-:Y:S01]  /*fa00*/  IMAD R6, R12, 0x8, R3 ;  /* 0x000000080c067824 */ /* 0x000fe200078e0203 */
[----:B------:R-:W-:Y:S01]  /*fa10*/  UIADD3 UR6, UR5, UR6, URZ ;  /* 0x0000000605067290 */ /* 0x000fe2000fffe03f */
[----:B------:R-:W-:Y:S01]  /*fa20*/  IMAD R11, R11, UR12, R8 ;  /* 0x0000000c0b0b7c24 */ /* 0x000fe2000f8e0208 */
[----:B------:R-:W-:Y:S01]  /*fa30*/  ULDC.64 UR8, c[0x0][0xb28] ;  /* 0x0002ca0000087ab9 */ /* 0x000fe20000000a00 */
[----:B-1----:R-:W-:-:S02]  /*fa40*/  IMAD R8, R18, 0x80, R6 ;  /* 0x0000008012087824 */ /* 0x002fc400078e0206 */
[----:B------:R-:W-:-:S04]  /*fa50*/  IMAD.WIDE.U32 R4, R10, UR12, R4 ;  /* 0x0000000c0a047c25 */ /* 0x000fc8000f8e0004 */
[----:B----4-:R-:W-:-:S04]  /*fa60*/  @P0 IMAD.HI.U32 R10, R8, R9, RZ ;  /* 0x00000009080a0227 */ /* 0x010fc800078e00ff */
[----:B------:R-:W-:Y:S01]  /*fa70*/  IMAD.U32 R7, RZ, RZ, UR5 ;  /* 0x00000005ff077e24 */ /* 0x000fe2000f8e00ff */
[----:B------:R-:W-:Y:S01]  /*fa80*/  MOV R7, UR6 ;  /* 0x0000000600077c02 */ /* 0x000fe20008000f00 */
[C---:B0-----:R-:W-:Y:S01]  /*fa90*/  IMAD R12, R14.reuse, UR10, RZ ;  /* 0x0000000a0e0c7c24 */ /* 0x041fe2000f8e02ff */
[----:B------:R-:W-:Y:S01]  /*faa0*/  ULDC.64 UR6, c[0x0][0xb48] ;  /* 0x0002d20000067ab9 */ /* 0x000fe20000000a00 */
[----:B------:R-:W-:Y:S01]  /*fab0*/  IMAD.U32 R6, RZ, RZ, UR4 ;  /* 0x00000004ff067e24 */ /* 0x000fe2000f8e00ff */
[----:B------:R-:W-:Y:S01]  /*fac0*/  ULDC.64 UR4, c[0x0][0xbe0] ;  /* 0x0002f80000047ab9 */ /* 0x000fe20000000a00 */
[----:B------:R-:W-:Y:S01]  /*fad0*/  IMAD.MOV.U32 R9, RZ, RZ, R8 ;  /* 0x000000ffff097224 */ /* 0x000fe200078e0008 */
[----:B---3--:R-:W-:Y:S01]  /*fae0*/  @P0 SHF.R.U32.HI R9, RZ, R13, R10 ;  /* 0x0000000dff090219 */ /* 0x008fe2000001160a */
[----:B------:R-:W-:Y:S01]  /*faf0*/  IMAD R13, R15, UR12, R12 ;  /* 0x0000000c0f0d7c24 */ /* 0x000fe2000f8e020c */
[----:B------:R-:W-:Y:S01]  /*fb00*/  SHF.R.S32.HI R12, RZ, 0x1f, R19 ;  /* 0x0000001fff0c7819 */ /* 0x000fe20000011413 */
[----:B------:R-:W-:-:S04]  /*fb10*/  IMAD.WIDE.U32 R6, R14, UR12, R6 ;  /* 0x0000000c0e067c25 */ /* 0x000fc8000f8e0006 */
[----:B------:R-:W-:Y:S02]  /*fb20*/  IMAD.IADD R5, R5, 0x1, R11 ;  /* 0x0000000105057824 */ /* 0x000fe400078e020b */
[----:B-----5:R-:W-:-:S04]  /*fb30*/  @P0 IMAD.HI.U32 R23, R8, R23, RZ ;  /* 0x0000001708170227 */ /* 0x020fc800078e00ff */
[----:B------:R-:W-:Y:S02]  /*fb40*/  IMAD.IADD R7, R7, 0x1, R13 ;  /* 0x0000000107077824 */ /* 0x000fe400078e020d */
[----:B------:R-:W-:Y:S02]  /*fb50*/  IMAD R13, R12, UR6, RZ ;  /* 0x000000060c0d7c24 */ /* 0x000fe4000f8e02ff */
[----:B------:R-:W-:-:S04]  /*fb60*/  IMAD.WIDE.U32 R4, R19, UR4, R4 ;  /* 0x0000000413047c25 */ /* 0x000fc8000f8e0004 */
[----:B------:R-:W-:Y:S01]  /*fb70*/  IMAD.MOV.U32 R11, RZ, RZ, R8 ;  /* 0x000000ffff0b7224 */ /* 0x000fe200078e0008 */
[----:B------:R-:W-:Y:S01]  /*fb80*/  @P0 SHF.R.U32.HI R11, RZ, R22, R23 ;  /* 0x00000016ff0b0219 */ /* 0x000fe20000011617 */
[----:B------:R-:W-:Y:S01]  /*fb90*/  IMAD R10, R12, UR4, RZ ;  /* 0x000000040c0a7c24 */ /* 0x000fe2000f8e02ff */
[----:B------:R-:W-:Y:S01]  /*fba0*/  IADD3 R4, P0, R9, R4, RZ ;  /* 0x0000000409047210 */ /* 0x000fe20007f1e0ff */
[C---:B------:R-:W-:Y:S01]  /*fbb0*/  IMAD R15, R19.reuse, UR7, R13 ;  /* 0x00000007130f7c24 */ /* 0x040fe2000f8e020d */
[--C-:B------:R-:W-:Y:S01]  /*fbc0*/  SHF.R.S32.HI R13, RZ, 0x1f, R9.reuse ;  /* 0x0000001fff0d7819 */ /* 0x100fe20000011409 */
[----:B------:R-:W-:Y:S02]  /*fbd0*/  IMAD.MOV R9, RZ, RZ, -R9 ;  /* 0x000000ffff097224 */ /* 0x000fe400078e0a09 */
[----:B------:R-:W-:Y:S01]  /*fbe0*/  IMAD R12, R19, UR5, R10 ;  /* 0x00000005130c7c24 */ /* 0x000fe2000f8e020a */
[--C-:B------:R-:W-:Y:S01]  /*fbf0*/  SHF.R.S32.HI R10, RZ, 0x1f, R11.reuse ;  /* 0x0000001fff0a7819 */ /* 0x100fe2000001140b */
[----:B------:R-:W-:Y:S01]  /*fc00*/  IMAD.MOV R14, RZ, RZ, -R11 ;  /* 0x000000ffff0e7224 */ /* 0x000fe200078e0a0b */
[----:B------:R-:W-:Y:S01]  /*fc10*/  ULDC.64 UR4, c[0x0][0xb30] ;  /* 0x0002cc0000047ab9 */ /* 0x000fe20000000a00 */
[----:B------:R-:W-:Y:S01]  /*fc20*/  IMAD R9, R17, R9, R8 ;  /* 0x0000000911097224 */ /* 0x000fe200078e0208 */
[----:B------:R-:W-:Y:S01]  /*fc30*/  IADD3.X R5, R13, R5, R12, P0, !PT ;  /* 0x000000050d057210 */ /* 0x000fe200007fe40c */
[----:B------:R-:W-:Y:S01]  /*fc40*/  IMAD.WIDE.U32 R6, R19, UR6, R6 ;  /* 0x0000000613067c25 */ /* 0x000fe2000f8e0006 */
[----:B------:R-:W-:-:S03]  /*fc50*/  ULDC.64 UR6, c[0x0][0xbc8] ;  /* 0x0002f20000067ab9 */ /* 0x000fc60000000a00 */
[----:B------:R-:W-:Y:S02]  /*fc60*/  IMAD R10, R10, UR4, RZ ;  /* 0x000000040a0a7c24 */ /* 0x000fe4000f8e02ff */
[----:B------:R-:W-:Y:S01]  /*fc70*/  IMAD R13, R17, R14, R8 ;  /* 0x0000000e110d7224 */ /* 0x000fe200078e0208 */
[----:B------:R-:W-:Y:S01]  /*fc80*/  SHF.R.S32.HI R8, RZ, 0x1f, R9 ;  /* 0x0000001fff087819 */ /* 0x000fe20000011409 */
[----:B------:R-:W-:Y:S01]  /*fc90*/  IMAD.IADD R7, R7, 0x1, R15 ;  /* 0x0000000107077824 */ /* 0x000fe200078e020f */
[----:B------:R-:W-:Y:S01]  /*fca0*/  LEA R14, R18, R3, 0x7 ;  /* 0x00000003120e7211 */ /* 0x000fe200078e38ff */
[C---:B------:R-:W-:Y:S01]  /*fcb0*/  IMAD R15, R11.reuse, UR5, R10 ;  /* 0x000000050b0f7c24 */ /* 0x040fe2000f8e020a */
[----:B------:R-:W-:Y:S01]  /*fcc0*/  SHF.R.S32.HI R10, RZ, 0x1f, R13 ;  /* 0x0000001fff0a7819 */ /* 0x000fe2000001140d */
[----:B------:R-:W-:Y:S01]  /*fcd0*/  IMAD.WIDE.U32 R6, R11, UR4, R6 ;  /* 0x000000040b067c25 */ /* 0x000fe2000f8e0006 */
[----:B------:R-:W0:Y:S01]  /*fce0*/  S2UR UR5, SR_CgaCtaId ;  /* 0x00000000000579c3 */ /* 0x000e220000008800 */
[----:B------:R-:W-:-:S02]  /*fcf0*/  UMOV UR4, 0x400 ;  /* 0x0000040000047882 */ /* 0x000fc40000000000 */
[----:B------:R-:W-:Y:S02]  /*fd00*/  IMAD R8, R8, UR6, RZ ;  /* 0x0000000608087c24 */ /* 0x000fe4000f8e02ff */
        /* <DEDUP_REMOVED lines=11> */
[----:B------:R-:W-:Y:S01]  /*fdc0*/  SHFL.IDX PT, R10, R16, RZ, 0x1c1f ;  /* 0x001c1fff100a7589 */ /* 0x000fe200000e0000 */
[----:B------:R-:W-:Y:S01]  /*fdd0*/  IMAD.IADD R9, R9, 0x1, R15 ;  /* 0x0000000109097824 */ /* 0x000fe200078e020f */
[----:B------:R-:W-:Y:S01]  /*fde0*/  LEA R6, P1, R8, UR8, 0x2 ;  /* 0x0000000808067c11 */ /* 0x000fe2000f8210ff */
[----:B0-----:R-:W-:Y:S01]  /*fdf0*/  ULEA UR4, UR5, UR4, 0x18 ;  /* 0x0000000405047291 */ /* 0x001fe2000f8ec03f */
[----:B------:R-:W-:Y:S01]  /*fe00*/  LEA.HI.X R15, R4, UR7, R5, 0x2, P0 ;  /* 0x00000007040f7c11 */ /* 0x000fe200080f1405 */
[----:B------:R-:W-:Y:S01]  /*fe10*/  SHFL.IDX PT, R12, R16, 0x1, 0x1c1f ;  /* 0x003c1f00100c7f89 */ /* 0x000fe200000e0000 */
[----:B------:R-:W-:Y:S01]  /*fe20*/  LEA.HI.X R9, R8, UR9, R9, 0x2, P1 ;  /* 0x0000000908097c11 */ /* 0x000fe200088f1409 */
[----:B------:R-:W-:Y:S01]  /*fe30*/  IMAD R7, R17, UR6, RZ ;  /* 0x0000000611077c24 */ /* 0x000fe2000f8e02ff */
[----:B------:R-:W-:Y:S01]  /*fe40*/  LOP3.LUT P0, RZ, R20, 0x3, RZ, 0xc0, !PT ;  /* 0x0000000314ff7812 */ /* 0x000fe2000780c0ff */
[----:B------:R-:W0:Y:S01]  /*fe50*/  SHFL.IDX PT, R11, R15, RZ, 0x1c1f ;  /* 0x001c1fff0f0b7589 */ /* 0x000e2200000e0000 */
[C---:B------:R-:W-:Y:S01]  /*fe60*/  VIADD R8, R14.reuse, 0x8 ;  /* 0x000000080e087836 */ /* 0x040fe20000000000 */
[----:B------:R-:W-:Y:S01]  /*fe70*/  UIADD3 UR4, UR4, 0x30820, URZ ;  /* 0x0003082004047890 */ /* 0x000fe2000fffe03f */
[CC--:B------:R-:W-:Y:S01]  /*fe80*/  ISETP.GE.OR P1, PT, R14.reuse, R7.reuse, P0 ;  /* 0x000000070e00720c */ /* 0x0c0fe20000726670 */
[----:B------:R-:W1:Y:S01]  /*fe90*/  SHFL.IDX PT, R13, R15, 0x1, 0x1c1f ;  /* 0x003c1f000f0d7f89 */ /* 0x000e6200000e0000 */
[-C--:B------:R-:W-:Y:S01]  /*fea0*/  ISETP.GE.AND P2, PT, R14, R7.reuse, PT ;  /* 0x000000070e00720c */ /* 0x080fe20003f46270 */
[----:B------:R-:W-:Y:S01]  /*feb0*/  UPRMT UR4, URZ, 0x654, UR4 ;  /* 0x000006543f047896 */ /* 0x000fe20008000004 */
[----:B------:R-:W-:Y:S01]  /*fec0*/  ISETP.GE.OR P0, PT, R8, R7, P0 ;  /* 0x000000070800720c */ /* 0x000fe20000706670 */
[----:B------:R-:W-:Y:S01]  /*fed0*/  IMAD.IADD R3, R20, 0x1, -R21 ;  /* 0x0000000114037824 */ /* 0x000fe200078e0a15 */
[----:B------:R2:W3:Y:S03]  /*fee0*/  SHFL.IDX PT, R4, R6, RZ, 0x1c1f ;  /* 0x001c1fff06047589 */ /* 0x0004e600000e0000 */
[----:B------:R-:W-:Y:S01]  /*fef0*/  IMAD.SHL.U32 R3, R3, 0x2, RZ ;  /* 0x0000000203037824 */ /* 0x000fe200078e00ff */
[----:B------:R2:W4:Y:S02]  /*ff00*/  SHFL.IDX PT, R5, R9, RZ, 0x1c1f ;  /* 0x001c1fff09057589 */ /* 0x00052400000e0000 */
[----:B------:R-:W-:Y:S02]  /*ff10*/  SYNCS.ARRIVE.TRANS64.RED.A1T0 RZ, [UR4], RZ ;  /* 0x000000ffffff79a7 */ /* 0x000fe40008100404 */
[----:B0-----:R2:W-:Y:S04]  /*ff20*/  @!P1 ST.E desc[UR36][R10.64], R2 ;  /* 0x000000020a009985 */ /* 0x0015e8000c101924 */
[----:B-1----:R2:W-:Y:S01]  /*ff30*/  @!P0 ST.E desc[UR36][R12.64], R0 ;  /* 0x000000000c008985 */ /* 0x0025e2000c101924 */
[----:B------:R-:W-:Y:S05]  /*ff40*/  @P2 BRA `(.L_x_1059) ;  /* 0x0000000800382947 */ /* 0x000fea0003800000 */
[C---:B--2---:R-:W-:Y:S01]  /*ff50*/  VIADD R0, R3.reuse, 0x8 ;  /* 0x0000000803007836 */ /* 0x044fe20000000000 */
        /* <DEDUP_REMOVED lines=10> */
[----:B------:R-:W-:Y:S01]  /*10000*/  ISETP.GE.AND P6, PT, R17, UR4, PT ;  /* 0x0000000411007c0c */ /* 0x000fe2000bfc6270 */
[C---:B------:R-:W-:Y:S01]  /*10010*/  VIADD R22, R3.reuse, 0x50 ;  /* 0x0000005003167836 */ /* 0x040fe20000000000 */
[----:B------:R-:W-:-:S02]  /*10020*/  IADD3 R20, R3, 0x48, RZ ;  /* 0x0000004803147810 */ /* 0x000fc40007ffe0ff */
[----:B------:R-:W-:Y:S01]  /*10030*/  ISETP.GE.AND P3, PT, R18, UR4, PT ;  /* 0x0000000412007c0c */ /* 0x000fe2000bf66270 */
[C-C-:B---34-:R-:W-:Y:S02]  /*10040*/  @!P0 IMAD.WIDE R10, R3.reuse, 0x4, R4.reuse ;  /* 0x00000004030a8825 */ /* 0x158fe400078e0204 */
[----:B------:R-:W-:Y:S02]  /*10050*/  @!P1 LEA.HI R0, R0, R0, RZ, 0x1 ;  /* 0x0000000000009211 */ /* 0x000fe400078f08ff */
[----:B------:R-:W-:Y:S01]  /*10060*/  @!P2 LEA.HI R2, R2, R2, RZ, 0x1 ;  /* 0x000000020202a211 */ /* 0x000fe200078f08ff */
[----:B------:R0:W-:Y:S01]  /*10070*/  @!P0 ST.E.64 desc[UR36][R10.64], R24 ;  /* 0x000000180a008985 */ /* 0x0001e2000c101b24 */
[----:B------:R-:W-:Y:S01]  /*10080*/  @!P1 LOP3.LUT R13, R0, 0xfffffffe, RZ, 0xc0, !PT ;  /* 0xfffffffe000d9812 */ /* 0x000fe200078ec0ff */
[C---:B------:R-:W-:Y:S01]  /*10090*/  VIADD R0, R3.reuse, 0x28 ;  /* 0x0000002803007836 */ /* 0x040fe20000000000 */
[----:B------:R-:W-:Y:S01]  /*100a0*/  @!P2 LOP3.LUT R15, R2, 0xfffffffe, RZ, 0xc0, !PT ;  /* 0xfffffffe020fa812 */ /* 0x000fe200078ec0ff */
[----:B------:R-:W-:Y:S01]  /*100b0*/  VIADD R2, R3, 0x30 ;  /* 0x0000003003027836 */ /* 0x000fe20000000000 */
[----:B------:R-:W-:Y:S01]  /*100c0*/  @!P5 LEA.HI R16, R16, R16, RZ, 0x1 ;  /* 0x000000101010d211 */ /* 0x000fe200078f08ff */
[----:B------:R-:W-:Y:S01]  /*100d0*/  @!P1 IMAD.WIDE R12, R13, 0x4, R4 ;  /* 0x000000040d0c9825 */ /* 0x000fe200078e0204 */
[----:B------:R-:W-:-:S02]  /*100e0*/  ISETP.GE.AND P0, PT, R0, UR4, PT ;  /* 0x0000000400007c0c */ /* 0x000fc4000bf06270 */
[----:B------:R-:W-:Y:S01]  /*100f0*/  ISETP.GE.AND P4, PT, R2, UR4, PT ;  /* 0x0000000402007c0c */ /* 0x000fe2000bf86270 */
[----:B------:R-:W-:Y:S01]  /*10100*/  @!P2 IMAD.WIDE R14, R15, 0x4, R4 ;  /* 0x000000040f0ea825 */ /* 0x000fe200078e0204 */
[----:B------:R1:W-:Y:S01]  /*10110*/  @!P1 ST.E.64 desc[UR36][R12.64], R28 ;  /* 0x0000001c0c009985 */ /* 0x0003e2000c101b24 */
[----:B------:R-:W-:Y:S02]  /*10120*/  ISETP.GE.AND P1, PT, R20, UR4, PT ;  /* 0x0000000414007c0c */ /* 0x000fe4000bf26270 */
[----:B------:R-:W-:Y:S01]  /*10130*/  @!P6 LEA.HI R17, R17, R17, RZ, 0x1 ;  /* 0x000000111111e211 */ /* 0x000fe200078f08ff */
[----:B------:R2:W-:Y:S01]  /*10140*/  @!P2 ST.E.64 desc[UR36][R14.64], R32 ;  /* 0x000000200e00a985 */ /* 0x0005e2000c101b24 */
[----:B------:R-:W-:Y:S01]  /*10150*/  ISETP.GE.AND P2, PT, R19, UR4, PT ;  /* 0x0000000413007c0c */ /* 0x000fe2000bf46270 */
[----:B0-----:R-:W-:Y:S01]  /*10160*/  VIADD R24, R3, 0x58 ;  /* 0x0000005803187836 */ /* 0x001fe20000000000 */
[----:B------:R-:W-:Y:S02]  /*10170*/  @!P5 LOP3.LUT R11, R16, 0xfffffffe, RZ, 0xc0, !PT ;  /* 0xfffffffe100bd812 */ /* 0x000fe400078ec0ff */
[----:B------:R-:W-:-:S02]  /*10180*/  @!P0 LEA.HI R0, R0, R0, RZ, 0x1 ;  /* 0x0000000000008211 */ /* 0x000fc400078f08ff */
[----:B------:R-:W-:Y:S01]  /*10190*/  @!P4 LEA.HI R2, R2, R2, RZ, 0x1 ;  /* 0x000000020202c211 */ /* 0x000fe200078f08ff */
[--C-:B------:R-:W-:Y:S01]  /*101a0*/  @!P5 IMAD.WIDE R10, R11, 0x4, R4.reuse ;  /* 0x000000040b0ad825 */ /* 0x100fe200078e0204 */
[----:B------:R-:W-:Y:S02]  /*101b0*/  @!P3 LEA.HI R18, R18, R18, RZ, 0x1 ;  /* 0x000000121212b211 */ /* 0x000fe400078f08ff */
[----:B-1----:R-:W-:Y:S02]  /*101c0*/  @!P6 LOP3.LUT R13, R17, 0xfffffffe, RZ, 0xc0, !PT ;  /* 0xfffffffe110de812 */ /* 0x002fe400078ec0ff */
[----:B------:R-:W-:Y:S01]  /*101d0*/  @!P1 LEA.HI R20, R20, R20, RZ, 0x1 ;  /* 0x0000001414149211 */ /* 0x000fe200078f08ff */
[----:B------:R0:W-:Y:S01]  /*101e0*/  @!P5 ST.E.64 desc[UR36][R10.64], R36 ;  /* 0x000000240a00d985 */ /* 0x0001e2000c101b24 */
[----:B--2---:R-:W-:Y:S01]  /*101f0*/  @!P2 LEA.HI R14, R19, R19, RZ, 0x1 ;  /* 0x00000013130ea211 */ /* 0x004fe200078f08ff */
[----:B------:R-:W-:Y:S01]  /*10200*/  @!P6 IMAD.WIDE R12, R13, 0x4, R4 ;  /* 0x000000040d0ce825 */ /* 0x000fe200078e0204 */
[----:B------:R-:W-:-:S02]  /*10210*/  @!P0 LOP3.LUT R15, R0, 0xfffffffe, RZ, 0xc0, !PT ;  /* 0xfffffffe000f8812 */ /* 0x000fc400078ec0ff */
[----:B------:R-:W-:Y:S01]  /*10220*/  @!P4 LOP3.LUT R17, R2, 0xfffffffe, RZ, 0xc0, !PT ;  /* 0xfffffffe0211c812 */ /* 0x000fe200078ec0ff */
[C---:B------:R-:W-:Y:S01]  /*10230*/  VIADD R0, R3.reuse, 0x60 ;  /* 0x0000006003007836 */ /* 0x040fe20000000000 */
[----:B------:R-:W-:Y:S01]  /*10240*/  @!P3 LOP3.LUT R19, R18, 0xfffffffe, RZ, 0xc0, !PT ;  /* 0xfffffffe1213b812 */ /* 0x000fe200078ec0ff */
[----:B------:R1:W-:Y:S01]  /*10250*/  @!P6 ST.E.64 desc[UR36][R12.64], R40 ;  /* 0x000000280c00e985 */ /* 0x0003e2000c101b24 */
[----:B------:R-:W-:Y:S01]  /*10260*/  @!P2 LOP3.LUT R21, R14, 0xfffffffe, RZ, 0xc0, !PT ;  /* 0xfffffffe0e15a812 */ /* 0x000fe200078ec0ff */
[C---:B------:R-:W-:Y:S01]  /*10270*/  VIADD R2, R3.reuse, 0x68 ;  /* 0x0000006803027836 */ /* 0x040fe20000000000 */
[----:B------:R-:W-:Y:S01]  /*10280*/  @!P1 LOP3.LUT R23, R20, 0xfffffffe, RZ, 0xc0, !PT ;  /* 0xfffffffe14179812 */ /* 0x000fe200078ec0ff */
[----:B------:R-:W-:Y:S01]  /*10290*/  VIADD R20, R3, 0x70 ;  /* 0x0000007003147836 */ /* 0x000fe20000000000 */
[----:B------:R-:W-:Y:S01]  /*102a0*/  ISETP.GE.AND P5, PT, R22, UR4, PT ;  /* 0x0000000416007c0c */ /* 0x000fe2000bfa6270 */
[----:B0-----:R-:W-:Y:S01]  /*102b0*/  @!P0 IMAD.WIDE R10, R15, 0x4, R4 ;  /* 0x000000040f0a8825 */ /* 0x001fe200078e0204 */
[----:B------:R-:W-:-:S03]  /*102c0*/  ISETP.GE.AND P6, PT, R24, UR4, PT ;  /* 0x0000000418007c0c */ /* 0x000fc6000bfc6270 */
[--C-:B------:R-:W-:Y:S01]  /*102d0*/  @!P3 IMAD.WIDE R14, R19, 0x4, R4.reuse ;  /* 0x00000004130eb825 */ /* 0x100fe200078e0204 */
[----:B------:R0:W-:Y:S01]  /*102e0*/  @!P0 ST.E.64 desc[UR36][R10.64], R44 ;  /* 0x0000002c0a008985 */ /* 0x0001e2000c101b24 */
[----:B------:R-:W-:Y:S02]  /*102f0*/  ISETP.GE.AND P0, PT, R0, UR4, PT ;  /* 0x0000000400007c0c */ /* 0x000fe4000bf06270 */
[----:B-1----:R-:W-:-:S04]  /*10300*/  @!P4 IMAD.WIDE R12, R17, 0x4, R4 ;  /* 0x00000004110cc825 */ /* 0x002fc800078e0204 */
[--C-:B------:R-:W-:Y:S01]  /*10310*/  @!P2 IMAD.WIDE R16, R21, 0x4, R4.reuse ;  /* 0x000000041510a825 */ /* 0x100fe200078e0204 */
[----:B------:R1:W-:Y:S01]  /*10320*/  @!P4 ST.E.64 desc[UR36][R12.64], R48 ;  /* 0x000000300c00c985 */ /* 0x0003e2000c101b24 */
[----:B------:R-:W-:Y:S02]  /*10330*/  @!P5 LEA.HI R22, R22, R22, RZ, 0x1 ;  /* 0x000000161616d211 */ /* 0x000fe400078f08ff */
[----:B------:R-:W-:Y:S01]  /*10340*/  @!P1 IMAD.WIDE R18, R23, 0x4, R4 ;  /* 0x0000000417129825 */ /* 0x000fe200078e0204 */
[----:B------:R2:W-:Y:S01]  /*10350*/  @!P3 ST.E.64 desc[UR36][R14.64], R52 ;  /* 0x000000340e00b985 */ /* 0x0005e2000c101b24 */
[----:B------:R-:W-:Y:S02]  /*10360*/  @!P6 LEA.HI R24, R24, R24, RZ, 0x1 ;  /* 0x000000181818e211 */ /* 0x000fe400078f08ff */
[C---:B------:R-:W-:Y:S01]  /*10370*/  VIADD R21, R3.reuse, 0x78 ;  /* 0x0000007803157836 */ /* 0x040fe20000000000 */
[----:B------:R3:W-:Y:S01]  /*10380*/  @!P2 ST.E.64 desc[UR36][R16.64], R56 ;  /* 0x000000381000a985 */ /* 0x0007e2000c101b24 */
[----:B------:R-:W-:Y:S01]  /*10390*/  VIADD R23, R3, 0x80 ;  /* 0x0000008003177836 */ /* 0x000fe20000000000 */
[----:B------:R-:W-:-:S02]  /*103a0*/  ISETP.GE.AND P2, PT, R20, UR4, PT ;  /* 0x0000000414007c0c */ /* 0x000fc4000bf46270 */
[----:B------:R4:W-:Y:S01]  /*103b0*/  @!P1 ST.E.64 desc[UR36][R18.64], R60 ;  /* 0x0000003c12009985 */ /* 0x0009e2000c101b24 */
[----:B------:R-:W-:Y:S02]  /*103c0*/  ISETP.GE.AND P1, PT, R2, UR4, PT ;  /* 0x0000000402007c0c */ /* 0x000fe4000bf26270 */
[----:B------:R-:W-:Y:S02]  /*103d0*/  ISETP.GE.AND P3, PT, R21, UR4, PT ;  /* 0x0000000415007c0c */ /* 0x000fe4000bf66270 */
[----:B------:R-:W-:Y:S02]  /*103e0*/  ISETP.GE.AND P4, PT, R23, UR4, PT ;  /* 0x0000000417007c0c */ /* 0x000fe4000bf86270 */
[----:B0-----:R-:W-:Y:S02]  /*103f0*/  @!P5 LOP3.LUT R11, R22, 0xfffffffe, RZ, 0xc0, !PT ;  /* 0xfffffffe160bd812 */ /* 0x001fe400078ec0ff */
[----:B------:R-:W-:Y:S02]  /*10400*/  @!P0 LEA.HI R0, R0, R0, RZ, 0x1 ;  /* 0x0000000000008211 */ /* 0x000fe400078f08ff */
[----:B-1----:R-:W-:Y:S01]  /*10410*/  @!P6 LOP3.LUT R13, R24, 0xfffffffe, RZ, 0xc0, !PT ;  /* 0xfffffffe180de812 */ /* 0x002fe200078ec0ff */
[----:B------:R-:W-:Y:S01]  /*10420*/  @!P5 IMAD.WIDE R10, R11, 0x4, R4 ;  /* 0x000000040b0ad825 */ /* 0x000fe200078e0204 */
[----:B--2---:R-:W-:-:S02]  /*10430*/  @!P0 LOP3.LUT R15, R0, 0xfffffffe, RZ, 0xc0, !PT ;  /* 0xfffffffe000f8812 */ /* 0x004fc400078ec0ff */
[----:B------:R-:W-:Y:S01]  /*10440*/  @!P1 LEA.HI R2, R2, R2, RZ, 0x1 ;  /* 0x0000000202029211 */ /* 0x000fe200078f08ff */
[--C-:B------:R-:W-:Y:S01]  /*10450*/  @!P6 IMAD.WIDE R12, R13, 0x4, R4.reuse ;  /* 0x000000040d0ce825 */ /* 0x100fe200078e0204 */
[----:B------:R-:W-:Y:S01]  /*10460*/  @!P2 LEA.HI R20, R20, R20, RZ, 0x1 ;  /* 0x000000141414a211 */ /* 0x000fe200078f08ff */
[----:B------:R0:W-:Y:S01]  /*10470*/  @!P5 ST.E.64 desc[UR36][R10.64], R64 ;  /* 0x000000400a00d985 */ /* 0x0001e2000c101b24 */
[----:B---3--:R-:W-:Y:S01]  /*10480*/  @!P1 LOP3.LUT R17, R2, 0xfffffffe, RZ, 0xc0, !PT ;  /* 0xfffffffe02119812 */ /* 0x008fe200078ec0ff */
[--C-:B------:R-:W-:Y:S01]  /*10490*/  @!P0 IMAD.WIDE R14, R15, 0x4, R4.reuse ;  /* 0x000000040f0e8825 */ /* 0x100fe200078e0204 */
[----:B------:R-:W-:Y:S01]  /*104a0*/  @!P3 LEA.HI R21, R21, R21, RZ, 0x1 ;  /* 0x000000151515b211 */ /* 0x000fe200078f08ff */
[----:B------:R1:W-:Y:S01]  /*104b0*/  @!P6 ST.E.64 desc[UR36][R12.64], R68 ;  /* 0x000000440c00e985 */ /* 0x0003e2000c101b24 */
[----:B------:R-:W-:Y:S01]  /*104c0*/  @!P4 LEA.HI R23, R23, R23, RZ, 0x1 ;  /* 0x000000171717c211 */ /* 0x000fe200078f08ff */
[----:B------:R-:W-:Y:S01]  /*104d0*/  VIADD R0, R3, 0x88 ;  /* 0x0000008803007836 */ /* 0x000fe20000000000 */
[----:B----4-:R-:W-:Y:S01]  /*104e0*/  @!P2 LOP3.LUT R19, R20, 0xfffffffe, RZ, 0xc0, !PT ;  /* 0xfffffffe1413a812 */ /* 0x010fe200078ec0ff */
[----:B------:R2:W-:Y:S01]  /*104f0*/  @!P0 ST.E.64 desc[UR36][R14.64], R72 ;  /* 0x000000480e008985 */ /* 0x0005e2000c101b24 */
[----:B------:R-:W-:Y:S01]  /*10500*/  @!P3 LOP3.LUT R21, R21, 0xfffffffe, RZ, 0xc0, !PT ;  /* 0xfffffffe1515b812 */ /* 0x000fe200078ec0ff */
[----:B------:R-:W-:Y:S01]  /*10510*/  VIADD R2, R3, 0x90 ;  /* 0x0000009003027836 */ /* 0x000fe20000000000 */
[----:B------:R-:W-:Y:S01]  /*10520*/  @!P4 LOP3.LUT R23, R23, 0xfffffffe, RZ, 0xc0, !PT ;  /* 0xfffffffe1717c812 */ /* 0x000fe200078ec0ff */
[----:B------:R-:W-:Y:S01]  /*10530*/  VIADD R20, R3, 0x98 ;  /* 0x0000009803147836 */ /* 0x000fe20000000000 */
[----:B------:R-:W-:Y:S01]  /*10540*/  ISETP.GE.AND P0, PT, R0, UR4, PT ;  /* 0x0000000400007c0c */ /* 0x000fe2000bf06270 */
[----:B0-----:R-:W-:-:S04]  /*10550*/  @!P1 IMAD.WIDE R10, R17, 0x4, R4 ;  /* 0x00000004110a9825 */ /* 0x001fc800078e0204 */
[--C-:B-1----:R-:W-:Y:S01]  /*10560*/  @!P2 IMAD.WIDE R12, R19, 0x4, R4.reuse ;  /* 0x00000004130ca825 */ /* 0x102fe200078e0204 */
[----:B------:R0:W-:Y:S01]  /*10570*/  @!P1 ST.E.64 desc[UR36][R10.64], R76 ;  /* 0x0000004c0a009985 */ /* 0x0001e2000c101b24 */
[----:B------:R-:W-:Y:S02]  /*10580*/  ISETP.GE.AND P1, PT, R2, UR4, PT ;  /* 0x0000000402007c0c */ /* 0x000fe4000bf26270 */
[--C-:B------:R-:W-:Y:S01]  /*10590*/  @!P3 IMAD.WIDE R16, R21, 0x4, R4.reuse ;  /* 0x000000041510b825 */ /* 0x100fe200078e0204 */
[----:B--2---:R-:W-:Y:S01]  /*105a0*/  IADD3 R14, R3, 0xa8, RZ ;  /* 0x000000a8030e7810 */ /* 0x004fe20007ffe0ff */
[----:B------:R1:W-:Y:S01]  /*105b0*/  @!P2 ST.E.64 desc[UR36][R12.64], R80 ;  /* 0x000000500c00a985 */ /* 0x0003e2000c101b24 */
[----:B------:R-:W-:Y:S01]  /*105c0*/  ISETP.GE.AND P2, PT, R20, UR4, PT ;  /* 0x0000000414007c0c */ /* 0x000fe2000bf46270 */
[----:B------:R-:W-:Y:S01]  /*105d0*/  @!P4 IMAD.WIDE R18, R23, 0x4, R4 ;  /* 0x000000041712c825 */ /* 0x000fe200078e0204 */
[----:B------:R-:W-:Y:S01]  /*105e0*/  @!P0 LEA.HI R0, R0, R0, RZ, 0x1 ;  /* 0x0000000000008211 */ /* 0x000fe200078f08ff */
[----:B------:R2:W-:Y:S02]  /*105f0*/  @!P3 ST.E.64 desc[UR36][R16.64], R84 ;  /* 0x000000541000b985 */ /* 0x0005e4000c101b24 */
[----:B------:R-:W-:-:S02]  /*10600*/  VIADD R21, R3, 0xa0 ;  /* 0x000000a003157836 */ /* 0x000fc40000000000 */
[C---:B------:R-:W-:Y:S01]  /*10610*/  VIADD R15, R3.reuse, 0xb0 ;  /* 0x000000b0030f7836 */ /* 0x040fe20000000000 */
[----:B------:R3:W-:Y:S01]  /*10620*/  @!P4 ST.E.64 desc[UR36][R18.64], R88 ;  /* 0x000000581200c985 */ /* 0x0007e2000c101b24 */
[----:B0-----:R-:W-:Y:S01]  /*10630*/  VIADD R11, R3, 0xb8 ;  /* 0x000000b8030b7836 */ /* 0x001fe20000000000 */
[----:B------:R-:W-:Y:S02]  /*10640*/  ISETP.GE.AND P3, PT, R21, UR4, PT ;  /* 0x0000000415007c0c */ /* 0x000fe4000bf66270 */
[----:B------:R-:W-:Y:S02]  /*10650*/  ISETP.GE.AND P4, PT, R14, UR4, PT ;  /* 0x000000040e007c0c */ /* 0x000fe4000bf86270 */
[----:B------:R-:W-:Y:S02]  /*10660*/  ISETP.GE.AND P6, PT, R11, UR4, PT ;  /* 0x000000040b007c0c */ /* 0x000fe4000bfc6270 */
[----:B------:R-:W-:Y:S02]  /*10670*/  ISETP.GE.AND P5, PT, R15, UR4, PT ;  /* 0x000000040f007c0c */ /* 0x000fe4000bfa6270 */
[----:B------:R-:W-:-:S02]  /*10680*/  @!P1 LEA.HI R2, R2, R2, RZ, 0x1 ;  /* 0x0000000202029211 */ /* 0x000fc400078f08ff */
[----:B------:R-:W-:Y:S02]  /*10690*/  @!P2 LEA.HI R20, R20, R20, RZ, 0x1 ;  /* 0x000000141414a211 */ /* 0x000fe400078f08ff */
[----:B-1----:R-:W-:Y:S02]  /*106a0*/  @!P1 LOP3.LUT R13, R2, 0xfffffffe, RZ, 0xc0, !PT ;  /* 0xfffffffe020d9812 */ /* 0x002fe400078ec0ff */
[----:B------:R-:W-:Y:S02]  /*106b0*/  @!P3 LEA.HI R21, R21, R21, RZ, 0x1 ;  /* 0x000000151515b211 */ /* 0x000fe400078f08ff */
[----:B------:R-:W-:Y:S02]  /*106c0*/  @!P4 LEA.HI R14, R14, R14, RZ, 0x1 ;  /* 0x0000000e0e0ec211 */ /* 0x000fe400078f08ff */
[----:B------:R-:W-:Y:S02]  /*106d0*/  @!P6 LEA.HI R12, R11, R11, RZ, 0x1 ;  /* 0x0000000b0b0ce211 */ /* 0x000fe400078f08ff */
[----:B------:R-:W-:-:S02]  /*106e0*/  @!P5 LEA.HI R10, R15, R15, RZ, 0x1 ;  /* 0x0000000f0f0ad211 */ /* 0x000fc400078f08ff */
[----:B------:R-:W-:Y:S02]  /*106f0*/  @!P0 LOP3.LUT R11, R0, 0xfffffffe, RZ, 0xc0, !PT ;  /* 0xfffffffe000b8812 */ /* 0x000fe400078ec0ff */
[----:B------:R-:W-:Y:S02]  /*10700*/  @!P2 LOP3.LUT R15, R20, 0xfffffffe, RZ, 0xc0, !PT ;  /* 0xfffffffe140fa812 */ /* 0x000fe400078ec0ff */
[----:B--2---:R-:W-:Y:S02]  /*10710*/  @!P3 LOP3.LUT R17, R21, 0xfffffffe, RZ, 0xc0, !PT ;  /* 0xfffffffe1511b812 */ /* 0x004fe400078ec0ff */
[----:B---3--:R-:W-:Y:S01]  /*10720*/  @!P4 LOP3.LUT R19, R14, 0xfffffffe, RZ, 0xc0, !PT ;  /* 0xfffffffe0e13c812 */ /* 0x008fe200078ec0ff */
        /* <DEDUP_REMOVED lines=16> */
.L_x_1059:
[----:B------:R-:W-:Y:S05]  /*10830*/  BSYNC B0 ;  /* 0x0000000000007941 */ /* 0x000fea0003800000 */
.L_x_1058:
[----:B------:R-:W-:Y:S01]  /*10840*/  ISETP.GE.AND P0, PT, R8, R7, PT ;  /* 0x000000070800720c */ /* 0x000fe20003f06270 */
[----:B0---4-:R0:W1:Y:S04]  /*10850*/  SHFL.IDX PT, R5, R9, 0x1, 0x1c1f ;  /* 0x003c1f0009057f89 */ /* 0x01106800000e0000 */
[----:B---3--:R0:W3:Y:S08]  /*10860*/  SHFL.IDX PT, R4, R6, 0x1, 0x1c1f ;  /* 0x003c1f0006047f89 */ /* 0x0080f000000e0000 */
[----:B0-----:R-:W-:Y:S05]  /*10870*/  @P0 BRA `(.L_x_970) ;  /* 0x0000004c003c0947 */ /* 0x001fea0003800000 */
        /* <DEDUP_REMOVED lines=10> */
[C---:B------:R-:W-:Y:S01]  /*10920*/  VIADD R13, R3.reuse, 0x38 ;  /* 0x00000038030d7836 */ /* 0x040fe20000000000 */
[C---:B------:R-:W-:Y:S01]  /*10930*/  IADD3 R18, R3.reuse, 0x50, RZ ;  /* 0x0000005003127810 */ /* 0x040fe20007ffe0ff */
[C---:B------:R-:W-:Y:S01]  /*10940*/  VIADD R14, R3.reuse, 0x40 ;  /* 0x00000040030e7836 */ /* 0x040fe20000000000 */
[----:B------:R-:W-:Y:S01]  /*10950*/  ISETP.GE.AND P4, PT, R12, UR4, PT ;  /* 0x000000040c007c0c */ /* 0x000fe2000bf86270 */
[----:B------:R-:W-:Y:S01]  /*10960*/  VIADD R16, R3, 0x48 ;  /* 0x0000004803107836 */ /* 0x000fe20000000000 */
[----:B------:R-:W-:Y:S01]  /*10970*/  ISETP.GE.AND P5, PT, R13, UR4, PT ;  /* 0x000000040d007c0c */ /* 0x000fe2000bfa6270 */
[----:B-1-3--:R-:W-:Y:S01]  /*10980*/  @!P2 IMAD.WIDE R6, R3, 0x4, R4 ;  /* 0x000000040306a825 */ /* 0x00afe200078e0204 */
[----:B------:R-:W-:-:S02]  /*10990*/  ISETP.GE.AND P6, PT, R14, UR4, PT ;  /* 0x000000040e007c0c */ /* 0x000fc4000bfc6270 */
[----:B------:R-:W-:Y:S01]  /*109a0*/  @!P3 LEA.HI R0, R0, R0, RZ, 0x1 ;  /* 0x000000000000b211 */ /* 0x000fe200078f08ff */
[C---:B------:R-:W-:Y:S01]  /*109b0*/  VIADD R20, R3.reuse, 0x78 ;  /* 0x0000007803147836 */ /* 0x040fe20000000000 */
[----:B------:R0:W-:Y:S01]  /*109c0*/  @!P2 ST.E.64 desc[UR36][R6.64], R26 ;  /* 0x0000001a0600a985 */ /* 0x0001e2000c101b24 */
[----:B------:R-:W-:Y:S02]  /*109d0*/  @!P0 LEA.HI R2, R2, R2, RZ, 0x1 ;  /* 0x0000000202028211 */ /* 0x000fe400078f08ff */
[----:B------:R-:W-:Y:S01]  /*109e0*/  @!P3 LOP3.LUT R9, R0, 0xfffffffe, RZ, 0xc0, !PT ;  /* 0xfffffffe0009b812 */ /* 0x000fe200078ec0ff */
[----:B------:R-:W-:Y:S01]  /*109f0*/  VIADD R0, R3, 0x20 ;  /* 0x0000002003007836 */ /* 0x000fe20000000000 */
[----:B------:R-:W-:Y:S02]  /*10a00*/  @!P1 LEA.HI R10, R10, R10, RZ, 0x1 ;  /* 0x0000000a0a0a9211 */ /* 0x000fe400078f08ff */
[----:B------:R-:W-:Y:S01]  /*10a10*/  @!P4 LEA.HI R12, R12, R12, RZ, 0x1 ;  /* 0x0000000c0c0cc211 */ /* 0x000fe200078f08ff */
[----:B------:R-:W-:Y:S01]  /*10a20*/  @!P3 IMAD.WIDE R8, R9, 0x4, R4 ;  /* 0x000000040908b825 */ /* 0x000fe200078e0204 */
[----:B------:R-:W-:-:S02]  /*10a30*/  ISETP.GE.AND P2, PT, R0, UR4, PT ;  /* 0x0000000400007c0c */ /* 0x000fc4000bf46270 */
[----:B------:R-:W-:Y:S02]  /*10a40*/  @!P6 LEA.HI R14, R14, R14, RZ, 0x1 ;  /* 0x0000000e0e0ee211 */ /* 0x000fe400078f08ff */
[----:B------:R1:W-:Y:S01]  /*10a50*/  @!P3 ST.E.64 desc[UR36][R8.64], R30 ;  /* 0x0000001e0800b985 */ /* 0x0003e2000c101b24 */
[----:B------:R-:W-:Y:S02]  /*10a60*/  ISETP.GE.AND P3, PT, R11, UR4, PT ;  /* 0x000000040b007c0c */ /* 0x000fe4000bf66270 */
[----:B0-----:R-:W-:Y:S02]  /*10a70*/  @!P0 LOP3.LUT R7, R2, 0xfffffffe, RZ, 0xc0, !PT ;  /* 0xfffffffe02078812 */ /* 0x001fe400078ec0ff */
[----:B------:R-:W-:Y:S02]  /*10a80*/  @!P4 LOP3.LUT R15, R12, 0xfffffffe, RZ, 0xc0, !PT ;  /* 0xfffffffe0c0fc812 */ /* 0x000fe400078ec0ff */
[----:B------:R-:W-:Y:S01]  /*10a90*/  @!P6 LOP3.LUT R19, R14, 0xfffffffe, RZ, 0xc0, !PT ;  /* 0xfffffffe0e13e812 */ /* 0x000fe200078ec0ff */
[----:B------:R-:W-:Y:S01]  /*10aa0*/  @!P0 IMAD.WIDE R6, R7, 0x4, R4 ;  /* 0x0000000407068825 */ /* 0x000fe200078e0204 */
[----:B------:R-:W-:-:S04]  /*10ab0*/  @!P2 LEA.HI R0, R0, R0, RZ, 0x1 ;  /* 0x000000000000a211 */ /* 0x000fc800078f08ff */
[----:B------:R0:W-:Y:S01]  /*10ac0*/  @!P0 ST.E.64 desc[UR36][R6.64], R34 ;  /* 0x0000002206008985 */ /* 0x0001e2000c101b24 */
[----:B-1----:R-:W-:Y:S02]  /*10ad0*/  @!P1 LOP3.LUT R9, R10, 0xfffffffe, RZ, 0xc0, !PT ;  /* 0xfffffffe0a099812 */ /* 0x002fe400078ec0ff */
[----:B------:R-:W-:Y:S02]  /*10ae0*/  @!P3 LEA.HI R2, R11, R11, RZ, 0x1 ;  /* 0x0000000b0b02b211 */ /* 0x000fe400078f08ff */
[----:B------:R-:W-:Y:S01]  /*10af0*/  @!P5 LEA.HI R10, R13, R13, RZ, 0x1 ;  /* 0x0000000d0d0ad211 */ /* 0x000fe200078f08ff */
[--C-:B------:R-:W-:Y:S01]  /*10b00*/  @!P1 IMAD.WIDE R8, R9, 0x4, R4.reuse ;  /* 0x0000000409089825 */ /* 0x100fe200078e0204 */
[----:B------:R-:W-:Y:S02]  /*10b10*/  @!P2 LOP3.LUT R11, R0, 0xfffffffe, RZ, 0xc0, !PT ;  /* 0xfffffffe000ba812 */ /* 0x000fe400078ec0ff */
[----:B------:R-:W-:Y:S01]  /*10b20*/  @!P3 LOP3.LUT R13, R2, 0xfffffffe, RZ, 0xc0, !PT ;  /* 0xfffffffe020db812 */ /* 0x000fe200078ec0ff */
[----:B------:R-:W-:Y:S01]  /*10b30*/  VIADD R0, R3, 0x58 ;  /* 0x0000005803007836 */ /* 0x000fe20000000000 */
[----:B------:R-:W-:Y:S01]  /*10b40*/  @!P5 LOP3.LUT R17, R10, 0xfffffffe, RZ, 0xc0, !PT ;  /* 0xfffffffe0a11d812 */ /* 0x000fe200078ec0ff */
[----:B------:R1:W-:Y:S01]  /*10b50*/  @!P1 ST.E.64 desc[UR36][R8.64], R38 ;  /* 0x0000002608009985 */ /* 0x0003e2000c101b24 */
[----:B------:R-:W-:Y:S01]  /*10b60*/  ISETP.GE.AND P1, PT, R16, UR4, PT ;  /* 0x0000000410007c0c */ /* 0x000fe2000bf26270 */
[----:B0-----:R-:W-:Y:S01]  /*10b70*/  @!P2 IMAD.WIDE R6, R11, 0x4, R4 ;  /* 0x000000040b06a825 */ /* 0x001fe200078e0204 */
[----:B------:R-:W-:-:S03]  /*10b80*/  ISETP.GE.AND P0, PT, R18, UR4, PT ;  /* 0x0000000412007c0c */ /* 0x000fc6000bf06270 */
[--C-:B------:R-:W-:Y:S01]  /*10b90*/  @!P4 IMAD.WIDE R10, R15, 0x4, R4.reuse ;  /* 0x000000040f0ac825 */ /* 0x100fe200078e0204 */
[----:B------:R0:W-:Y:S01]  /*10ba0*/  @!P2 ST.E.64 desc[UR36][R6.64], R42 ;  /* 0x0000002a0600a985 */ /* 0x0001e2000c101b24 */
[----:B------:R-:W-:Y:S02]  /*10bb0*/  ISETP.GE.AND P2, PT, R0, UR4, PT ;  /* 0x0000000400007c0c */ /* 0x000fe4000bf46270 */
[----:B------:R-:W-:-:S04]  /*10bc0*/  @!P6 IMAD.WIDE R14, R19, 0x4, R4 ;  /* 0x00000004130ee825 */ /* 0x000fc800078e0204 */
[--C-:B-1----:R-:W-:Y:S01]  /*10bd0*/  @!P3 IMAD.WIDE R8, R13, 0x4, R4.reuse ;  /* 0x000000040d08b825 */ /* 0x102fe200078e0204 */
[----:B------:R-:W-:Y:S02]  /*10be0*/  @!P1 LEA.HI R16, R16, R16, RZ, 0x1 ;  /* 0x0000001010109211 */ /* 0x000fe400078f08ff */
[----:B------:R-:W-:Y:S01]  /*10bf0*/  @!P0 LEA.HI R18, R18, R18, RZ, 0x1 ;  /* 0x0000001212128211 */ /* 0x000fe200078f08ff */
[--C-:B------:R-:W-:Y:S01]  /*10c00*/  @!P5 IMAD.WIDE R12, R17, 0x4, R4.reuse ;  /* 0x00000004110cd825 */ /* 0x100fe200078e0204 */
[----:B------:R1:W-:Y:S01]  /*10c10*/  @!P3 ST.E.64 desc[UR36][R8.64], R46 ;  /* 0x0000002e0800b985 */ /* 0x0003e2000c101b24 */
[----:B------:R-:W-:Y:S02]  /*10c20*/  ISETP.GE.AND P3, PT, R20, UR4, PT ;  /* 0x0000000414007c0c */ /* 0x000fe4000bf66270 */
[C---:B------:R-:W-:Y:S01]  /*10c30*/  VIADD R2, R3.reuse, 0x60 ;  /* 0x0000006003027836 */ /* 0x040fe20000000000 */
[----:B------:R2:W-:Y:S01]  /*10c40*/  @!P4 ST.E.64 desc[UR36][R10.64], R50 ;  /* 0x000000320a00c985 */ /* 0x0005e2000c101b24 */
[C---:B------:R-:W-:Y:S01]  /*10c50*/  VIADD R17, R3.reuse, 0x68 ;  /* 0x0000006803117836 */ /* 0x040fe20000000000 */
[----:B0-----:R-:W-:Y:S01]  /*10c60*/  @!P1 LOP3.LUT R7, R16, 0xfffffffe, RZ, 0xc0, !PT ;  /* 0xfffffffe10079812 */ /* 0x001fe200078ec0ff */
[C---:B------:R-:W-:Y:S01]  /*10c70*/  VIADD R19, R3.reuse, 0x70 ;  /* 0x0000007003137836 */ /* 0x040fe20000000000 */
[----:B------:R0:W-:Y:S01]  /*10c80*/  @!P5 ST.E.64 desc[UR36][R12.64], R54 ;  /* 0x000000360c00d985 */ /* 0x0001e2000c101b24 */
[----:B------:R-:W-:Y:S01]  /*10c90*/  @!P2 LEA.HI R0, R0, R0, RZ, 0x1 ;  /* 0x000000000000a211 */ /* 0x000fe200078f08ff */
[----:B------:R-:W-:Y:S01]  /*10ca0*/  VIADD R16, R3, 0x80 ;  /* 0x0000008003107836 */ /* 0x000fe20000000000 */
[----:B------:R-:W-:Y:S01]  /*10cb0*/  ISETP.GE.AND P5, PT, R17, UR4, PT ;  /* 0x0000000411007c0c */ /* 0x000fe2000bfa6270 */
[----:B------:R-:W-:Y:S01]  /*10cc0*/  @!P6 ST.E.64 desc[UR36][R14.64], R58 ;  /* 0x0000003a0e00e985 */ /* 0x000fe2000c101b24 */
[----:B------:R-:W-:Y:S01]  /*10cd0*/  ISETP.GE.AND P6, PT, R2, UR4, PT ;  /* 0x0000000402007c0c */ /* 0x000fe2000bfc6270 */
[----:B------:R-:W-:Y:S01]  /*10ce0*/  @!P1 IMAD.WIDE R6, R7, 0x4, R4 ;  /* 0x0000000407069825 */ /* 0x000fe200078e0204 */
[----:B------:R-:W-:-:S02]  /*10cf0*/  ISETP.GE.AND P4, PT, R19, UR4, PT ;  /* 0x0000000413007c0c */ /* 0x000fc4000bf86270 */
[----:B-1----:R-:W-:Y:S01]  /*10d00*/  @!P0 LOP3.LUT R9, R18, 0xfffffffe, RZ, 0xc0, !PT ;  /* 0xfffffffe12098812 */ /* 0x002fe200078ec0ff */
[----:B------:R-:W-:Y:S01]  /*10d10*/  VIADD R18, R3, 0x88 ;  /* 0x0000008803127836 */ /* 0x000fe20000000000 */
[----:B------:R-:W-:Y:S01]  /*10d20*/  @!P3 LEA.HI R20, R20, R20, RZ, 0x1 ;  /* 0x000000141414b211 */ /* 0x000fe200078f08ff */
[----:B------:R1:W-:Y:S01]  /*10d30*/  @!P1 ST.E.64 desc[UR36][R6.64], R62 ;  /* 0x0000003e06009985 */ /* 0x0003e2000c101b24 */
[----:B--2---:R-:W-:Y:S01]  /*10d40*/  @!P2 LOP3.LUT R11, R0, 0xfffffffe, RZ, 0xc0, !PT ;  /* 0xfffffffe000ba812 */ /* 0x004fe200078ec0ff */
[----:B------:R-:W-:Y:S01]  /*10d50*/  @!P0 IMAD.WIDE R8, R9, 0x4, R4 ;  /* 0x0000000409088825 */ /* 0x000fe200078e0204 */
[----:B------:R-:W-:Y:S02]  /*10d60*/  ISETP.GE.AND P1, PT, R18, UR4, PT ;  /* 0x0000000412007c0c */ /* 0x000fe4000bf26270 */
[----:B------:R-:W-:Y:S01]  /*10d70*/  @!P5 LEA.HI R17, R17, R17, RZ, 0x1 ;  /* 0x000000111111d211 */ /* 0x000fe200078f08ff */
[----:B------:R-:W-:Y:S01]  /*10d80*/  VIADD R0, R3, 0x90 ;  /* 0x0000009003007836 */ /* 0x000fe20000000000 */
[----:B------:R-:W-:Y:S01]  /*10d90*/  @!P6 LEA.HI R2, R2, R2, RZ, 0x1 ;  /* 0x000000020202e211 */ /* 0x000fe200078f08ff */
[----:B------:R2:W-:Y:S01]  /*10da0*/  @!P0 ST.E.64 desc[UR36][R8.64], R66 ;  /* 0x0000004208008985 */ /* 0x0005e2000c101b24 */
[----:B------:R-:W-:-:S02]  /*10db0*/  @!P4 LEA.HI R19, R19, R19, RZ, 0x1 ;  /* 0x000000131313c211 */ /* 0x000fc400078f08ff */
[----:B0-----:R-:W-:Y:S01]  /*10dc0*/  @!P6 LOP3.LUT R13, R2, 0xfffffffe, RZ, 0xc0, !PT ;  /* 0xfffffffe020de812 */ /* 0x001fe200078ec0ff */
[----:B------:R-:W-:Y:S01]  /*10dd0*/  VIADD R2, R3, 0x98 ;  /* 0x0000009803027836 */ /* 0x000fe20000000000 */
[----:B------:R-:W-:Y:S01]  /*10de0*/  @!P5 LOP3.LUT R17, R17, 0xfffffffe, RZ, 0xc0, !PT ;  /* 0xfffffffe1111d812 */ /* 0x000fe200078ec0ff */
[--C-:B-1----:R-:W-:Y:S01]  /*10df0*/  @!P2 IMAD.WIDE R6, R11, 0x4, R4.reuse ;  /* 0x000000040b06a825 */ /* 0x102fe200078e0204 */
[----:B------:R-:W-:Y:S02]  /*10e00*/  @!P4 LOP3.LUT R19, R19, 0xfffffffe, RZ, 0xc0, !PT ;  /* 0xfffffffe1313c812 */ /* 0x000fe400078ec0ff */
[----:B------:R-:W-:Y:S01]  /*10e10*/  @!P3 LOP3.LUT R15, R20, 0xfffffffe, RZ, 0xc0, !PT ;  /* 0xfffffffe140fb812 */ /* 0x000fe200078ec0ff */
[--C-:B------:R-:W-:Y:S01]  /*10e20*/  @!P5 IMAD.WIDE R10, R17, 0x4, R4.reuse ;  /* 0x00000004110ad825 */ /* 0x100fe200078e0204 */
[----:B------:R-:W-:Y:S01]  /*10e30*/  ISETP.GE.AND P0, PT, R16, UR4, PT ;  /* 0x0000000410007c0c */ /* 0x000fe2000bf06270 */
[----:B------:R0:W-:Y:S01]  /*10e40*/  @!P2 ST.E.64 desc[UR36][R6.64], R70 ;  /* 0x000000460600a985 */ /* 0x0001e2000c101b24 */
[----:B------:R-:W-:Y:S01]  /*10e50*/  IADD3 R20, R3, 0xb0, RZ ;  /* 0x000000b003147810 */ /* 0x000fe20007ffe0ff */
[----:B--2---:R-:W-:Y:S01]  /*10e60*/  @!P6 IMAD.WIDE R8, R13, 0x4, R4 ;  /* 0x000000040d08e825 */ /* 0x004fe200078e0204 */
[----:B------:R-:W-:-:S02]  /*10e70*/  ISETP.GE.AND P2, PT, R0, UR4, PT ;  /* 0x0000000400007c0c */ /* 0x000fc4000bf46270 */
[----:B------:R-:W-:Y:S01]  /*10e80*/  @!P1 LEA.HI R18, R18, R18, RZ, 0x1 ;  /* 0x0000001212129211 */ /* 0x000fe200078f08ff */
[--C-:B------:R-:W-:Y:S01]  /*10e90*/  @!P4 IMAD.WIDE R12, R19, 0x4, R4.reuse ;  /* 0x00000004130cc825 */ /* 0x100fe200078e0204 */
[----:B------:R1:W-:Y:S01]  /*10ea0*/  @!P6 ST.E.64 desc[UR36][R8.64], R74 ;  /* 0x0000004a0800e985 */ /* 0x0003e2000c101b24 */
[----:B------:R-:W-:Y:S02]  /*10eb0*/  ISETP.GE.AND P6, PT, R20, UR4, PT ;  /* 0x0000000414007c0c */ /* 0x000fe4000bfc6270 */
[----:B------:R-:W-:Y:S01]  /*10ec0*/  @!P3 IMAD.WIDE R14, R15, 0x4, R4 ;  /* 0x000000040f0eb825 */ /* 0x000fe200078e0204 */
[----:B------:R2:W-:Y:S01]  /*10ed0*/  @!P5 ST.E.64 desc[UR36][R10.64], R78 ;  /* 0x0000004e0a00d985 */ /* 0x0005e2000c101b24 */
[----:B------:R-:W-:Y:S02]  /*10ee0*/  @!P0 LEA.HI R16, R16, R16, RZ, 0x1 ;  /* 0x0000001010108211 */ /* 0x000fe400078f08ff */
[C---:B------:R-:W-:Y:S01]  /*10ef0*/  VIADD R17, R3.reuse, 0xa0 ;  /* 0x000000a003117836 */ /* 0x040fe20000000000 */
[----:B------:R3:W-:Y:S01]  /*10f00*/  @!P4 ST.E.64 desc[UR36][R12.64], R82 ;  /* 0x000000520c00c985 */ /* 0x0007e2000c101b24 */
[C---:B------:R-:W-:Y:S01]  /*10f10*/  VIADD R19, R3.reuse, 0xa8 ;  /* 0x000000a803137836 */ /* 0x040fe20000000000 */
[----:B0-----:R-:W-:Y:S01]  /*10f20*/  @!P0 LOP3.LUT R7, R16, 0xfffffffe, RZ, 0xc0, !PT ;  /* 0xfffffffe10078812 */ /* 0x001fe200078ec0ff */
[----:B------:R-:W-:Y:S01]  /*10f30*/  VIADD R3, R3, 0xb8 ;  /* 0x000000b803037836 */ /* 0x000fe20000000000 */
[----:B------:R-:W-:Y:S01]  /*10f40*/  @!P3 ST.E.64 desc[UR36][R14.64], R86 ;  /* 0x000000560e00b985 */ /* 0x000fe2000c101b24 */
[----:B------:R-:W-:-:S02]  /*10f50*/  ISETP.GE.AND P3, PT, R2, UR4, PT ;  /* 0x0000000402007c0c */ /* 0x000fc4000bf66270 */
[----:B------:R-:W-:Y:S01]  /*10f60*/  ISETP.GE.AND P4, PT, R17, UR4, PT ;  /* 0x0000000411007c0c */ /* 0x000fe2000bf86270 */
[--C-:B------:R-:W-:Y:S01]  /*10f70*/  @!P0 IMAD.WIDE R6, R7, 0x4, R4.reuse ;  /* 0x0000000407068825 */ /* 0x100fe200078e0204 */
[----:B------:R-:W-:Y:S02]  /*10f80*/  ISETP.GE.AND P5, PT, R19, UR4, PT ;  /* 0x0000000413007c0c */ /* 0x000fe4000bfa6270 */
[----:B-1----:R-:W-:Y:S02]  /*10f90*/  @!P1 LOP3.LUT R9, R18, 0xfffffffe, RZ, 0xc0, !PT ;  /* 0xfffffffe12099812 */ /* 0x002fe400078ec0ff */
[----:B------:R-:W-:Y:S01]  /*10fa0*/  @!P2 LEA.HI R0, R0, R0, RZ, 0x1 ;  /* 0x000000000000a211 */ /* 0x000fe200078f08ff */
[----:B------:R0:W-:Y:S01]  /*10fb0*/  @!P0 ST.E.64 desc[UR36][R6.64], R90 ;  /* 0x0000005a06008985 */ /* 0x0001e2000c101b24 */
[----:B------:R-:W-:Y:S01]  /*10fc0*/  @!P6 LEA.HI R20, R20, R20, RZ, 0x1 ;  /* 0x000000141414e211 */ /* 0x000fe200078f08ff */
[----:B------:R-:W-:Y:S01]  /*10fd0*/  @!P1 IMAD.WIDE R8, R9, 0x4, R4 ;  /* 0x0000000409089825 */ /* 0x000fe200078e0204 */
[----:B--2---:R-:W-:-:S02]  /*10fe0*/  @!P2 LOP3.LUT R11, R0, 0xfffffffe, RZ, 0xc0, !PT ;  /* 0xfffffffe000ba812 */ /* 0x004fc400078ec0ff */
[----:B------:R-:W-:Y:S02]  /*10ff0*/  @!P3 LEA.HI R2, R2, R2, RZ, 0x1 ;  /* 0x000000020202b211 */ /* 0x000fe400078f08ff */
[----:B------:R-:W-:Y:S01]  /*11000*/  @!P4 LEA.HI R17, R17, R17, RZ, 0x1 ;  /* 0x000000111111c211 */ /* 0x000fe200078f08ff */
[----:B------:R1:W-:Y:S01]  /*11010*/  @!P1 ST.E.64 desc[UR36][R8.64], R94 ;  /* 0x0000005e08009985 */ /* 0x0003e2000c101b24 */
[----:B------:R-:W-:Y:S02]  /*11020*/  @!P5 LEA.HI R19, R19, R19, RZ, 0x1 ;  /* 0x000000131313d211 */ /* 0x000fe400078f08ff */
[----:B---3--:R-:W-:Y:S02]  /*11030*/  @!P3 LOP3.LUT R13, R2, 0xfffffffe, RZ, 0xc0, !PT ;  /* 0xfffffffe020db812 */ /* 0x008fe400078ec0ff */
[----:B------:R-:W-:Y:S01]  /*11040*/  @!P4 LOP3.LUT R17, R17, 0xfffffffe, RZ, 0xc0, !PT ;  /* 0xfffffffe1111c812 */ /* 0x000fe200078ec0ff */
[----:B0-----:R-:W-:Y:S01]  /*11050*/  @!P2 IMAD.WIDE R6, R11, 0x4, R4 ;  /* 0x000000040b06a825 */ /* 0x001fe200078e0204 */
[----:B------:R-:W-:-:S02]  /*11060*/  @!P5 LOP3.LUT R19, R19, 0xfffffffe, RZ, 0xc0, !PT ;  /* 0xfffffffe1313d812 */ /* 0x000fc400078ec0ff */
[----:B------:R-:W-:Y:S01]  /*11070*/  @!P6 LOP3.LUT R15, R20, 0xfffffffe, RZ, 0xc0, !PT ;  /* 0xfffffffe140fe812 */ /* 0x000fe200078ec0ff */
[--C-:B------:R-:W-:Y:S01]  /*11080*/  @!P4 IMAD.WIDE R10, R17, 0x4, R4.reuse ;  /* 0x00000004110ac825 */ /* 0x100fe200078e0204 */
[----:B------:R0:W-:Y:S01]  /*11090*/  @!P2 ST.E.64 desc[UR36][R6.64], R98 ;  /* 0x000000620600a985 */ /* 0x0001e2000c101b24 */
[----:B------:R-:W-:Y:S02]  /*110a0*/  ISETP.GE.AND P0, PT, R3, UR4, PT ;  /* 0x0000000403007c0c */ /* 0x000fe4000bf06270 */
[----:B-1----:R-:W-:-:S04]  /*110b0*/  @!P3 IMAD.WIDE R8, R13, 0x4, R4 ;  /* 0x000000040d08b825 */ /* 0x002fc800078e0204 */
[--C-:B------:R-:W-:Y:S01]  /*110c0*/  @!P5 IMAD.WIDE R12, R19, 0x4, R4.reuse ;  /* 0x00000004130cd825 */ /* 0x100fe200078e0204 */
[----:B------:R0:W-:Y:S03]  /*110d0*/  @!P3 ST.E.64 desc[UR36][R8.64], R102 ;  /* 0x000000660800b985 */ /* 0x0001e6000c101b24 */
[----:B------:R-:W-:Y:S01]  /*110e0*/  @!P6 IMAD.WIDE R14, R15, 0x4, R4 ;  /* 0x000000040f0ee825 */ /* 0x000fe200078e0204 */
[----:B------:R0:W-:Y:S04]  /*110f0*/  @!P4 ST.E.64 desc[UR36][R10.64], R106 ;  /* 0x0000006a0a00c985 */ /* 0x0001e8000c101b24 */
        /* <DEDUP_REMOVED lines=8> */
.L_x_1057:
[----:B------:R-:W0:Y:S02]  /*11180*/  S2R R0, SR_TID.X ;  /* 0x0000000000007919 */ /* 0x000e240000002100 */
[----:B0-----:R-:W-:-:S05]  /*11190*/  VIADD R2, R0, 0xffffff80 ;  /* 0xffffff8000027836 */ /* 0x001fca0000000000 */
        /* <DEDUP_REMOVED lines=10> */
[----:B------:R-:W2:Y:S01]  /*11240*/  LDL R4, [R1] ;  /* 0x0000000001047983 */ /* 0x000ea20000100800 */
[----:B------:R-:W-:Y:S01]  /*11250*/  ISETP.NE.AND P0, PT, R6, 0x1, PT ;  /* 0x000000010600780c */ /* 0x000fe20003f05270 */
[----:B------:R-:W-:Y:S01]  /*11260*/  S2UR UR7, SR_CTAID.Z ;  /* 0x00000000000779c3 */ /* 0x000fe20000002700 */
[----:B------:R-:W-:Y:S01]  /*11270*/  ULDC.64 UR8, c[0x0][0xbd0] ;  /* 0x0002f40000087ab9 */ /* 0x000fe20000000a00 */
[----:B------:R-:W-:-:S06]  /*11280*/  IMAD.MOV.U32 R5, RZ, RZ, R0 ;  /* 0x000000ffff057224 */ /* 0x000fcc00078e0000 */
[----:B------:R-:W0:Y:S08]  /*11290*/  LDC.64 R10, c[0x0][0xbd8] ;  /* 0x0002f600ff0a7b82 */ /* 0x000e300000000a00 */
[----:B------:R-:W1:Y:S08]  /*112a0*/  @P0 LDC R7, c[0x0][0xbec] ;  /* 0x0002fb00ff070b82 */ /* 0x000e700000000800 */
[----:B------:R-:W3:Y:S08]  /*112b0*/  @P0 LDC R9, c[0x0][0xbf0] ;  /* 0x0002fc00ff090b82 */ /* 0x000ef00000000800 */
[----:B------:R-:W4:Y:S08]  /*112c0*/  S2UR UR10, SR_CTAID.Y ;  /* 0x00000000000a79c3 */ /* 0x000f300000002600 */
[----:B------:R-:W4:Y:S01]  /*112d0*/  LDC R8, c[0x0][0xc50] ;  /* 0x00031400ff087b82 */ /* 0x000f220000000800 */
[----:B--2---:R-:W-:Y:S01]  /*112e0*/  R2UR UR11, R4 ;  /* 0x00000000040b72ca */ /* 0x004fe200000e0000 */
[----:B-1----:R-:W-:-:S05]  /*112f0*/  @P0 IMAD.HI.U32 R4, R0, R7, RZ ;  /* 0x0000000700040227 */ /* 0x002fca00078e00ff */
[----:B---3--:R-:W-:-:S07]  /*11300*/  @P0 SHF.R.U32.HI R5, RZ, R9, R4 ;  /* 0x00000009ff050219 */ /* 0x008fce0000011604 */
[----:B------:R-:W-:Y:S02]  /*11310*/  USHF.R.S32.HI UR6, URZ, 0x1f, UR11 ;  /* 0x0000001f3f067899 */ /* 0x000fe4000801140b */
[----:B------:R-:W-:Y:S01]  /*11320*/  IMAD R7, RZ, RZ, -UR11 ;  /* 0x8000000bff077e24 */ /* 0x000fe2000f8e02ff */
[----:B------:R-:W-:Y:S02]  /*11330*/  UIMAD.WIDE.U32 UR4, UR11, UR8, URZ ;  /* 0x000000080b0472a5 */ /* 0x000fe4000f8e003f */
[----:B------:R-:W-:Y:S01]  /*11340*/  UIMAD UR6, UR6, UR8, URZ ;  /* 0x00000008060672a4 */ /* 0x000fe2000f8e023f */
[----:B----4-:R-:W-:Y:S01]  /*11350*/  IMAD R9, R8, R7, UR10 ;  /* 0x0000000a08097e24 */ /* 0x010fe2000f8e0207 */
[----:B------:R-:W-:Y:S01]  /*11360*/  USHF.R.S32.HI UR8, URZ, 0x1f, UR7 ;  /* 0x0000001f3f087899 */ /* 0x000fe20008011407 */
[----:B------:R-:W-:Y:S01]  /*11370*/  IMAD.MOV R7, RZ, RZ, -R5 ;  /* 0x000000ffff077224 */ /* 0x000fe200078e0a05 */
[----:B------:R-:W-:Y:S01]  /*11380*/  UIMAD UR6, UR11, UR9, UR6 ;  /* 0x000000090b0672a4 */ /* 0x000fe2000f8e0206 */
[----:B------:R-:W-:Y:S01]  /*11390*/  IMAD.U32 R3, RZ, RZ, UR5 ;  /* 0x00000005ff037e24 */ /* 0x000fe2000f8e00ff */
[----:B------:R-:W-:Y:S01]  /*113a0*/  SHF.R.S32.HI R4, RZ, 0x1f, R9 ;  /* 0x0000001fff047819 */ /* 0x000fe20000011409 */
[----:B------:R-:W-:Y:S01]  /*113b0*/  IMAD.U32 R2, RZ, RZ, UR4 ;  /* 0x00000004ff027e24 */ /* 0x000fe2000f8e00ff */
[----:B------:R-:W-:Y:S01]  /*113c0*/  UIADD3 UR6, UR5, UR6, URZ ;  /* 0x0000000605067290 */ /* 0x000fe2000fffe03f */
[----:B0-----:R-:W-:-:S02]  /*113d0*/  IMAD R12, R10, UR8, RZ ;  /* 0x000000080a0c7c24 */ /* 0x001fc4000f8e02ff */
[----:B------:R-:W-:Y:S01]  /*113e0*/  ULDC.64 UR4, c[0x0][0xbe0] ;  /* 0x0002f80000047ab9 */ /* 0x000fe20000000a00 */
[----:B------:R-:W-:Y:S02]  /*113f0*/  IMAD R7, R6, R7, R0 ;  /* 0x0000000706077224 */ /* 0x000fe400078e0200 */
[----:B------:R-:W-:Y:S02]  /*11400*/  IMAD.U32 R3, RZ, RZ, UR6 ;  /* 0x00000006ff037e24 */ /* 0x000fe4000f8e00ff */
[----:B------:R-:W-:Y:S01]  /*11410*/  IMAD R11, R11, UR7, R12 ;  /* 0x000000070b0b7c24 */ /* 0x000fe2000f8e020c */
[----:B------:R-:W-:Y:S01]  /*11420*/  SHF.R.S32.HI R0, RZ, 0x1f, R7 ;  /* 0x0000001fff007819 */ /* 0x000fe20000011407 */
[----:B------:R-:W-:-:S04]  /*11430*/  IMAD.WIDE.U32 R2, R10, UR7, R2 ;  /* 0x000000070a027c25 */ /* 0x000fc8000f8e0002 */
[----:B------:R-:W-:Y:S02]  /*11440*/  IMAD.IADD R3, R11, 0x1, R3 ;  /* 0x000000010b037824 */ /* 0x000fe400078e0203 */
[----:B------:R-:W-:Y:S02]  /*11450*/  IMAD R4, R4, UR4, RZ ;  /* 0x0000000404047c24 */ /* 0x000fe4000f8e02ff */
[----:B------:R-:W-:-:S04]  /*11460*/  IMAD.WIDE.U32 R2, R9, UR4, R2 ;  /* 0x0000000409027c25 */ /* 0x000fc8000f8e0002 */
[----:B------:R-:W-:Y:S01]  /*11470*/  IMAD R4, R9, UR5, R4 ;  /* 0x0000000509047c24 */ /* 0x000fe2000f8e0204 */
[----:B------:R-:W-:Y:S01]  /*11480*/  SHF.R.S32.HI R9, RZ, 0x1f, R5 ;  /* 0x0000001fff097819 */ /* 0x000fe20000011405 */
[----:B------:R-:W-:Y:S01]  /*11490*/  ULDC.64 UR4, c[0x0][0xbc8] ;  /* 0x0002f20000047ab9 */ /* 0x000fe20000000a00 */
[----:B------:R-:W-:Y:S01]  /*114a0*/  IADD3 R2, P0, R5, R2, RZ ;  /* 0x0000000205027210 */ /* 0x000fe20007f1e0ff */
[----:B------:R-:W-:-:S03]  /*114b0*/  IMAD R0, R0, UR4, RZ ;  /* 0x0000000400007c24 */ /* 0x000fc6000f8e02ff */
[----:B------:R-:W-:Y:S01]  /*114c0*/  IADD3.X R3, R9, R3, R4, P0, !PT ;  /* 0x0000000309037210 */ /* 0x000fe200007fe404 */
[C---:B------:R-:W-:Y:S02]  /*114d0*/  IMAD R5, R7.reuse, UR5, R0 ;  /* 0x0000000507057c24 */ /* 0x040fe4000f8e0200 */
[----:B------:R-:W-:Y:S01]  /*114e0*/  IMAD.WIDE.U32 R2, R7, UR4, R2 ;  /* 0x0000000407027c25 */ /* 0x000fe2000f8e0002 */
[----:B------:R-:W-:-:S04]  /*114f0*/  ULDC.64 UR4, c[0x0][0xba8] ;  /* 0x0002ea0000047ab9 */ /* 0x000fc80000000a00 */
[----:B------:R-:W-:Y:S02]  /*11500*/  IADD3 R3, R3, R5, RZ ;  /* 0x0000000503037210 */ /* 0x000fe40007ffe0ff */
[----:B------:R-:W-:-:S04]  /*11510*/  LEA R4, P0, R2, UR4, 0x2 ;  /* 0x0000000402047c11 */ /* 0x000fc8000f8010ff */
[----:B------:R-:W-:Y:S01]  /*11520*/  LEA.HI.X R5, R2, UR5, R3, 0x2, P0 ;  /* 0x0000000502057c11 */ /* 0x000fe200080f1403 */
[----:B------:R-:W-:-:S05]  /*11530*/  IMAD.MOV.U32 R3, RZ, RZ, -0x800000 ;  /* 0xff800000ff037424 */ /* 0x000fca00078e00ff */
[----:B------:R0:W-:Y:S01]  /*11540*/  STG.E desc[UR36][R4.64], R3 ;  /* 0x0000000304007986 */ /* 0x0001e2000c101924 */
[----:B------:R-:W-:Y:S05]  /*11550*/  BRA `(.L_x_970) ;  /* 0x0000004000047947 */ /* 0x000fea0003800000 */
.L_x_968:
        /* <DEDUP_REMOVED lines=18> */
.L_x_1060:
[----:B------:R-:W-:Y:S01]  /*11680*/  ULDC UR7, c[0x0][0xc50] ;  /* 0x0003140000077ab9 */ /* 0x000fe20000000800 */
[----:B------:R-:W-:Y:S01]  /*11690*/  UMOV UR41, UR6 ;  /* 0x0000000600297c82 */ /* 0x000fe20008000000 */
[----:B------:R-:W-:-:S11]  /*116a0*/  UISETP.NE.AND UP0, UPT, UR7, 0x1, UPT ;  /* 0x000000010700788c */ /* 0x000fd6000bf05270 */
[----:B------:R-:W-:Y:S01]  /*116b0*/  @UP0 ULDC UR4, c[0x0][0xc54] ;  /* 0x0003150000040ab9 */ /* 0x000fe20000000800 */
[----:B------:R-:W-:Y:S01]  /*116c0*/  @UP0 ULDC UR8, c[0x0][0xc58] ;  /* 0x0003160000080ab9 */ /* 0x000fe20000000800 */
[----:B------:R-:W-:-:S04]  /*116d0*/  UIMAD.WIDE.U32 UR4, UR6, UR4, URZ ;  /* 0x00000004060472a5 */ /* 0x000fc8000f8e003f */
[----:B------:R-:W-:-:S12]  /*116e0*/  @UP0 USHF.R.U32.HI UR41, URZ, UR8, UR5 ;  /* 0x000000083f290299 */ /* 0x000fd80008011605 */
.L_x_1061:
[----:B------:R-:W-:Y:S01]  /*116f0*/  ISETP.GE.AND P0, PT, R26, RZ, PT ;  /* 0x000000ff1a00720c */ /* 0x000fe20003f06270 */
[----:B------:R-:W-:Y:S01]  /*11700*/  UIADD3 UR47, -UR41, URZ, URZ ;  /* 0x0000003f292f7290 */ /* 0x000fe2000fffe13f */
[----:B------:R-:W-:Y:S02]  /*11710*/  IMAD.MOV.U32 R28, RZ, RZ, 0x1 ;  /* 0x00000001ff1c7424 */ /* 0x000fe400078e00ff */
[----:B------:R-:W-:Y:S01]  /*11720*/  IMAD.MOV.U32 R0, RZ, RZ, RZ ;  /* 0x000000ffff007224 */ /* 0x000fe200078e00ff */
[----:B------:R-:W-:Y:S01]  /*11730*/  UIMAD UR47, UR7, UR47, UR6 ;  /* 0x0000002f072f72a4 */ /* 0x000fe2000f8e0206 */
[----:B------:R-:W-:-:S07]  /*11740*/  IMAD.MOV.U32 R6, RZ, RZ, 0x1 ;  /* 0x00000001ff067424 */ /* 0x000fce00078e00ff */
[----:B------:R-:W-:Y:S05]  /*11750*/  @!P0 BRA `(.L_x_1062) ;  /* 0x0000003800bc8947 */ /* 0x000fea0003800000 */
[----:B------:R-:W0:Y:S01]  /*11760*/  LDC.64 R2, c[0x0][0xa28] ;  /* 0x00028a00ff027b82 */ /* 0x000e220000000a00 */
[----:B------:R-:W-:Y:S01]  /*11770*/  IMAD.MOV.U32 R22, RZ, RZ, RZ ;  /* 0x000000ffff167224 */ /* 0x000fe200078e00ff */
[----:B------:R-:W-:Y:S01]  /*11780*/  ULDC UR4, c[0x0][0x448] ;  /* 0x0001120000047ab9 */ /* 0x000fe20000000800 */
[----:B------:R-:W-:Y:S01]  /*11790*/  ULDC UR6, c[0x0][0x2f0] ;  /* 0x0000bc0000067ab9 */ /* 0x000fe20000000800 */
[----:B------:R-:W-:Y:S01]  /*117a0*/  ULDC UR10, c[0x0][0x288] ;  /* 0x0000a200000a7ab9 */ /* 0x000fe20000000800 */
[----:B0-----:R-:W-:-:S04]  /*117b0*/  ISETP.NE.U32.AND P0, PT, R2, RZ, PT ;  /* 0x000000ff0200720c */ /* 0x001fc80003f05070 */
[----:B------:R-:W-:-:S13]  /*117c0*/  ISETP.NE.AND.EX P0, PT, R3, RZ, PT, P0 ;  /* 0x000000ff0300720c */ /* 0x000fda0003f05300 */
[----:B------:R-:W0:Y:S02]  /*117d0*/  @P0 LDC.64 R2, c[0x0][0xa28] ;  /* 0x00028a00ff020b82 */ /* 0x000e240000000a00 */
[----:B0-----:R-:W-:-:S05]  /*117e0*/  @P0 IMAD.WIDE R2, R26, 0x4, R2 ;  /* 0x000000041a020825 */ /* 0x001fca00078e0202 */
[----:B------:R0:W5:Y:S01]  /*117f0*/  @P0 LDG.E R22, desc[UR36][R2.64] ;  /* 0x0000002402160981 */ /* 0x000162000c1e1900 */
[----:B------:R-:W1:Y:S01]  /*11800*/  S2UR UR42, SR_CTAID.X ;  /* 0x00000000002a79c3 */ /* 0x000e620000002500 */
[----:B------:R-:W-:-:S03]  /*11810*/  UISETP.NE.AND UP1, UPT, UR4, 0x1, UPT ;  /* 0x000000010400788c */ /* 0x000fc6000bf25270 */
[----:B------:R-:W-:Y:S01]  /*11820*/  ULDC.64 UR4, c[0x0][0x418] ;  /* 0x0001060000047ab9 */ /* 0x000fe20000000a00 */
[----:B------:R-:W-:Y:S02]  /*11830*/  UP2UR UR50, UPR, URZ, 0x2 ;  /* 0x000000023f327883 */ /* 0x000fe40008000000 */
[----:B------:R-:W-:-:S03]  /*11840*/  UISETP.NE.U32.AND UP0, UPT, UR4, URZ, UPT ;  /* 0x0000003f0400728c */ /* 0x000fc6000bf05070 */
[----:B------:R-:W-:Y:S01]  /*11850*/  ULDC UR4, c[0x0][0x424] ;  /* 0x0001090000047ab9 */ /* 0x000fe20000000800 */
[----:B------:R-:W-:Y:S01]  /*11860*/  UISETP.NE.AND.EX UP0, UPT, UR5, URZ, UPT, UP0 ;  /* 0x0000003f0500728c */ /* 0x000fe2000bf05300 */
[----:B------:R-:W-:Y:S02]  /*11870*/  @UP1 ULDC UR9, c[0x0][0x450] ;  /* 0x0001140000091ab9 */ /* 0x000fe40000000800 */
[----:B------:R-:W-:Y:S01]  /*11880*/  @UP1 ULDC UR5, c[0x0][0x44c] ;  /* 0x0001130000051ab9 */ /* 0x000fe20000000800 */
[----:B------:R-:W-:-:S04]  /*11890*/  USEL UR43, UR4, 0x1, UP0 ;  /* 0x00000001042b7887 */ /* 0x000fc80008000000 */
[----:B------:R-:W-:Y:S02]  /*118a0*/  UIMAD UR7, UR43, UR6, 0x5f ;  /* 0x0000005f2b0774a4 */ /* 0x000fe4000f8e0206 */
[----:B------:R-:W-:Y:S02]  /*118b0*/  UIMAD UR43, UR43, UR6, URZ ;  /* 0x000000062b2b72a4 */ /* 0x000fe4000f8e023f */
[----:B------:R-:W-:Y:S02]  /*118c0*/  UIMAD.WIDE UR6, UR7, 0x2aaaaaab, URZ ;  /* 0x2aaaaaab070678a5 */ /* 0x000fe4000f8e023f */
[----:B-1----:R-:W-:Y:S02]  /*118d0*/  USHF.L.U32 UR42, UR42, 0x7, URZ ;  /* 0x000000072a2a7899 */ /* 0x002fe4000800063f */
[----:B------:R-:W-:Y:S02]  /*118e0*/  USHF.R.U32.HI UR44, URZ, 0x1f, UR7 ;  /* 0x0000001f3f2c7899 */ /* 0x000fe40008011607 */
[----:B------:R-:W-:-:S02]  /*118f0*/  UIADD3 UR8, UR42, 0x7f, URZ ;  /* 0x0000007f2a087890 */ /* 0x000fc4000fffe03f */
[----:B------:R-:W-:Y:S02]  /*11900*/  ULEA.HI.SX32 UR44, UR7, UR44, 0x1c ;  /* 0x0000002c072c7291 */ /* 0x000fe4000f8fe23f */
[----:B------:R-:W-:-:S04]  /*11910*/  UIMAD.WIDE.U32 UR4, UR8, UR5, URZ ;  /* 0x00000005080472a5 */ /* 0x000fc8000f8e003f */
[----:B------:R-:W-:Y:S02]  /*11920*/  @UP1 USHF.R.U32.HI UR8, URZ, UR9, UR5 ;  /* 0x000000093f081299 */ /* 0x000fe40008011605 */
[----:B------:R-:W-:Y:S01]  /*11930*/  UIADD3 UR9, UR43, 0x1, -UR10 ;  /* 0x000000012b097890 */ /* 0x000fe2000fffe80a */
[----:B------:R-:W-:Y:S02]  /*11940*/  ULDC.64 UR4, c[0x0][0x9e0] ;  /* 0x0002780000047ab9 */ /* 0x000fe40000000a00 */
[----:B------:R-:W-:Y:S02]  /*11950*/  UISETP.GE.AND UP0, UPT, UR5, 0x1, UPT ;  /* 0x000000010500788c */ /* 0x000fe4000bf06270 */
[----:B------:R-:W-:-:S04]  /*11960*/  UIADD3 UR9, UR9, UR8, URZ ;  /* 0x0000000809097290 */ /* 0x000fc8000fffe03f */
[----:B------:R-:W-:Y:S01]  /*11970*/  PLOP3.LUT P1, PT, PT, PT, UP0, 0x80, 0x0 ;  /* 0x000000000000781c */ /* 0x000fe20003f2f008 */
[----:B------:R-:W-:-:S12]  /*11980*/  UIADD3 UR4, UR9, UR4, URZ ;  /* 0x0000000409047290 */ /* 0x000fd8000fffe03f */
[----:B0-----:R-:W-:Y:S05]  /*11990*/  @!P1 BRA `(.L_x_1063) ;  /* 0x0000000000449947 */ /* 0x001fea0003800000 */
        /* <DEDUP_REMOVED lines=10> */
.L_x_1064:
[----:B------:R-:W-:-:S11]  /*11a40*/  UISETP.NE.AND UP0, UPT, UR5, 0x1, UPT ;  /* 0x000000010500788c */ /* 0x000fd6000bf05270 */
[----:B------:R-:W-:Y:S02]  /*11a50*/  @UP0 ULDC.64 UR12, c[0x0][0x9e8] ;  /* 0x00027a00000c0ab9 */ /* 0x000fe40000000a00 */
[----:B------:R-:W-:-:S04]  /*11a60*/  UIMAD.WIDE.U32 UR6, UR8, UR12, URZ ;  /* 0x0000000c080672a5 */ /* 0x000fc8000f8e003f */
[----:B------:R-:W-:-:S12]  /*11a70*/  @UP0 USHF.R.U32.HI UR8, URZ, UR13, UR7 ;  /* 0x0000000d3f080299 */ /* 0x000fd80008011607 */
.L_x_1065:
[----:B------:R-:W-:-:S04]  /*11a80*/  UIMAD UR8, UR8, UR5, UR5 ;  /* 0x00000005080872a4 */ /* 0x000fc8000f8e0205 */
[----:B------:R-:W-:-:S04]  /*11a90*/  UISETP.LT.AND UP0, UPT, UR4, UR8, UPT ;  /* 0x000000080400728c */ /* 0x000fc8000bf01270 */
[----:B------:R-:W-:-:S12]  /*11aa0*/  USEL UR4, UR4, UR8, UP0 ;  /* 0x0000000804047287 */ /* 0x000fd80008000000 */
.L_x_1063:
[----:B------:R-:W-:Y:S02]  /*11ab0*/  UISETP.NE.AND UP0, UPT, UR50, URZ, UPT ;  /* 0x0000003f3200728c */ /* 0x000fe4000bf05270 */
[----:B------:R-:W-:-:S03]  /*11ac0*/  UIADD3 UR6, UR4, 0x5f, URZ ;  /* 0x0000005f04067890 */ /* 0x000fc6000fffe03f */
[----:B------:R-:W-:Y:S01]  /*11ad0*/  UMOV UR4, UR42 ;  /* 0x0000002a00047c82 */ /* 0x000fe20008000000 */
[----:B------:R-:W-:-:S04]  /*11ae0*/  UIMAD.WIDE UR6, UR6, 0x2aaaaaab, URZ ;  /* 0x2aaaaaab060678a5 */ /* 0x000fc8000f8e023f */
[----:B------:R-:W-:Y:S01]  /*11af0*/  USHF.R.U32.HI UR45, URZ, 0x1f, UR7 ;  /* 0x0000001f3f2d7899 */ /* 0x000fe20008011607 */
[----:B------:R-:W-:Y:S02]  /*11b00*/  @UP0 ULDC UR8, c[0x0][0x44c] ;  /* 0x0001130000080ab9 */ /* 0x000fe40000000800 */
[----:B------:R-:W-:Y:S01]  /*11b10*/  @UP0 ULDC UR6, c[0x0][0x450] ;  /* 0x0001140000060ab9 */ /* 0x000fe20000000800 */
[----:B------:R-:W-:Y:S02]  /*11b20*/  UIMAD.WIDE.U32 UR8, UR42, UR8, URZ ;  /* 0x000000082a0872a5 */ /* 0x000fe4000f8e003f */
[----:B------:R-:W-:Y:S02]  /*11b30*/  ULEA.HI.SX32 UR45, UR7, UR45, 0x1c ;  /* 0x0000002d072d7291 */ /* 0x000fe4000f8fe23f */
[----:B------:R-:W-:Y:S02]  /*11b40*/  @UP0 USHF.R.U32.HI UR4, URZ, UR6, UR9 ;  /* 0x000000063f040299 */ /* 0x000fe40008011609 */
[----:B------:R-:W-:-:S02]  /*11b50*/  UISETP.LT.AND UP0, UPT, UR44, UR45, UPT ;  /* 0x0000002d2c00728c */ /* 0x000fc4000bf01270 */
[----:B------:R-:W-:Y:S01]  /*11b60*/  UIADD3 UR4, UR4, -UR10, UR43 ;  /* 0x8000000a04047290 */ /* 0x000fe2000fffe02b */
[----:B------:R-:W-:Y:S01]  /*11b70*/  ULDC UR8, c[0x0][0x9dc] ;  /* 0x0002770000087ab9 */ /* 0x000fe20000000800 */
[----:B------:R-:W-:Y:S02]  /*11b80*/  USEL UR12, UR44, UR45, UP0 ;  /* 0x0000002d2c0c7287 */ /* 0x000fe40008000000 */
[----:B------:R-:W-:Y:S01]  /*11b90*/  UIADD3 UR8, UR4, -UR8, URZ ;  /* 0x8000000804087290 */ /* 0x000fe2000fffe03f */
[----:B------:R-:W-:Y:S11]  /*11ba0*/  @!P1 BRA `(.L_x_1066) ;  /* 0x0000000000449947 */ /* 0x000ff60003800000 */
        /* <DEDUP_REMOVED lines=10> */
.L_x_1067:
[----:B------:R-:W-:-:S11]  /*11c50*/  UISETP.NE.AND UP0, UPT, UR5, 0x1, UPT ;  /* 0x000000010500788c */ /* 0x000fd6000bf05270 */
[----:B------:R-:W-:Y:S02]  /*11c60*/  @UP0 ULDC.64 UR10, c[0x0][0x9e8] ;  /* 0x00027a00000a0ab9 */ /* 0x000fe40000000a00 */
[----:B------:R-:W-:-:S04]  /*11c70*/  UIMAD.WIDE.U32 UR6, UR4, UR10, URZ ;  /* 0x0000000a040672a5 */ /* 0x000fc8000f8e003f */
[----:B------:R-:W-:-:S12]  /*11c80*/  @UP0 USHF.R.U32.HI UR4, URZ, UR11, UR7 ;  /* 0x0000000b3f040299 */ /* 0x000fd80008011607 */
.L_x_1068:
[----:B------:R-:W-:-:S04]  /*11c90*/  UIMAD UR4, UR4, UR5, URZ ;  /* 0x00000005040472a4 */ /* 0x000fc8000f8e023f */
[----:B------:R-:W-:-:S04]  /*11ca0*/  UISETP.LT.AND UP0, UPT, UR8, UR4, UPT ;  /* 0x000000040800728c */ /* 0x000fc8000bf01270 */
[----:B------:R-:W-:-:S12]  /*11cb0*/  USEL UR8, UR8, UR4, !UP0 ;  /* 0x0000000408087287 */ /* 0x000fd8000c000000 */
.L_x_1066:
[----:B------:R-:W-:Y:S02]  /*11cc0*/  UIMAD.WIDE UR4, UR8, 0x2aaaaaab, URZ ;  /* 0x2aaaaaab080478a5 */ /* 0x000fe4000f8e023f */
[----:B------:R-:W-:Y:S02]  /*11cd0*/  USHF.R.U32.HI UR9, URZ, 0x10, UR47 ;  /* 0x000000103f097899 */ /* 0x000fe4000801162f */
[----:B------:R-:W-:Y:S02]  /*11ce0*/  USHF.R.U32.HI UR4, URZ, 0x1f, UR5 ;  /* 0x0000001f3f047899 */ /* 0x000fe40008011605 */
[----:B------:R-:W-:Y:S02]  /*11cf0*/  ULOP3.LUT UR47, UR47, 0xffff, URZ, 0xc0, !UPT ;  /* 0x0000ffff2f2f7892 */ /* 0x000fe4000f8ec03f */
[----:B------:R-:W-:Y:S01]  /*11d00*/  ULEA.HI.SX32 UR4, UR5, UR4, 0x1c ;  /* 0x0000000405047291 */ /* 0x000fe2000f8fe23f */
[----:B------:R-:W-:-:S03]  /*11d10*/  UMOV UR40, URZ ;  /* 0x0000003f00287c82 */ /* 0x000fc60008000000 */
[----:B------:R-:W-:-:S04]  /*11d20*/  UISETP.LT.AND UP0, UPT, URZ, UR4, UPT ;  /* 0x000000043f00728c */ /* 0x000fc8000bf01270 */
[----:B------:R-:W-:Y:S02]  /*11d30*/  USEL UR46, URZ, UR4, !UP0 ;  /* 0x000000043f2e7287 */ /* 0x000fe4000c000000 */
[----:B------:R-:W-:Y:S02]  /*11d40*/  UISETP.NE.AND UP0, UPT, UR9, URZ, UPT ;  /* 0x0000003f0900728c */ /* 0x000fe4000bf05270 */
[----:B------:R-:W-:-:S06]  /*11d50*/  UISETP.GT.AND UP1, UPT, UR12, UR46, UPT ;  /* 0x0000002e0c00728c */ /* 0x000fcc000bf24270 */
[----:B------:R-:W-:-:S03]  /*11d60*/  PLOP3.LUT P0, PT, PT, PT, UP1, 0x80, 0x0 ;  /* 0x000000000000781c */ /* 0x000fc60003f0f018 */
[----:B------:R-:W-:-:S10]  /*11d70*/  @!UP0 ULDC UR9, c[0x0][0x9f0] ;  /* 0x00027c0000098ab9 */ /* 0x000fd40000000800 */
[----:B------:R-:W-:Y:S05]  /*11d80*/  @!P0 BRA `(.L_x_1069) ;  /* 0x00000000007c8947 */ /* 0x000fea0003800000 */
[----:B------:R-:W-:Y:S01]  /*11d90*/  IABS R0, UR9 ;  /* 0x0000000900007c13 */ /* 0x000fe20008000000 */
[----:B------:R-:W-:Y:S02]  /*11da0*/  UIADD3 UR4, UR9, -0x1, UR12 ;  /* 0xffffffff09047890 */ /* 0x000fe4000fffe00c */
[----:B------:R-:W-:Y:S02]  /*11db0*/  IABS R4, UR9 ;  /* 0x0000000900047c13 */ /* 0x000fe40008000000 */
[----:B------:R-:W-:Y:S01]  /*11dc0*/  R2UR UR10, R0 ;  /* 0x00000000000a72ca */ /* 0x000fe200000e0000 */
[----:B------:R-:W-:-:S03]  /*11dd0*/  UIADD3 UR6, -UR46, UR4, URZ ;  /* 0x000000042e067290 */ /* 0x000fc6000fffe13f */
[----:B------:R-:W-:-:S03]  /*11de0*/  UMOV UR4, URZ ;  /* 0x0000003f00047c82 */ /* 0x000fc60008000000 */
[----:B------:R-:W-:Y:S01]  /*11df0*/  IABS R3, UR6 ;  /* 0x0000000600037c13 */ /* 0x000fe20008000000 */
[----:B------:R-:W-:-:S03]  /*11e00*/  ULOP3.LUT UR6, UR6, UR9, URZ, 0x3c, !UPT ;  /* 0x0000000906067292 */ /* 0x000fc6000f8e3c3f */
[----:B------:R-:W-:Y:S02]  /*11e10*/  R2UR UR8, R3 ;  /* 0x00000000030872ca */ /* 0x000fe400000e0000 */
        /* <DEDUP_REMOVED lines=22> */
.L_x_1069:
[----:B------:R-:W-:Y:S02]  /*11f80*/  UIMAD UR51, UR47, UR40, UR46 ;  /* 0x000000282f3372a4 */ /* 0x000fe4000f8e022e */
[----:B------:R-:W-:Y:S01]  /*11f90*/  IMAD.U32 R0, RZ, RZ, UR40 ;  /* 0x00000028ff007e24 */ /* 0x000fe2000f8e00ff */
[----:B------:R-:W-:Y:S01]  /*11fa0*/  MOV R6, 0x1 ;  /* 0x0000000100067802 */ /* 0x000fe20000000f00 */
[----:B------:R-:W-:Y:S02]  /*11fb0*/  IMAD.MOV.U32 R28, RZ, RZ, 0x1 ;  /* 0x00000001ff1c7424 */ /* 0x000fe400078e00ff */
[----:B------:R-:W-:-:S05]  /*11fc0*/  IMAD.U32 R19, RZ, RZ, UR51 ;  /* 0x00000033ff137e24 */ /* 0x000fca000f8e00ff */
[----:B------:R-:W-:Y:S01]  /*11fd0*/  VIADDMNMX R19, R19, R0, UR12, PT ;  /* 0x0000000c13137e46 */ /* 0x000fe2000b800100 */
[----:B------:R-:W-:-:S03]  /*11fe0*/  IMAD.MOV.U32 R0, RZ, RZ, RZ ;  /* 0x000000ffff007224 */ /* 0x000fc600078e00ff */
[----:B------:R-:W-:-:S13]  /*11ff0*/  ISETP.GT.AND P0, PT, R19, UR51, PT ;  /* 0x0000003313007c0c */ /* 0x000fda000bf04270 */
        /* <DEDUP_REMOVED lines=11> */
[----:B------:R-:W-:Y:S02]  /*120b0*/  IMAD.U32 R4, RZ, RZ, UR4 ;  /* 0x00000004ff047e24 */ /* 0x000fe4000f8e00ff */
        /* <DEDUP_REMOVED lines=8> */
[----:B------:R-:W-:Y:S02]  /*12140*/  IMAD.MOV.U32 R12, RZ, RZ, 0x1 ;  /* 0x00000001ff0c7424 */ /* 0x000fe400078e00ff */
[----:B------:R-:W-:-:S07]  /*12150*/  IMAD.MOV.U32 R13, RZ, RZ, RZ ;  /* 0x000000ffff0d7224 */ /* 0x000fce00078e00ff */
[----:B------:R-:W-:-:S07]  /*12160*/  LEPC R20, `(.L_x_1070) ;  /* 0x000000001014794e */ /* 0x000fce0000000000 */
[----:B0----5:R-:W-:Y:S05]  /*12170*/  CALL.ABS.NOINC R2 ;  /* 0x0000000002007343 */ /* 0x021fea0003c00000 */
.L_x_1070:
        /* <DEDUP_REMOVED lines=19> */
[----:B-1---5:R-:W-:Y:S05]  /*122b0*/  CALL.ABS.NOINC R2 ;  /* 0x0000000002007343 */ /* 0x022fea0003c00000 */
.L_x_1072:
[----:B------:R0:W1:Y:S01]  /*122c0*/  LDC.64 R2, c[0x4][R16] ;  /* 0x0100000010027b82 */ /* 0x0000620000000a00 */
[----:B------:R-:W-:Y:S01]  /*122d0*/  ULDC.64 UR4, c[0x4][0x88] ;  /* 0x0100220000047ab9 */ /* 0x000fe20000000a00 */
[----:B------:R-:W-:Y:S01]  /*122e0*/  ULDC.64 UR6, c[0x4][0x90] ;  /* 0x0100240000067ab9 */ /* 0x000fe20000000a00 */
[----:B------:R-:W-:Y:S02]  /*122f0*/  IMAD.U32 R4, RZ, RZ, UR4 ;  /* 0x00000004ff047e24 */ /* 0x000fe4000f8e00ff */
[----:B------:R-:W-:Y:S01]  /*12300*/  IMAD.U32 R5, RZ, RZ, UR5 ;  /* 0x00000005ff057e24 */ /* 0x000fe2000f8e00ff */
[----:B------:R-:W-:Y:S01]  /*12310*/  ULDC.64 UR4, c[0x4][0x18] ;  /* 0x0100060000047ab9 */ /* 0x000fe20000000a00 */
[----:B------:R-:W-:Y:S01]  /*12320*/  IMAD.U32 R6, RZ, RZ, UR6 ;  /* 0x00000006ff067e24 */ /* 0x000fe2000f8e00ff */
[----:B------:R-:W-:Y:S01]  /*12330*/  MOV R11, UR5 ;  /* 0x00000005000b7c02 */ /* 0x000fe20008000f00 */
[----:B------:R-:W-:Y:S02]  /*12340*/  IMAD.U32 R7, RZ, RZ, UR7 ;  /* 0x00000007ff077e24 */ /* 0x000fe4000f8e00ff */
[----:B------:R-:W-:-:S02]  /*12350*/  IMAD.U32 R10, RZ, RZ, UR4 ;  /* 0x00000004ff0a7e24 */ /* 0x000fc4000f8e00ff */
[----:B------:R-:W-:Y:S02]  /*12360*/  IMAD.MOV.U32 R8, RZ, RZ, 0x70 ;  /* 0x00000070ff087424 */ /* 0x000fe400078e00ff */
[----:B------:R-:W-:Y:S02]  /*12370*/  IMAD.MOV.U32 R12, RZ, RZ, 0x1 ;  /* 0x00000001ff0c7424 */ /* 0x000fe400078e00ff */
[----:B0-----:R-:W-:-:S07]  /*12380*/  IMAD.MOV.U32 R13, RZ, RZ, RZ ;  /* 0x000000ffff0d7224 */ /* 0x001fce00078e00ff */
[----:B------:R-:W-:-:S07]  /*12390*/  LEPC R20, `(.L_x_1071) ;  /* 0x000000001014794e */ /* 0x000fce0000000000 */
[----:B-1----:R-:W-:Y:S05]  /*123a0*/  CALL.ABS.NOINC R2 ;  /* 0x0000000002007343 */ /* 0x002fea0003c00000 */
.L_x_1071:
[----:B------:R-:W0:Y:S01]  /*123b0*/  LDC.64 R2, c[0x0][0x9f8] ;  /* 0x00027e00ff027b82 */ /* 0x000e220000000a00 */
[----:B------:R-:W-:-:S07]  /*123c0*/  IMAD.MOV.U32 R36, RZ, RZ, R26 ;  /* 0x000000ffff247224 */ /* 0x000fce00078e001a */
[----:B------:R-:W1:Y:S01]  /*123d0*/  LDC R17, c[0x0][0x430] ;  /* 0x00010c00ff117b82 */ /* 0x000e620000000800 */
[C---:B------:R-:W-:Y:S01]  /*123e0*/  IMAD.SHL.U32 R24, R25.reuse, 0x10, RZ ;  /* 0x0000001019187824 */ /* 0x040fe200078e00ff */
[----:B------:R-:W-:Y:S01]  /*123f0*/  LOP3.LUT R8, R25, 0x7f, RZ, 0xc0, !PT ;  /* 0x0000007f19087812 */ /* 0x000fe200078ec0ff */
[----:B------:R-:W-:Y:S01]  /*12400*/  VIADD R31, R19, 0xffffffff ;  /* 0xffffffff131f7836 */ /* 0x000fe20000000000 */
[----:B------:R-:W-:Y:S01]  /*12410*/  LOP3.LUT R16, R16, 0xffffffdf, RZ, 0xc0, !PT ;  /* 0xffffffdf10107812 */ /* 0x000fe200078ec0ff */
[----:B------:R-:W-:Y:S01]  /*12420*/  ULDC UR4, c[0x0][0x2f4] ;  /* 0x0000bd0000047ab9 */ /* 0x000fe20000000800 */
[----:B0-----:R-:W-:-:S04]  /*12430*/  ISETP.NE.U32.AND P0, PT, R2, RZ, PT ;  /* 0x000000ff0200720c */ /* 0x001fc80003f05070 */
[----:B------:R-:W-:-:S13]  /*12440*/  ISETP.NE.AND.EX P0, PT, R3, RZ, PT, P0 ;  /* 0x000000ff0300720c */ /* 0x000fda0003f05300 */
[----:B------:R-:W0:Y:S02]  /*12450*/  @P0 LDC.64 R2, c[0x0][0x9f8] ;  /* 0x00027e00ff020b82 */ /* 0x000e240000000a00 */
[----:B0-----:R-:W-:-:S05]  /*12460*/  @P0 IMAD.WIDE R2, R26, 0x4, R2 ;  /* 0x000000041a020825 */ /* 0x001fca00078e0202 */
[----:B------:R0:W2:Y:S01]  /*12470*/  @P0 LDG.E R36, desc[UR36][R2.64] ;  /* 0x0000002402240981 */ /* 0x0000a2000c1e1900 */
[----:B------:R-:W-:Y:S02]  /*12480*/  LOP3.LUT R24, R24, 0x70, RZ, 0xc0, !PT ;  /* 0x0000007018187812 */ /* 0x000fe400078ec0ff */
[----:B------:R-:W-:Y:S02]  /*12490*/  SHF.R.U32.HI R0, RZ, 0x3, R8 ;  /* 0x00000003ff007819 */ /* 0x000fe40000011608 */
[----:B-1----:R-:W-:Y:S02]  /*124a0*/  ISETP.NE.AND P1, PT, R17, 0x1, PT ;  /* 0x000000011100780c */ /* 0x002fe40003f25270 */
[----:B------:R-:W-:-:S05]  /*124b0*/  LOP3.LUT R37, R24, R0, RZ, 0xfc, !PT ;  /* 0x0000000018257212 */ /* 0x000fca00078efcff */
[----:B------:R-:W-:-:S04]  /*124c0*/  IMAD R5, R31, 0x60, R37 ;  /* 0x000000601f057824 */ /* 0x000fc800078e0225 */
[C---:B-----5:R-:W-:Y:S01]  /*124d0*/  IMAD.IADD R10, R5.reuse, 0x1, R22 ;  /* 0x00000001050a7824 */ /* 0x060fe200078e0216 */
[----:B------:R-:W-:Y:S01]  /*124e0*/  ISETP.GE.AND P0, PT, R5, UR43, PT ;  /* 0x0000002b05007c0c */ /* 0x000fe2000bf06270 */
[----:B0-----:R-:W0:Y:S01]  /*124f0*/  @P1 LDC R3, c[0x0][0x434] ;  /* 0x00010d00ff031b82 */ /* 0x001e220000000800 */
[----:B------:R-:W-:Y:S01]  /*12500*/  @P1 LOP3.LUT R16, R16, 0x20, RZ, 0xfc, !PT ;  /* 0x0000002010101812 */ /* 0x000fe200078efcff */
[----:B------:R-:W-:Y:S01]  /*12510*/  IMAD.MOV.U32 R9, RZ, RZ, R10 ;  /* 0x000000ffff097224 */ /* 0x000fe200078e000a */
[----:B------:R-:W-:-:S05]  /*12520*/  ISETP.GT.U32.OR P0, PT, R37, 0x5f, P0 ;  /* 0x0000005f2500780c */ /* 0x000fca0000704470 */
[----:B------:R-:W1:Y:S08]  /*12530*/  @P1 LDC R11, c[0x0][0x438] ;  /* 0x00010e00ff0b1b82 */ /* 0x000e700000000800 */
[----:B------:R-:W3:Y:S08]  /*12540*/  @!P0 LDC.64 R6, c[0x0][0x428] ;  /* 0x00010a00ff068b82 */ /* 0x000ef00000000a00 */
[----:B------:R-:W4:Y:S01]  /*12550*/  @!P0 LDC.64 R4, c[0x0][0x418] ;  /* 0x00010600ff048b82 */ /* 0x000f220000000a00 */
[----:B0-----:R-:W-:-:S05]  /*12560*/  @P1 IMAD.HI.U32 R0, R10, R3, RZ ;  /* 0x000000030a001227 */ /* 0x001fca00078e00ff */
[----:B-1----:R-:W-:-:S04]  /*12570*/  @P1 SHF.R.U32.HI R9, RZ, R11, R0 ;  /* 0x0000000bff091219 */ /* 0x002fc80000011600 */
[--C-:B------:R-:W-:Y:S01]  /*12580*/  @!P0 SHF.R.S32.HI R3, RZ, 0x1f, R9.reuse ;  /* 0x0000001fff038819 */ /* 0x100fe20000011409 */
[----:B------:R-:W-:Y:S01]  /*12590*/  @!P0 IMAD.MOV.U32 R2, RZ, RZ, R9 ;  /* 0x000000ffff028224 */ /* 0x000fe200078e0009 */
[----:B------:R-:W-:Y:S01]  /*125a0*/  LOP3.LUT R16, R16, 0xfffffffb, RZ, 0xc0, !PT ;  /* 0xfffffffb10107812 */ /* 0x000fe200078ec0ff */
[----:B------:R-:W-:Y:S01]  /*125b0*/  UMOV UR5, 0xffffffff ;  /* 0xffffffff00057882 */ /* 0x000fe20000000000 */
[----:B--2---:R-:W-:Y:S01]  /*125c0*/  SHF.R.S32.HI R12, RZ, 0x1f, R36 ;  /* 0x0000001fff0c7819 */ /* 0x004fe20000011424 */
[----:B---3--:R-:W-:-:S04]  /*125d0*/  @!P0 IMAD.WIDE.U32 R2, R36, R6, R2 ;  /* 0x0000000624028225 */ /* 0x008fc800078e0002 */
[----:B------:R-:W-:Y:S01]  /*125e0*/  @!P0 IMAD R0, R12, R6, RZ ;  /* 0x000000060c008224 */ /* 0x000fe200078e02ff */
[----:B----4-:R-:W-:Y:S01]  /*125f0*/  @!P0 LEA R4, P1, R2, R4, 0x2 ;  /* 0x0000000402048211 */ /* 0x010fe200078210ff */
[----:B------:R0:W-:Y:S02]  /*12600*/  STL [R1], R12 ;  /* 0x0000000c01007387 */ /* 0x0001e40000100800 */
[----:B------:R-:W-:-:S04]  /*12610*/  @!P0 IMAD R7, R36, R7, R0 ;  /* 0x0000000724078224 */ /* 0x000fc800078e0200 */
[----:B------:R-:W-:-:S05]  /*12620*/  @!P0 IMAD.IADD R0, R3, 0x1, R7 ;  /* 0x0000000103008824 */ /* 0x000fca00078e0207 */
[----:B------:R-:W-:Y:S01]  /*12630*/  @!P0 LEA.HI.X R5, R2, R5, R0, 0x2, P1 ;  /* 0x0000000502058211 */ /* 0x000fe200008f1400 */
[----:B------:R-:W-:-:S06]  /*12640*/  IMAD.MOV.U32 R0, RZ, RZ, RZ ;  /* 0x000000ffff007224 */ /* 0x000fcc00078e00ff */
[----:B------:R1:W5:Y:S02]  /*12650*/  @!P0 LDG.E R0, desc[UR36][R4.64] ;  /* 0x0000002404008981 */ /* 0x000364000c1e1900 */
[----:B-1----:R-:W-:-:S04]  /*12660*/  SHF.L.U32 R4, R25, 0x3, RZ ;  /* 0x0000000319047819 */ /* 0x002fc800000006ff */
[----:B------:R-:W-:-:S04]  /*12670*/  LOP3.LUT R23, R4, 0x38, RZ, 0xc0, !PT ;  /* 0x0000003804177812 */ /* 0x000fc800078ec0ff */
[C---:B------:R-:W-:Y:S02]  /*12680*/  ISETP.GE.AND P2, PT, R23.reuse, UR4, PT ;  /* 0x0000000417007c0c */ /* 0x040fe4000bf46270 */
[C---:B------:R-:W-:Y:S02]  /*12690*/  LOP3.LUT R34, R23.reuse, 0x40, RZ, 0xfc, !PT ;  /* 0x0000004017227812 */ /* 0x040fe400078efcff */
[----:B------:R-:W-:Y:S02]  /*126a0*/  LOP3.LUT R33, R23, 0x80, RZ, 0xfc, !PT ;  /* 0x0000008017217812 */ /* 0x000fe400078efcff */
[----:B------:R-:W-:Y:S02]  /*126b0*/  ISETP.GE.AND P1, PT, R34, UR4, PT ;  /* 0x0000000422007c0c */ /* 0x000fe4000bf26270 */
[----:B------:R-:W-:-:S05]  /*126c0*/  ISETP.GE.AND P0, PT, R33, UR4, PT ;  /* 0x0000000421007c0c */ /* 0x000fca000bf06270 */
[----:B------:R-:W-:-:S04]  /*126d0*/  @P2 LOP3.LUT R16, R16, 0x4, RZ, 0xfc, !PT ;  /* 0x0000000410102812 */ /* 0x000fc800078efcff */
[----:B------:R-:W-:-:S04]  /*126e0*/  LOP3.LUT R16, R16, 0xfffffffe, RZ, 0xc0, !PT ;  /* 0xfffffffe10107812 */ /* 0x000fc800078ec0ff */
[----:B------:R-:W-:-:S04]  /*126f0*/  LOP3.LUT R16, R16, 0xfffffffd, RZ, 0xc0, !PT ;  /* 0xfffffffd10107812 */ /* 0x000fc800078ec0ff */
[----:B------:R-:W-:-:S04]  /*12700*/  @P1 LOP3.LUT R16, R16, 0x2, RZ, 0xfc, !PT ;  /* 0x0000000210101812 */ /* 0x000fc800078efcff */
[----:B------:R-:W-:Y:S01]  /*12710*/  @P0 LOP3.LUT R16, R16, 0x1, RZ, 0xfc, !PT ;  /* 0x0000000110100812 */ /* 0x000fe200078efcff */
[----:B0-----:R-:W-:Y:S06]  /*12720*/  BRA.DIV UR5, `(.L_x_1073) ;  /* 0x0000003205707947 */ /* 0x001fec000b800000 */
.L_x_1115:
[----:B------:R-:W2:Y:S01]  /*12730*/  LDL R2, [R1+0x4] ;  /* 0x0000040001027983 */ /* 0x000ea20000100800 */
[----:B------:R-:W-:Y:S01]  /*12740*/  ISETP.GT.U32.AND P1, PT, R37, 0x5f, PT ;  /* 0x0000005f2500780c */ /* 0x000fe20003f24070 */
[----:B------:R-:W-:Y:S01]  /*12750*/  IMAD.U32 R35, RZ, RZ, UR41 ;  /* 0x00000029ff237e24 */ /* 0x000fe2000f8e00ff */
[----:B------:R-:W-:Y:S01]  /*12760*/  LOP3.LUT R16, R16, 0xfffffff7, RZ, 0xc0, !PT ;  /* 0xfffffff710107812 */ /* 0x000fe200078ec0ff */
[----:B------:R-:W-:-:S03]  /*12770*/  IMAD.MOV R3, RZ, RZ, -R9 ;  /* 0x000000ffff037224 */ /* 0x000fc600078e0a09 */
[----:B------:R-:W-:Y:S01]  /*12780*/  SHF.R.S32.HI R35, RZ, 0x1f, R35 ;  /* 0x0000001fff237819 */ /* 0x000fe20000011423 */
[----:B------:R-:W-:-:S06]  /*12790*/  IMAD R10, R17, R3, R10 ;  /* 0x00000003110a7224 */ /* 0x000fcc00078e020a */
[----:B------:R-:W-:-:S04]  /*127a0*/  @P1 LOP3.LUT R16, R16, 0x8, RZ, 0xfc, !PT ;  /* 0x0000000810101812 */ /* 0x000fc800078efcff */
[----:B------:R-:W-:Y:S02]  /*127b0*/  LOP3.LUT R16, R16, 0xffffffef, RZ, 0xc0, !PT ;  /* 0xffffffef10107812 */ /* 0x000fe400078ec0ff */
[----:B--2---:R-:W-:-:S13]  /*127c0*/  R2UR UR4, R2 ;  /* 0x00000000020472ca */ /* 0x004fda00000e0000 */
[----:B------:R-:W-:-:S06]  /*127d0*/  ULOP3.LUT UR4, UR4, 0x2, URZ, 0xfc, !UPT ;  /* 0x0000000204047892 */ /* 0x000fcc000f8efc3f */
[----:B------:R-:W-:-:S05]  /*127e0*/  IMAD.U32 R2, RZ, RZ, UR4 ;  /* 0x00000004ff027e24 */ /* 0x000fca000f8e00ff */
[----:B------:R-:W-:-:S13]  /*127f0*/  ISETP.NE.AND P0, PT, R2, 0x3, PT ;  /* 0x000000030200780c */ /* 0x000fda0003f05270 */
[----:B------:R-:W-:Y:S01]  /*12800*/  @P0 LOP3.LUT R16, R16, 0x10, RZ, 0xfc, !PT ;  /* 0x0000001010100812 */ /* 0x000fe200078efcff */
[----:B------:R-:W-:Y:S06]  /*12810*/  @!P0 BRA `(.L_x_1074) ;  /* 0x0000000000048947 */ /* 0x000fec0003800000 */
[----:B------:R-:W-:Y:S01]  /*12820*/  BPT.TRAP 0x1 ;  /* 0x000000040000795c */ /* 0x000fe20000300000 */
.L_x_1074:
[----:B------:R-:W-:Y:S01]  /*12830*/  SHF.R.S32.HI R6, RZ, 0x1f, R10 ;  /* 0x0000001fff067819 */ /* 0x000fe2000001140a */
[----:B------:R-:W-:Y:S01]  /*12840*/  ULDC.64 UR4, c[0x0][0x328] ;  /* 0x0000ca0000047ab9 */ /* 0x000fe20000000a00 */
[----:B------:R-:W-:-:S03]  /*12850*/  R2UR UR6, R35 ;  /* 0x00000000230672ca */ /* 0x000fc600000e0000 */
        /* <DEDUP_REMOVED lines=11> */
[----:B------:R-:W-:Y:S01]  /*12910*/  IMAD.U32 R7, RZ, RZ, UR4 ;  /* 0x00000004ff077e24 */ /* 0x000fe2000f8e00ff */
[----:B------:R-:W-:-:S03]  /*12920*/  UIMAD UR4, UR6, UR4, URZ ;  /* 0x00000004060472a4 */ /* 0x000fc6000f8e023f */
[----:B------:R-:W-:Y:S01]  /*12930*/  IMAD.WIDE.U32 R2, R7, UR41, R2 ;  /* 0x0000002907027c25 */ /* 0x000fe2000f8e0002 */
[----:B------:R-:W-:Y:S01]  /*12940*/  UIMAD UR4, UR41, UR5, UR4 ;  /* 0x00000005290472a4 */ /* 0x000fe2000f8e0204 */
[----:B------:R-:W-:Y:S02]  /*12950*/  ULDC.64 UR6, c[0x0][0x318] ;  /* 0x0000c60000067ab9 */ /* 0x000fe40000000a00 */
[----:B------:R-:W-:-:S03]  /*12960*/  LEA R17, P0, R2, UR6, 0x1 ;  /* 0x0000000602117c11 */ /* 0x000fc6000f8008ff */
[----:B------:R-:W-:-:S05]  /*12970*/  VIADD R3, R3, UR4 ;  /* 0x0000000403037c36 */ /* 0x000fca0008000000 */
[----:B------:R-:W-:Y:S01]  /*12980*/  LEA.HI.X R18, R2, UR7, R3, 0x1, P0 ;  /* 0x0000000702127c11 */ /* 0x000fe200080f0c03 */
[----:B------:R-:W-:-:S05]  /*12990*/  IMAD.MOV.U32 R2, RZ, RZ, 0x1 ;  /* 0x00000001ff027424 */ /* 0x000fca00078e00ff */
[----:B------:R-:W-:-:S04]  /*129a0*/  SHF.L.U32 R2, R2, 0x1f, RZ ;  /* 0x0000001f02027819 */ /* 0x000fc800000006ff */
[----:B------:R-:W0:Y:S02]  /*129b0*/  SYNCS.PHASECHK.TRANS64.TRYWAIT P0, [UR48+0x30840], R2 ;  /* 0x03084002ff0075a7 */ /* 0x000e240008000170 */
[----:B0-----:R-:W-:Y:S05]  /*129c0*/  @!P0 BRA `(.L_x_1075) ;  /* 0x0000002c00e88947 */ /* 0x001fea0003800000 */
.L_x_1116:
[----:B------:R-:W-:Y:S01]  /*129d0*/  ULDC.64 UR4, c[0x0][0x300] ;  /* 0x0000c00000047ab9 */ /* 0x000fe20000000a00 */
[----:B------:R-:W-:Y:S01]  /*129e0*/  R2UR UR6, R35 ;  /* 0x00000000230672ca */ /* 0x000fe200000e0000 */
[----:B0-----:R-:W-:Y:S01]  /*129f0*/  IMAD R3, R6, UR4, RZ ;  /* 0x0000000406037c24 */ /* 0x001fe2000f8e02ff */
[----:B------:R-:W-:Y:S01]  /*12a00*/  SHF.R.U32.HI R27, RZ, 0x3, R8 ;  /* 0x00000003ff1b7819 */ /* 0x000fe20000011608 */
[----:B------:R-:W-:Y:S01]  /*12a10*/  IMAD.MOV.U32 R6, RZ, RZ, -0x60 ;  /* 0xffffffa0ff067424 */ /* 0x000fe200078e00ff */
[----:B------:R-:W-:Y:S01]  /*12a20*/  LOP3.LUT P3, RZ, R16, 0x4, RZ, 0xc0, !PT ;  /* 0x0000000410ff7812 */ /* 0x000fe2000786c0ff */
[----:B------:R-:W-:Y:S01]  /*12a30*/  IMAD R7, R10, UR5, R3 ;  /* 0x000000050a077c24 */ /* 0x000fe2000f8e0203 */
[----:B------:R-:W-:Y:S01]  /*12a40*/  LOP3.LUT P2, RZ, R16, 0x2, RZ, 0xc0, !PT ;  /* 0x0000000210ff7812 */ /* 0x000fe2000784c0ff */
[----:B------:R-:W-:Y:S01]  /*12a50*/  IMAD.WIDE.U32 R2, R10, UR4, RZ ;  /* 0x000000040a027c25 */ /* 0x000fe2000f8e00ff */
[----:B------:R-:W-:Y:S01]  /*12a60*/  ULDC.64 UR4, c[0x0][0x310] ;  /* 0x0000c40000047ab9 */ /* 0x000fe20000000a00 */
[----:B------:R-:W-:-:S02]  /*12a70*/  LOP3.LUT P1, RZ, R16, 0x1, RZ, 0xc0, !PT ;  /* 0x0000000110ff7812 */ /* 0x000fc4000782c0ff */
[----:B------:R-:W-:Y:S02]  /*12a80*/  IMAD.IADD R3, R3, 0x1, R7 ;  /* 0x0000000103037824 */ /* 0x000fe400078e0207 */
[----:B------:R-:W-:Y:S02]  /*12a90*/  IMAD R5, R5, UR4, RZ ;  /* 0x0000000405057c24 */ /* 0x000fe4000f8e02ff */
[----:B------:R-:W-:-:S04]  /*12aa0*/  IMAD.WIDE.U32 R2, R0, UR4, R2 ;  /* 0x0000000400027c25 */ /* 0x000fc8000f8e0002 */
[----:B------:R-:W-:Y:S01]  /*12ab0*/  IMAD R5, R0, UR5, R5 ;  /* 0x0000000500057c24 */ /* 0x000fe2000f8e0205 */
[----:B------:R-:W-:Y:S01]  /*12ac0*/  ULDC.64 UR4, c[0x0][0x308] ;  /* 0x0000c20000047ab9 */ /* 0x000fe20000000a00 */
[----:B------:R-:W-:Y:S02]  /*12ad0*/  IMAD R6, R31, R6, UR43 ;  /* 0x0000002b1f067e24 */ /* 0x000fe4000f8e0206 */
[----:B------:R-:W-:Y:S02]  /*12ae0*/  IMAD.IADD R3, R3, 0x1, R5 ;  /* 0x0000000103037824 */ /* 0x000fe400078e0205 */
[----:B------:R-:W-:Y:S01]  /*12af0*/  IMAD.U32 R5, RZ, RZ, UR4 ;  /* 0x00000004ff057e24 */ /* 0x000fe2000f8e00ff */
[----:B------:R-:W-:Y:S01]  /*12b00*/  UIMAD UR4, UR6, UR4, URZ ;  /* 0x00000004060472a4 */ /* 0x000fe2000f8e023f */
[----:B------:R-:W-:Y:S02]  /*12b10*/  IMAD.IADD R6, R6, 0x1, -R27 ;  /* 0x0000000106067824 */ /* 0x000fe400078e0a1b */
[----:B------:R-:W-:Y:S01]  /*12b20*/  IMAD.WIDE.U32 R2, R5, UR41, R2 ;  /* 0x0000002905027c25 */ /* 0x000fe2000f8e0002 */
[----:B------:R-:W-:Y:S01]  /*12b30*/  UIMAD UR4, UR41, UR5, UR4 ;  /* 0x00000005290472a4 */ /* 0x000fe2000f8e0204 */
[----:B------:R-:W-:-:S02]  /*12b40*/  ULDC.64 UR6, c[0x0][0x2e8] ;  /* 0x0000ba0000067ab9 */ /* 0x000fc40000000a00 */
[----:B------:R-:W-:Y:S01]  /*12b50*/  IMAD.SHL.U32 R30, R8, 0x8, RZ ;  /* 0x00000008081e7824 */ /* 0x000fe200078e00ff */
[----:B------:R-:W-:Y:S02]  /*12b60*/  LEA R0, P0, R2, UR6, 0x1 ;  /* 0x0000000602007c11 */ /* 0x000fe4000f8008ff */
[----:B------:R-:W-:Y:S01]  /*12b70*/  IADD3 R7, R3, UR4, RZ ;  /* 0x0000000403077c10 */ /* 0x000fe2000fffe0ff */
[----:B------:R-:W-:Y:S01]  /*12b80*/  UMOV UR4, 0xffffffff ;  /* 0xffffffff00047882 */ /* 0x000fe20000000000 */
[----:B------:R-:W-:Y:S02]  /*12b90*/  LOP3.LUT R3, R4, 0x1c0, RZ, 0xc0, !PT ;  /* 0x000001c004037812 */ /* 0x000fe400078ec0ff */
[----:B------:R-:W-:Y:S02]  /*12ba0*/  LEA.HI.X R7, R2, UR7, R7, 0x1, P0 ;  /* 0x0000000702077c11 */ /* 0x000fe400080f0c07 */
[----:B------:R-:W-:Y:S02]  /*12bb0*/  LOP3.LUT R4, R3, 0x38, R4, 0xf8, !PT ;  /* 0x0000003803047812 */ /* 0x000fe400078ef804 */
[----:B------:R-:W-:-:S02]  /*12bc0*/  ISETP.GE.AND P0, PT, R6, 0x1, PT ;  /* 0x000000010600780c */ /* 0x000fc40003f06270 */
[----:B------:R-:W-:-:S04]  /*12bd0*/  LOP3.LUT R25, R4, 0x38, R25, 0x78, !PT ;  /* 0x0000003804197812 */ /* 0x000fc800078e7819 */
[----:B------:R-:W-:Y:S01]  /*12be0*/  LOP3.LUT R30, R25, 0x200, R30, 0xf8, !PT ;  /* 0x00000200191e7812 */ /* 0x000fe200078ef81e */
[----:B------:R-:W-:Y:S06]  /*12bf0*/  BRA.DIV UR4, `(.L_x_1076) ;  /* 0x0000002e04747947 */ /* 0x000fec000b800000 */
[----:B------:R-:W-:Y:S01]  /*12c00*/  SHFL.IDX PT, R3, R7, RZ, 0x181f ;  /* 0x00181fff07037589 */ /* 0x000fe200000e0000 */
[----:B------:R-:W-:-:S03]  /*12c10*/  @P0 LEA R9, R30, UR48, 0x1 ;  /* 0x000000301e090c11 */ /* 0x000fc6000f8e08ff */
[----:B------:R-:W0:Y:S04]  /*12c20*/  SHFL.IDX PT, R2, R0, RZ, 0x181f ;  /* 0x00181fff00027589 */ /* 0x000e2800000e0000 */
[----:B------:R-:W-:Y:S04]  /*12c30*/  SHFL.IDX PT, R5, R7, 0x1, 0x181f ;  /* 0x00381f0007057f89 */ /* 0x000fe800000e0000 */
[----:B------:R-:W-:Y:S04]  /*12c40*/  SHFL.IDX PT, R4, R0, 0x1, 0x181f ;  /* 0x00381f0000047f89 */ /* 0x000fe800000e0000 */
[----:B------:R-:W-:Y:S04]  /*12c50*/  SHFL.IDX PT, R8, R7, 0x2, 0x181f ;  /* 0x00581f0007087f89 */ /* 0x000fe800000e0000 */
[----:B------:R-:W1:Y:S04]  /*12c60*/  SHFL.IDX PT, R14, R0, 0x2, 0x181f ;  /* 0x00581f00000e7f89 */ /* 0x000e6800000e0000 */
[----:B------:R-:W2:Y:S01]  /*12c70*/  SHFL.IDX PT, R10, R0, 0x3, 0x181f ;  /* 0x00781f00000a7f89 */ /* 0x000ea200000e0000 */
[----:B0-----:R-:W-:-:S05]  /*12c80*/  @P0 IMAD.WIDE.U32 R2, R23, 0x2, R2 ;  /* 0x0000000217020825 */ /* 0x001fca00078e0002 */
[----:B------:R-:W-:Y:S04]  /*12c90*/  @P0 LDGSTS.E.BYPASS.LTC128B.128 [R9+0x1e400], desc[UR36][R2.64], !P3 ;  /* 0x1e40000002090fae */ /* 0x000fe8000d901d64 */
[----:B------:R-:W-:Y:S04]  /*12ca0*/  @P0 LDGSTS.E.BYPASS.LTC128B.128 [R9+0x21400], desc[UR36][R2.64+0x80], !P2 ;  /* 0x2140008002090fae */ /* 0x000fe8000d101d64 */
[----:B------:R0:W-:Y:S01]  /*12cb0*/  @P0 LDGSTS.E.BYPASS.LTC128B.128 [R9+0x24400], desc[UR36][R2.64+0x100], !P1 ;  /* 0x2440010002090fae */ /* 0x0001e2000c901d64 */
[----:B------:R-:W-:-:S03]  /*12cc0*/  ISETP.GE.AND P0, PT, R6, 0x11, PT ;  /* 0x000000110600780c */ /* 0x000fc60003f06270 */
[----:B0-----:R-:W0:Y:S01]  /*12cd0*/  SHFL.IDX PT, R9, R7, 0x3, 0x181f ;  /* 0x00781f0007097f89 */ /* 0x001e2200000e0000 */
[----:B-1----:R-:W-:-:S09]  /*12ce0*/  IMAD.MOV.U32 R2, RZ, RZ, R14 ;  /* 0x000000ffff027224 */ /* 0x002fd200078e000e */
[----:B------:R-:W-:Y:S01]  /*12cf0*/  @P0 LEA R21, R30, UR48, 0x1 ;  /* 0x000000301e150c11 */ /* 0x000fe2000f8e08ff */
[----:B------:R-:W-:Y:S01]  /*12d00*/  @P0 IMAD.WIDE.U32 R4, R23, 0x2, R4 ;  /* 0x0000000217040825 */ /* 0x000fe200078e0004 */
[----:B------:R-:W1:Y:S03]  /*12d10*/  SHFL.IDX PT, R14, R0, 0x4, 0x181f ;  /* 0x00981f00000e7f89 */ /* 0x000e6600000e0000 */
[----:B------:R-:W-:Y:S01]  /*12d20*/  IMAD.MOV.U32 R3, RZ, RZ, R8 ;  /* 0x000000ffff037224 */ /* 0x000fe200078e0008 */
[----:B------:R-:W-:Y:S04]  /*12d30*/  @P0 LDGSTS.E.BYPASS.LTC128B.128 [R21+0x1ec00], desc[UR36][R4.64], !P3 ;  /* 0x1ec0000004150fae */ /* 0x000fe8000d901d64 */
[----:B------:R-:W-:Y:S04]  /*12d40*/  @P0 LDGSTS.E.BYPASS.LTC128B.128 [R21+0x21c00], desc[UR36][R4.64+0x80], !P2 ;  /* 0x21c0008004150fae */ /* 0x000fe8000d101d64 */
[----:B------:R2:W-:Y:S01]  /*12d50*/  @P0 LDGSTS.E.BYPASS.LTC128B.128 [R21+0x24c00], desc[UR36][R4.64+0x100], !P1 ;  /* 0x24c0010004150fae */ /* 0x0005e2000c901d64 */
[----:B------:R-:W-:-:S03]  /*12d60*/  ISETP.GE.AND P0, PT, R6, 0x21, PT ;  /* 0x000000210600780c */ /* 0x000fc60003f06270 */
[----:B------:R-:W3:Y:S04]  /*12d70*/  SHFL.IDX PT, R8, R7, 0x4, 0x181f ;  /* 0x00981f0007087f89 */ /* 0x000ee800000e0000 */
[----:B------:R-:W4:Y:S01]  /*12d80*/  SHFL.IDX PT, R7, R7, 0x5, 0x181f ;  /* 0x00b81f0007077f89 */ /* 0x000f2200000e0000 */
[----:B--2---:R-:W-:-:S05]  /*12d90*/  IMAD.MOV.U32 R4, RZ, RZ, R10 ;  /* 0x000000ffff047224 */ /* 0x004fca00078e000a */
[----:B------:R-:W-:Y:S01]  /*12da0*/  @P0 IMAD.WIDE.U32 R2, R23, 0x2, R2 ;  /* 0x0000000217020825 */ /* 0x000fe200078e0002 */
[----:B------:R-:W-:-:S03]  /*12db0*/  @P0 LEA R25, R30, UR48, 0x1 ;  /* 0x000000301e190c11 */ /* 0x000fc6000f8e08ff */
[----:B0-----:R-:W-:Y:S02]  /*12dc0*/  IMAD.MOV.U32 R5, RZ, RZ, R9 ;  /* 0x000000ffff057224 */ /* 0x001fe400078e0009 */
[----:B------:R-:W-:Y:S04]  /*12dd0*/  @P0 LDGSTS.E.BYPASS.LTC128B.128 [R25+0x1f400], desc[UR36][R2.64], !P3 ;  /* 0x1f40000002190fae */ /* 0x000fe8000d901d64 */
[----:B------:R-:W-:Y:S04]  /*12de0*/  @P0 LDGSTS.E.BYPASS.LTC128B.128 [R25+0x22400], desc[UR36][R2.64+0x80], !P2 ;  /* 0x2240008002190fae */ /* 0x000fe8000d101d64 */
[----:B------:R1:W-:Y:S01]  /*12df0*/  @P0 LDGSTS.E.BYPASS.LTC128B.128 [R25+0x25400], desc[UR36][R2.64+0x100], !P1 ;  /* 0x2540010002190fae */ /* 0x0003e2000c901d64 */
[----:B------:R-:W-:Y:S01]  /*12e00*/  ISETP.GE.AND P0, PT, R6, 0x31, PT ;  /* 0x000000310600780c */ /* 0x000fe20003f06270 */
[----:B-1----:R-:W-:-:S12]  /*12e10*/  IMAD.MOV.U32 R2, RZ, RZ, R14 ;  /* 0x000000ffff027224 */ /* 0x002fd800078e000e */
[----:B------:R-:W-:Y:S01]  /*12e20*/  @P0 IMAD.WIDE.U32 R4, R23, 0x2, R4 ;  /* 0x0000000217040825 */ /* 0x000fe200078e0004 */
[----:B------:R-:W-:Y:S01]  /*12e30*/  @P0 LEA R9, R30, UR48, 0x1 ;  /* 0x000000301e090c11 */ /* 0x000fe2000f8e08ff */
[----:B------:R0:W1:Y:S02]  /*12e40*/  SHFL.IDX PT, R14, R0, 0x5, 0x181f ;  /* 0x00b81f00000e7f89 */ /* 0x00006400000e0000 */
[----:B---3--:R-:W-:Y:S02]  /*12e50*/  IMAD.MOV.U32 R3, RZ, RZ, R8 ;  /* 0x000000ffff037224 */ /* 0x008fe400078e0008 */
        /* <DEDUP_REMOVED lines=8> */
[----:B-1--4-:R0:W-:Y:S02]  /*12ee0*/  @P0 LDGSTS.E.BYPASS.LTC128B.128 [R21+0x26400], desc[UR36][R2.64+0x100], !P1 ;  /* 0x2640010002150fae */ /* 0x0121e4000c901d64 */
.L_x_1130:
[----:B------:R-:W-:Y:S01]  /*12ef0*/  ISETP.GE.AND P0, PT, R6, 0x51, PT ;  /* 0x000000510600780c */ /* 0x000fe20003f06270 */
[----:B0-----:R-:W-:Y:S02]  /*12f00*/  IMAD.MOV.U32 R2, RZ, RZ, R14 ;  /* 0x000000ffff027224 */ /* 0x001fe400078e000e */
[----:B------:R-:W-:-:S10]  /*12f10*/  IMAD.MOV.U32 R3, RZ, RZ, R7 ;  /* 0x000000ffff037224 */ /* 0x000fd400078e0007 */
        /* <DEDUP_REMOVED lines=15> */
.L_x_1077:
        /* <DEDUP_REMOVED lines=18> */
[----:B------:R-:W-:Y:S01]  /*13130*/  MOV R4, UR6 ;  /* 0x0000000600047c02 */ /* 0x000fe20008000f00 */
[----:B------:R-:W-:Y:S01]  /*13140*/  IMAD.U32 R5, RZ, RZ, UR7 ;  /* 0x00000007ff057e24 */ /* 0x000fe2000f8e00ff */
[----:B------:R-:W0:Y:S01]  /*13150*/  LDC.64 R2, c[0x4][R2] ;  /* 0x0100000002027b82 */ /* 0x000e220000000a00 */
[----:B------:R-:W-:Y:S02]  /*13160*/  IMAD.U32 R6, RZ, RZ, UR8 ;  /* 0x00000008ff067e24 */ /* 0x000fe4000f8e00ff */
[----:B------:R-:W-:Y:S02]  /*13170*/  IMAD.U32 R7, RZ, RZ, UR9 ;  /* 0x00000009ff077e24 */ /* 0x000fe4000f8e00ff */
[----:B------:R-:W-:-:S02]  /*13180*/  IMAD.U32 R10, RZ, RZ, UR4 ;  /* 0x00000004ff0a7e24 */ /* 0x000fc4000f8e00ff */
[----:B------:R-:W-:Y:S02]  /*13190*/  IMAD.U32 R11, RZ, RZ, UR5 ;  /* 0x00000005ff0b7e24 */ /* 0x000fe4000f8e00ff */
[----:B------:R-:W-:Y:S02]  /*131a0*/  IMAD.MOV.U32 R8, RZ, RZ, 0x70 ;  /* 0x00000070ff087424 */ /* 0x000fe400078e00ff */
[----:B------:R-:W-:Y:S02]  /*131b0*/  IMAD.MOV.U32 R12, RZ, RZ, 0x1 ;  /* 0x00000001ff0c7424 */ /* 0x000fe400078e00ff */
[----:B------:R-:W-:-:S07]  /*131c0*/  IMAD.MOV.U32 R13, RZ, RZ, RZ ;  /* 0x000000ffff0d7224 */ /* 0x000fce00078e00ff */
[----:B------:R-:W-:-:S07]  /*131d0*/  LEPC R20, `(.L_x_1078) ;  /* 0x000000001014794e */ /* 0x000fce0000000000 */
[----:B0-----:R-:W-:Y:S05]  /*131e0*/  CALL.ABS.NOINC R2 ;  /* 0x0000000002007343 */ /* 0x001fea0003c00000 */
.L_x_1078:
[----:B------:R-:W-:Y:S01]  /*131f0*/  UISETP.NE.AND UP0, UPT, UR50, URZ, UPT ;  /* 0x0000003f3200728c */ /* 0x000fe2000bf05270 */
[----:B------:R-:W-:Y:S01]  /*13200*/  VIADD R7, R37, UR42 ;  /* 0x0000002a25077c36 */ /* 0x000fe20008000000 */
[----:B------:R-:W0:Y:S01]  /*13210*/  LDC R0, c[0x0][0x448] ;  /* 0x00011200ff007b82 */ /* 0x000e220000000800 */
[----:B------:R-:W-:Y:S01]  /*13220*/  IMAD.U32 R4, RZ, RZ, UR38 ;  /* 0x00000026ff047e24 */ /* 0x000fe2000f8e00ff */
[----:B------:R-:W-:Y:S01]  /*13230*/  ULDC.64 UR4, c[0x0][0x2e0] ;  /* 0x0000b80000047ab9 */ /* 0x000fe20000000a00 */
[----:B------:R-:W-:Y:S01]  /*13240*/  IMAD.U32 R3, RZ, RZ, UR49 ;  /* 0x00000031ff037e24 */ /* 0x000fe2000f8e00ff */
[----:B------:R-:W-:Y:S01]  /*13250*/  PLOP3.LUT P0, PT, PT, PT, UP0, 0x80, 0x0 ;  /* 0x000000000000781c */ /* 0x000fe20003f0f008 */
[----:B------:R-:W-:Y:S01]  /*13260*/  IMAD.MOV.U32 R2, RZ, RZ, R4 ;  /* 0x000000ffff027224 */ /* 0x000fe200078e0004 */
[----:B------:R-:W-:Y:S01]  /*13270*/  MOV R5, UR39 ;  /* 0x0000002700057c02 */ /* 0x000fe20008000f00 */
[----:B------:R-:W-:Y:S02]  /*13280*/  IMAD R25, R25, UR4, RZ ;  /* 0x0000000419197c24 */ /* 0x000fe4000f8e02ff */
[----:B------:R-:W-:Y:S01]  /*13290*/  @UP0 ULDC UR6, c[0x0][0x44c] ;  /* 0x0001130000060ab9 */ /* 0x000fe20000000800 */
[----:B------:R-:W-:Y:S01]  /*132a0*/  IMAD.WIDE.U32 R2, R26, UR4, R2 ;  /* 0x000000041a027c25 */ /* 0x000fe2000f8e0002 */
[----:B------:R-:W-:-:S03]  /*132b0*/  @UP0 ULDC UR4, c[0x0][0x450] ;  /* 0x0001140000040ab9 */ /* 0x000fc60000000800 */
[----:B------:R-:W-:Y:S02]  /*132c0*/  IMAD.MOV.U32 R5, RZ, RZ, R7 ;  /* 0x000000ffff057224 */ /* 0x000fe400078e0007 */
[----:B------:R-:W-:Y:S02]  /*132d0*/  IMAD R25, R26, UR5, R25 ;  /* 0x000000051a197c24 */ /* 0x000fe4000f8e0219 */
[----:B------:R-:W-:Y:S01]  /*132e0*/  @P0 IMAD.HI.U32 R6, R7, UR6, RZ ;  /* 0x0000000607060c27 */ /* 0x000fe2000f8e00ff */
[----:B------:R-:W-:-:S03]  /*132f0*/  PLOP3.LUT P0, PT, PT, PT, UP0, 0x80, 0x0 ;  /* 0x000000000000781c */ /* 0x000fc60003f0f008 */
[----:B------:R-:W-:-:S10]  /*13300*/  IMAD.IADD R3, R3, 0x1, R25 ;  /* 0x0000000103037824 */ /* 0x000fd400078e0219 */
[----:B------:R-:W-:Y:S01]  /*13310*/  @P0 SHF.R.U32.HI R5, RZ, UR4, R6 ;  /* 0x00000004ff050c19 */ /* 0x000fe20008011606 */
[----:B------:R-:W-:-:S04]  /*13320*/  ULDC.64 UR4, c[0x0][0x2d0] ;  /* 0x0000b40000047ab9 */ /* 0x000fc80000000a00 */
[----:B------:R-:W-:Y:S02]  /*13330*/  IMAD.MOV R4, RZ, RZ, -R5 ;  /* 0x000000ffff047224 */ /* 0x000fe400078e0a05 */
[----:B------:R-:W-:-:S04]  /*13340*/  IMAD.WIDE.U32 R2, R5, UR4, R2 ;  /* 0x0000000405027c25 */ /* 0x000fc8000f8e0002 */
[----:B0-----:R-:W-:Y:S01]  /*13350*/  IMAD R7, R0, R4, R7 ;  /* 0x0000000400077224 */ /* 0x001fe200078e0207 */
[----:B------:R-:W-:-:S05]  /*13360*/  SHF.R.S32.HI R4, RZ, 0x1f, R5 ;  /* 0x0000001fff047819 */ /* 0x000fca0000011405 */
        /* <DEDUP_REMOVED lines=9> */
[C---:B------:R-:W-:Y:S01]  /*13400*/  LEA R6, P0, R2.reuse, UR4, 0x1 ;  /* 0x0000000402067c11 */ /* 0x040fe2000f8008ff */
[----:B------:R-:W-:Y:S01]  /*13410*/  IMAD.IADD R3, R3, 0x1, R5 ;  /* 0x0000000103037824 */ /* 0x000fe200078e0205 */
[----:B------:R-:W-:Y:S02]  /*13420*/  ULDC UR4, c[0x0][0x2b8] ;  /* 0x0000ae0000047ab9 */ /* 0x000fe40000000800 */
[----:B------:R-:W-:Y:S02]  /*13430*/  ISETP.GE.AND P3, PT, R23, UR4, PT ;  /* 0x0000000417007c0c */ /* 0x000fe4000bf66270 */
[----:B------:R-:W-:Y:S01]  /*13440*/  LEA.HI.X R8, R2, UR5, R3, 0x1, P0 ;  /* 0x0000000502087c11 */ /* 0x000fe200080f0c03 */
[----:B------:R-:W-:Y:S01]  /*13450*/  UMOV UR5, 0xffffffff ;  /* 0xffffffff00057882 */ /* 0x000fe20000000000 */
[----:B------:R-:W-:-:S02]  /*13460*/  ISETP.GE.AND P2, PT, R34, UR4, PT ;  /* 0x0000000422007c0c */ /* 0x000fc4000bf46270 */
[----:B------:R-:W-:Y:S01]  /*13470*/  ISETP.GE.AND P0, PT, R33, UR4, PT ;  /* 0x0000000421007c0c */ /* 0x000fe2000bf06270 */
[----:B------:R-:W-:-:S12]  /*13480*/  BRA.DIV UR5, `(.L_x_1079) ;  /* 0x0000002e05347947 */ /* 0x000fd8000b800000 */
[----:B------:R-:W-:Y:S01]  /*13490*/  SHFL.IDX PT, R3, R8, RZ, 0x181f ;  /* 0x00181fff08037589 */ /* 0x000fe200000e0000 */
[----:B------:R-:W-:Y:S01]  /*134a0*/  ULDC UR4, c[0x0][0x288] ;  /* 0x0000a20000047ab9 */ /* 0x000fe20000000800 */
[----:B------:R-:W-:Y:S02]  /*134b0*/  VIADD R7, R27, UR42 ;  /* 0x0000002a1b077c36 */ /* 0x000fe40008000000 */
[----:B------:R-:W0:Y:S01]  /*134c0*/  SHFL.IDX PT, R2, R6, RZ, 0x181f ;  /* 0x00181fff06027589 */ /* 0x000e2200000e0000 */
[----:B------:R-:W-:Y:S02]  /*134d0*/  IMAD R0, R0, UR4, RZ ;  /* 0x0000000400007c24 */ /* 0x000fe4000f8e02ff */
[C---:B------:R-:W-:Y:S01]  /*134e0*/  VIADD R11, R7.reuse, 0x10 ;  /* 0x00000010070b7836 */ /* 0x040fe20000000000 */
        /* <DEDUP_REMOVED lines=27> */
[----:B------:R-:W-:-:S02]  /*136a0*/  ISETP.GE.AND P1, PT, R11, R0, PT ;  /* 0x000000000b00720c */ /* 0x000fc40003f26270 */
[C---:B------:R-:W-:Y:S01]  /*136b0*/  IADD3 R11, R7.reuse, 0x50, RZ ;  /* 0x00000050070b7810 */ /* 0x040fe20007ffe0ff */
        /* <DEDUP_REMOVED lines=32> */
.L_x_1147:
[----:B------:R-:W-:Y:S01]  /*138c0*/  VIADD R7, R7, 0x70 ;  /* 0x0000007007077836 */ /* 0x000fe20000000000 */
[----:B------:R-:W-:Y:S01]  /*138d0*/  BSSY B0, `(.L_x_1080) ;  /* 0x000000d000007945 */ /* 0x000fe20003800000 */
[----:B-1----:R-:W-:Y:S02]  /*138e0*/  IMAD.MOV.U32 R2, RZ, RZ, R14 ;  /* 0x000000ffff027224 */ /* 0x002fe400078e000e */
[----:B--2---:R-:W-:Y:S01]  /*138f0*/  IMAD.MOV.U32 R3, RZ, RZ, R4 ;  /* 0x000000ffff037224 */ /* 0x004fe200078e0004 */
[----:B------:R-:W-:-:S13]  /*13900*/  ISETP.GE.AND P1, PT, R7, R0, PT ;  /* 0x000000000700720c */ /* 0x000fda0003f26270 */
        /* <DEDUP_REMOVED lines=9> */
.L_x_1081:
[----:B------:R-:W-:Y:S05]  /*139a0*/  BSYNC B0 ;  /* 0x0000000000007941 */ /* 0x000fea0003800000 */
.L_x_1080:
[----:B------:R-:W-:Y:S01]  /*139b0*/  NOP ;  /* 0x0000000000007918 */ /* 0x000fe20000000000 */
[----:B------:R-:W-:Y:S01]  /*139c0*/  SYNCS.ARRIVE.TRANS64.RED.A0T1 RZ, [UR48+0x30800], RZ ;  /* 0x030800ffffff79a7 */ /* 0x000fe20008200430 */
[----:B------:R-:W-:Y:S01]  /*139d0*/  IMAD.MOV.U32 R0, RZ, RZ, 0x1 ;  /* 0x00000001ff007424 */ /* 0x000fe200078e00ff */
[----:B------:R-:W-:Y:S04]  /*139e0*/  ARRIVES.LDGSTSBAR.64.TRANSCNT [UR48+0x30800] ;  /* 0x03080000ff0079b0 */ /* 0x000fe80008000ab0 */
[----:B------:R-:W-:Y:S01]  /*139f0*/  SHF.L.U32 R0, R0, 0x1f, RZ ;  /* 0x0000001f00007819 */ /* 0x000fe200000006ff */
[----:B------:R-:W-:Y:S01]  /*13a00*/  NOP ;  /* 0x0000000000007918 */ /* 0x000fe20000000000 */
[----:B------:R-:W-:Y:S01]  /*13a10*/  SYNCS.ARRIVE.TRANS64.A1T0 RZ, [UR48+0x30800], RZ ;  /* 0x030800ffffff79a7 */ /* 0x000fe20008100030 */
[----:B------:R-:W-:Y:S01]  /*13a20*/  VIADD R19, R19, 0xfffffffe ;  /* 0xfffffffe13137836 */ /* 0x000fe20000000000 */
[----:B------:R-:W1:Y:S02]  /*13a30*/  SYNCS.PHASECHK.TRANS64.TRYWAIT P0, [UR48+0x30820], R0 ;  /* 0x03082000ff0075a7 */ /* 0x000e640008000170 */
[----:B-1----:R-:W-:Y:S05]  /*13a40*/  @!P0 BRA `(.L_x_1082) ;  /* 0x00000030004c8947 */ /* 0x002fea0003800000 */
.L_x_1148:
[----:B------:R-:W-:Y:S01]  /*13a50*/  ISETP.GE.AND P0, PT, R19, UR51, PT ;  /* 0x0000003313007c0c */ /* 0x000fe2000bf06270 */
[----:B------:R-:W-:Y:S02]  /*13a60*/  IMAD.MOV.U32 R28, RZ, RZ, 0x1 ;  /* 0x00000001ff1c7424 */ /* 0x000fe400078e00ff */
[----:B------:R-:W-:-:S10]  /*13a70*/  IMAD.MOV.U32 R26, RZ, RZ, RZ ;  /* 0x000000ffff1a7224 */ /* 0x000fd400078e00ff */
[----:B------:R-:W-:Y:S05]  /*13a80*/  @!P0 BRA `(.L_x_1083) ;  /* 0x00000010003c8947 */ /* 0x000fea0003800000 */
[----:B0-----:R-:W0:Y:S01]  /*13a90*/  S2R R2, SR_TID.X ;  /* 0x0000000000027919 */ /* 0x001e220000002100 */
[----:B------:R-:W-:Y:S01]  /*13aa0*/  UIADD3 UR4, UR47, 0x1, URZ ;  /* 0x000000012f047890 */ /* 0x000fe2000fffe03f */
[----:B------:R-:W-:Y:S01]  /*13ab0*/  LOP3.LUT R3, RZ, UR45, RZ, 0x33, !PT ;  /* 0x0000002dff037c12 */ /* 0x000fe2000f8e33ff */
[----:B------:R-:W-:Y:S01]  /*13ac0*/  BSSY B0, `(.L_x_1083) ;  /* 0x000010b000007945 */ /* 0x000fe20003800000 */
[----:B------:R-:W-:Y:S01]  /*13ad0*/  LOP3.LUT R5, RZ, UR44, RZ, 0x33, !PT ;  /* 0x0000002cff057c12 */ /* 0x000fe2000f8e33ff */
[----:B------:R-:W-:Y:S01]  /*13ae0*/  UIMAD UR4, UR4, UR40, URZ ;  /* 0x00000028040472a4 */ /* 0x000fe2000f8e023f */
[----:B------:R-:W-:Y:S01]  /*13af0*/  MOV R27, 0x1 ;  /* 0x00000001001b7802 */ /* 0x000fe20000000f00 */
[----:B------:R-:W-:-:S04]  /*13b00*/  IMAD.MOV.U32 R25, RZ, RZ, RZ ;  /* 0x000000ffff197224 */ /* 0x000fc800078e00ff */
[----:B------:R-:W-:Y:S01]  /*13b10*/  LOP3.LUT R0, RZ, UR4, RZ, 0x33, !PT ;  /* 0x00000004ff007c12 */ /* 0x000fe2000f8e33ff */
[----:B------:R-:W-:Y:S02]  /*13b20*/  ULDC UR4, c[0x0][0x2f4] ;  /* 0x0000bd0000047ab9 */ /* 0x000fe40000000800 */
[----:B------:R-:W-:Y:S02]  /*13b30*/  ISETP.GE.AND P3, PT, R23, UR4, PT ;  /* 0x0000000417007c0c */ /* 0x000fe4000bf66270 */
[----:B------:R-:W-:Y:S02]  /*13b40*/  VIADDMNMX R0, R0, -UR46, R3, !PT ;  /* 0x8000002e00007c46 */ /* 0x000fe4000f800103 */
[----:B------:R-:W-:Y:S02]  /*13b50*/  ISETP.GE.AND P2, PT, R34, UR4, PT ;  /* 0x0000000422007c0c */ /* 0x000fe4000bf46270 */
[----:B------:R-:W-:Y:S02]  /*13b60*/  VIMNMX R0, R0, R5, !PT ;  /* 0x0000000500007248 */ /* 0x000fe40007fe0100 */
[----:B------:R-:W-:-:S02]  /*13b70*/  ISETP.GE.AND P1, PT, R33, UR4, PT ;  /* 0x0000000421007c0c */ /* 0x000fc4000bf26270 */
[----:B------:R-:W-:Y:S02]  /*13b80*/  IADD3 R31, -R0, -0x2, RZ ;  /* 0xfffffffe001f7810 */ /* 0x000fe40007ffe1ff */
[----:B0-----:R-:W-:-:S04]  /*13b90*/  LOP3.LUT R2, R2, 0x7f, RZ, 0xc0, !PT ;  /* 0x0000007f02027812 */ /* 0x001fc800078ec0ff */
[----:B------:R-:W-:-:S04]  /*13ba0*/  SHF.R.U32.HI R2, RZ, 0x3, R2 ;  /* 0x00000003ff027819 */ /* 0x000fc80000011602 */
[----:B------:R-:W-:Y:S02]  /*13bb0*/  IADD3 R22, R24, R22, R2 ;  /* 0x0000001618167210 */ /* 0x000fe40007ffe002 */
[----:B------:R-:W-:Y:S01]  /*13bc0*/  IADD3 R3, -R2, UR43, RZ ;  /* 0x0000002b02037c10 */ /* 0x000fe2000fffe1ff */
[----:B------:R-:W-:Y:S02]  /*13bd0*/  IMAD.SHL.U32 R2, R23, 0x2, RZ ;  /* 0x0000000217027824 */ /* 0x000fe400078e00ff */
[----:B------:R-:W-:Y:S02]  /*13be0*/  VIADD R5, R22, 0xfffffee0 ;  /* 0xfffffee016057836 */ /* 0x000fe40000000000 */
[C---:B------:R-:W-:Y:S02]  /*13bf0*/  IMAD R3, R0.reuse, 0x60, R3 ;  /* 0x0000006000037824 */ /* 0x040fe400078e0203 */
[----:B------:R-:W-:Y:S02]  /*13c00*/  IMAD R20, R0, -0x60, R5 ;  /* 0xffffffa000147824 */ /* 0x000fe400078e0205 */
[----:B------:R-:W-:-:S07]  /*13c10*/  VIADD R0, R3, 0xc0 ;  /* 0x000000c003007836 */ /* 0x000fce0000000000 */
.L_x_1096:
[----:B------:R-:W2:Y:S01]  /*13c20*/  LDL R8, [R1] ;  /* 0x0000000001087983 */ /* 0x000ea20000100800 */
[----:B------:R-:W0:Y:S01]  /*13c30*/  LDC R2, c[0x0][0x430] ;  /* 0x00010c00ff027b82 */ /* 0x000e220000000800 */
[----:B------:R-:W-:Y:S01]  /*13c40*/  ISETP.GT.U32.AND P5, PT, R37, 0x5f, PT ;  /* 0x0000005f2500780c */ /* 0x000fe20003fa4070 */
[----:B------:R-:W-:-:S12]  /*13c50*/  IMAD.MOV.U32 R9, RZ, RZ, R20 ;  /* 0x000000ffff097224 */ /* 0x000fd800078e0014 */
[----:B------:R-:W2:Y:S01]  /*13c60*/  @!P5 LDC.64 R4, c[0x0][0x428] ;  /* 0x00010a00ff04db82 */ /* 0x000ea20000000a00 */
[----:B0-----:R-:W-:-:S13]  /*13c70*/  ISETP.NE.AND P0, PT, R2, 0x1, PT ;  /* 0x000000010200780c */ /* 0x001fda0003f05270 */
[----:B------:R-:W0:Y:S08]  /*13c80*/  @P0 LDC R3, c[0x0][0x434] ;  /* 0x00010d00ff030b82 */ /* 0x000e300000000800 */
[----:B------:R-:W1:Y:S01]  /*13c90*/  @P0 LDC R7, c[0x0][0x438] ;  /* 0x00010e00ff070b82 */ /* 0x000e620000000800 */
[----:B0-----:R-:W-:-:S05]  /*13ca0*/  @P0 IMAD.HI.U32 R2, R20, R3, RZ ;  /* 0x0000000314020227 */ /* 0x001fca00078e00ff */
[----:B-1----:R-:W-:Y:S02]  /*13cb0*/  @P0 SHF.R.U32.HI R9, RZ, R7, R2 ;  /* 0x00000007ff090219 */ /* 0x002fe40000011602 */
[----:B------:R-:W0:Y:S02]  /*13cc0*/  @!P5 LDC.64 R6, c[0x0][0x418] ;  /* 0x00010600ff06db82 */ /* 0x000e240000000a00 */
[----:B------:R-:W-:Y:S01]  /*13cd0*/  @!P5 SHF.R.S32.HI R3, RZ, 0x1f, R9 ;  /* 0x0000001fff03d819 */ /* 0x000fe20000011409 */
[----:B--2---:R-:W-:-:S04]  /*13ce0*/  @!P5 IMAD R2, R8, R4, RZ ;  /* 0x000000040802d224 */ /* 0x004fc800078e02ff */
[----:B------:R-:W-:Y:S02]  /*13cf0*/  @!P5 IMAD R5, R36, R5, R2 ;  /* 0x000000052405d224 */ /* 0x000fe400078e0202 */
[----:B------:R-:W-:-:S04]  /*13d00*/  @!P5 IMAD.MOV.U32 R2, RZ, RZ, R9 ;  /* 0x000000ffff02d224 */ /* 0x000fc800078e0009 */
[----:B------:R-:W-:-:S04]  /*13d10*/  @!P5 IMAD.WIDE.U32 R2, R36, R4, R2 ;  /* 0x000000042402d225 */ /* 0x000fc800078e0002 */
[----:B------:R-:W-:Y:S01]  /*13d20*/  @!P5 IMAD.IADD R3, R5, 0x1, R3 ;  /* 0x000000010503d824 */ /* 0x000fe200078e0203 */
[----:B0-----:R-:W-:Y:S01]  /*13d30*/  @!P5 LEA R6, P0, R2, R6, 0x2 ;  /* 0x000000060206d211 */ /* 0x001fe200078010ff */
[----:B------:R-:W-:-:S03]  /*13d40*/  IMAD.MOV.U32 R4, RZ, RZ, RZ ;  /* 0x000000ffff047224 */ /* 0x000fc600078e00ff */
        /* <DEDUP_REMOVED lines=10> */
.L_x_1084:
[----:B------:R-:W-:Y:S01]  /*13df0*/  LEA R19, R26, UR48, 0x3 ;  /* 0x000000301a137c11 */ /* 0x000fe2000f8e18ff */
[----:B------:R-:W-:Y:S01]  /*13e00*/  BSSY B1, `(.L_x_1085) ;  /* 0x0000004000017945 */ /* 0x000fe20003800000 */
[----:B------:R-:W-:-:S04]  /*13e10*/  SHF.L.U32 R2, R28, 0x1f, RZ ;  /* 0x0000001f1c027819 */ /* 0x000fc800000006ff */
[----:B------:R-:W0:Y:S02]  /*13e20*/  SYNCS.PHASECHK.TRANS64.TRYWAIT P0, [R19+URZ+0x30840], R2 ;  /* 0x03084002130075a7 */ /* 0x000e24000800017f */
[----:B0-----:R-:W-:Y:S05]  /*13e30*/  @!P0 BRA `(.L_x_1086) ;  /* 0x0000002c00688947 */ /* 0x001fea0003800000 */
.L_x_1149:
[----:B------:R-:W-:Y:S05]  /*13e40*/  BSYNC B1 ;  /* 0x0000000000017941 */ /* 0x000fea0003800000 */
.L_x_1085:
        /* <DEDUP_REMOVED lines=26> */
[----:B------:R-:W-:Y:S01]  /*13ff0*/  IADD3 R3, R3, UR4, RZ ;  /* 0x0000000403037c10 */ /* 0x000fe2000fffe0ff */
[----:B------:R-:W-:-:S03]  /*14000*/  UMOV UR4, 0xffffffff ;  /* 0xffffffff00047882 */ /* 0x000fc60000000000 */
[----:B------:R-:W-:Y:S01]  /*14010*/  LEA.HI.X R24, R2, UR7, R3, 0x1, P0 ;  /* 0x0000000702187c11 */ /* 0x000fe200080f0c03 */
[----:B------:R-:W-:Y:S06]  /*14020*/  BRA.DIV UR4, `(.L_x_1087) ;  /* 0x0000002e04007947 */ /* 0x000fec000b800000 */
        /* <DEDUP_REMOVED lines=8> */
[----:B------:R-:W0:Y:S02]  /*140b0*/  SHFL.IDX PT, R14, R21, 0x1, 0x181f ;  /* 0x00381f00150e7f89 */ /* 0x000e2400000e0000 */
[----:B-1----:R-:W-:-:S05]  /*140c0*/  IMAD.X R3, RZ, RZ, R3, P0 ;  /* 0x000000ffff037224 */ /* 0x002fca00000e0603 */
        /* <DEDUP_REMOVED lines=15> */
[----:B------:R-:W0:Y:S03]  /*141c0*/  SHFL.IDX PT, R2, R21, 0x4, 0x181f ;  /* 0x00981f0015027f89 */ /* 0x000e2600000e0000 */
[----:B-1----:R-:W-:Y:S01]  /*141d0*/  IMAD.X R7, RZ, RZ, R3, P0 ;  /* 0x000000ffff077224 */ /* 0x002fe200000e0603 */
[----:B------:R2:W-:Y:S04]  /*141e0*/  LDGSTS.E.BYPASS.LTC128B.128 [R22+0x1f400], desc[UR36][R10.64], !P6 ;  /* 0x1f4000000a167fae */ /* 0x0005e8000f101d64 */
[----:B------:R-:W1:Y:S04]  /*141f0*/  SHFL.IDX PT, R3, R24, 0x4, 0x181f ;  /* 0x00981f0018037f89 */ /* 0x000e6800000e0000 */
[----:B------:R2:W-:Y:S04]  /*14200*/  LDGSTS.E.BYPASS.LTC128B.128 [R22+0x22400], desc[UR36][R10.64+0x80], !P5 ;  /* 0x224000800a167fae */ /* 0x0005e8000e901d64 */
[----:B------:R2:W-:Y:S04]  /*14210*/  LDGSTS.E.BYPASS.LTC128B.128 [R22+0x25400], desc[UR36][R10.64+0x100], !P4 ;  /* 0x254001000a167fae */ /* 0x0005e8000e101d64 */
[----:B------:R2:W-:Y:S01]  /*14220*/  LDGSTS.E.BYPASS.LTC128B.128 [R22+0x1fc00], desc[UR36][R6.64], !P6 ;  /* 0x1fc0000006167fae */ /* 0x0005e2000f101d64 */
[----:B0-----:R-:W-:-:S03]  /*14230*/  IADD3 R2, P0, R2, R12, RZ ;  /* 0x0000000c02027210 */ /* 0x001fc60007f1e0ff */
[----:B------:R2:W-:Y:S04]  /*14240*/  LDGSTS.E.BYPASS.LTC128B.128 [R22+0x22c00], desc[UR36][R6.64+0x80], !P5 ;  /* 0x22c0008006167fae */ /* 0x0005e8000e901d64 */
[----:B------:R2:W-:Y:S01]  /*14250*/  LDGSTS.E.BYPASS.LTC128B.128 [R22+0x25c00], desc[UR36][R6.64+0x100], !P4 ;  /* 0x25c0010006167fae */ /* 0x0005e2000e101d64 */
[----:B-1----:R-:W-:-:S03]  /*14260*/  IMAD.X R3, RZ, RZ, R3, P0 ;  /* 0x000000ffff037224 */ /* 0x002fc600000e0603 */
[----:B------:R-:W0:Y:S04]  /*14270*/  SHFL.IDX PT, R24, R24, 0x5, 0x181f ;  /* 0x00b81f0018187f89 */ /* 0x000e2800000e0000 */
[----:B------:R2:W-:Y:S04]  /*14280*/  LDGSTS.E.BYPASS.LTC128B.128 [R22+0x20400], desc[UR36][R2.64], !P6 ;  /* 0x2040000002167fae */ /* 0x0005e8000f101d64 */
[----:B------:R2:W-:Y:S04]  /*14290*/  LDGSTS.E.BYPASS.LTC128B.128 [R22+0x23400], desc[UR36][R2.64+0x80], !P5 ;  /* 0x2340008002167fae */ /* 0x0005e8000e901d64 */
[----:B------:R2:W-:Y:S02]  /*142a0*/  LDGSTS.E.BYPASS.LTC128B.128 [R22+0x26400], desc[UR36][R2.64+0x100], !P4 ;  /* 0x2640010002167fae */ /* 0x0005e4000e101d64 */
.L_x_1163:
[----:B--2---:R-:W-:Y:S01]  /*142b0*/  IMAD.SHL.U32 R2, R23, 0x2, RZ ;  /* 0x0000000217027824 */ /* 0x004fe200078e00ff */
[----:B------:R-:W-:-:S04]  /*142c0*/  LOP3.LUT P6, RZ, R16, 0x4, RZ, 0xc0, !PT ;  /* 0x0000000410ff7812 */ /* 0x000fc800078cc0ff */
[----:B------:R-:W-:-:S05]  /*142d0*/  IADD3 R2, P0, R14, R2, RZ ;  /* 0x000000020e027210 */ /* 0x000fca0007f1e0ff */
[----:B0-----:R-:W-:Y:S01]  /*142e0*/  IMAD.X R3, RZ, RZ, R24, P0 ;  /* 0x000000ffff037224 */ /* 0x001fe200000e0618 */
[----:B------:R-:W-:-:S04]  /*142f0*/  PLOP3.LUT P0, PT, PT, PT, PT, 0x80, 0x0 ;  /* 0x000000000000781c */ /* 0x000fc80003f0f070 */
[----:B------:R-:W-:Y:S01]  /*14300*/  @!PT LDS RZ, [RZ] ;  /* 0x00000000fffff984 */ /* 0x000fe20000000800 */
[----:B------:R-:W-:Y:S01]  /*14310*/  @!PT LDS RZ, [RZ] ;  /* 0x00000000fffff984 */ /* 0x000fe20000000800 */
[----:B------:R-:W-:Y:S01]  /*14320*/  @!PT LDS RZ, [RZ] ;  /* 0x00000000fffff984 */ /* 0x000fe20000000800 */
[----:B------:R0:W-:Y:S04]  /*14330*/  LDGSTS.E.BYPASS.LTC128B.128 [R22+0x20c00], desc[UR36][R2.64], !P6 ;  /* 0x20c0000002167fae */ /* 0x0001e8000f101d64 */
[----:B------:R0:W-:Y:S04]  /*14340*/  LDGSTS.E.BYPASS.LTC128B.128 [R22+0x23c00], desc[UR36][R2.64+0x80], !P5 ;  /* 0x23c0008002167fae */ /* 0x0001e8000e901d64 */
[----:B------:R0:W-:Y:S01]  /*14350*/  LDGSTS.E.BYPASS.LTC128B.128 [R22+0x26c00], desc[UR36][R2.64+0x100], !P4 ;  /* 0x26c0010002167fae */ /* 0x0001e2000e101d64 */
[----:B------:R-:W-:Y:S01]  /*14360*/  NOP ;  /* 0x0000000000007918 */ /* 0x000fe20000000000 */
.L_x_1088:
        /* <DEDUP_REMOVED lines=10> */
.L_x_1089:
[----:B------:R1:W-:Y:S01]  /*14410*/  SYNCS.ARRIVE.TRANS64.A1T0 RZ, [R19+URZ+0x30830], RZ ;  /* 0x030830ff13ff79a7 */ /* 0x0003e2000810003f */
[----:B------:R-:W-:Y:S05]  /*14420*/  @!P5 BRA `(.L_x_1090) ;  /* 0x000000000004d947 */ /* 0x000fea0003800000 */
[----:B------:R-:W-:Y:S01]  /*14430*/  BPT.TRAP 0x1 ;  /* 0x000000040000795c */ /* 0x000fe20000300000 */
.L_x_1090:
[----:B0-----:R-:W-:Y:S01]  /*14440*/  SHF.L.U32 R3, R27, 0x1f, RZ ;  /* 0x0000001f1b037819 */ /* 0x001fe200000006ff */
[----:B------:R-:W-:Y:S01]  /*14450*/  BSSY B1, `(.L_x_1091) ;  /* 0x0000004000017945 */ /* 0x000fe20003800000 */
[----:B------:R-:W-:-:S04]  /*14460*/  LEA R6, R25, UR48, 0x3 ;  /* 0x0000003019067c11 */ /* 0x000fc8000f8e18ff */
[----:B------:R-:W0:Y:S02]  /*14470*/  SYNCS.PHASECHK.TRANS64.TRYWAIT P0, [R6+URZ+0x30860], R3 ;  /* 0x03086003060075a7 */ /* 0x000e24000800017f */
[----:B0-----:R-:W-:Y:S05]  /*14480*/  @!P0 BRA `(.L_x_1092) ;  /* 0x0000002c00b88947 */ /* 0x001fea0003800000 */
.L_x_1164:
[----:B------:R-:W-:Y:S05]  /*14490*/  BSYNC B1 ;  /* 0x0000000000017941 */ /* 0x000fea0003800000 */
.L_x_1091:
        /* <DEDUP_REMOVED lines=48> */
[----:B------:R0:W3:Y:S03]  /*147a0*/  SHFL.IDX PT, R14, R17, 0x5, 0x181f ;  /* 0x00b81f00110e7f89 */ /* 0x0000e600000e0000 */
[----:B--2---:R-:W-:Y:S01]  /*147b0*/  IMAD.X R3, RZ, RZ, R8, P0 ;  /* 0x000000ffff037224 */ /* 0x004fe200000e0608 */
[----:B------:R-:W-:Y:S01]  /*147c0*/  ISETP.LT.OR P0, PT, R0, 0x41, P3 ;  /* 0x000000410000780c */ /* 0x000fe20001f01670 */
[----:B------:R0:W2:-:S12]  /*147d0*/  SHFL.IDX PT, R8, R18, 0x5, 0x181f ;  /* 0x00b81f0012087f89 */ /* 0x00009800000e0000 */
[----:B------:R0:W-:Y:S01]  /*147e0*/  LDGSTS.E.BYPASS.LTC128B.128 [R7+0x2400], desc[UR36][R2.64], !P0 ;  /* 0x0240000002077fae */ /* 0x0001e2000c101d64 */
[----:B------:R-:W-:-:S13]  /*147f0*/  ISETP.LT.OR P0, PT, R0, 0x41, P2 ;  /* 0x000000410000780c */ /* 0x000fda0001701670 */
[----:B------:R0:W-:Y:S01]  /*14800*/  LDGSTS.E.BYPASS.LTC128B.128 [R7+0x5400], desc[UR36][R2.64+0x80], !P0 ;  /* 0x0540008002077fae */ /* 0x0001e2000c101d64 */
[----:B------:R-:W-:-:S13]  /*14810*/  ISETP.LT.OR P0, PT, R0, 0x41, P1 ;  /* 0x000000410000780c */ /* 0x000fda0000f01670 */
[----:B--23--:R0:W-:Y:S02]  /*14820*/  LDGSTS.E.BYPASS.LTC128B.128 [R7+0x8400], desc[UR36][R2.64+0x100], !P0 ;  /* 0x0840010002077fae */ /* 0x00c1e4000c101d64 */
.L_x_1178:
        /* <DEDUP_REMOVED lines=21> */
[----:B------:R-:W-:-:S04]  /*14980*/  IMAD R5, R4, UR5, R5 ;  /* 0x0000000504057c24 */ /* 0x000fc8000f8e0205 */
[----:B-1----:R-:W-:-:S07]  /*14990*/  IMAD.IADD R19, R3, 0x1, R5 ;  /* 0x0000000103137824 */ /* 0x002fce00078e0205 */
.L_x_1094:
        /* <DEDUP_REMOVED lines=10> */
.L_x_1095:
[----:B------:R-:W-:Y:S01]  /*14a40*/  R2UR UR4, R35 ;  /* 0x00000000230472ca */ /* 0x000fe200000e0000 */
[----:B------:R-:W-:Y:S01]  /*14a50*/  ULDC.64 UR6, c[0x0][0x330] ;  /* 0x0000cc0000067ab9 */ /* 0x000fe20000000a00 */
[----:B------:R-:W-:Y:S01]  /*14a60*/  IMAD.MOV.U32 R18, RZ, RZ, R2 ;  /* 0x000000ffff127224 */ /* 0x000fe200078e0002 */
[----:B------:R-:W-:Y:S01]  /*14a70*/  IADD3 R31, R31, -0x1, RZ ;  /* 0xffffffff1f1f7810 */ /* 0x000fe20007ffe0ff */
[----:B------:R-:W-:Y:S01]  /*14a80*/  IMAD.U32 R3, RZ, RZ, UR6 ;  /* 0x00000006ff037e24 */ /* 0x000fe2000f8e00ff */
[----:B------:R0:W-:Y:S01]  /*14a90*/  SYNCS.ARRIVE.TRANS64.A1T0 RZ, [R6+URZ+0x30850], RZ ;  /* 0x030850ff06ff79a7 */ /* 0x0001e2000810003f */
[----:B------:R-:W-:Y:S02]  /*14aa0*/  VIADD R0, R0, 0x60 ;  /* 0x0000006000007836 */ /* 0x000fe40000000000 */
[----:B------:R-:W-:-:S04]  /*14ab0*/  IMAD.WIDE.U32 R18, R3, UR41, R18 ;  /* 0x0000002903127c25 */ /* 0x000fc8000f8e0012 */
[----:B------:R-:W-:Y:S01]  /*14ac0*/  VIADD R20, R20, 0xffffffa0 ;  /* 0xffffffa014147836 */ /* 0x000fe20000000000 */
[----:B------:R-:W-:Y:S01]  /*14ad0*/  UIMAD UR4, UR4, UR6, URZ ;  /* 0x00000006040472a4 */ /* 0x000fe2000f8e023f */
[----:B------:R-:W-:Y:S02]  /*14ae0*/  IMAD.MOV.U32 R25, RZ, RZ, R26 ;  /* 0x000000ffff197224 */ /* 0x000fe400078e001a */
[----:B------:R-:W-:Y:S01]  /*14af0*/  IMAD.MOV.U32 R27, RZ, RZ, R28 ;  /* 0x000000ffff1b7224 */ /* 0x000fe200078e001c */
[----:B------:R-:W-:-:S03]  /*14b00*/  UIMAD UR4, UR41, UR7, UR4 ;  /* 0x00000007290472a4 */ /* 0x000fc6000f8e0204 */
[----:B------:R-:W-:Y:S02]  /*14b10*/  ULDC.64 UR6, c[0x0][0x318] ;  /* 0x0000c60000067ab9 */ /* 0x000fe40000000a00 */
[----:B------:R-:W-:Y:S01]  /*14b20*/  LEA R17, P0, R18, UR6, 0x1 ;  /* 0x0000000612117c11 */ /* 0x000fe2000f8008ff */
[----:B------:R-:W-:-:S05]  /*14b30*/  VIADD R3, R19, UR4 ;  /* 0x0000000413037c36 */ /* 0x000fca0008000000 */
[----:B------:R-:W-:Y:S02]  /*14b40*/  LEA.HI.X R18, R18, UR7, R3, 0x1, P0 ;  /* 0x0000000712127c11 */ /* 0x000fe400080f0c03 */
[----:B------:R-:W-:-:S13]  /*14b50*/  ISETP.GT.AND P0, PT, R31, UR51, PT ;  /* 0x000000331f007c0c */ /* 0x000fda000bf04270 */
[----:B0-----:R-:W-:Y:S05]  /*14b60*/  @P0 BRA `(.L_x_1096) ;  /* 0xfffffff0002c0947 */ /* 0x001fea000383ffff */
[----:B------:R-:W-:Y:S05]  /*14b70*/  BSYNC B0 ;  /* 0x0000000000007941 */ /* 0x000fea0003800000 */
.L_x_1083:
[----:B------:R-:W-:-:S13]  /*14b80*/  LOP3.LUT P0, RZ, R16, 0x10, RZ, 0xc0, !PT ;  /* 0x0000001010ff7812 */ /* 0x000fda000780c0ff */
[----:B------:R-:W-:Y:S05]  /*14b90*/  @!P0 BRA `(.L_x_1097) ;  /* 0x0000000000048947 */ /* 0x000fea0003800000 */
[----:B------:R-:W-:Y:S01]  /*14ba0*/  BPT.TRAP 0x1 ;  /* 0x000000040000795c */ /* 0x000fe20000300000 */
.L_x_1097:
[----:B0-----:R-:W-:Y:S01]  /*14bb0*/  LEA R0, R26, UR48, 0x3 ;  /* 0x000000301a007c11 */ /* 0x001fe2000f8e18ff */
[----:B------:R-:W0:Y:S01]  /*14bc0*/  S2R R6, SR_TID.X ;  /* 0x0000000000067919 */ /* 0x000e220000002100 */
[----:B------:R-:W-:Y:S01]  /*14bd0*/  SHF.L.U32 R3, R28, 0x1f, RZ ;  /* 0x0000001f1c037819 */ /* 0x000fe200000006ff */
[----:B------:R-:W-:Y:S01]  /*14be0*/  IMAD.MOV.U32 R2, RZ, RZ, -0x60 ;  /* 0xffffffa0ff027424 */ /* 0x000fe200078e00ff */
[----:B------:R-:W-:Y:S01]  /*14bf0*/  BSSY B0, `(.L_x_1098) ;  /* 0x0000008000007945 */ /* 0x000fe20003800000 */
[----:B------:R-:W-:Y:S01]  /*14c00*/  IMAD R4, R26, 0x4800, R30 ;  /* 0x000048001a047824 */ /* 0x000fe200078e021e */
[----:B------:R-:W1:Y:S01]  /*14c10*/  SYNCS.PHASECHK.TRANS64.TRYWAIT P0, [R0+URZ+0x30860], R3 ;  /* 0x03086003000075a7 */ /* 0x000e62000800017f */
[----:B------:R-:W-:Y:S01]  /*14c20*/  IMAD R5, R31, R2, UR43 ;  /* 0x0000002b1f057e24 */ /* 0x000fe2000f8e0202 */
[----:B0-----:R-:W-:-:S04]  /*14c30*/  LOP3.LUT R6, R6, 0x7f, RZ, 0xc0, !PT ;  /* 0x0000007f06067812 */ /* 0x001fc800078ec0ff */
[----:B------:R-:W-:-:S05]  /*14c40*/  SHF.R.U32.HI R6, RZ, 0x3, R6 ;  /* 0x00000003ff067819 */ /* 0x000fca0000011606 */
[----:B------:R-:W-:Y:S01]  /*14c50*/  IMAD.IADD R5, R5, 0x1, -R6 ;  /* 0x0000000105057824 */ /* 0x000fe200078e0a06 */
[----:B-1----:R-:W-:Y:S06]  /*14c60*/  @!P0 BRA `(.L_x_1099) ;  /* 0x0000003000008947 */ /* 0x002fec0003800000 */
.L_x_1179:
[----:B------:R-:W-:Y:S05]  /*14c70*/  BSYNC B0 ;  /* 0x0000000000007941 */ /* 0x000fea0003800000 */
.L_x_1098:
        /* <DEDUP_REMOVED lines=8> */
[----:B------:R-:W-:Y:S01]  /*14d00*/  SHFL.IDX PT, R6, R18, 0x1, 0x181f ;  /* 0x00381f0012067f89 */ /* 0x000fe200000e0000 */
[----:B------:R-:W-:Y:S02]  /*14d10*/  ISETP.GE.AND P0, PT, R33, UR4, PT ;  /* 0x0000000421007c0c */ /* 0x000fe4000bf06270 */
[C---:B------:R-:W-:Y:S01]  /*14d20*/  ISETP.LT.OR P3, PT, R5.reuse, 0x1, P2 ;  /* 0x000000010500780c */ /* 0x040fe20001761670 */
[----:B------:R-:W1:Y:S01]  /*14d30*/  SHFL.IDX PT, R14, R17, 0x1, 0x181f ;  /* 0x00381f00110e7f89 */ /* 0x000e6200000e0000 */
[----:B------:R-:W-:-:S02]  /*14d40*/  ISETP.LT.OR P4, PT, R5, 0x1, P1 ;  /* 0x000000010500780c */ /* 0x000fc40000f81670 */
[----:B------:R-:W-:Y:S01]  /*14d50*/  ISETP.LT.OR P5, PT, R5, 0x1, P0 ;  /* 0x000000010500780c */ /* 0x000fe200007a1670 */
[----:B------:R-:W-:Y:S04]  /*14d60*/  SHFL.IDX PT, R7, R18, 0x2, 0x181f ;  /* 0x00581f0012077f89 */ /* 0x000fe800000e0000 */
[----:B------:R-:W2:Y:S01]  /*14d70*/  SHFL.IDX PT, R8, R17, 0x2, 0x181f ;  /* 0x00581f0011087f89 */ /* 0x000ea200000e0000 */
[----:B0-----:R-:W-:-:S05]  /*14d80*/  IMAD.WIDE.U32 R2, R23, 0x2, R2 ;  /* 0x0000000217027825 */ /* 0x001fca00078e0002 */
[----:B------:R-:W-:Y:S01]  /*14d90*/  LDGSTS.E.BYPASS.LTC128B.128 [R4+0x400], desc[UR36][R2.64], !P3 ;  /* 0x0040000002047fae */ /* 0x000fe2000d901d64 */
[----:B------:R-:W-:-:S03]  /*14da0*/  ISETP.LT.OR P3, PT, R5, 0x11, P2 ;  /* 0x000000110500780c */ /* 0x000fc60001761670 */
[----:B------:R-:W-:Y:S01]  /*14db0*/  LDGSTS.E.BYPASS.LTC128B.128 [R4+0x3400], desc[UR36][R2.64+0x80], !P4 ;  /* 0x0340008002047fae */ /* 0x000fe2000e101d64 */
[----:B------:R-:W-:-:S03]  /*14dc0*/  ISETP.LT.OR P4, PT, R5, 0x11, P1 ;  /* 0x000000110500780c */ /* 0x000fc60000f81670 */
[----:B------:R1:W-:Y:S01]  /*14dd0*/  LDGSTS.E.BYPASS.LTC128B.128 [R4+0x6400], desc[UR36][R2.64+0x100], !P5 ;  /* 0x0640010002047fae */ /* 0x0003e2000e901d64 */
[----:B------:R-:W-:Y:S01]  /*14de0*/  ISETP.LT.OR P5, PT, R5, 0x11, P0 ;  /* 0x000000110500780c */ /* 0x000fe200007a1670 */
[----:B-1----:R-:W-:Y:S02]  /*14df0*/  IMAD.MOV.U32 R2, RZ, RZ, R14 ;  /* 0x000000ffff027224 */ /* 0x002fe400078e000e */
[----:B------:R-:W-:Y:S01]  /*14e00*/  IMAD.MOV.U32 R3, RZ, RZ, R6 ;  /* 0x000000ffff037224 */ /* 0x000fe200078e0006 */
[----:B------:R-:W-:Y:S01]  /*14e10*/  SHFL.IDX PT, R14, R17, 0x3, 0x181f ;  /* 0x00781f00110e7f89 */ /* 0x000fe200000e0000 */
[----:B------:R-:W-:-:S03]  /*14e20*/  IMAD.WIDE.U32 R2, R23, 0x2, R2 ;  /* 0x0000000217027825 */ /* 0x000fc600078e0002 */
[----:B------:R-:W0:Y:S04]  /*14e30*/  SHFL.IDX PT, R6, R18, 0x3, 0x181f ;  /* 0x00781f0012067f89 */ /* 0x000e2800000e0000 */
[----:B------:R-:W-:Y:S01]  /*14e40*/  LDGSTS.E.BYPASS.LTC128B.128 [R4+0xc00], desc[UR36][R2.64], !P3 ;  /* 0x00c0000002047fae */ /* 0x000fe2000d901d64 */
[----:B------:R-:W-:-:S03]  /*14e50*/  ISETP.LT.OR P3, PT, R5, 0x21, P2 ;  /* 0x000000210500780c */ /* 0x000fc60001761670 */
[----:B------:R-:W-:Y:S01]  /*14e60*/  LDGSTS.E.BYPASS.LTC128B.128 [R4+0x3c00], desc[UR36][R2.64+0x80], !P4 ;  /* 0x03c0008002047fae */ /* 0x000fe2000e101d64 */
[----:B------:R-:W-:-:S03]  /*14e70*/  ISETP.LT.OR P4, PT, R5, 0x21, P1 ;  /* 0x000000210500780c */ /* 0x000fc60000f81670 */
[----:B------:R2:W-:Y:S01]  /*14e80*/  LDGSTS.E.BYPASS.LTC128B.128 [R4+0x6c00], desc[UR36][R2.64+0x100], !P5 ;  /* 0x06c0010002047fae */ /* 0x0005e2000e901d64 */
[----:B------:R-:W-:Y:S01]  /*14e90*/  ISETP.LT.OR P5, PT, R5, 0x21, P0 ;  /* 0x000000210500780c */ /* 0x000fe200007a1670 */
[----:B--2---:R-:W-:Y:S02]  /*14ea0*/  IMAD.MOV.U32 R2, RZ, RZ, R8 ;  /* 0x000000ffff027224 */ /* 0x004fe400078e0008 */
[----:B------:R-:W-:Y:S01]  /*14eb0*/  IMAD.MOV.U32 R3, RZ, RZ, R7 ;  /* 0x000000ffff037224 */ /* 0x000fe200078e0007 */
[----:B------:R-:W1:Y:S01]  /*14ec0*/  SHFL.IDX PT, R8, R17, 0x4, 0x181f ;  /* 0x00981f0011087f89 */ /* 0x000e6200000e0000 */
[----:B------:R-:W-:-:S03]  /*14ed0*/  IMAD.WIDE.U32 R2, R23, 0x2, R2 ;  /* 0x0000000217027825 */ /* 0x000fc600078e0002 */
[----:B------:R-:W2:Y:S04]  /*14ee0*/  SHFL.IDX PT, R7, R18, 0x4, 0x181f ;  /* 0x00981f0012077f89 */ /* 0x000ea800000e0000 */
[----:B------:R-:W-:Y:S01]  /*14ef0*/  LDGSTS.E.BYPASS.LTC128B.128 [R4+0x1400], desc[UR36][R2.64], !P3 ;  /* 0x0140000002047fae */ /* 0x000fe2000d901d64 */
[----:B------:R-:W-:-:S03]  /*14f00*/  ISETP.LT.OR P3, PT, R5, 0x31, P2 ;  /* 0x000000310500780c */ /* 0x000fc60001761670 */
[----:B------:R-:W-:Y:S01]  /*14f10*/  LDGSTS.E.BYPASS.LTC128B.128 [R4+0x4400], desc[UR36][R2.64+0x80], !P4 ;  /* 0x0440008002047fae */ /* 0x000fe2000e101d64 */
[----:B------:R-:W-:-:S03]  /*14f20*/  ISETP.LT.OR P4, PT, R5, 0x31, P1 ;  /* 0x000000310500780c */ /* 0x000fc60000f81670 */
[----:B------:R0:W-:Y:S01]  /*14f30*/  LDGSTS.E.BYPASS.LTC128B.128 [R4+0x7400], desc[UR36][R2.64+0x100], !P5 ;  /* 0x0740010002047fae */ /* 0x0001e2000e901d64 */
[----:B------:R-:W-:-:S03]  /*14f40*/  ISETP.LT.OR P5, PT, R5, 0x31, P0 ;  /* 0x000000310500780c */ /* 0x000fc600007a1670 */
[----:B------:R-:W3:Y:S01]  /*14f50*/  SHFL.IDX PT, R18, R18, 0x5, 0x181f ;  /* 0x00b81f0012127f89 */ /* 0x000ee200000e0000 */
[----:B0-----:R-:W-:Y:S01]  /*14f60*/  MOV R3, R6 ;  /* 0x0000000600037202 */ /* 0x001fe20000000f00 */
[----:B------:R-:W-:Y:S02]  /*14f70*/  IMAD.MOV.U32 R2, RZ, RZ, R14 ;  /* 0x000000ffff027224 */ /* 0x000fe400078e000e */
[----:B------:R0:W4:Y:S01]  /*14f80*/  SHFL.IDX PT, R14, R17, 0x5, 0x181f ;  /* 0x00b81f00110e7f89 */ /* 0x00012200000e0000 */
[----:B------:R-:W-:Y:S02]  /*14f90*/  IMAD.MOV.U32 R6, RZ, RZ, RZ ;  /* 0x000000ffff067224 */ /* 0x000fe400078e00ff */
[----:B------:R-:W-:-:S05]  /*14fa0*/  IMAD.WIDE.U32 R2, R23, 0x2, R2 ;  /* 0x0000000217027825 */ /* 0x000fca00078e0002 */
[----:B------:R-:W-:Y:S01]  /*14fb0*/  LDGSTS.E.BYPASS.LTC128B.128 [R4+0x1c00], desc[UR36][R2.64], !P3 ;  /* 0x01c0000002047fae */ /* 0x000fe2000d901d64 */
[----:B------:R-:W-:-:S03]  /*14fc0*/  ISETP.LT.OR P3, PT, R5, 0x41, P2 ;  /* 0x000000410500780c */ /* 0x000fc60001761670 */
[----:B------:R-:W-:Y:S01]  /*14fd0*/  LDGSTS.E.BYPASS.LTC128B.128 [R4+0x4c00], desc[UR36][R2.64+0x80], !P4 ;  /* 0x04c0008002047fae */ /* 0x000fe2000e101d64 */
[----:B------:R-:W-:-:S03]  /*14fe0*/  ISETP.LT.OR P4, PT, R5, 0x41, P1 ;  /* 0x000000410500780c */ /* 0x000fc60000f81670 */
[----:B------:R1:W-:Y:S01]  /*14ff0*/  LDGSTS.E.BYPASS.LTC128B.128 [R4+0x7c00], desc[UR36][R2.64+0x100], !P5 ;  /* 0x07c0010002047fae */ /* 0x0003e2000e901d64 */
[----:B------:R-:W-:Y:S01]  /*15000*/  ISETP.LT.OR P5, PT, R5, 0x41, P0 ;  /* 0x000000410500780c */ /* 0x000fe200007a1670 */
[----:B-1----:R-:W-:Y:S02]  /*15010*/  IMAD.MOV.U32 R2, RZ, RZ, R8 ;  /* 0x000000ffff027224 */ /* 0x002fe400078e0008 */
[----:B--2---:R-:W-:Y:S02]  /*15020*/  IMAD.MOV.U32 R3, RZ, RZ, R7 ;  /* 0x000000ffff037224 */ /* 0x004fe400078e0007 */
[----:B------:R-:W-:-:S05]  /*15030*/  IMAD.WIDE.U32 R2, R23, 0x2, R2 ;  /* 0x0000000217027825 */ /* 0x000fca00078e0002 */
[----:B------:R0:W-:Y:S04]  /*15040*/  LDGSTS.E.BYPASS.LTC128B.128 [R4+0x2400], desc[UR36][R2.64], !P3 ;  /* 0x0240000002047fae */ /* 0x0001e8000d901d64 */
[----:B------:R0:W-:Y:S04]  /*15050*/  LDGSTS.E.BYPASS.LTC128B.128 [R4+0x5400], desc[UR36][R2.64+0x80], !P4 ;  /* 0x0540008002047fae */ /* 0x0001e8000e101d64 */
[----:B---34-:R0:W-:Y:S02]  /*15060*/  LDGSTS.E.BYPASS.LTC128B.128 [R4+0x8400], desc[UR36][R2.64+0x100], !P5 ;  /* 0x0840010002047fae */ /* 0x0181e4000e901d64 */
.L_x_1193:
[C---:B------:R-:W-:Y:S01]  /*15070*/  ISETP.LT.OR P2, PT, R5.reuse, 0x51, P2 ;  /* 0x000000510500780c */ /* 0x040fe20001741670 */
[----:B0-----:R-:W-:Y:S01]  /*15080*/  IMAD.MOV.U32 R2, RZ, RZ, R14 ;  /* 0x000000ffff027224 */ /* 0x001fe200078e000e */
[C---:B------:R-:W-:Y:S01]  /*15090*/  ISETP.LT.OR P1, PT, R5.reuse, 0x51, P1 ;  /* 0x000000510500780c */ /* 0x040fe20000f21670 */
[----:B------:R-:W-:Y:S01]  /*150a0*/  IMAD.MOV.U32 R3, RZ, RZ, R18 ;  /* 0x000000ffff037224 */ /* 0x000fe200078e0012 */
[----:B------:R-:W-:Y:S01]  /*150b0*/  ISETP.LT.OR P0, PT, R5, 0x51, P0 ;  /* 0x000000510500780c */ /* 0x000fe20000701670 */
[----:B------:R-:W-:-:S08]  /*150c0*/  IMAD.WIDE.U32 R2, R23, 0x2, R2 ;  /* 0x0000000217027825 */ /* 0x000fd000078e0002 */
        /* <DEDUP_REMOVED lines=8> */
.L_x_1101:
        /* <DEDUP_REMOVED lines=10> */
.L_x_1102:
[----:B------:R1:W-:Y:S02]  /*151f0*/  SYNCS.ARRIVE.TRANS64.A1T0 RZ, [R0+URZ+0x30850], RZ ;  /* 0x030850ff00ff79a7 */ /* 0x0003e4000810003f */
[----:B-1----:R-:W-:-:S05]  /*15200*/  VIADD R0, R26, 0x1 ;  /* 0x000000011a007836 */ /* 0x002fca0000000000 */
[----:B------:R-:W-:-:S04]  /*15210*/  ISETP.NE.AND P0, PT, R0, 0x2, PT ;  /* 0x000000020000780c */ /* 0x000fc80003f05270 */
[----:B0-----:R-:W-:Y:S02]  /*15220*/  SEL R3, RZ, 0x1, P0 ;  /* 0x00000001ff037807 */ /* 0x001fe40000000000 */
[----:B------:R-:W-:Y:S02]  /*15230*/  SEL R0, R0, RZ, P0 ;  /* 0x000000ff00007207 */ /* 0x000fe40000000000 */
[----:B------:R-:W-:-:S07]  /*15240*/  LOP3.LUT R28, R28, R3, RZ, 0x3c, !PT ;  /* 0x000000031c1c7212 */ /* 0x000fce00078e3cff */
.L_x_1062:
[----:B------:R-:W0:Y:S01]  /*15250*/  S2R R3, SR_CgaCtaId ;  /* 0x0000000000037919 */ /* 0x000e220000008800 */
[----:B------:R-:W-:Y:S02]  /*15260*/  MOV R2, 0x400 ;  /* 0x0000040000027802 */ /* 0x000fe40000000f00 */
[----:B------:R-:W-:Y:S02]  /*15270*/  SHF.L.U32 R6, R6, 0x1f, RZ ;  /* 0x0000001f06067819 */ /* 0x000fe400000006ff */
[----:B0-----:R-:W-:-:S04]  /*15280*/  LEA R7, R3, R2, 0x18 ;  /* 0x0000000203077211 */ /* 0x001fc800078ec0ff */
[----:B------:R-:W0:Y:S02]  /*15290*/  SYNCS.PHASECHK.TRANS64.TRYWAIT P0, [R7+URZ+0x30820], R6 ;  /* 0x03082006070075a7 */ /* 0x000e24000800017f */
[----:B0-----:R-:W-:Y:S05]  /*152a0*/  @!P0 BRA `(.L_x_1103) ;  /* 0x0000003000a08947 */ /* 0x001fea0003800000 */
.L_x_1194:
[----:B------:R-:W-:-:S03]  /*152b0*/  UMOV UR4, 0xffffffff ;  /* 0xffffffff00047882 */ /* 0x000fc60000000000 */
[----:B------:R-:W-:Y:S05]  /*152c0*/  BRA.DIV UR4, `(.L_x_1104) ;  /* 0x0000003204ac7947 */ /* 0x000fea000b800000 */
[----:B------:R-:W1:Y:S02]  /*152d0*/  S2R R2, SR_TID.X ;  /* 0x0000000000027919 */ /* 0x000e640000002100 */
[----:B-1----:R-:W-:-:S04]  /*152e0*/  SHF.R.U32.HI R2, RZ, 0x5, R2 ;  /* 0x00000005ff027819 */ /* 0x002fc80000011602 */
[----:B------:R-:W-:-:S05]  /*152f0*/  LOP3.LUT R2, R2, 0x3, RZ, 0xc0, !PT ;  /* 0x0000000302027812 */ /* 0x000fca00078ec0ff */
[----:B------:R1:W2:Y:S02]  /*15300*/  SHFL.IDX PT, R14, R2, RZ, 0x1f ;  /* 0x00001fff020e7589 */ /* 0x0002a400000e0000 */
.L_x_1197:
[----:B--2---:R-:W-:-:S13]  /*15310*/  ISETP.NE.AND P0, PT, R14, RZ, PT ;  /* 0x000000ff0e00720c */ /* 0x004fda0003f05270 */
[----:B------:R-:W-:Y:S05]  /*15320*/  @P0 BRA `(.L_x_970) ;  /* 0x0000000000900947 */ /* 0x000fea0003800000 */
[----:B------:R-:W-:-:S03]  /*15330*/  UMOV UR4, 0xffffffff ;  /* 0xffffffff00047882 */ /* 0x000fc60000000000 */
[----:B------:R-:W-:Y:S05]  /*15340*/  BRA.DIV UR4, `(.L_x_1105) ;  /* 0x0000003204c07947 */ /* 0x000fea000b800000 */
[----:B------:R-:W-:-:S13]  /*15350*/  ELECT P6, URZ, PT ;  /* 0x00000000003f782f */ /* 0x000fda00038c0000 */
.L_x_1200:
[----:B------:R-:W-:Y:S05]  /*15360*/  @!P6 BRA `(.L_x_970) ;  /* 0x000000000080e947 */ /* 0x000fea0003800000 */
[----:B-1----:R-:W2:Y:S02]  /*15370*/  LDL R2, [R1+0x4] ;  /* 0x0000040001027983 */ /* 0x002ea40000100800 */
[----:B--2---:R-:W-:-:S13]  /*15380*/  R2UR UR4, R2 ;  /* 0x00000000020472ca */ /* 0x004fda00000e0000 */
[----:B------:R-:W-:-:S06]  /*15390*/  ULOP3.LUT UR4, UR4, 0x2, URZ, 0xfc, !UPT ;  /* 0x0000000204047892 */ /* 0x000fcc000f8efc3f */
[----:B------:R-:W-:-:S05]  /*153a0*/  IMAD.U32 R2, RZ, RZ, UR4 ;  /* 0x00000004ff027e24 */ /* 0x000fca000f8e00ff */
[----:B------:R-:W-:-:S13]  /*153b0*/  ISETP.NE.AND P0, PT, R2, 0x3, PT ;  /* 0x000000030200780c */ /* 0x000fda0003f05270 */
[----:B------:R-:W-:Y:S05]  /*153c0*/  @!P0 BRA `(.L_x_1106) ;  /* 0x0000000000048947 */ /* 0x000fea0003800000 */
[----:B------:R-:W-:Y:S01]  /*153d0*/  BPT.TRAP 0x1 ;  /* 0x000000040000795c */ /* 0x000fe20000300000 */
.L_x_1106:
[----:B------:R-:W-:Y:S01]  /*153e0*/  IMAD R5, R0, 0x8, R7 ;  /* 0x0000000800057824 */ /* 0x000fe200078e0207 */
[----:B------:R-:W-:Y:S01]  /*153f0*/  SHF.L.U32 R2, R28, 0x1f, RZ ;  /* 0x0000001f1c027819 */ /* 0x000fe200000006ff */
[----:B------:R-:W-:-:S03]  /*15400*/  VIADD R0, R0, 0x1 ;  /* 0x0000000100007836 */ /* 0x000fc60000000000 */
[----:B------:R-:W1:Y:S02]  /*15410*/  SYNCS.PHASECHK.TRANS64.TRYWAIT P1, [R5+URZ+0x30840], R2 ;  /* 0x03084002050075a7 */ /* 0x000e64000802017f */
[----:B------:R-:W-:-:S04]  /*15420*/  ISETP.NE.AND P2, PT, R0, 0x2, PT ;  /* 0x000000020000780c */ /* 0x000fc80003f45270 */
[----:B------:R-:W-:Y:S01]  /*15430*/  SEL R3, RZ, 0x1, P2 ;  /* 0x00000001ff037807 */ /* 0x000fe20001000000 */
[----:B-1----:R-:W-:Y:S08]  /*15440*/  @!P1 BRA `(.L_x_1107) ;  /* 0x0000003000a09947 */ /* 0x002ff00003800000 */
.L_x_1201:
[----:B------:R-:W-:Y:S02]  /*15450*/  SEL R0, R0, RZ, P2 ;  /* 0x000000ff00007207 */ /* 0x000fe40001000000 */
[----:B------:R-:W-:Y:S01]  /*15460*/  LOP3.LUT R3, R28, R3, RZ, 0x3c, !PT ;  /* 0x000000031c037212 */ /* 0x000fe200078e3cff */
[----:B------:R-:W-:Y:S06]  /*15470*/  @!P0 BRA `(.L_x_1108) ;  /* 0x0000000000048947 */ /* 0x000fec0003800000 */
[----:B------:R-:W-:Y:S01]  /*15480*/  BPT.TRAP 0x1 ;  /* 0x000000040000795c */ /* 0x000fe20000300000 */
.L_x_1108:
[----:B0-----:R-:W-:Y:S01]  /*15490*/  IMAD R7, R0, 0x8, R7 ;  /* 0x0000000800077824 */ /* 0x001fe200078e0207 */
[----:B------:R-:W-:-:S04]  /*154a0*/  SHF.L.U32 R0, R3, 0x1f, RZ ;  /* 0x0000001f03007819 */ /* 0x000fc800000006ff */
[----:B------:R-:W0:Y:S02]  /*154b0*/  SYNCS.PHASECHK.TRANS64.TRYWAIT P1, [R7+URZ+0x30840], R0 ;  /* 0x03084000070075a7 */ /* 0x000e24000802017f */
[----:B0-----:R-:W-:Y:S05]  /*154c0*/  @!P1 BRA `(.L_x_1109) ;  /* 0x0000003000949947 */ /* 0x001fea0003800000 */
.L_x_1202:
[----:B------:R-:W-:Y:S05]  /*154d0*/  @!P0 BRA `(.L_x_1110) ;  /* 0x0000000000048947 */ /* 0x000fea0003800000 */
[----:B------:R-:W-:Y:S01]  /*154e0*/  BPT.TRAP 0x1 ;  /* 0x000000040000795c */ /* 0x000fe20000300000 */
.L_x_1110:
[----:B------:R-:W2:Y:S02]  /*154f0*/  SYNCS.PHASECHK.TRANS64.TRYWAIT P1, [R5+URZ+0x30860], R2 ;  /* 0x03086002050075a7 */ /* 0x000ea4000802017f */
[----:B--2---:R-:W-:Y:S05]  /*15500*/  @!P1 BRA `(.L_x_1111) ;  /* 0x0000003000989947 */ /* 0x004fea0003800000 */
.L_x_1203:
[----:B------:R-:W-:Y:S05]  /*15510*/  @!P0 BRA `(.L_x_1112) ;  /* 0x0000000000048947 */ /* 0x000fea0003800000 */
[----:B------:R-:W-:Y:S01]  /*15520*/  BPT.TRAP 0x1 ;  /* 0x000000040000795c */ /* 0x000fe20000300000 */
.L_x_1112:
[----:B---3--:R3:W4:Y:S02]  /*15530*/  SYNCS.PHASECHK.TRANS64.TRYWAIT P0, [R7+URZ+0x30860], R0 ;  /* 0x03086000070075a7 */ /* 0x008724000800017f */
[----:B----4-:R-:W-:Y:S05]  /*15540*/  @!P0 NANOSLEEP.SYNCS 0x989680 ;  /* 0x009896800000895d */ /* 0x010fea0003900000 */
[----:B------:R-:W4:Y:S02]  /*15550*/  @!P0 SYNCS.PHASECHK.TRANS64 P0, [R7+URZ+0x30860], R0 ;  /* 0x03086000070085a7 */ /* 0x000f24000800007f */
[----:B----4-:R-:W-:Y:S05]  /*15560*/  @!P0 BRA `(.L_x_1112) ;  /* 0xfffffffc00f08947 */ /* 0x010fea000383ffff */
.L_x_970:
[----:B------:R-:W-:Y:S05]  /*15570*/  BSYNC B6 ;  /* 0x0000000000067941 */ /* 0x000fea0003800000 */
.L_x_967:
[----:B------:R-:W-:Y:S05]  /*15580*/  EXIT ;  /* 0x000000000000794d */ /* 0x000fea0003800000 */
.L_x_980:
[----:B0-----:R-:W-:-:S04]  /*15590*/  MOV R3, UR39 ;  /* 0x0000002700037c02 */ /* 0x001fc80008000f00 */
[----:B------:R0:W1:Y:S03]  /*155a0*/  SYNCS.PHASECHK.TRANS64.TRYWAIT P0, [R3+URZ+0x30800], R0 ;  /* 0x03080000030075a7 */ /* 0x000066000800017f */
[----:B-1----:R-:W-:Y:S05]  /*155b0*/  @!P0 NANOSLEEP.SYNCS 0x989680 ;  /* 0x009896800000895d */ /* 0x002fea0003900000 */
[----:B------:R-:W1:Y:S02]  /*155c0*/  @!P0 SYNCS.PHASECHK.TRANS64 P0, [R3+URZ+0x30800], R0 ;  /* 0x03080000030085a7 */ /* 0x000e64000800007f */
[----:B-1----:R-:W-:Y:S05]  /*155d0*/  @!P0 BRA `(.L_x_980) ;  /* 0xfffffffc00ec8947 */ /* 0x002fea000383ffff */
[----:B------:R-:W-:Y:S05]  /*155e0*/  BRA `(.L_x_1113) ;  /* 0xfffffec000a47947 */ /* 0x000fea000383ffff */
.L_x_984:
[----:B0-----:R-:W-:-:S04]  /*155f0*/  IMAD.U32 R3, RZ, RZ, UR39 ;  /* 0x00000027ff037e24 */ /* 0x001fc8000f8e00ff */
[----:B------:R0:W2:Y:S03]  /*15600*/  SYNCS.PHASECHK.TRANS64.TRYWAIT P1, [R3+URZ+0x30830], R0 ;  /* 0x03083000030075a7 */ /* 0x0000a6000802017f */
[----:B--2---:R-:W-:Y:S05]  /*15610*/  @!P1 NANOSLEEP.SYNCS 0x989680 ;  /* 0x009896800000995d */ /* 0x004fea0003900000 */
[----:B------:R-:W2:Y:S02]  /*15620*/  @!P1 SYNCS.PHASECHK.TRANS64 P1, [R3+URZ+0x30830], R0 ;  /* 0x03083000030095a7 */ /* 0x000ea4000802007f */
[----:B--2---:R-:W-:Y:S05]  /*15630*/  @!P1 BRA `(.L_x_984) ;  /* 0xfffffffc00ec9947 */ /* 0x004fea000383ffff */
[----:B------:R-:W-:Y:S05]  /*15640*/  BRA `(.L_x_983) ;  /* 0xfffffec000c87947 */ /* 0x000fea000383ffff */
.L_x_1001:
[----:B-1----:R-:W-:-:S04]  /*15650*/  IMAD.U32 R9, RZ, RZ, UR60 ;  /* 0x0000003cff097e24 */ /* 0x002fc8000f8e00ff */
[----:B------:R1:W2:Y:S03]  /*15660*/  SYNCS.PHASECHK.TRANS64.TRYWAIT P1, [R9+URZ+0x30830], R8 ;  /* 0x03083008090075a7 */ /* 0x0002a6000802017f */
[----:B--2---:R-:W-:Y:S05]  /*15670*/  @!P1 NANOSLEEP.SYNCS 0x989680 ;  /* 0x009896800000995d */ /* 0x004fea0003900000 */
[----:B------:R-:W2:Y:S02]  /*15680*/  @!P1 SYNCS.PHASECHK.TRANS64 P1, [R9+URZ+0x30830], R8 ;  /* 0x03083008090095a7 */ /* 0x000ea4000802007f */
[----:B--2---:R-:W-:Y:S05]  /*15690*/  @!P1 BRA `(.L_x_1001) ;  /* 0xfffffffc00ec9947 */ /* 0x004fea000383ffff */
[----:B------:R-:W-:Y:S05]  /*156a0*/  BRA `(.L_x_1000) ;  /* 0xfffffef800487947 */ /* 0x000fea000383ffff */
.L_x_1005:
[----:B-1----:R-:W-:-:S04]  /*156b0*/  IMAD.U32 R9, RZ, RZ, UR14 ;  /* 0x0000000eff097e24 */ /* 0x002fc8000f8e00ff */
[----:B------:R1:W3:Y:S03]  /*156c0*/  SYNCS.PHASECHK.TRANS64.TRYWAIT P1, [R9+URZ+0x30850], R0 ;  /* 0x03085000090075a7 */ /* 0x0002e6000802017f */
[----:B---3--:R-:W-:Y:S05]  /*156d0*/  @!P1 NANOSLEEP.SYNCS 0x989680 ;  /* 0x009896800000995d */ /* 0x008fea0003900000 */
[----:B------:R-:W3:Y:S02]  /*156e0*/  @!P1 SYNCS.PHASECHK.TRANS64 P1, [R9+URZ+0x30850], R0 ;  /* 0x03085000090095a7 */ /* 0x000ee4000802007f */
[----:B---3--:R-:W-:Y:S05]  /*156f0*/  @!P1 BRA `(.L_x_1005) ;  /* 0xfffffffc00ec9947 */ /* 0x008fea000383ffff */
[----:B------:R-:W-:Y:S05]  /*15700*/  BRA `(.L_x_1004) ;  /* 0xffffff0000dc7947 */ /* 0x000fea000383ffff */
.L_x_1024:
[----:B-1----:R-:W-:-:S04]  /*15710*/  IMAD.U32 R9, RZ, RZ, UR5 ;  /* 0x00000005ff097e24 */ /* 0x002fc8000f8e00ff */
[----:B------:R1:W2:Y:S03]  /*15720*/  SYNCS.PHASECHK.TRANS64.TRYWAIT P1, [R9+URZ+0x30830], R8 ;  /* 0x03083008090075a7 */ /* 0x0002a6000802017f */
[----:B--2---:R-:W-:Y:S05]  /*15730*/  @!P1 NANOSLEEP.SYNCS 0x989680 ;  /* 0x009896800000995d */ /* 0x004fea0003900000 */
[----:B------:R-:W2:Y:S02]  /*15740*/  @!P1 SYNCS.PHASECHK.TRANS64 P1, [R9+URZ+0x30830], R8 ;  /* 0x03083008090095a7 */ /* 0x000ea4000802007f */
[----:B--2---:R-:W-:Y:S05]  /*15750*/  @!P1 BRA `(.L_x_1024) ;  /* 0xfffffffc00ec9947 */ /* 0x004fea000383ffff */
[----:B------:R-:W-:Y:S05]  /*15760*/  BRA `(.L_x_1023) ;  /* 0xffffff3000c47947 */ /* 0x000fea000383ffff */
.L_x_1028:
[----:B-1----:R-:W-:-:S04]  /*15770*/  IMAD.U32 R9, RZ, RZ, UR5 ;  /* 0x00000005ff097e24 */ /* 0x002fc8000f8e00ff */
[----:B------:R1:W3:Y:S03]  /*15780*/  SYNCS.PHASECHK.TRANS64.TRYWAIT P1, [R9+URZ+0x30850], R0 ;  /* 0x03085000090075a7 */ /* 0x0002e6000802017f */
[----:B---3--:R-:W-:Y:S05]  /*15790*/  @!P1 NANOSLEEP.SYNCS 0x989680 ;  /* 0x009896800000995d */ /* 0x008fea0003900000 */
[----:B------:R-:W3:Y:S02]  /*157a0*/  @!P1 SYNCS.PHASECHK.TRANS64 P1, [R9+URZ+0x30850], R0 ;  /* 0x03085000090095a7 */ /* 0x000ee4000802007f */
[----:B---3--:R-:W-:Y:S05]  /*157b0*/  @!P1 BRA `(.L_x_1028) ;  /* 0xfffffffc00ec9947 */ /* 0x008fea000383ffff */
[----:B------:R-:W-:Y:S05]  /*157c0*/  BRA `(.L_x_1027) ;  /* 0xffffff3c00587947 */ /* 0x000fea000383ffff */
.L_x_1036:
[----:B-1----:R-:W-:-:S04]  /*157d0*/  IMAD.U32 R9, RZ, RZ, UR60 ;  /* 0x0000003cff097e24 */ /* 0x002fc8000f8e00ff */
[----:B------:R1:W2:Y:S03]  /*157e0*/  SYNCS.PHASECHK.TRANS64.TRYWAIT P1, [R9+URZ+0x30830], R8 ;  /* 0x03083008090075a7 */ /* 0x0002a6000802017f */
[----:B--2---:R-:W-:Y:S05]  /*157f0*/  @!P1 NANOSLEEP.SYNCS 0x989680 ;  /* 0x009896800000995d */ /* 0x004fea0003900000 */
[----:B------:R-:W2:Y:S02]  /*15800*/  @!P1 SYNCS.PHASECHK.TRANS64 P1, [R9+URZ+0x30830], R8 ;  /* 0x03083008090095a7 */ /* 0x000ea4000802007f */
[----:B--2---:R-:W-:Y:S05]  /*15810*/  @!P1 BRA `(.L_x_1036) ;  /* 0xfffffffc00ec9947 */ /* 0x004fea000383ffff */
[----:B------:R-:W-:Y:S05]  /*15820*/  BRA `(.L_x_1035) ;  /* 0xffffff5400a47947 */ /* 0x000fea000383ffff */
.L_x_1040:
[----:B-1----:R-:W-:-:S04]  /*15830*/  IMAD.U32 R9, RZ, RZ, UR5 ;  /* 0x00000005ff097e24 */ /* 0x002fc8000f8e00ff */
[----:B------:R1:W3:Y:S03]  /*15840*/  SYNCS.PHASECHK.TRANS64.TRYWAIT P1, [R9+URZ+0x30850], R0 ;  /* 0x03085000090075a7 */ /* 0x0002e6000802017f */
[----:B---3--:R-:W-:Y:S05]  /*15850*/  @!P1 NANOSLEEP.SYNCS 0x989680 ;  /* 0x009896800000995d */ /* 0x008fea0003900000 */
[----:B------:R-:W3:Y:S02]  /*15860*/  @!P1 SYNCS.PHASECHK.TRANS64 P1, [R9+URZ+0x30850], R0 ;  /* 0x03085000090095a7 */ /* 0x000ee4000802007f */
[----:B---3--:R-:W-:Y:S05]  /*15870*/  @!P1 BRA `(.L_x_1040) ;  /* 0xfffffffc00ec9947 */ /* 0x008fea000383ffff */
[----:B------:R-:W-:Y:S05]  /*15880*/  BRA `(.L_x_1039) ;  /* 0xffffff6000387947 */ /* 0x000fea000383ffff */
.L_x_1055:
[----:B-1----:R-:W-:-:S04]  /*15890*/  IMAD.U32 R5, RZ, RZ, UR5 ;  /* 0x00000005ff057e24 */ /* 0x002fc8000f8e00ff */
[----:B------:R1:W2:Y:S03]  /*158a0*/  SYNCS.PHASECHK.TRANS64.TRYWAIT P1, [R5+URZ+0x30850], R0 ;  /* 0x03085000050075a7 */ /* 0x0002a6000802017f */
[----:B--2---:R-:W-:Y:S05]  /*158b0*/  @!P1 NANOSLEEP.SYNCS 0x989680 ;  /* 0x009896800000995d */ /* 0x004fea0003900000 */
[----:B------:R-:W2:Y:S02]  /*158c0*/  @!P1 SYNCS.PHASECHK.TRANS64 P1, [R5+URZ+0x30850], R0 ;  /* 0x03085000050095a7 */ /* 0x000ea4000802007f */
[----:B--2---:R-:W-:Y:S05]  /*158d0*/  @!P1 BRA `(.L_x_1055) ;  /* 0xfffffffc00ec9947 */ /* 0x004fea000383ffff */
[----:B------:R-:W-:Y:S05]  /*158e0*/  BRA `(.L_x_1054) ;  /* 0xffffff9000c07947 */ /* 0x000fea000383ffff */
.L_x_1073:
[----:B------:R-:W-:Y:S01]  /*158f0*/  IMAD.MOV.U32 R13, RZ, RZ, R18 ;  /* 0x000000ffff0d7224 */ /* 0x000fe200078e0012 */
[----:B------:R-:W-:Y:S01]  /*15900*/  MOV R11, 0x1f ;  /* 0x0000001f000b7802 */ /* 0x000fe20000000f00 */
[----:B------:R-:W-:Y:S02]  /*15910*/  IMAD.MOV.U32 R12, RZ, RZ, RZ ;  /* 0x000000ffff0c7224 */ /* 0x000fe400078e00ff */
[----:B------:R-:W-:-:S07]  /*15920*/  IMAD.MOV.U32 R15, RZ, RZ, -0x1 ;  /* 0xffffffffff0f7424 */ /* 0x000fce00078e00ff */
[----:B-----5:R-:W-:Y:S05]  /*15930*/  WARPSYNC.COLLECTIVE R15, `(.L_x_1114) ;  /* 0x000000000f087348 */ /* 0x020fea0003c00000 */
[----:B------:R0:W1:Y:S02]  /*15940*/  SHFL.IDX P6, R14, R13, R12, R11 ;  /* 0x0000000c0d0e7389 */ /* 0x00006400000c000b */
[----:B01---5:R-:W-:Y:S01]  /*15950*/  ENDCOLLECTIVE ;  /* 0x000000000000791b */ /* 0x023fe20003800000 */
.L_x_1114:
[----:B------:R-:W-:Y:S05]  /*15960*/  BRA `(.L_x_1115) ;  /* 0xffffffcc00707947 */ /* 0x000fea000383ffff */
.L_x_1075:
[----:B0-----:R-:W-:-:S04]  /*15970*/  IMAD.U32 R3, RZ, RZ, UR48 ;  /* 0x00000030ff037e24 */ /* 0x001fc8000f8e00ff */
[----:B------:R0:W1:Y:S03]  /*15980*/  SYNCS.PHASECHK.TRANS64.TRYWAIT P0, [R3+URZ+0x30840], R2 ;  /* 0x03084002030075a7 */ /* 0x000066000800017f */
[----:B-1----:R-:W-:Y:S05]  /*15990*/  @!P0 NANOSLEEP.SYNCS 0x989680 ;  /* 0x009896800000895d */ /* 0x002fea0003900000 */
[----:B------:R-:W1:Y:S02]  /*159a0*/  @!P0 SYNCS.PHASECHK.TRANS64 P0, [R3+URZ+0x30840], R2 ;  /* 0x03084002030085a7 */ /* 0x000e64000800007f */
[----:B-1----:R-:W-:Y:S05]  /*159b0*/  @!P0 BRA `(.L_x_1075) ;  /* 0xfffffffc00ec8947 */ /* 0x002fea000383ffff */
[----:B------:R-:W-:Y:S05]  /*159c0*/  BRA `(.L_x_1116) ;  /* 0xffffffd000007947 */ /* 0x000fea000383ffff */
.L_x_1076:
        /* <DEDUP_REMOVED lines=8> */
.L_x_1118:
[----:B------:R-:W-:Y:S05]  /*15a50*/  BSYNC B0 ;  /* 0x0000000000007941 */ /* 0x000fea0003800000 */
.L_x_1117:
[----:B------:R-:W-:Y:S01]  /*15a60*/  IMAD.MOV.U32 R13, RZ, RZ, R0 ;  /* 0x000000ffff0d7224 */ /* 0x000fe200078e0000 */
[----:B------:R-:W-:Y:S01]  /*15a70*/  MOV R15, 0xffffffff ;  /* 0xffffffff000f7802 */ /* 0x000fe20000000f00 */
[----:B------:R-:W-:Y:S01]  /*15a80*/  IMAD.MOV.U32 R12, RZ, RZ, RZ ;  /* 0x000000ffff0c7224 */ /* 0x000fe200078e00ff */
[----:B------:R-:W-:Y:S01]  /*15a90*/  @P0 LEA R9, R30, UR48, 0x1 ;  /* 0x000000301e090c11 */ /* 0x000fe2000f8e08ff */
[----:B------:R-:W-:Y:S02]  /*15aa0*/  IMAD.MOV.U32 R11, RZ, RZ, 0x181f ;  /* 0x0000181fff0b7424 */ /* 0x000fe400078e00ff */
[----:B------:R-:W-:-:S07]  /*15ab0*/  IMAD.MOV.U32 R3, RZ, RZ, R14 ;  /* 0x000000ffff037224 */ /* 0x000fce00078e000e */
[----:B------:R-:W-:Y:S05]  /*15ac0*/  WARPSYNC.COLLECTIVE R15, `(.L_x_1119) ;  /* 0x000000000f087348 */ /* 0x000fea0003c00000 */
[----:B------:R0:W1:Y:S02]  /*15ad0*/  SHFL.IDX P6, R14, R13, R12, R11 ;  /* 0x0000000c0d0e7389 */ /* 0x00006400000c000b */
[----:B01----:R-:W-:Y:S01]  /*15ae0*/  ENDCOLLECTIVE ;  /* 0x000000000000791b */ /* 0x003fe20003800000 */
.L_x_1119:
[----:B------:R-:W-:Y:S02]  /*15af0*/  IMAD.MOV.U32 R13, RZ, RZ, R7 ;  /* 0x000000ffff0d7224 */ /* 0x000fe400078e0007 */
[----:B------:R-:W-:Y:S02]  /*15b00*/  IMAD.MOV.U32 R12, RZ, RZ, 0x1 ;  /* 0x00000001ff0c7424 */ /* 0x000fe400078e00ff */
[----:B------:R-:W-:-:S07]  /*15b10*/  IMAD.MOV.U32 R2, RZ, RZ, R14 ;  /* 0x000000ffff027224 */ /* 0x000fce00078e000e */
[----:B------:R-:W-:Y:S05]  /*15b20*/  WARPSYNC.COLLECTIVE R15, `(.L_x_1120) ;  /* 0x000000000f087348 */ /* 0x000fea0003c00000 */
[----:B------:R0:W1:Y:S02]  /*15b30*/  SHFL.IDX P6, R14, R13, R12, R11 ;  /* 0x0000000c0d0e7389 */ /* 0x00006400000c000b */
[----:B01----:R-:W-:Y:S01]  /*15b40*/  ENDCOLLECTIVE ;  /* 0x000000000000791b */ /* 0x003fe20003800000 */
.L_x_1120:
        /* <DEDUP_REMOVED lines=8> */
[----:B------:R-:W-:Y:S01]  /*15bd0*/  ISETP.GE.AND P0, PT, R6, 0x11, PT ;  /* 0x000000110600780c */ /* 0x000fe20003f06270 */
[----:B------:R-:W-:-:S12]  /*15be0*/  IMAD.MOV.U32 R5, RZ, RZ, R14 ;  /* 0x000000ffff057224 */ /* 0x000fd800078e000e */
[----:B0-----:R-:W-:Y:S05]  /*15bf0*/  WARPSYNC.COLLECTIVE R15, `(.L_x_1121) ;  /* 0x000000000f087348 */ /* 0x001fea0003c00000 */
[----:B------:R1:W2:Y:S02]  /*15c00*/  SHFL.IDX P6, R14, R13, R12, R11 ;  /* 0x0000000c0d0e7389 */ /* 0x0002a400000c000b */
[----:B012---:R-:W-:Y:S01]  /*15c10*/  ENDCOLLECTIVE ;  /* 0x000000000000791b */ /* 0x007fe20003800000 */
.L_x_1121:
[----:B------:R-:W-:Y:S01]  /*15c20*/  @P0 LEA R21, R30, UR48, 0x1 ;  /* 0x000000301e150c11 */ /* 0x000fe2000f8e08ff */
[----:B------:R-:W-:Y:S02]  /*15c30*/  IMAD.MOV.U32 R13, RZ, RZ, R7 ;  /* 0x000000ffff0d7224 */ /* 0x000fe400078e0007 */
[----:B------:R-:W-:Y:S02]  /*15c40*/  IMAD.MOV.U32 R12, RZ, RZ, 0x2 ;  /* 0x00000002ff0c7424 */ /* 0x000fe400078e00ff */
[----:B------:R-:W-:-:S07]  /*15c50*/  IMAD.MOV.U32 R4, RZ, RZ, R14 ;  /* 0x000000ffff047224 */ /* 0x000fce00078e000e */
[----:B------:R-:W-:Y:S05]  /*15c60*/  WARPSYNC.COLLECTIVE R15, `(.L_x_1122) ;  /* 0x000000000f087348 */ /* 0x000fea0003c00000 */
[----:B------:R0:W1:Y:S02]  /*15c70*/  SHFL.IDX P6, R14, R13, R12, R11 ;  /* 0x0000000c0d0e7389 */ /* 0x00006400000c000b */
[----:B01----:R-:W-:Y:S01]  /*15c80*/  ENDCOLLECTIVE ;  /* 0x000000000000791b */ /* 0x003fe20003800000 */
.L_x_1122:
        /* <DEDUP_REMOVED lines=13> */
.L_x_1123:
[----:B------:R-:W-:Y:S01]  /*15d60*/  IMAD.MOV.U32 R3, RZ, RZ, R8 ;  /* 0x000000ffff037224 */ /* 0x000fe200078e0008 */
[----:B------:R-:W-:Y:S01]  /*15d70*/  @P0 LEA R25, R30, UR48, 0x1 ;  /* 0x000000301e190c11 */ /* 0x000fe2000f8e08ff */
[----:B------:R-:W-:Y:S02]  /*15d80*/  IMAD.MOV.U32 R13, RZ, RZ, R7 ;  /* 0x000000ffff0d7224 */ /* 0x000fe400078e0007 */
[----:B------:R-:W-:Y:S01]  /*15d90*/  IMAD.MOV.U32 R12, RZ, RZ, 0x3 ;  /* 0x00000003ff0c7424 */ /* 0x000fe200078e00ff */
[----:B------:R-:W-:-:S07]  /*15da0*/  MOV R2, R14 ;  /* 0x0000000e00027202 */ /* 0x000fce0000000f00 */
[----:B------:R-:W-:Y:S05]  /*15db0*/  WARPSYNC.COLLECTIVE R15, `(.L_x_1124) ;  /* 0x000000000f087348 */ /* 0x000fea0003c00000 */
[----:B------:R0:W1:Y:S02]  /*15dc0*/  SHFL.IDX P6, R14, R13, R12, R11 ;  /* 0x0000000c0d0e7389 */ /* 0x00006400000c000b */
[----:B01----:R-:W-:Y:S01]  /*15dd0*/  ENDCOLLECTIVE ;  /* 0x000000000000791b */ /* 0x003fe20003800000 */
.L_x_1124:
        /* <DEDUP_REMOVED lines=13> */
.L_x_1125:
[----:B------:R-:W-:Y:S01]  /*15eb0*/  IMAD.MOV.U32 R5, RZ, RZ, R9 ;  /* 0x000000ffff057224 */ /* 0x000fe200078e0009 */
[----:B------:R-:W-:Y:S01]  /*15ec0*/  @P0 LEA R9, R30, UR48, 0x1 ;  /* 0x000000301e090c11 */ /* 0x000fe2000f8e08ff */
[----:B------:R-:W-:Y:S02]  /*15ed0*/  IMAD.MOV.U32 R13, RZ, RZ, R7 ;  /* 0x000000ffff0d7224 */ /* 0x000fe400078e0007 */
[----:B------:R-:W-:Y:S02]  /*15ee0*/  IMAD.MOV.U32 R12, RZ, RZ, 0x4 ;  /* 0x00000004ff0c7424 */ /* 0x000fe400078e00ff */
[----:B------:R-:W-:-:S07]  /*15ef0*/  IMAD.MOV.U32 R10, RZ, RZ, R14 ;  /* 0x000000ffff0a7224 */ /* 0x000fce00078e000e */
[----:B------:R-:W-:Y:S05]  /*15f00*/  WARPSYNC.COLLECTIVE R15, `(.L_x_1126) ;  /* 0x000000000f087348 */ /* 0x000fea0003c00000 */
[----:B------:R0:W1:Y:S02]  /*15f10*/  SHFL.IDX P6, R14, R13, R12, R11 ;  /* 0x0000000c0d0e7389 */ /* 0x00006400000c000b */
[----:B01----:R-:W-:Y:S01]  /*15f20*/  ENDCOLLECTIVE ;  /* 0x000000000000791b */ /* 0x003fe20003800000 */
.L_x_1126:
[----:B------:R-:W-:-:S04]  /*15f30*/  IMAD.MOV.U32 R4, RZ, RZ, R10 ;  /* 0x000000ffff047224 */ /* 0x000fc800078e000a */
        /* <DEDUP_REMOVED lines=13> */
.L_x_1127:
        /* <DEDUP_REMOVED lines=8> */
.L_x_1128:
        /* <DEDUP_REMOVED lines=8> */
[----:B------:R-:W-:-:S07]  /*16110*/  IMAD.MOV.U32 R7, RZ, RZ, R14 ;  /* 0x000000ffff077224 */ /* 0x000fce00078e000e */
[----:B0-----:R-:W-:Y:S05]  /*16120*/  WARPSYNC.COLLECTIVE R15, `(.L_x_1129) ;  /* 0x000000000f087348 */ /* 0x001fea0003c00000 */
[----:B------:R1:W2:Y:S02]  /*16130*/  SHFL.IDX P6, R14, R13, R12, R11 ;  /* 0x0000000c0d0e7389 */ /* 0x0002a400000c000b */
[----:B012---:R-:W-:Y:S01]  /*16140*/  ENDCOLLECTIVE ;  /* 0x000000000000791b */ /* 0x007fe20003800000 */
.L_x_1129:
[----:B------:R-:W-:Y:S05]  /*16150*/  BRA `(.L_x_1130) ;  /* 0xffffffcc00647947 */ /* 0x000fea000383ffff */
.L_x_1079:
[----:B------:R-:W-:Y:S01]  /*16160*/  IMAD.MOV.U32 R13, RZ, RZ, R8 ;  /* 0x000000ffff0d7224 */ /* 0x000fe200078e0008 */
[----:B------:R-:W-:Y:S01]  /*16170*/  MOV R15, 0xffffffff ;  /* 0xffffffff000f7802 */ /* 0x000fe20000000f00 */
[----:B------:R-:W-:Y:S02]  /*16180*/  IMAD.MOV.U32 R12, RZ, RZ, RZ ;  /* 0x000000ffff0c7224 */ /* 0x000fe400078e00ff */
[----:B------:R-:W-:Y:S02]  /*16190*/  IMAD.MOV.U32 R11, RZ, RZ, 0x181f ;  /* 0x0000181fff0b7424 */ /* 0x000fe400078e00ff */
[----:B------:R-:W-:-:S07]  /*161a0*/  VIADD R7, R27, UR42 ;  /* 0x0000002a1b077c36 */ /* 0x000fce0008000000 */
[----:B------:R-:W-:Y:S05]  /*161b0*/  WARPSYNC.COLLECTIVE R15, `(.L_x_1131) ;  /* 0x000000000f087348 */ /* 0x000fea0003c00000 */
[----:B------:R0:W1:Y:S02]  /*161c0*/  SHFL.IDX P6, R14, R13, R12, R11 ;  /* 0x0000000c0d0e7389 */ /* 0x00006400000c000b */
[----:B01----:R-:W-:Y:S01]  /*161d0*/  ENDCOLLECTIVE ;  /* 0x000000000000791b */ /* 0x003fe20003800000 */
.L_x_1131:
[----:B------:R-:W-:Y:S02]  /*161e0*/  VIADD R5, R7, 0x10 ;  /* 0x0000001007057836 */ /* 0x000fe40000000000 */
[----:B------:R-:W-:Y:S02]  /*161f0*/  IMAD.MOV.U32 R13, RZ, RZ, R6 ;  /* 0x000000ffff0d7224 */ /* 0x000fe400078e0006 */
[----:B------:R-:W-:-:S07]  /*16200*/  IMAD.MOV.U32 R3, RZ, RZ, R14 ;  /* 0x000000ffff037224 */ /* 0x000fce00078e000e */
[----:B------:R-:W-:Y:S05]  /*16210*/  WARPSYNC.COLLECTIVE R15, `(.L_x_1132) ;  /* 0x000000000f087348 */ /* 0x000fea0003c00000 */
[----:B------:R0:W1:Y:S02]  /*16220*/  SHFL.IDX P6, R14, R13, R12, R11 ;  /* 0x0000000c0d0e7389 */ /* 0x00006400000c000b */
[----:B01----:R-:W-:Y:S01]  /*16230*/  ENDCOLLECTIVE ;  /* 0x000000000000791b */ /* 0x003fe20003800000 */
.L_x_1132:
[----:B------:R-:W-:Y:S02]  /*16240*/  ULDC UR4, c[0x0][0x288] ;  /* 0x0000a20000047ab9 */ /* 0x000fe40000000800 */
[----:B------:R-:W-:-:S05]  /*16250*/  IMAD R0, R0, UR4, RZ ;  /* 0x0000000400007c24 */ /* 0x000fca000f8e02ff */
[----:B------:R-:W-:Y:S01]  /*16260*/  ISETP.GE.AND P1, PT, R7, R0, PT ;  /* 0x000000000700720c */ /* 0x000fe20003f26270 */
[----:B------:R-:W-:Y:S02]  /*16270*/  IMAD.MOV.U32 R13, RZ, RZ, R8 ;  /* 0x000000ffff0d7224 */ /* 0x000fe400078e0008 */
[----:B------:R-:W-:-:S10]  /*16280*/  IMAD.MOV.U32 R12, RZ, RZ, 0x1 ;  /* 0x00000001ff0c7424 */ /* 0x000fd400078e00ff */
[----:B------:R-:W-:Y:S01]  /*16290*/  @!P1 LEA R9, R30, UR48, 0x1 ;  /* 0x000000301e099c11 */ /* 0x000fe2000f8e08ff */
[----:B------:R-:W-:-:S07]  /*162a0*/  IMAD.MOV.U32 R2, RZ, RZ, R14 ;  /* 0x000000ffff027224 */ /* 0x000fce00078e000e */
[----:B------:R-:W-:Y:S05]  /*162b0*/  WARPSYNC.COLLECTIVE R15, `(.L_x_1133) ;  /* 0x000000000f087348 */ /* 0x000fea0003c00000 */
[----:B------:R0:W1:Y:S02]  /*162c0*/  SHFL.IDX P6, R14, R13, R12, R11 ;  /* 0x0000000c0d0e7389 */ /* 0x00006400000c000b */
[----:B01----:R-:W-:Y:S01]  /*162d0*/  ENDCOLLECTIVE ;  /* 0x000000000000791b */ /* 0x003fe20003800000 */
.L_x_1133:
        /* <DEDUP_REMOVED lines=8> */
[----:B------:R-:W-:Y:S01]  /*16360*/  ISETP.GE.AND P1, PT, R5, R0, PT ;  /* 0x000000000500720c */ /* 0x000fe20003f26270 */
[----:B------:R-:W-:-:S12]  /*16370*/  IMAD.MOV.U32 R5, RZ, RZ, R14 ;  /* 0x000000ffff057224 */ /* 0x000fd800078e000e */
[----:B0-----:R-:W-:Y:S05]  /*16380*/  WARPSYNC.COLLECTIVE R15, `(.L_x_1134) ;  /* 0x000000000f087348 */ /* 0x001fea0003c00000 */
[----:B------:R1:W2:Y:S02]  /*16390*/  SHFL.IDX P6, R14, R13, R12, R11 ;  /* 0x0000000c0d0e7389 */ /* 0x0002a400000c000b */
[----:B012---:R-:W-:Y:S01]  /*163a0*/  ENDCOLLECTIVE ;  /* 0x000000000000791b */ /* 0x007fe20003800000 */
.L_x_1134:
[----:B------:R-:W-:Y:S02]  /*163b0*/  IADD3 R3, R7, 0x20, RZ ;  /* 0x0000002007037810 */ /* 0x000fe40007ffe0ff */
[----:B------:R-:W-:Y:S01]  /*163c0*/  @!P1 LEA R21, R30, UR48, 0x1 ;  /* 0x000000301e159c11 */ /* 0x000fe2000f8e08ff */
[----:B------:R-:W-:Y:S02]  /*163d0*/  IMAD.MOV.U32 R13, RZ, RZ, R8 ;  /* 0x000000ffff0d7224 */ /* 0x000fe400078e0008 */
[----:B------:R-:W-:Y:S02]  /*163e0*/  IMAD.MOV.U32 R12, RZ, RZ, 0x2 ;  /* 0x00000002ff0c7424 */ /* 0x000fe400078e00ff */
[----:B------:R-:W-:-:S07]  /*163f0*/  IMAD.MOV.U32 R4, RZ, RZ, R14 ;  /* 0x000000ffff047224 */ /* 0x000fce00078e000e */
[----:B------:R-:W-:Y:S05]  /*16400*/  WARPSYNC.COLLECTIVE R15, `(.L_x_1135) ;  /* 0x000000000f087348 */ /* 0x000fea0003c00000 */
[----:B------:R0:W1:Y:S02]  /*16410*/  SHFL.IDX P6, R14, R13, R12, R11 ;  /* 0x0000000c0d0e7389 */ /* 0x00006400000c000b */
[----:B01----:R-:W-:Y:S01]  /*16420*/  ENDCOLLECTIVE ;  /* 0x000000000000791b */ /* 0x003fe20003800000 */
.L_x_1135:
        /* <DEDUP_REMOVED lines=13> */
.L_x_1136:
[----:B------:R-:W-:Y:S01]  /*16500*/  VIADD R5, R7, 0x30 ;  /* 0x0000003007057836 */ /* 0x000fe20000000000 */
[----:B------:R-:W-:Y:S01]  /*16510*/  @!P1 LEA R9, R30, UR48, 0x1 ;  /* 0x000000301e099c11 */ /* 0x000fe2000f8e08ff */
[----:B------:R-:W-:Y:S02]  /*16520*/  IMAD.MOV.U32 R13, RZ, RZ, R8 ;  /* 0x000000ffff0d7224 */ /* 0x000fe400078e0008 */
[----:B------:R-:W-:Y:S02]  /*16530*/  IMAD.MOV.U32 R12, RZ, RZ, 0x3 ;  /* 0x00000003ff0c7424 */ /* 0x000fe400078e00ff */
[----:B------:R-:W-:-:S07]  /*16540*/  IMAD.MOV.U32 R2, RZ, RZ, R14 ;  /* 0x000000ffff027224 */ /* 0x000fce00078e000e */
[----:B------:R-:W-:Y:S05]  /*16550*/  WARPSYNC.COLLECTIVE R15, `(.L_x_1137) ;  /* 0x000000000f087348 */ /* 0x000fea0003c00000 */
[----:B------:R0:W1:Y:S02]  /*16560*/  SHFL.IDX P6, R14, R13, R12, R11 ;  /* 0x0000000c0d0e7389 */ /* 0x00006400000c000b */
[----:B01----:R-:W-:Y:S01]  /*16570*/  ENDCOLLECTIVE ;  /* 0x000000000000791b */ /* 0x003fe20003800000 */
.L_x_1137:
        /* <DEDUP_REMOVED lines=13> */
.L_x_1138:
[----:B------:R-:W-:Y:S01]  /*16650*/  VIADD R3, R7, 0x40 ;  /* 0x0000004007037836 */ /* 0x000fe20000000000 */
[----:B------:R-:W-:Y:S01]  /*16660*/  @!P1 LEA R21, R30, UR48, 0x1 ;  /* 0x000000301e159c11 */ /* 0x000fe2000f8e08ff */
[----:B------:R-:W-:Y:S02]  /*16670*/  IMAD.MOV.U32 R13, RZ, RZ, R8 ;  /* 0x000000ffff0d7224 */ /* 0x000fe400078e0008 */
[----:B------:R-:W-:Y:S01]  /*16680*/  IMAD.MOV.U32 R12, RZ, RZ, 0x4 ;  /* 0x00000004ff0c7424 */ /* 0x000fe200078e00ff */
[----:B------:R-:W-:-:S07]  /*16690*/  MOV R4, R14 ;  /* 0x0000000e00047202 */ /* 0x000fce0000000f00 */
[----:B------:R-:W-:Y:S05]  /*166a0*/  WARPSYNC.COLLECTIVE R15, `(.L_x_1139) ;  /* 0x000000000f087348 */ /* 0x000fea0003c00000 */
[----:B------:R0:W1:Y:S02]  /*166b0*/  SHFL.IDX P6, R14, R13, R12, R11 ;  /* 0x0000000c0d0e7389 */ /* 0x00006400000c000b */
[----:B01----:R-:W-:Y:S01]  /*166c0*/  ENDCOLLECTIVE ;  /* 0x000000000000791b */ /* 0x003fe20003800000 */
.L_x_1139:
        /* <DEDUP_REMOVED lines=13> */
.L_x_1140:
        /* <DEDUP_REMOVED lines=8> */
.L_x_1141:
        /* <DEDUP_REMOVED lines=13> */
.L_x_1142:
        /* <DEDUP_REMOVED lines=8> */
.L_x_1143:
        /* <DEDUP_REMOVED lines=13> */
.L_x_1144:
[----:B------:R-:W-:Y:S01]  /*16a40*/  @!P1 LEA R9, R30, UR48, 0x1 ;  /* 0x000000301e099c11 */ /* 0x000fe2000f8e08ff */
[----:B------:R-:W-:Y:S02]  /*16a50*/  IMAD.MOV.U32 R13, RZ, RZ, R8 ;  /* 0x000000ffff0d7224 */ /* 0x000fe400078e0008 */
[----:B------:R-:W-:Y:S02]  /*16a60*/  IMAD.MOV.U32 R12, RZ, RZ, 0x7 ;  /* 0x00000007ff0c7424 */ /* 0x000fe400078e00ff */
[----:B------:R-:W-:-:S07]  /*16a70*/  IMAD.MOV.U32 R2, RZ, RZ, R14 ;  /* 0x000000ffff027224 */ /* 0x000fce00078e000e */
[----:B------:R-:W-:Y:S05]  /*16a80*/  WARPSYNC.COLLECTIVE R15, `(.L_x_1145) ;  /* 0x000000000f087348 */ /* 0x000fea0003c00000 */
[----:B------:R0:W1:Y:S02]  /*16a90*/  SHFL.IDX P6, R14, R13, R12, R11 ;  /* 0x0000000c0d0e7389 */ /* 0x00006400000c000b */
[----:B01----:R-:W-:Y:S01]  /*16aa0*/  ENDCOLLECTIVE ;  /* 0x000000000000791b */ /* 0x003fe20003800000 */
.L_x_1145:
        /* <DEDUP_REMOVED lines=8> */
[----:B------:R-:W-:-:S07]  /*16b30*/  IMAD.MOV.U32 R4, RZ, RZ, R14 ;  /* 0x000000ffff047224 */ /* 0x000fce00078e000e */
[----:B0-----:R-:W-:Y:S05]  /*16b40*/  WARPSYNC.COLLECTIVE R15, `(.L_x_1146) ;  /* 0x000000000f087348 */ /* 0x001fea0003c00000 */
[----:B------:R1:W2:Y:S02]  /*16b50*/  SHFL.IDX P6, R14, R13, R12, R11 ;  /* 0x0000000c0d0e7389 */ /* 0x0002a400000c000b */
[----:B012---:R-:W-:Y:S01]  /*16b60*/  ENDCOLLECTIVE ;  /* 0x000000000000791b */ /* 0x007fe20003800000 */
.L_x_1146:
[----:B------:R-:W-:Y:S05]  /*16b70*/  BRA `(.L_x_1147) ;  /* 0xffffffcc00507947 */ /* 0x000fea000383ffff */
.L_x_1082:
[----:B0-----:R-:W-:-:S04]  /*16b80*/  IMAD.U32 R3, RZ, RZ, UR48 ;  /* 0x00000030ff037e24 */ /* 0x001fc8000f8e00ff */
[----:B------:R0:W1:Y:S03]  /*16b90*/  SYNCS.PHASECHK.TRANS64.TRYWAIT P0, [R3+URZ+0x30820], R0 ;  /* 0x03082000030075a7 */ /* 0x000066000800017f */
[----:B-1----:R-:W-:Y:S05]  /*16ba0*/  @!P0 NANOSLEEP.SYNCS 0x989680 ;  /* 0x009896800000895d */ /* 0x002fea0003900000 */
[----:B------:R-:W1:Y:S02]  /*16bb0*/  @!P0 SYNCS.PHASECHK.TRANS64 P0, [R3+URZ+0x30820], R0 ;  /* 0x03082000030085a7 */ /* 0x000e64000800007f */
[----:B-1----:R-:W-:Y:S05]  /*16bc0*/  @!P0 BRA `(.L_x_1082) ;  /* 0xfffffffc00ec8947 */ /* 0x002fea000383ffff */
[----:B------:R-:W-:Y:S05]  /*16bd0*/  BRA `(.L_x_1148) ;  /* 0xffffffcc009c7947 */ /* 0x000fea000383ffff */
.L_x_1086:
[----:B0-----:R0:W1:Y:S02]  /*16be0*/  SYNCS.PHASECHK.TRANS64.TRYWAIT P0, [R19+URZ+0x30840], R2 ;  /* 0x03084002130075a7 */ /* 0x001064000800017f */
[----:B-1----:R-:W-:Y:S05]  /*16bf0*/  @!P0 NANOSLEEP.SYNCS 0x989680 ;  /* 0x009896800000895d */ /* 0x002fea0003900000 */
[----:B------:R-:W1:Y:S02]  /*16c00*/  @!P0 SYNCS.PHASECHK.TRANS64 P0, [R19+URZ+0x30840], R2 ;  /* 0x03084002130085a7 */ /* 0x000e64000800007f */
[----:B-1----:R-:W-:Y:S05]  /*16c10*/  @!P0 BRA `(.L_x_1086) ;  /* 0xfffffffc00f08947 */ /* 0x002fea000383ffff */
[----:B------:R-:W-:Y:S05]  /*16c20*/  BRA `(.L_x_1149) ;  /* 0xffffffd000847947 */ /* 0x000fea000383ffff */
.L_x_1087:
        /* <DEDUP_REMOVED lines=8> */
.L_x_1151:
[----:B------:R-:W-:Y:S05]  /*16cb0*/  BSYNC B1 ;  /* 0x0000000000017941 */ /* 0x000fea0003800000 */
.L_x_1150:
[----:B------:R-:W-:Y:S01]  /*16cc0*/  IMAD.MOV.U32 R13, RZ, RZ, R21 ;  /* 0x000000ffff0d7224 */ /* 0x000fe200078e0015 */
[----:B------:R-:W-:Y:S01]  /*16cd0*/  MOV R15, 0xffffffff ;  /* 0xffffffff000f7802 */ /* 0x000fe20000000f00 */
[----:B------:R-:W-:Y:S01]  /*16ce0*/  IMAD.MOV.U32 R12, RZ, RZ, RZ ;  /* 0x000000ffff0c7224 */ /* 0x000fe200078e00ff */
[----:B------:R-:W-:Y:S01]  /*16cf0*/  P2R R6, PR, RZ, 0x2 ;  /* 0x00000002ff067803 */ /* 0x000fe20000000000 */
[----:B------:R-:W-:Y:S01]  /*16d00*/  IMAD.MOV.U32 R11, RZ, RZ, 0x181f ;  /* 0x0000181fff0b7424 */ /* 0x000fe200078e00ff */
[----:B------:R-:W-:Y:S01]  /*16d10*/  LOP3.LUT P1, RZ, R16, 0x4, RZ, 0xc0, !PT ;  /* 0x0000000410ff7812 */ /* 0x000fe2000782c0ff */
[----:B------:R-:W-:Y:S01]  /*16d20*/  IMAD.MOV.U32 R3, RZ, RZ, R14 ;  /* 0x000000ffff037224 */ /* 0x000fe200078e000e */
[----:B------:R-:W-:Y:S01]  /*16d30*/  LEA R22, R22, UR48, 0x1 ;  /* 0x0000003016167c11 */ /* 0x000fe2000f8e08ff */
[----:B------:R-:W-:-:S10]  /*16d40*/  IMAD.SHL.U32 R8, R23, 0x2, RZ ;  /* 0x0000000217087824 */ /* 0x000fd400078e00ff */
[----:B------:R-:W-:Y:S05]  /*16d50*/  WARPSYNC.COLLECTIVE R15, `(.L_x_1152) ;  /* 0x000000000f087348 */ /* 0x000fea0003c00000 */
[----:B------:R0:W1:Y:S02]  /*16d60*/  SHFL.IDX P6, R14, R13, R12, R11 ;  /* 0x0000000c0d0e7389 */ /* 0x00006400000c000b */
[----:B01----:R-:W-:Y:S01]  /*16d70*/  ENDCOLLECTIVE ;  /* 0x000000000000791b */ /* 0x003fe20003800000 */
.L_x_1152:
[----:B------:R-:W-:Y:S02]  /*16d80*/  IMAD.MOV.U32 R13, RZ, RZ, R24 ;  /* 0x000000ffff0d7224 */ /* 0x000fe400078e0018 */
[----:B------:R-:W-:Y:S01]  /*16d90*/  IMAD.MOV.U32 R12, RZ, RZ, 0x1 ;  /* 0x00000001ff0c7424 */ /* 0x000fe200078e00ff */
[----:B------:R-:W-:-:S13]  /*16da0*/  IADD3 R2, P0, R14, R8, RZ ;  /* 0x000000080e027210 */ /* 0x000fda0007f1e0ff */
[----:B------:R-:W-:Y:S05]  /*16db0*/  WARPSYNC.COLLECTIVE R15, `(.L_x_1153) ;  /* 0x000000000f087348 */ /* 0x000fea0003c00000 */
[----:B------:R0:W1:Y:S02]  /*16dc0*/  SHFL.IDX P6, R14, R13, R12, R11 ;  /* 0x0000000c0d0e7389 */ /* 0x00006400000c000b */
[----:B01----:R-:W-:Y:S01]  /*16dd0*/  ENDCOLLECTIVE ;  /* 0x000000000000791b */ /* 0x003fe20003800000 */
.L_x_1153:
        /* <DEDUP_REMOVED lines=8> */
[----:B------:R-:W-:-:S07]  /*16e60*/  IMAD.MOV.U32 R7, RZ, RZ, R14 ;  /* 0x000000ffff077224 */ /* 0x000fce00078e000e */
[----:B0-----:R-:W-:Y:S05]  /*16e70*/  WARPSYNC.COLLECTIVE R15, `(.L_x_1154) ;  /* 0x000000000f087348 */ /* 0x001fea0003c00000 */
[----:B------:R1:W2:Y:S02]  /*16e80*/  SHFL.IDX P6, R14, R13, R12, R11 ;  /* 0x0000000c0d0e7389 */ /* 0x0002a400000c000b */
[----:B012---:R-:W-:Y:S01]  /*16e90*/  ENDCOLLECTIVE ;  /* 0x000000000000791b */ /* 0x007fe20003800000 */
.L_x_1154:
[----:B------:R-:W-:Y:S02]  /*16ea0*/  IMAD.MOV.U32 R13, RZ, RZ, R24 ;  /* 0x000000ffff0d7224 */ /* 0x000fe400078e0018 */
[----:B------:R-:W-:Y:S01]  /*16eb0*/  IMAD.MOV.U32 R12, RZ, RZ, 0x2 ;  /* 0x00000002ff0c7424 */ /* 0x000fe200078e00ff */
[----:B------:R-:W-:-:S13]  /*16ec0*/  IADD3 R2, P0, R14, R8, RZ ;  /* 0x000000080e027210 */ /* 0x000fda0007f1e0ff */
[----:B------:R-:W-:Y:S05]  /*16ed0*/  WARPSYNC.COLLECTIVE R15, `(.L_x_1155) ;  /* 0x000000000f087348 */ /* 0x000fea0003c00000 */
[----:B------:R0:W1:Y:S02]  /*16ee0*/  SHFL.IDX P6, R14, R13, R12, R11 ;  /* 0x0000000c0d0e7389 */ /* 0x00006400000c000b */
[----:B01----:R-:W-:Y:S01]  /*16ef0*/  ENDCOLLECTIVE ;  /* 0x000000000000791b */ /* 0x003fe20003800000 */
.L_x_1155:
        /* <DEDUP_REMOVED lines=12> */
.L_x_1156:
[----:B------:R-:W-:Y:S02]  /*16fc0*/  IMAD.MOV.U32 R13, RZ, RZ, R24 ;  /* 0x000000ffff0d7224 */ /* 0x000fe400078e0018 */
[----:B------:R-:W-:Y:S01]  /*16fd0*/  IMAD.MOV.U32 R12, RZ, RZ, 0x3 ;  /* 0x00000003ff0c7424 */ /* 0x000fe200078e00ff */
[----:B------:R-:W-:-:S07]  /*16fe0*/  MOV R10, R14 ;  /* 0x0000000e000a7202 */ /* 0x000fce0000000f00 */
[----:B------:R-:W-:Y:S05]  /*16ff0*/  WARPSYNC.COLLECTIVE R15, `(.L_x_1157) ;  /* 0x000000000f087348 */ /* 0x000fea0003c00000 */
[----:B------:R0:W1:Y:S02]  /*17000*/  SHFL.IDX P6, R14, R13, R12, R11 ;  /* 0x0000000c0d0e7389 */ /* 0x00006400000c000b */
[----:B01----:R-:W-:Y:S01]  /*17010*/  ENDCOLLECTIVE ;  /* 0x000000000000791b */ /* 0x003fe20003800000 */
.L_x_1157:
        /* <DEDUP_REMOVED lines=13> */
.L_x_1158:
[----:B------:R-:W-:Y:S02]  /*170f0*/  IMAD.MOV.U32 R13, RZ, RZ, R24 ;  /* 0x000000ffff0d7224 */ /* 0x000fe400078e0018 */
[----:B------:R-:W-:Y:S02]  /*17100*/  IMAD.MOV.U32 R12, RZ, RZ, 0x4 ;  /* 0x00000004ff0c7424 */ /* 0x000fe400078e00ff */
[----:B------:R-:W-:-:S07]  /*17110*/  IMAD.MOV.U32 R2, RZ, RZ, R14 ;  /* 0x000000ffff027224 */ /* 0x000fce00078e000e */
[----:B------:R-:W-:Y:S05]  /*17120*/  WARPSYNC.COLLECTIVE R15, `(.L_x_1159) ;  /* 0x000000000f087348 */ /* 0x000fea0003c00000 */
[----:B------:R0:W1:Y:S02]  /*17130*/  SHFL.IDX P6, R14, R13, R12, R11 ;  /* 0x0000000c0d0e7389 */ /* 0x00006400000c000b */
[----:B01----:R-:W-:Y:S01]  /*17140*/  ENDCOLLECTIVE ;  /* 0x000000000000791b */ /* 0x003fe20003800000 */
.L_x_1159:
[----:B------:R-:W-:-:S05]  /*17150*/  IADD3 R2, P0, R2, R8, RZ ;  /* 0x0000000802027210 */ /* 0x000fca0007f1e0ff */
[----:B------:R-:W-:-:S05]  /*17160*/  IMAD.X R3, RZ, RZ, R3, P0 ;  /* 0x000000ffff037224 */ /* 0x000fca00000e0603 */
        /* <DEDUP_REMOVED lines=11> */
.L_x_1160:
[----:B------:R-:W-:Y:S02]  /*17220*/  IMAD.MOV.U32 R13, RZ, RZ, R24 ;  /* 0x000000ffff0d7224 */ /* 0x000fe400078e0018 */
[----:B------:R-:W-:Y:S02]  /*17230*/  IMAD.MOV.U32 R12, RZ, RZ, 0x5 ;  /* 0x00000005ff0c7424 */ /* 0x000fe400078e00ff */
[----:B------:R-:W-:-:S07]  /*17240*/  IMAD.MOV.U32 R2, RZ, RZ, R14 ;  /* 0x000000ffff027224 */ /* 0x000fce00078e000e */
[----:B------:R-:W-:Y:S05]  /*17250*/  WARPSYNC.COLLECTIVE R15, `(.L_x_1161) ;  /* 0x000000000f087348 */ /* 0x000fea0003c00000 */
[----:B------:R0:W1:Y:S02]  /*17260*/  SHFL.IDX P6, R14, R13, R12, R11 ;  /* 0x0000000c0d0e7389 */ /* 0x00006400000c000b */
[----:B01----:R-:W-:Y:S01]  /*17270*/  ENDCOLLECTIVE ;  /* 0x000000000000791b */ /* 0x003fe20003800000 */
.L_x_1161:
[----:B------:R-:W-:-:S05]  /*17280*/  IADD3 R2, P0, R2, R8, RZ ;  /* 0x0000000802027210 */ /* 0x000fca0007f1e0ff */
[----:B------:R-:W-:-:S05]  /*17290*/  IMAD.X R3, RZ, RZ, R3, P0 ;  /* 0x000000ffff037224 */ /* 0x000fca00000e0603 */
[----:B------:R-:W-:Y:S01]  /*172a0*/  @!PT LDS RZ, [RZ] ;  /* 0x00000000fffff984 */ /* 0x000fe20000000800 */
[----:B------:R-:W-:Y:S01]  /*172b0*/  @!PT LDS RZ, [RZ] ;  /* 0x00000000fffff984 */ /* 0x000fe20000000800 */
[----:B------:R-:W-:Y:S01]  /*172c0*/  @!PT LDS RZ, [RZ] ;  /* 0x00000000fffff984 */ /* 0x000fe20000000800 */
[----:B------:R0:W-:Y:S01]  /*172d0*/  LDGSTS.E.BYPASS.LTC128B.128 [R22+0x20400], desc[UR36][R2.64], !P1 ;  /* 0x2040000002167fae */ /* 0x0001e2000c901d64 */
[----:B------:R-:W-:Y:S01]  /*172e0*/  IMAD.MOV.U32 R13, RZ, RZ, R21 ;  /* 0x000000ffff0d7224 */ /* 0x000fe200078e0015 */
[----:B------:R-:W-:Y:S02]  /*172f0*/  ISETP.NE.AND P1, PT, R6, RZ, PT ;  /* 0x000000ff0600720c */ /* 0x000fe40003f25270 */
[----:B------:R0:W-:Y:S04]  /*17300*/  LDGSTS.E.BYPASS.LTC128B.128 [R22+0x23400], desc[UR36][R2.64+0x80], !P5 ;  /* 0x2340008002167fae */ /* 0x0001e8000e901d64 */
[----:B------:R0:W-:Y:S01]  /*17310*/  LDGSTS.E.BYPASS.LTC128B.128 [R22+0x26400], desc[UR36][R2.64+0x100], !P4 ;  /* 0x2640010002167fae */ /* 0x0001e2000e101d64 */
[----:B------:R-:W-:-:S07]  /*17320*/  IMAD.MOV.U32 R24, RZ, RZ, R14 ;  /* 0x000000ffff187224 */ /* 0x000fce00078e000e */
[----:B0-----:R-:W-:Y:S05]  /*17330*/  WARPSYNC.COLLECTIVE R15, `(.L_x_1162) ;  /* 0x000000000f087348 */ /* 0x001fea0003c00000 */
[----:B------:R1:W2:Y:S02]  /*17340*/  SHFL.IDX P6, R14, R13, R12, R11 ;  /* 0x0000000c0d0e7389 */ /* 0x0002a400000c000b */
[----:B012---:R-:W-:Y:S01]  /*17350*/  ENDCOLLECTIVE ;  /* 0x000000000000791b */ /* 0x007fe20003800000 */
.L_x_1162:
[----:B------:R-:W-:Y:S05]  /*17360*/  BRA `(.L_x_1163) ;  /* 0xffffffcc00d07947 */ /* 0x000fea000383ffff */
.L_x_1092:
[----:B0-----:R0:W2:Y:S02]  /*17370*/  SYNCS.PHASECHK.TRANS64.TRYWAIT P0, [R6+URZ+0x30860], R3 ;  /* 0x03086003060075a7 */ /* 0x0010a4000800017f */
[----:B--2---:R-:W-:Y:S05]  /*17380*/  @!P0 NANOSLEEP.SYNCS 0x989680 ;  /* 0x009896800000895d */ /* 0x004fea0003900000 */
[----:B------:R-:W2:Y:S02]  /*17390*/  @!P0 SYNCS.PHASECHK.TRANS64 P0, [R6+URZ+0x30860], R3 ;  /* 0x03086003060085a7 */ /* 0x000ea4000800007f */
[----:B--2---:R-:W-:Y:S05]  /*173a0*/  @!P0 BRA `(.L_x_1092) ;  /* 0xfffffffc00f08947 */ /* 0x004fea000383ffff */
[----:B------:R-:W-:Y:S05]  /*173b0*/  BRA `(.L_x_1164) ;  /* 0xffffffd000347947 */ /* 0x000fea000383ffff */
.L_x_1093:
[----:B------:R-:W-:Y:S01]  /*173c0*/  BSSY B1, `(.L_x_1165) ;  /* 0x0000008000017945 */ /* 0x000fe20003800000 */
[----:B------:R-:W-:Y:S02]  /*173d0*/  IMAD.MOV.U32 R13, RZ, RZ, R18 ;  /* 0x000000ffff0d7224 */ /* 0x000fe400078e0012 */
[----:B------:R-:W-:Y:S02]  /*173e0*/  IMAD.MOV.U32 R12, RZ, RZ, RZ ;  /* 0x000000ffff0c7224 */ /* 0x000fe400078e00ff */
[----:B------:R-:W-:Y:S02]  /*173f0*/  IMAD.MOV.U32 R11, RZ, RZ, 0x181f ;  /* 0x0000181fff0b7424 */ /* 0x000fe400078e00ff */
[----:B------:R-:W-:-:S07]  /*17400*/  IMAD.MOV.U32 R15, RZ, RZ, -0x1 ;  /* 0xffffffffff0f7424 */ /* 0x000fce00078e00ff */
[----:B01----:R-:W-:Y:S05]  /*17410*/  WARPSYNC.COLLECTIVE R15, `(.L_x_1166) ;  /* 0x000000000f087348 */ /* 0x003fea0003c00000 */
[----:B------:R2:W3:Y:S02]  /*17420*/  SHFL.IDX P6, R14, R13, R12, R11 ;  /* 0x0000000c0d0e7389 */ /* 0x0004e400000c000b */
[----:B0123--:R-:W-:Y:S01]  /*17430*/  ENDCOLLECTIVE ;  /* 0x000000000000791b */ /* 0x00ffe20003800000 */
.L_x_1166:
[----:B------:R-:W-:Y:S05]  /*17440*/  BSYNC B1 ;  /* 0x0000000000017941 */ /* 0x000fea0003800000 */
.L_x_1165:
[----:B------:R-:W-:Y:S01]  /*17450*/  IMAD.MOV.U32 R13, RZ, RZ, R17 ;  /* 0x000000ffff0d7224 */ /* 0x000fe200078e0011 */
[----:B------:R-:W-:Y:S01]  /*17460*/  MOV R3, R14 ;  /* 0x0000000e00037202 */ /* 0x000fe20000000f00 */
[----:B------:R-:W-:Y:S01]  /*17470*/  IMAD.MOV.U32 R12, RZ, RZ, RZ ;  /* 0x000000ffff0c7224 */ /* 0x000fe200078e00ff */
[----:B------:R-:W-:Y:S01]  /*17480*/  LEA R7, R7, UR48, 0x1 ;  /* 0x0000003007077c11 */ /* 0x000fe2000f8e08ff */
[----:B------:R-:W-:Y:S02]  /*17490*/  IMAD.MOV.U32 R11, RZ, RZ, 0x181f ;  /* 0x0000181fff0b7424 */ /* 0x000fe400078e00ff */
[----:B------:R-:W-:-:S07]  /*174a0*/  IMAD.MOV.U32 R15, RZ, RZ, -0x1 ;  /* 0xffffffffff0f7424 */ /* 0x000fce00078e00ff */
[----:B------:R-:W-:Y:S05]  /*174b0*/  WARPSYNC.COLLECTIVE R15, `(.L_x_1167) ;  /* 0x000000000f087348 */ /* 0x000fea0003c00000 */
[----:B------:R0:W1:Y:S02]  /*174c0*/  SHFL.IDX P6, R14, R13, R12, R11 ;  /* 0x0000000c0d0e7389 */ /* 0x00006400000c000b */
[----:B01----:R-:W-:Y:S01]  /*174d0*/  ENDCOLLECTIVE ;  /* 0x000000000000791b */ /* 0x003fe20003800000 */
.L_x_1167:
[----:B------:R-:W-:Y:S02]  /*174e0*/  IMAD.MOV.U32 R13, RZ, RZ, R18 ;  /* 0x000000ffff0d7224 */ /* 0x000fe400078e0012 */
[----:B------:R-:W-:Y:S01]  /*174f0*/  IMAD.MOV.U32 R12, RZ, RZ, 0x1 ;  /* 0x00000001ff0c7424 */ /* 0x000fe200078e00ff */
[----:B------:R-:W-:-:S13]  /*17500*/  IADD3 R2, P0, R14, R9, RZ ;  /* 0x000000090e027210 */ /* 0x000fda0007f1e0ff */
[----:B------:R-:W-:Y:S05]  /*17510*/  WARPSYNC.COLLECTIVE R15, `(.L_x_1168) ;  /* 0x000000000f087348 */ /* 0x000fea0003c00000 */
[----:B------:R0:W1:Y:S02]  /*17520*/  SHFL.IDX P6, R14, R13, R12, R11 ;  /* 0x0000000c0d0e7389 */ /* 0x00006400000c000b */
[----:B01----:R-:W-:Y:S01]  /*17530*/  ENDCOLLECTIVE ;  /* 0x000000000000791b */ /* 0x003fe20003800000 */
.L_x_1168:
        /* <DEDUP_REMOVED lines=12> */
.L_x_1169:
        /* <DEDUP_REMOVED lines=12> */
.L_x_1170:
        /* <DEDUP_REMOVED lines=12> */
.L_x_1171:
[----:B------:R-:W-:Y:S01]  /*17780*/  @!PT LDS RZ, [RZ] ;  /* 0x00000000fffff984 */ /* 0x000fe20000000800 */
[----:B------:R-:W-:Y:S01]  /*17790*/  @!PT LDS RZ, [RZ] ;  /* 0x00000000fffff984 */ /* 0x000fe20000000800 */
[----:B------:R-:W-:Y:S01]  /*177a0*/  @!PT LDS RZ, [RZ] ;  /* 0x00000000fffff984 */ /* 0x000fe20000000800 */
[----:B------:R-:W-:Y:S01]  /*177b0*/  LDGSTS.E.BYPASS.LTC128B.128 [R7+0x3c00], desc[UR36][R2.64+0x80], !P0 ;  /* 0x03c0008002077fae */ /* 0x000fe2000c101d64 */
[----:B------:R-:W-:Y:S01]  /*177c0*/  ISETP.LT.OR P0, PT, R0, 0x11, P1 ;  /* 0x000000110000780c */ /* 0x000fe20000f01670 */
[----:B------:R-:W-:Y:S02]  /*177d0*/  IMAD.MOV.U32 R13, RZ, RZ, R18 ;  /* 0x000000ffff0d7224 */ /* 0x000fe400078e0012 */
[----:B------:R-:W-:-:S10]  /*177e0*/  IMAD.MOV.U32 R12, RZ, RZ, 0x3 ;  /* 0x00000003ff0c7424 */ /* 0x000fd400078e00ff */
[----:B------:R0:W-:Y:S02]  /*177f0*/  LDGSTS.E.BYPASS.LTC128B.128 [R7+0x6c00], desc[UR36][R2.64+0x100], !P0 ;  /* 0x06c0010002077fae */ /* 0x0001e4000c101d64 */
[----:B0-----:R-:W-:-:S13]  /*17800*/  IADD3 R2, P0, R14, R9, RZ ;  /* 0x000000090e027210 */ /* 0x001fda0007f1e0ff */
[----:B------:R-:W-:Y:S05]  /*17810*/  WARPSYNC.COLLECTIVE R15, `(.L_x_1172) ;  /* 0x000000000f087348 */ /* 0x000fea0003c00000 */
[----:B------:R0:W1:Y:S02]  /*17820*/  SHFL.IDX P6, R14, R13, R12, R11 ;  /* 0x0000000c0d0e7389 */ /* 0x00006400000c000b */
[----:B01----:R-:W-:Y:S01]  /*17830*/  ENDCOLLECTIVE ;  /* 0x000000000000791b */ /* 0x003fe20003800000 */
.L_x_1172:
        /* <DEDUP_REMOVED lines=12> */
.L_x_1173:
        /* <DEDUP_REMOVED lines=12> */
.L_x_1174:
        /* <DEDUP_REMOVED lines=12> */
.L_x_1175:
        /* <DEDUP_REMOVED lines=12> */
.L_x_1176:
        /* <DEDUP_REMOVED lines=12> */
.L_x_1177:
[----:B------:R-:W-:Y:S01]  /*17c00*/  @!PT LDS RZ, [RZ] ;  /* 0x00000000fffff984 */ /* 0x000fe20000000800 */
[----:B------:R-:W-:Y:S01]  /*17c10*/  @!PT LDS RZ, [RZ] ;  /* 0x00000000fffff984 */ /* 0x000fe20000000800 */
[----:B------:R-:W-:Y:S01]  /*17c20*/  @!PT LDS RZ, [RZ] ;  /* 0x00000000fffff984 */ /* 0x000fe20000000800 */
[----:B------:R2:W-:Y:S01]  /*17c30*/  LDGSTS.E.BYPASS.LTC128B.128 [R7+0x5400], desc[UR36][R2.64+0x80], !P0 ;  /* 0x0540008002077fae */ /* 0x0005e2000c101d64 */
[----:B------:R-:W-:-:S13]  /*17c40*/  ISETP.LT.OR P0, PT, R0, 0x41, P1 ;  /* 0x000000410000780c */ /* 0x000fda0000f01670 */
[----:B------:R2:W-:Y:S01]  /*17c50*/  LDGSTS.E.BYPASS.LTC128B.128 [R7+0x8400], desc[UR36][R2.64+0x100], !P0 ;  /* 0x0840010002077fae */ /* 0x0005e2000c101d64 */
[----:B------:R-:W-:Y:S05]  /*17c60*/  BRA `(.L_x_1178) ;  /* 0xffffffc800f07947 */ /* 0x000fea000383ffff */
.L_x_1099:
[----:B0-----:R0:W1:Y:S02]  /*17c70*/  SYNCS.PHASECHK.TRANS64.TRYWAIT P0, [R0+URZ+0x30860], R3 ;  /* 0x03086003000075a7 */ /* 0x001064000800017f */
[----:B-1----:R-:W-:Y:S05]  /*17c80*/  @!P0 NANOSLEEP.SYNCS 0x989680 ;  /* 0x009896800000895d */ /* 0x002fea0003900000 */
[----:B------:R-:W1:Y:S02]  /*17c90*/  @!P0 SYNCS.PHASECHK.TRANS64 P0, [R0+URZ+0x30860], R3 ;  /* 0x03086003000085a7 */ /* 0x000e64000800007f */
[----:B-1----:R-:W-:Y:S05]  /*17ca0*/  @!P0 BRA `(.L_x_1099) ;  /* 0xfffffffc00f08947 */ /* 0x002fea000383ffff */
[----:B------:R-:W-:Y:S05]  /*17cb0*/  BRA `(.L_x_1179) ;  /* 0xffffffcc00ec7947 */ /* 0x000fea000383ffff */
.L_x_1100:
        /* <DEDUP_REMOVED lines=8> */
.L_x_1181:
[----:B------:R-:W-:Y:S05]  /*17d40*/  BSYNC B0 ;  /* 0x0000000000007941 */ /* 0x000fea0003800000 */
.L_x_1180:
[----:B------:R-:W-:Y:S01]  /*17d50*/  IMAD.MOV.U32 R13, RZ, RZ, R17 ;  /* 0x000000ffff0d7224 */ /* 0x000fe200078e0011 */
[----:B------:R-:W-:Y:S01]  /*17d60*/  LEA R4, R4, UR48, 0x1 ;  /* 0x0000003004047c11 */ /* 0x000fe2000f8e08ff */
[----:B------:R-:W-:Y:S02]  /*17d70*/  IMAD.MOV.U32 R12, RZ, RZ, RZ ;  /* 0x000000ffff0c7224 */ /* 0x000fe400078e00ff */
[----:B------:R-:W-:Y:S02]  /*17d80*/  IMAD.MOV.U32 R11, RZ, RZ, 0x181f ;  /* 0x0000181fff0b7424 */ /* 0x000fe400078e00ff */
[----:B------:R-:W-:Y:S02]  /*17d90*/  IMAD.MOV.U32 R15, RZ, RZ, -0x1 ;  /* 0xffffffffff0f7424 */ /* 0x000fe400078e00ff */
[----:B------:R-:W-:-:S07]  /*17da0*/  IMAD.MOV.U32 R3, RZ, RZ, R14 ;  /* 0x000000ffff037224 */ /* 0x000fce00078e000e */
[----:B------:R-:W-:Y:S05]  /*17db0*/  WARPSYNC.COLLECTIVE R15, `(.L_x_1182) ;  /* 0x000000000f087348 */ /* 0x000fea0003c00000 */
[----:B------:R0:W1:Y:S02]  /*17dc0*/  SHFL.IDX P6, R14, R13, R12, R11 ;  /* 0x0000000c0d0e7389 */ /* 0x00006400000c000b */
[----:B01----:R-:W-:Y:S01]  /*17dd0*/  ENDCOLLECTIVE ;  /* 0x000000000000791b */ /* 0x003fe20003800000 */
.L_x_1182:
[----:B------:R-:W-:Y:S02]  /*17de0*/  ULDC UR4, c[0x0][0x2f4] ;  /* 0x0000bd0000047ab9 */ /* 0x000fe40000000800 */
[----:B------:R-:W-:Y:S02]  /*17df0*/  ISETP.GE.AND P1, PT, R34, UR4, PT ;  /* 0x0000000422007c0c */ /* 0x000fe4000bf26270 */
[----:B------:R-:W-:Y:S02]  /*17e00*/  ISETP.GE.AND P0, PT, R33, UR4, PT ;  /* 0x0000000421007c0c */ /* 0x000fe4000bf06270 */
[----:B------:R-:W-:Y:S02]  /*17e10*/  ISETP.GE.AND P2, PT, R23, UR4, PT ;  /* 0x0000000417007c0c */ /* 0x000fe4000bf46270 */
[C---:B------:R-:W-:Y:S02]  /*17e20*/  ISETP.LT.OR P4, PT, R5.reuse, 0x1, P1 ;  /* 0x000000010500780c */ /* 0x040fe40000f81670 */
[----:B------:R-:W-:-:S02]  /*17e30*/  ISETP.LT.OR P3, PT, R5, 0x1, P2 ;  /* 0x000000010500780c */ /* 0x000fc40001761670 */
[----:B------:R-:W-:Y:S01]  /*17e40*/  ISETP.LT.OR P5, PT, R5, 0x1, P0 ;  /* 0x000000010500780c */ /* 0x000fe200007a1670 */
[----:B------:R-:W-:Y:S02]  /*17e50*/  IMAD.MOV.U32 R13, RZ, RZ, R18 ;  /* 0x000000ffff0d7224 */ /* 0x000fe400078e0012 */
[----:B------:R-:W-:Y:S02]  /*17e60*/  IMAD.MOV.U32 R12, RZ, RZ, 0x1 ;  /* 0x00000001ff0c7424 */ /* 0x000fe400078e00ff */
[----:B------:R-:W-:-:S08]  /*17e70*/  IMAD.MOV.U32 R2, RZ, RZ, R14 ;  /* 0x000000ffff027224 */ /* 0x000fd000078e000e */
[----:B------:R-:W-:Y:S05]  /*17e80*/  WARPSYNC.COLLECTIVE R15, `(.L_x_1183) ;  /* 0x000000000f087348 */ /* 0x000fea0003c00000 */
[----:B------:R0:W1:Y:S02]  /*17e90*/  SHFL.IDX P6, R14, R13, R12, R11 ;  /* 0x0000000c0d0e7389 */ /* 0x00006400000c000b */
[----:B01----:R-:W-:Y:S01]  /*17ea0*/  ENDCOLLECTIVE ;  /* 0x000000000000791b */ /* 0x003fe20003800000 */
.L_x_1183:
        /* <DEDUP_REMOVED lines=10> */
[----:B------:R-:W-:Y:S01]  /*17f50*/  ISETP.LT.OR P5, PT, R5, 0x11, P0 ;  /* 0x000000110500780c */ /* 0x000fe200007a1670 */
[----:B------:R-:W-:-:S12]  /*17f60*/  IMAD.MOV.U32 R6, RZ, RZ, R14 ;  /* 0x000000ffff067224 */ /* 0x000fd800078e000e */
[----:B0-----:R-:W-:Y:S05]  /*17f70*/  WARPSYNC.COLLECTIVE R15, `(.L_x_1184) ;  /* 0x000000000f087348 */ /* 0x001fea0003c00000 */
[----:B------:R1:W2:Y:S02]  /*17f80*/  SHFL.IDX P6, R14, R13, R12, R11 ;  /* 0x0000000c0d0e7389 */ /* 0x0002a400000c000b */
[----:B012---:R-:W-:Y:S01]  /*17f90*/  ENDCOLLECTIVE ;  /* 0x000000000000791b */ /* 0x007fe20003800000 */
.L_x_1184:
[----:B------:R-:W-:Y:S02]  /*17fa0*/  IMAD.MOV.U32 R3, RZ, RZ, R6 ;  /* 0x000000ffff037224 */ /* 0x000fe400078e0006 */
[----:B------:R-:W-:Y:S02]  /*17fb0*/  IMAD.MOV.U32 R13, RZ, RZ, R18 ;  /* 0x000000ffff0d7224 */ /* 0x000fe400078e0012 */
[----:B------:R-:W-:Y:S01]  /*17fc0*/  IMAD.MOV.U32 R12, RZ, RZ, 0x2 ;  /* 0x00000002ff0c7424 */ /* 0x000fe200078e00ff */
[----:B------:R-:W-:-:S07]  /*17fd0*/  MOV R2, R14 ;  /* 0x0000000e00027202 */ /* 0x000fce0000000f00 */
[----:B------:R-:W-:Y:S05]  /*17fe0*/  WARPSYNC.COLLECTIVE R15, `(.L_x_1185) ;  /* 0x000000000f087348 */ /* 0x000fea0003c00000 */
[----:B------:R0:W1:Y:S02]  /*17ff0*/  SHFL.IDX P6, R14, R13, R12, R11 ;  /* 0x0000000c0d0e7389 */ /* 0x00006400000c000b */
[----:B01----:R-:W-:Y:S01]  /*18000*/  ENDCOLLECTIVE ;  /* 0x000000000000791b */ /* 0x003fe20003800000 */
.L_x_1185:
        /* <DEDUP_REMOVED lines=15> */
.L_x_1186:
[----:B------:R-:W-:Y:S02]  /*18100*/  IMAD.MOV.U32 R3, RZ, RZ, R7 ;  /* 0x000000ffff037224 */ /* 0x000fe400078e0007 */
[----:B------:R-:W-:Y:S02]  /*18110*/  IMAD.MOV.U32 R13, RZ, RZ, R18 ;  /* 0x000000ffff0d7224 */ /* 0x000fe400078e0012 */
[----:B------:R-:W-:Y:S02]  /*18120*/  IMAD.MOV.U32 R12, RZ, RZ, 0x3 ;  /* 0x00000003ff0c7424 */ /* 0x000fe400078e00ff */
[----:B------:R-:W-:-:S07]  /*18130*/  IMAD.MOV.U32 R8, RZ, RZ, R14 ;  /* 0x000000ffff087224 */ /* 0x000fce00078e000e */
[----:B------:R-:W-:Y:S05]  /*18140*/  WARPSYNC.COLLECTIVE R15, `(.L_x_1187) ;  /* 0x000000000f087348 */ /* 0x000fea0003c00000 */
[----:B------:R0:W1:Y:S02]  /*18150*/  SHFL.IDX P6, R14, R13, R12, R11 ;  /* 0x0000000c0d0e7389 */ /* 0x00006400000c000b */
[----:B01----:R-:W-:Y:S01]  /*18160*/  ENDCOLLECTIVE ;  /* 0x000000000000791b */ /* 0x003fe20003800000 */
.L_x_1187:
[----:B------:R-:W-:-:S04]  /*18170*/  IMAD.MOV.U32 R2, RZ, RZ, R8 ;  /* 0x000000ffff027224 */ /* 0x000fc800078e0008 */
[----:B------:R-:W-:-:S05]  /*18180*/  IMAD.WIDE.U32 R2, R23, 0x2, R2 ;  /* 0x0000000217027825 */ /* 0x000fca00078e0002 */
[----:B------:R-:W-:Y:S01]  /*18190*/  @!PT LDS RZ, [RZ] ;  /* 0x00000000fffff984 */ /* 0x000fe20000000800 */
[----:B------:R-:W-:Y:S01]  /*181a0*/  @!PT LDS RZ, [RZ] ;  /* 0x00000000fffff984 */ /* 0x000fe20000000800 */
[----:B------:R-:W-:Y:S01]  /*181b0*/  @!PT LDS RZ, [RZ] ;  /* 0x00000000fffff984 */ /* 0x000fe20000000800 */
[----:B------:R0:W-:Y:S01]  /*181c0*/  LDGSTS.E.BYPASS.LTC128B.128 [R4+0x1400], desc[UR36][R2.64], !P3 ;  /* 0x0140000002047fae */ /* 0x0001e2000d901d64 */
[C---:B------:R-:W-:Y:S01]  /*181d0*/  ISETP.LT.OR P3, PT, R5.reuse, 0x31, P2 ;  /* 0x000000310500780c */ /* 0x040fe20001761670 */
[----:B------:R-:W-:Y:S02]  /*181e0*/  IMAD.MOV.U32 R13, RZ, RZ, R17 ;  /* 0x000000ffff0d7224 */ /* 0x000fe400078e0011 */
        /* <DEDUP_REMOVED lines=8> */
.L_x_1188:
[----:B------:R-:W-:Y:S02]  /*18270*/  IMAD.MOV.U32 R3, RZ, RZ, R6 ;  /* 0x000000ffff037224 */ /* 0x000fe400078e0006 */
[----:B------:R-:W-:Y:S02]  /*18280*/  IMAD.MOV.U32 R6, RZ, RZ, RZ ;  /* 0x000000ffff067224 */ /* 0x000fe400078e00ff */
[----:B------:R-:W-:Y:S02]  /*18290*/  IMAD.MOV.U32 R13, RZ, RZ, R18 ;  /* 0x000000ffff0d7224 */ /* 0x000fe400078e0012 */
[----:B------:R-:W-:Y:S02]  /*182a0*/  IMAD.MOV.U32 R12, RZ, RZ, 0x4 ;  /* 0x00000004ff0c7424 */ /* 0x000fe400078e00ff */
[----:B------:R-:W-:-:S07]  /*182b0*/  IMAD.MOV.U32 R2, RZ, RZ, R14 ;  /* 0x000000ffff027224 */ /* 0x000fce00078e000e */
[----:B------:R-:W-:Y:S05]  /*182c0*/  WARPSYNC.COLLECTIVE R15, `(.L_x_1189) ;  /* 0x000000000f087348 */ /* 0x000fea0003c00000 */
[----:B------:R0:W1:Y:S02]  /*182d0*/  SHFL.IDX P6, R14, R13, R12, R11 ;  /* 0x0000000c0d0e7389 */ /* 0x00006400000c000b */
[----:B01----:R-:W-:Y:S01]  /*182e0*/  ENDCOLLECTIVE ;  /* 0x000000000000791b */ /* 0x003fe20003800000 */
.L_x_1189:
        /* <DEDUP_REMOVED lines=15> */
.L_x_1190:
[----:B------:R-:W-:Y:S01]  /*183e0*/  IMAD.MOV.U32 R3, RZ, RZ, R7 ;  /* 0x000000ffff037224 */ /* 0x000fe200078e0007 */
[----:B------:R-:W-:Y:S01]  /*183f0*/  MOV R13, R18 ;  /* 0x00000012000d7202 */ /* 0x000fe20000000f00 */
[----:B------:R-:W-:Y:S02]  /*18400*/  IMAD.MOV.U32 R12, RZ, RZ, 0x5 ;  /* 0x00000005ff0c7424 */ /* 0x000fe400078e00ff */
[----:B------:R-:W-:-:S07]  /*18410*/  IMAD.MOV.U32 R8, RZ, RZ, R14 ;  /* 0x000000ffff087224 */ /* 0x000fce00078e000e */
[----:B------:R-:W-:Y:S05]  /*18420*/  WARPSYNC.COLLECTIVE R15, `(.L_x_1191) ;  /* 0x000000000f087348 */ /* 0x000fea0003c00000 */
[----:B------:R0:W1:Y:S02]  /*18430*/  SHFL.IDX P6, R14, R13, R12, R11 ;  /* 0x0000000c0d0e7389 */ /* 0x00006400000c000b */
[----:B01----:R-:W-:Y:S01]  /*18440*/  ENDCOLLECTIVE ;  /* 0x000000000000791b */ /* 0x003fe20003800000 */
.L_x_1191:
[----:B------:R-:W-:-:S04]  /*18450*/  IMAD.MOV.U32 R2, RZ, RZ, R8 ;  /* 0x000000ffff027224 */ /* 0x000fc800078e0008 */
[----:B------:R-:W-:-:S05]  /*18460*/  IMAD.WIDE.U32 R2, R23, 0x2, R2 ;  /* 0x0000000217027825 */ /* 0x000fca00078e0002 */
        /* <DEDUP_REMOVED lines=11> */
.L_x_1192:
[----:B------:R-:W-:Y:S05]  /*18520*/  BRA `(.L_x_1193) ;  /* 0xffffffc800d07947 */ /* 0x000fea000383ffff */
.L_x_1103:
[----:B0-----:R0:W1:Y:S02]  /*18530*/  SYNCS.PHASECHK.TRANS64.TRYWAIT P0, [R7+URZ+0x30820], R6 ;  /* 0x03082006070075a7 */ /* 0x001064000800017f */
[----:B-1----:R-:W-:Y:S05]  /*18540*/  @!P0 NANOSLEEP.SYNCS 0x989680 ;  /* 0x009896800000895d */ /* 0x002fea0003900000 */
[----:B------:R-:W1:Y:S02]  /*18550*/  @!P0 SYNCS.PHASECHK.TRANS64 P0, [R7+URZ+0x30820], R6 ;  /* 0x03082006070085a7 */ /* 0x000e64000800007f */
[----:B-1----:R-:W-:Y:S05]  /*18560*/  @!P0 BRA `(.L_x_1103) ;  /* 0xfffffffc00f08947 */ /* 0x002fea000383ffff */
[----:B------:R-:W-:Y:S05]  /*18570*/  BRA `(.L_x_1194) ;  /* 0xffffffcc004c7947 */ /* 0x000fea000383ffff */
.L_x_1104:
        /* <DEDUP_REMOVED lines=8> */
[----:B0----5:R-:W-:Y:S05]  /*18600*/  WARPSYNC.COLLECTIVE R15, `(.L_x_1196) ;  /* 0x000000000f087348 */ /* 0x021fea0003c00000 */
[----:B------:R1:W2:Y:S02]  /*18610*/  SHFL.IDX P6, R14, R13, R12, R11 ;  /* 0x0000000c0d0e7389 */ /* 0x0002a400000c000b */
[----:B012--5:R-:W-:Y:S01]  /*18620*/  ENDCOLLECTIVE ;  /* 0x000000000000791b */ /* 0x027fe20003800000 */
.L_x_1196:
[----:B------:R-:W-:Y:S05]  /*18630*/  BSYNC B0 ;  /* 0x0000000000007941 */ /* 0x000fea0003800000 */
.L_x_1195:
[----:B------:R-:W-:Y:S05]  /*18640*/  BRA `(.L_x_1197) ;  /* 0xffffffcc00307947 */ /* 0x000fea000383ffff */
.L_x_1105:
[----:B------:R-:W-:Y:S01]  /*18650*/  BSSY B0, `(.L_x_1198) ;  /* 0x0000006000007945 */ /* 0x000fe20003800000 */
[----:B------:R-:W-:-:S07]  /*18660*/  IMAD.MOV.U32 R15, RZ, RZ, -0x1 ;  /* 0xffffffffff0f7424 */ /* 0x000fce00078e00ff */
[----:B01---5:R-:W-:Y:S05]  /*18670*/  WARPSYNC.COLLECTIVE R15, `(.L_x_1199) ;  /* 0x000000000f0c7348 */ /* 0x023fea0003c00000 */
[----:B------:R-:W-:Y:S02]  /*18680*/  ELECT P6, UR62, PT ;  /* 0x00000000003e782f */ /* 0x000fe400038c0000 */
[----:B------:R-:W-:Y:S01]  /*18690*/  MOV R14, UR62 ;  /* 0x0000003e000e7c02 */ /* 0x000fe20008000f00 */
[----:B01---5:R-:W-:Y:S10]  /*186a0*/  ENDCOLLECTIVE ;  /* 0x000000000000791b */ /* 0x023ff40003800000 */
.L_x_1199:
[----:B------:R-:W-:Y:S05]  /*186b0*/  BSYNC B0 ;  /* 0x0000000000007941 */ /* 0x000fea0003800000 */
.L_x_1198:
[----:B------:R-:W-:Y:S05]  /*186c0*/  BRA `(.L_x_1200) ;  /* 0xffffffcc00247947 */ /* 0x000fea000383ffff */
.L_x_1107:
[----:B-1----:R1:W2:Y:S02]  /*186d0*/  SYNCS.PHASECHK.TRANS64.TRYWAIT P1, [R5+URZ+0x30840], R2 ;  /* 0x03084002050075a7 */ /* 0x0022a4000802017f */
[----:B--2---:R-:W-:Y:S05]  /*186e0*/  @!P1 NANOSLEEP.SYNCS 0x989680 ;  /* 0x009896800000995d */ /* 0x004fea0003900000 */
[----:B------:R-:W2:Y:S02]  /*186f0*/  @!P1 SYNCS.PHASECHK.TRANS64 P1, [R5+URZ+0x30840], R2 ;  /* 0x03084002050095a7 */ /* 0x000ea4000802007f */
[----:B--2---:R-:W-:Y:S05]  /*18700*/  @!P1 BRA `(.L_x_1107) ;  /* 0xfffffffc00f09947 */ /* 0x004fea000383ffff */
[----:B------:R-:W-:Y:S05]  /*18710*/  BRA `(.L_x_1201) ;  /* 0xffffffcc004c7947 */ /* 0x000fea000383ffff */
.L_x_1109:
[----:B0-----:R0:W2:Y:S02]  /*18720*/  SYNCS.PHASECHK.TRANS64.TRYWAIT P1, [R7+URZ+0x30840], R0 ;  /* 0x03084000070075a7 */ /* 0x0010a4000802017f */
[----:B--2---:R-:W-:Y:S05]  /*18730*/  @!P1 NANOSLEEP.SYNCS 0x989680 ;  /* 0x009896800000995d */ /* 0x004fea0003900000 */
[----:B------:R-:W2:Y:S02]  /*18740*/  @!P1 SYNCS.PHASECHK.TRANS64 P1, [R7+URZ+0x30840], R0 ;  /* 0x03084000070095a7 */ /* 0x000ea4000802007f */
[----:B--2---:R-:W-:Y:S05]  /*18750*/  @!P1 BRA `(.L_x_1109) ;  /* 0xfffffffc00f09947 */ /* 0x004fea000383ffff */
[----:B------:R-:W-:Y:S05]  /*18760*/  BRA `(.L_x_1202) ;  /* 0xffffffcc00587947 */ /* 0x000fea000383ffff */
.L_x_1111:
[----:B--2---:R2:W3:Y:S02]  /*18770*/  SYNCS.PHASECHK.TRANS64.TRYWAIT P1, [R5+URZ+0x30860], R2 ;  /* 0x03086002050075a7 */ /* 0x0044e4000802017f */
[----:B---3--:R-:W-:Y:S05]  /*18780*/  @!P1 NANOSLEEP.SYNCS 0x989680 ;  /* 0x009896800000995d */ /* 0x008fea0003900000 */
[----:B------:R-:W3:Y:S02]  /*18790*/  @!P1 SYNCS.PHASECHK.TRANS64 P1, [R5+URZ+0x30860], R2 ;  /* 0x03086002050095a7 */ /* 0x000ee4000802007f */
[----:B---3--:R-:W-:Y:S05]  /*187a0*/  @!P1 BRA `(.L_x_1111) ;  /* 0xfffffffc00f09947 */ /* 0x008fea000383ffff */
[----:B------:R-:W-:Y:S05]  /*187b0*/  BRA `(.L_x_1203) ;  /* 0xffffffcc00547947 */ /* 0x000fea000383ffff */
.L_x_1204:
        /* <DEDUP_REMOVED lines=12> */
.L_x_3199:


//--------------------- .text._ZN7cutlass13device_kernelIN5flash11enable_sm90INS1_16FlashAttnFwdSm90INS1_25CollectiveMainloopFwdSm90ILi2EN4cute5tupleIJNS5_1CILi1EEES8_S8_EEENS6_IJNS7_ILi128EEENS7_ILi96EEENS7_ILi192EEEEEELi192ENS_10bfloat16_tEfNS_4arch4Sm90ELb0ELb1ELb1ELb1ELb1ELb0ELb0ELb1ELb1ELb1ELb1ELb0EEENS1_21CollectiveEpilogueFwdINS6_IJSA_SC_SB_EEES9_SE_SG_Li256ELb1ELb1ELb1ELb0EEENS1_36VarlenDynamicPersistentTileSchedulerILi128ELi96ELi256ELi128ELb1ELb1ELb1ELb1ELb0ELb1EEEEEEEEEvNT_6ParamsE --------------------------
	.section	.text._ZN7cutlass13device_kernelIN5flash11enable_sm90INS1_16FlashAttnFwdSm90INS1_25CollectiveMainloopFwdSm90ILi2EN4cute5tupleIJNS5_1CILi1EEES8_S8_EEENS6_IJNS7_ILi128EEENS7_ILi96EEENS7_ILi192EEEEEELi192ENS_10bfloat16_tEfNS_4arch4Sm90ELb0ELb1ELb1ELb1ELb1ELb0ELb0ELb1ELb1ELb1ELb1ELb0EEENS1_21CollectiveEpilogueFwdINS6_IJSA_SC_SB_EEES9_SE_SG_Li256ELb1ELb1ELb1ELb0EEENS1_36VarlenDynamicPersistentTileSchedulerILi128ELi96ELi256ELi128ELb1ELb1ELb1ELb1ELb0ELb1EEEEEEEEEvNT_6ParamsE,"ax",@progbits
	.align	128
.text._ZN7cutlass13device_kernelIN5flash11enable_sm90INS1_16FlashAttnFwdSm90INS1_25CollectiveMainloopFwdSm90ILi2EN4cute5tupleIJNS5_1CILi1EEES8_S8_EEENS6_IJNS7_ILi128EEENS7_ILi96EEENS7_ILi192EEEEEELi192ENS_10bfloat16_tEfNS_4arch4Sm90ELb0ELb1ELb1ELb1ELb1ELb0ELb0ELb1ELb1ELb1ELb1ELb0EEENS1_21CollectiveEpilogueFwdINS6_IJSA_SC_SB_EEES9_SE_SG_Li256ELb1ELb1ELb1ELb0EEENS1_36VarlenDynamicPersistentTileSchedulerILi128ELi96ELi256ELi128ELb1ELb1ELb1ELb1ELb0ELb1EEEEEEEEEvNT_6ParamsE:
        .type           _ZN7cutlass13device_kernelIN5flash11enable_sm90INS1_16FlashAttnFwdSm90INS1_25CollectiveMainloopFwdSm90ILi2EN4cute5tupleIJNS5_1CILi1EEES8_S8_EEENS6_IJNS7_ILi128EEENS7_ILi96EEENS7_ILi192EEEEEELi192ENS_10bfloat16_tEfNS_4arch4Sm90ELb0ELb1ELb1ELb1ELb1ELb0ELb0ELb1ELb1ELb1ELb1ELb0EEENS1_21CollectiveEpilogueFwdINS6_IJSA_SC_SB_EEES9_SE_SG_Li256ELb1ELb1ELb1ELb0EEENS1_36VarlenDynamicPersistentTileSchedulerILi128ELi96ELi256ELi128ELb1ELb1ELb1ELb1ELb0ELb1EEEEEEEEEvNT_6ParamsE,@function
        .size           _ZN7cutlass13device_kernelIN5flash11enable_sm90INS1_16FlashAttnFwdSm90INS1_25CollectiveMainloopFwdSm90ILi2EN4cute5tupleIJNS5_1CILi1EEES8_S8_EEENS6_IJNS7_ILi128EEENS7_ILi96EEENS7_ILi192EEEEEELi192ENS_10bfloat16_tEfNS_4arch4Sm90ELb0ELb1ELb1ELb1ELb1ELb0ELb0ELb1ELb1ELb1ELb1ELb0EEENS1_21CollectiveEpilogueFwdINS6_IJSA_SC_SB_EEES9_SE_SG_Li256ELb1ELb1ELb1ELb0EEENS1_36VarlenDynamicPersistentTileSchedulerILi128ELi96ELi256ELi128ELb1ELb1ELb1ELb1ELb0ELb1EEEEEEEEEvNT_6ParamsE,(.L_x_3200 - _ZN7cutlass13device_kernelIN5flash11enable_sm90INS1_16FlashAttnFwdSm90INS1_25CollectiveMainloopFwdSm90ILi2EN4cute5tupleIJNS5_1CILi1EEES8_S8_EEENS6_IJNS7_ILi128EEENS7_ILi96EEENS7_ILi192EEEEEELi192ENS_10bfloat16_tEfNS_4arch4Sm90ELb0ELb1ELb1ELb1ELb1ELb0ELb0ELb1ELb1ELb1ELb1ELb0EEENS1_21CollectiveEpilogueFwdINS6_IJSA_SC_SB_EEES9_SE_SG_Li256ELb1ELb1ELb1ELb0EEENS1_36VarlenDynamicPersistentTileSchedulerILi128ELi96ELi256ELi128ELb1ELb1ELb1ELb1ELb0ELb1EEEEEEEEEvNT_6ParamsE)
        .other          _ZN7cutlass13device_kernelIN5flash11enable_sm90INS1_16FlashAttnFwdSm90INS1_25CollectiveMainloopFwdSm90ILi2EN4cute5tupleIJNS5_1CILi1EEES8_S8_EEENS6_IJNS7_ILi128EEENS7_ILi96EEENS7_ILi192EEEEEELi192ENS_10bfloat16_tEfNS_4arch4Sm90ELb0ELb1ELb1ELb1ELb1ELb0ELb0ELb1ELb1ELb1ELb1ELb0EEENS1_21CollectiveEpilogueFwdINS6_IJSA_SC_SB_EEES9_SE_SG_Li256ELb1ELb1ELb1ELb0EEENS1_36VarlenDynamicPersistentTileSchedulerILi128ELi96ELi256ELi128ELb1ELb1ELb1ELb1ELb0ELb1EEEEEEEEEvNT_6ParamsE,@"STO_CUDA_ENTRY STV_DEFAULT"
_ZN7cutlass13device_kernelIN5flash11enable_sm90INS1_16FlashAttnFwdSm90INS1_25CollectiveMainloopFwdSm90ILi2EN4cute5tupleIJNS5_1CILi1EEES8_S8_EEENS6_IJNS7_ILi128EEENS7_ILi96EEENS7_ILi192EEEEEELi192ENS_10bfloat16_tEfNS_4arch4Sm90ELb0ELb1ELb1ELb1ELb1ELb0ELb0ELb1ELb1ELb1ELb1ELb0EEENS1_21CollectiveEpilogueFwdINS6_IJSA_SC_SB_EEES9_SE_SG_Li256ELb1ELb1ELb1ELb0EEENS1_36VarlenDynamicPersistentTileSchedulerILi128ELi96ELi256ELi128ELb1ELb1ELb1ELb1ELb0ELb1EEEEEEEEEvNT_6ParamsE:
        /* <DEDUP_REMOVED lines=45> */
.L_x_1205:
        /* <DEDUP_REMOVED lines=22> */
.L_x_1206:
        /* <DEDUP_REMOVED lines=18> */
.L_x_1207:
        /* <DEDUP_REMOVED lines=22> */
.L_x_1208:
        /* <DEDUP_REMOVED lines=23> */
.L_x_1209:
        /* <DEDUP_REMOVED lines=10> */
.L_x_1211:
        /* <DEDUP_REMOVED lines=34> */
[----:B------:R-:W-:Y:S02]  /*0ae0*/  IMAD.IADD R3, R6, 0x1, -R3 ;  /* 0x0000000106037824 */ /* 0x000fe400078e0a03 */
[----:B------:R-:W-:Y:S02]  /*0af0*/  IMAD.IADD R11, R12, 0x1, -R11 ;  /* 0x000000010c0b7824 */ /* 0x000fe400078e0a0b */
[----:B------:R-:W-:-:S03]  /*0b00*/  IMAD R3, R3, 0x8, R4 ;  /* 0x0000000803037824 */ /* 0x000fc600078e0204 */
[----:B------:R-:W-:Y:S02]  /*0b10*/  LEA.HI R5, R11, R11, RZ, 0x1 ;  /* 0x0000000b0b057211 */ /* 0x000fe400078f08ff */
[----:B------:R0:W-:Y:S02]  /*0b20*/  STL [R1+0x10], R3 ;  /* 0x0000100301007387 */ /* 0x0001e40000100800 */
        /* <DEDUP_REMOVED lines=27> */
[----:B------:R-:W-:Y:S02]  /*0ce0*/  VIADD R218, R19, 0x8 ;  /* 0x0000000813da7836 */ /* 0x000fe40000000000 */
[----:B------:R-:W-:Y:S02]  /*0cf0*/  IMAD R7, R7, 0x10, R10 ;  /* 0x0000001007077824 */ /* 0x000fe400078e020a */
[----:B------:R-:W-:Y:S02]  /*0d00*/  VIADD R217, R19, 0x80 ;  /* 0x0000008013d97836 */ /* 0x000fe40000000000 */
[----:B------:R-:W-:-:S02]  /*0d10*/  IMAD R5, R2, 0x40, R7 ;  /* 0x0000004002057824 */ /* 0x000fc400078e0207 */
[----:B------:R-:W-:Y:S01]  /*0d20*/  IMAD.U32 R2, RZ, RZ, UR4 ;  /* 0x00000004ff027e24 */ /* 0x000fe2000f8e00ff */
[----:B------:R-:W-:Y:S01]  /*0d30*/  UMOV UR4, URZ ;  /* 0x0000003f00047c82 */ /* 0x000fe20008000000 */
[C---:B------:R-:W-:Y:S01]  /*0d40*/  VIADD R216, R19.reuse, 0x88 ;  /* 0x0000008813d87836 */ /* 0x040fe20000000000 */
[----:B------:R-:W-:Y:S01]  /*0d50*/  STL [R1+0xc], R5 ;  /* 0x00000c0501007387 */ /* 0x000fe20000100800 */
        /* <DEDUP_REMOVED lines=13> */
[----:B0-----:R-:W-:Y:S01]  /*0e30*/  SHF.R.S32.HI R2, RZ, 0x1f, R218 ;  /* 0x0000001fff027819 */ /* 0x001fe200000114da */
[C---:B------:R-:W-:Y:S01]  /*0e40*/  VIADD R207, R19.reuse, 0x10 ;  /* 0x0000001013cf7836 */ /* 0x040fe20000000000 */
[----:B------:R-:W-:Y:S01]  /*0e50*/  SHF.R.S32.HI R225, RZ, 0x1f, R212 ;  /* 0x0000001fffe17819 */ /* 0x000fe200000114d4 */
[C---:B------:R-:W-:Y:S01]  /*0e60*/  VIADD R206, R19.reuse, 0x28 ;  /* 0x0000002813ce7836 */ /* 0x040fe20000000000 */
[----:B------:R-:W-:Y:S01]  /*0e70*/  SHF.R.S32.HI R224, RZ, 0x1f, R211 ;  /* 0x0000001fffe07819 */ /* 0x000fe200000114d3 */
[C---:B------:R-:W-:Y:S01]  /*0e80*/  VIADD R205, R19.reuse, 0x30 ;  /* 0x0000003013cd7836 */ /* 0x040fe20000000000 */
[----:B------:R-:W-:Y:S01]  /*0e90*/  SHF.R.S32.HI R223, RZ, 0x1f, R210 ;  /* 0x0000001fffdf7819 */ /* 0x000fe200000114d2 */
[----:B------:R-:W-:-:S02]  /*0ea0*/  VIADD R204, R19, 0x38 ;  /* 0x0000003813cc7836 */ /* 0x000fc40000000000 */
[C---:B------:R-:W-:Y:S02]  /*0eb0*/  VIADD R203, R19.reuse, 0x40 ;  /* 0x0000004013cb7836 */ /* 0x040fe40000000000 */
[C---:B------:R-:W-:Y:S02]  /*0ec0*/  VIADD R202, R19.reuse, 0x48 ;  /* 0x0000004813ca7836 */ /* 0x040fe40000000000 */
[C---:B------:R-:W-:Y:S02]  /*0ed0*/  VIADD R201, R19.reuse, 0x50 ;  /* 0x0000005013c97836 */ /* 0x040fe40000000000 */
[C---:B------:R-:W-:Y:S02]  /*0ee0*/  VIADD R200, R19.reuse, 0x58 ;  /* 0x0000005813c87836 */ /* 0x040fe40000000000 */
[C---:B------:R-:W-:Y:S02]  /*0ef0*/  VIADD R199, R19.reuse, 0x60 ;  /* 0x0000006013c77836 */ /* 0x040fe40000000000 */
[----:B------:R-:W-:-:S02]  /*0f00*/  VIADD R198, R19, 0x68 ;  /* 0x0000006813c67836 */ /* 0x000fc40000000000 */
[C---:B------:R-:W-:Y:S02]  /*0f10*/  VIADD R197, R19.reuse, 0x70 ;  /* 0x0000007013c57836 */ /* 0x040fe40000000000 */
[----:B------:R-:W-:Y:S02]  /*0f20*/  VIADD R196, R19, 0x78 ;  /* 0x0000007813c47836 */ /* 0x000fe40000000000 */
[----:B------:R-:W-:-:S07]  /*0f30*/  IMAD R192, R4, 0x8, R5 ;  /* 0x0000000804c07824 */ /* 0x000fce00078e0205 */
.L_x_1323:
[----:B------:R-:W-:Y:S01]  /*0f40*/  ULDC.64 UR8, c[0x0][0xa28] ;  /* 0x00028a0000087ab9 */ /* 0x000fe20000000a00 */
[----:B0-23--:R-:W0:Y:S01]  /*0f50*/  LDC.64 R8, c[0x0][0x418] ;  /* 0x00010600ff087b82 */ /* 0x00de220000000a00 */
[----:B------:R-:W-:Y:S01]  /*0f60*/  UISETP.NE.U32.AND UP0, UPT, UR8, URZ, UPT ;  /* 0x0000003f0800728c */ /* 0x000fe2000bf05070 */
[----:B----4-:R-:W-:-:S03]  /*0f70*/  IMAD.MOV.U32 R6, RZ, RZ, RZ ;  /* 0x000000ffff067224 */ /* 0x010fc600078e00ff */
[----:B------:R-:W-:-:S03]  /*0f80*/  UISETP.NE.AND.EX UP0, UPT, UR9, URZ, UPT, UP0 ;  /* 0x0000003f0900728c */ /* 0x000fc6000bf05300 */
[----:B------:R-:W-:Y:S01]  /*0f90*/  ULDC.64 UR8, c[0x0][0xa18] ;  /* 0x0002860000087ab9 */ /* 0x000fe20000000a00 */
[----:B-1----:R-:W1:Y:S01]  /*0fa0*/  LDC R0, c[0x0][0x424] ;  /* 0x00010900ff007b82 */ /* 0x002e620000000800 */
[----:B------:R-:W-:Y:S01]  /*0fb0*/  UISETP.NE.U32.AND UP1, UPT, UR8, URZ, UPT ;  /* 0x0000003f0800728c */ /* 0x000fe2000bf25070 */
[----:B------:R-:W-:-:S03]  /*0fc0*/  PLOP3.LUT P0, PT, PT, PT, UP0, 0x80, 0x0 ;  /* 0x000000000000781c */ /* 0x000fc60003f0f008 */
[----:B------:R-:W-:-:S03]  /*0fd0*/  UISETP.NE.AND.EX UP1, UPT, UR9, URZ, UPT, UP1 ;  /* 0x0000003f0900728c */ /* 0x000fc6000bf25310 */
[----:B------:R-:W-:Y:S01]  /*0fe0*/  @UP0 ULDC.64 UR8, c[0x0][0xa28] ;  /* 0x00028a0000080ab9 */ /* 0x000fe20000000a00 */
[----:B------:R-:W2:Y:S01]  /*0ff0*/  LDC R17, c[0x0][0x2f0] ;  /* 0x0000bc00ff117b82 */ /* 0x000ea20000000800 */
[----:B------:R-:W-:Y:S01]  /*1000*/  @UP0 UIMAD.WIDE UR8, UR7, 0x4, UR8 ;  /* 0x00000004070808a5 */ /* 0x000fe2000f8e0208 */
[----:B------:R-:W-:-:S05]  /*1010*/  PLOP3.LUT P2, PT, PT, PT, UP1, 0x80, 0x0 ;  /* 0x000000000000781c */ /* 0x000fca0003f4f018 */
[----:B------:R-:W-:Y:S01]  /*1020*/  @UP1 ULDC.64 UR10, c[0x0][0xa18] ;  /* 0x00028600000a1ab9 */ /* 0x000fe20000000a00 */
[----:B------:R-:W-:Y:S02]  /*1030*/  IMAD.U32 R2, RZ, RZ, UR8 ;  /* 0x00000008ff027e24 */ /* 0x000fe4000f8e00ff */
[----:B------:R-:W-:Y:S01]  /*1040*/  IMAD.U32 R3, RZ, RZ, UR9 ;  /* 0x00000009ff037e24 */ /* 0x000fe2000f8e00ff */
[----:B------:R-:W-:Y:S02]  /*1050*/  @UP1 UIMAD.WIDE UR8, UR7, 0x4, UR10 ;  /* 0x00000004070818a5 */ /* 0x000fe4000f8e020a */
[----:B------:R-:W-:Y:S02]  /*1060*/  ULOP3.LUT UR4, UR5, 0xffff, URZ, 0xc0, !UPT ;  /* 0x0000ffff05047892 */ /* 0x000fe4000f8ec03f */
[----:B------:R3:W5:Y:S02]  /*1070*/  @P0 LDG.E R6, desc[UR36][R2.64] ;  /* 0x0000002402060981 */ /* 0x000764000c1e1900 */
[----:B------:R-:W-:-:S02]  /*1080*/  IMAD.U32 R4, RZ, RZ, UR8 ;  /* 0x00000008ff047e24 */ /* 0x000fc4000f8e00ff */
[----:B------:R-:W-:Y:S01]  /*1090*/  IMAD.U32 R5, RZ, RZ, UR9 ;  /* 0x00000009ff057e24 */ /* 0x000fe2000f8e00ff */
[----:B------:R-:W-:-:S04]  /*10a0*/  ULDC.64 UR8, c[0x0][0xa20] ;  /* 0x0002880000087ab9 */ /* 0x000fc80000000a00 */
[----:B------:R3:W5:Y:S01]  /*10b0*/  @P2 LDG.E R18, desc[UR36][R4.64] ;  /* 0x0000002404122981 */ /* 0x000762000c1e1900 */
[----:B0-----:R-:W-:Y:S01]  /*10c0*/  ISETP.NE.U32.AND P0, PT, R8, RZ, PT ;  /* 0x000000ff0800720c */ /* 0x001fe20003f05070 */
[----:B------:R-:W-:Y:S01]  /*10d0*/  IMAD.U32 R209, RZ, RZ, UR4 ;  /* 0x00000004ffd17e24 */ /* 0x000fe2000f8e00ff */
[----:B------:R-:W-:Y:S02]  /*10e0*/  ISETP.NE.U32.AND P1, PT, RZ, UR8, PT ;  /* 0x00000008ff007c0c */ /* 0x000fe4000bf25070 */
[----:B------:R-:W-:Y:S02]  /*10f0*/  ISETP.NE.AND.EX P0, PT, R9, RZ, PT, P0 ;  /* 0x000000ff0900720c */ /* 0x000fe40003f05300 */
[----:B------:R-:W-:Y:S02]  /*1100*/  ISETP.NE.AND.EX P1, PT, RZ, UR9, PT, P1 ;  /* 0x00000009ff007c0c */ /* 0x000fe4000bf25310 */
[----:B-1----:R-:W-:Y:S01]  /*1110*/  SEL R0, R0, 0x1, P0 ;  /* 0x0000000100007807 */ /* 0x002fe20000000000 */
[----:B---3--:R-:W-:Y:S10]  /*1120*/  @P2 BRA `(.L_x_1212) ;  /* 0x0000000000302947 */ /* 0x008ff40003800000 */
[----:B------:R-:W-:Y:S01]  /*1130*/  ULDC.64 UR8, c[0x0][0xa00] ;  /* 0x0002800000087ab9 */ /* 0x000fe20000000a00 */
[----:B-----5:R-:W0:Y:S01]  /*1140*/  LDC R18, c[0x0][0x288] ;  /* 0x0000a200ff127b82 */ /* 0x020e220000000800 */
[----:B------:R-:W-:-:S04]  /*1150*/  ISETP.NE.U32.AND P0, PT, RZ, UR8, PT ;  /* 0x00000008ff007c0c */ /* 0x000fc8000bf05070 */
[----:B------:R-:W-:-:S13]  /*1160*/  ISETP.NE.AND.EX P0, PT, RZ, UR9, PT, P0 ;  /* 0x00000009ff007c0c */ /* 0x000fda000bf05300 */
[----:B------:R-:W-:Y:S05]  /*1170*/  @!P0 BRA `(.L_x_1212) ;  /* 0x00000000001c8947 */ /* 0x000fea0003800000 */
[----:B------:R-:W-:Y:S02]  /*1180*/  ULDC.64 UR8, c[0x0][0xa00] ;  /* 0x0002800000087ab9 */ /* 0x000fe40000000a00 */
[----:B------:R-:W-:-:S06]  /*1190*/  UIMAD.WIDE UR8, UR7, 0x4, UR8 ;  /* 0x00000004070878a5 */ /* 0x000fcc000f8e0208 */
[----:B------:R-:W-:Y:S02]  /*11a0*/  IMAD.U32 R2, RZ, RZ, UR8 ;  /* 0x00000008ff027e24 */ /* 0x000fe4000f8e00ff */
[----:B------:R-:W-:-:S05]  /*11b0*/  IMAD.U32 R3, RZ, RZ, UR9 ;  /* 0x00000009ff037e24 */ /* 0x000fca000f8e00ff */
[----:B0-----:R-:W3:Y:S04]  /*11c0*/  LDG.E R18, desc[UR36][R2.64] ;  /* 0x0000002402127981 */ /* 0x001ee8000c1e1900 */
[----:B------:R-:W3:Y:S02]  /*11d0*/  LDG.E R5, desc[UR36][R2.64+0x4] ;  /* 0x0000042402057981 */ /* 0x000ee4000c1e1900 */
[----:B---3--:R-:W-:-:S07]  /*11e0*/  IMAD.IADD R18, R5, 0x1, -R18 ;  /* 0x0000000105127824 */ /* 0x008fce00078e0a12 */
.L_x_1212:
[----:B--2---:R-:W-:Y:S02]  /*11f0*/  IMAD R17, R0, R17, RZ ;  /* 0x0000001100117224 */ /* 0x004fe400078e02ff */
[----:B------:R-:W-:Y:S01]  /*1200*/  IMAD.U32 R220, RZ, RZ, UR7 ;  /* 0x00000007ffdc7e24 */ /* 0x000fe2000f8e00ff */
[----:B------:R-:W-:Y:S06]  /*1210*/  @!P1 BRA `(.L_x_1213) ;  /* 0x0000000000189947 */ /* 0x000fec0003800000 */
[----:B------:R-:W-:Y:S02]  /*1220*/  ULDC.64 UR8, c[0x0][0xa20] ;  /* 0x0002880000087ab9 */ /* 0x000fe40000000a00 */
[----:B------:R-:W-:-:S06]  /*1230*/  UIMAD.WIDE UR8, UR7, 0x4, UR8 ;  /* 0x00000004070878a5 */ /* 0x000fcc000f8e0208 */
[----:B------:R-:W-:Y:S02]  /*1240*/  IMAD.U32 R2, RZ, RZ, UR8 ;  /* 0x00000008ff027e24 */ /* 0x000fe4000f8e00ff */
[----:B------:R-:W-:-:S05]  /*1250*/  IMAD.U32 R3, RZ, RZ, UR9 ;  /* 0x00000009ff037e24 */ /* 0x000fca000f8e00ff */
[----:B------:R1:W5:Y:S01]  /*1260*/  LDG.E R17, desc[UR36][R2.64] ;  /* 0x0000002402117981 */ /* 0x000362000c1e1900 */
[----:B------:R-:W-:Y:S05]  /*1270*/  BRA `(.L_x_1214) ;  /* 0x00000000002c7947 */ /* 0x000fea0003800000 */
.L_x_1213:
        /* <DEDUP_REMOVED lines=9> */
[----:B------:R-:W2:Y:S02]  /*1310*/  LDG.E R0, desc[UR36][R2.64+0x4] ;  /* 0x0000042402007981 */ /* 0x000ea4000c1e1900 */
[----:B--2---:R-:W-:-:S07]  /*1320*/  IMAD.IADD R17, R0, 0x1, -R17 ;  /* 0x0000000100117824 */ /* 0x004fce00078e0a11 */
.L_x_1214:
[----:B------:R-:W-:Y:S01]  /*1330*/  ULDC UR4, c[0x0][0x448] ;  /* 0x0001120000047ab9 */ /* 0x000fe20000000800 */
[----:B-----5:R-:W-:Y:S01]  /*1340*/  IMAD.IADD R17, R17, 0x1, -R6 ;  /* 0x0000000111117824 */ /* 0x020fe200078e0a06 */
[----:B------:R-:W-:Y:S02]  /*1350*/  UISETP.NE.AND UP0, UPT, UR4, 0x1, UPT ;  /* 0x000000010400788c */ /* 0x000fe4000bf05270 */
[----:B------:R-:W-:Y:S02]  /*1360*/  USHF.L.U32 UR6, UR6, 0x7, URZ ;  /* 0x0000000706067899 */ /* 0x000fe4000800063f */
[----:B0-----:R-:W-:Y:S01]  /*1370*/  IADD3 R0, R17, 0x1, -R18 ;  /* 0x0000000111007810 */ /* 0x001fe20007ffe812 */
[----:B------:R-:W-:Y:S02]  /*1380*/  UP2UR UR7, UPR, URZ, 0x1 ;  /* 0x000000013f077883 */ /* 0x000fe40008000000 */
[----:B------:R-:W-:Y:S01]  /*1390*/  UIADD3 UR4, UR6, 0x7f, URZ ;  /* 0x0000007f06047890 */ /* 0x000fe2000fffe03f */
[----:B------:R-:W-:Y:S01]  /*13a0*/  R2UR UR10, R0 ;  /* 0x00000000000a72ca */ /* 0x000fe200000e0000 */
[----:B------:R-:W-:-:S02]  /*13b0*/  IMAD.U32 R23, RZ, RZ, UR6 ;  /* 0x00000006ff177e24 */ /* 0x000fc4000f8e00ff */
[----:B------:R-:W-:Y:S01]  /*13c0*/  @UP0 ULDC UR8, c[0x0][0x44c] ;  /* 0x0001130000080ab9 */ /* 0x000fe20000000800 */
[----:B------:R-:W-:Y:S01]  /*13d0*/  IMAD.U32 R22, RZ, RZ, UR7 ;  /* 0x00000007ff167e24 */ /* 0x000fe2000f8e00ff */
[----:B------:R-:W-:Y:S01]  /*13e0*/  UIMAD.WIDE.U32 UR8, UR4, UR8, URZ ;  /* 0x00000008040872a5 */ /* 0x000fe2000f8e003f */
[----:B------:R-:W-:Y:S01]  /*13f0*/  @UP0 ULDC UR11, c[0x0][0x450] ;  /* 0x00011400000b0ab9 */ /* 0x000fe20000000800 */
[----:B------:R-:W-:Y:S02]  /*1400*/  ULDC.64 UR6, c[0x0][0x9e0] ;  /* 0x0002780000067ab9 */ /* 0x000fe40000000a00 */
[----:B------:R-:W-:Y:S02]  /*1410*/  @UP0 USHF.R.U32.HI UR4, URZ, UR11, UR9 ;  /* 0x0000000b3f040299 */ /* 0x000fe40008011609 */
[----:B------:R-:W-:Y:S02]  /*1420*/  UISETP.GE.AND UP0, UPT, UR7, 0x1, UPT ;  /* 0x000000010700788c */ /* 0x000fe4000bf06270 */
[----:B------:R-:W-:-:S02]  /*1430*/  UIADD3 UR8, UR10, UR4, URZ ;  /* 0x000000040a087290 */ /* 0x000fc4000fffe03f */
[----:B------:R-:W-:Y:S02]  /*1440*/  UP2UR UR61, UPR, URZ, 0x1 ;  /* 0x000000013f3d7883 */ /* 0x000fe40008000000 */
[----:B------:R-:W-:Y:S01]  /*1450*/  PLOP3.LUT P0, PT, PT, PT, UP0, 0x40, 0x0 ;  /* 0x000000000000781c */ /* 0x000fe20003f0e808 */
[----:B------:R-:W-:-:S06]  /*1460*/  UIADD3 UR6, UR8, UR6, URZ ;  /* 0x0000000608067290 */ /* 0x000fcc000fffe03f */
[----:B------:R-:W-:-:S06]  /*1470*/  IMAD.U32 R0, RZ, RZ, UR6 ;  /* 0x00000006ff007e24 */ /* 0x000fcc000f8e00ff */
[----:B------:R-:W-:Y:S05]  /*1480*/  @P0 BRA `(.L_x_1215) ;  /* 0x0000000000400947 */ /* 0x000fea0003800000 */
        /* <DEDUP_REMOVED lines=10> */
.L_x_1216:
[----:B------:R-:W-:-:S11]  /*1530*/  UISETP.NE.AND UP0, UPT, UR7, 0x1, UPT ;  /* 0x000000010700788c */ /* 0x000fd6000bf05270 */
[----:B------:R-:W-:Y:S02]  /*1540*/  @UP0 ULDC.64 UR10, c[0x0][0x9e8] ;  /* 0x00027a00000a0ab9 */ /* 0x000fe40000000a00 */
[----:B------:R-:W-:-:S04]  /*1550*/  UIMAD.WIDE.U32 UR8, UR4, UR10, URZ ;  /* 0x0000000a040872a5 */ /* 0x000fc8000f8e003f */
[----:B------:R-:W-:-:S12]  /*1560*/  @UP0 USHF.R.U32.HI UR4, URZ, UR11, UR9 ;  /* 0x0000000b3f040299 */ /* 0x000fd80008011609 */
.L_x_1217:
[----:B------:R-:W-:-:S06]  /*1570*/  UIMAD UR4, UR4, UR7, UR7 ;  /* 0x00000007040472a4 */ /* 0x000fcc000f8e0207 */
[----:B------:R-:W-:-:S07]  /*1580*/  VIMNMX R0, R0, UR4, PT ;  /* 0x0000000400007c48 */ /* 0x000fce000bfe0100 */
.L_x_1215:
[----:B------:R-:W-:Y:S01]  /*1590*/  R2UR UR6, R22 ;  /* 0x00000000160672ca */ /* 0x000fe200000e0000 */
[----:B------:R-:W-:Y:S01]  /*15a0*/  IMAD.IADD R73, R17, 0x1, -R18 ;  /* 0x0000000111497824 */ /* 0x000fe200078e0a12 */
[----:B------:R-:W-:Y:S01]  /*15b0*/  R2UR UR4, R23 ;  /* 0x00000000170472ca */ /* 0x000fe200000e0000 */
[----:B-1----:R-:W-:Y:S02]  /*15c0*/  VIADD R2, R0, 0x5f ;  /* 0x0000005f00027836 */ /* 0x002fe40000000000 */
[----:B------:R-:W-:Y:S02]  /*15d0*/  VIADD R0, R17, 0x5f ;  /* 0x0000005f11007836 */ /* 0x000fe40000000000 */
[----:B------:R-:W-:-:S04]  /*15e0*/  IMAD.HI R2, R2, 0x2aaaaaab, RZ ;  /* 0x2aaaaaab02027827 */ /* 0x000fc800078e02ff */
[----:B------:R-:W-:Y:S01]  /*15f0*/  IMAD.HI R0, R0, 0x2aaaaaab, RZ ;  /* 0x2aaaaaab00007827 */ /* 0x000fe200078e02ff */
[----:B------:R-:W-:Y:S01]  /*1600*/  SHF.R.U32.HI R5, RZ, 0x1f, R2 ;  /* 0x0000001fff057819 */ /* 0x000fe20000011602 */
[----:B------:R-:W-:Y:S01]  /*1610*/  UISETP.NE.AND UP0, UPT, UR6, URZ, UPT ;  /* 0x0000003f0600728c */ /* 0x000fe2000bf05270 */
[----:B------:R-:W-:Y:S02]  /*1620*/  R2UR UR6, R73 ;  /* 0x00000000490672ca */ /* 0x000fe400000e0000 */
[----:B------:R-:W-:Y:S02]  /*1630*/  SHF.R.U32.HI R3, RZ, 0x1f, R0 ;  /* 0x0000001fff037819 */ /* 0x000fe40000011600 */
[----:B------:R-:W-:Y:S02]  /*1640*/  LEA.HI.SX32 R2, R2, R5, 0x1c ;  /* 0x0000000502027211 */ /* 0x000fe400078fe2ff */
[----:B------:R-:W-:-:S04]  /*1650*/  LEA.HI.SX32 R3, R0, R3, 0x1c ;  /* 0x0000000300037211 */ /* 0x000fc800078fe2ff */
        /* <DEDUP_REMOVED lines=21> */
.L_x_1219:
[----:B------:R-:W-:-:S11]  /*17b0*/  UISETP.NE.AND UP0, UPT, UR7, 0x1, UPT ;  /* 0x000000010700788c */ /* 0x000fd6000bf05270 */
[----:B------:R-:W-:Y:S02]  /*17c0*/  @UP0 ULDC.64 UR10, c[0x0][0x9e8] ;  /* 0x00027a00000a0ab9 */ /* 0x000fe40000000a00 */
[----:B------:R-:W-:-:S04]  /*17d0*/  UIMAD.WIDE.U32 UR8, UR4, UR10, URZ ;  /* 0x0000000a040872a5 */ /* 0x000fc8000f8e003f */
[----:B------:R-:W-:-:S12]  /*17e0*/  @UP0 USHF.R.U32.HI UR4, URZ, UR11, UR9 ;  /* 0x0000000b3f040299 */ /* 0x000fd80008011609 */
.L_x_1220:
[----:B------:R-:W-:-:S04]  /*17f0*/  UIMAD UR4, UR4, UR7, URZ ;  /* 0x00000007040472a4 */ /* 0x000fc8000f8e023f */
[----:B------:R-:W-:-:S04]  /*1800*/  UISETP.LT.AND UP0, UPT, UR6, UR4, UPT ;  /* 0x000000040600728c */ /* 0x000fc8000bf01270 */
[----:B------:R-:W-:-:S12]  /*1810*/  USEL UR6, UR6, UR4, !UP0 ;  /* 0x0000000406067287 */ /* 0x000fd8000c000000 */
.L_x_1218:
[----:B------:R-:W-:-:S04]  /*1820*/  UIMAD.WIDE UR6, UR6, 0x2aaaaaab, URZ ;  /* 0x2aaaaaab060678a5 */ /* 0x000fc8000f8e023f */
[----:B------:R-:W-:-:S04]  /*1830*/  USHF.R.U32.HI UR4, URZ, 0x1f, UR7 ;  /* 0x0000001f3f047899 */ /* 0x000fc80008011607 */
[----:B------:R-:W-:Y:S02]  /*1840*/  ULEA.HI.SX32 UR7, UR7, UR4, 0x1c ;  /* 0x0000000407077291 */ /* 0x000fe4000f8fe23f */
[----:B------:R-:W-:Y:S02]  /*1850*/  ULOP3.LUT UR4, UR5, 0xff000000, URZ, 0xc0, !UPT ;  /* 0xff00000005047892 */ /* 0x000fe4000f8ec03f */
[----:B------:R-:W-:Y:S02]  /*1860*/  UISETP.LT.AND UP0, UPT, URZ, UR7, UPT ;  /* 0x000000073f00728c */ /* 0x000fe4000bf01270 */
[----:B------:R-:W-:Y:S02]  /*1870*/  ULOP3.LUT UR5, UR5, 0xff0000, URZ, 0xc0, !UPT ;  /* 0x00ff000005057892 */ /* 0x000fe4000f8ec03f */
[----:B------:R-:W-:Y:S02]  /*1880*/  USEL UR9, URZ, UR7, !UP0 ;  /* 0x000000073f097287 */ /* 0x000fe4000c000000 */
[----:B------:R-:W-:-:S04]  /*1890*/  USHF.R.U32.HI UR4, URZ, 0x8, UR4 ;  /* 0x000000083f047899 */ /* 0x000fc80008011604 */
[----:B------:R-:W-:Y:S01]  /*18a0*/  ISETP.GT.AND P0, PT, R72, UR9, PT ;  /* 0x0000000948007c0c */ /* 0x000fe2000bf04270 */
[----:B------:R-:W-:-:S03]  /*18b0*/  ULEA.HI UR5, UR5, UR4, URZ, 0x10 ;  /* 0x0000000405057291 */ /* 0x000fc6000f8f803f */
[----:B------:R-:W-:Y:S01]  /*18c0*/  UMOV UR4, URZ ;  /* 0x0000003f00047c82 */ /* 0x000fe20008000000 */
[----:B------:R-:W-:Y:S02]  /*18d0*/  ULOP3.LUT UR6, UR5, 0xff, URZ, 0xc0, !UPT ;  /* 0x000000ff05067892 */ /* 0x000fe4000f8ec03f */
[----:B------:R-:W-:-:S04]  /*18e0*/  USHF.R.U32.HI UR5, URZ, 0x10, UR5 ;  /* 0x000000103f057899 */ /* 0x000fc80008011605 */
[----:B------:R-:W-:Y:S02]  /*18f0*/  IMAD.U32 R208, RZ, RZ, UR6 ;  /* 0x00000006ffd07e24 */ /* 0x000fe4000f8e00ff */
[----:B------:R-:W-:Y:S01]  /*1900*/  IMAD.U32 R195, RZ, RZ, UR5 ;  /* 0x00000005ffc37e24 */ /* 0x000fe2000f8e00ff */
[----:B------:R-:W-:Y:S06]  /*1910*/  @!P0 BRA `(.L_x_1221) ;  /* 0x00000000009c8947 */ /* 0x000fec0003800000 */
[----:B------:R-:W-:Y:S01]  /*1920*/  R2UR UR5, R195 ;  /* 0x00000000c30572ca */ /* 0x000fe200000e0000 */
[----:B------:R-:W-:-:S12]  /*1930*/  ULDC UR4, c[0x0][0x9f0] ;  /* 0x00027c0000047ab9 */ /* 0x000fd80000000800 */
[----:B------:R-:W-:-:S04]  /*1940*/  UISETP.NE.AND UP0, UPT, UR5, URZ, UPT ;  /* 0x0000003f0500728c */ /* 0x000fc8000bf05270 */
[----:B------:R-:W-:-:S03]  /*1950*/  USEL UR10, UR5, UR4, UP0 ;  /* 0x00000004050a7287 */ /* 0x000fc60008000000 */
[----:B------:R-:W-:-:S03]  /*1960*/  UMOV UR4, URZ ;  /* 0x0000003f00047c82 */ /* 0x000fc60008000000 */
[----:B------:R-:W-:-:S05]  /*1970*/  IMAD.U32 R5, RZ, RZ, UR10 ;  /* 0x0000000aff057e24 */ /* 0x000fca000f8e00ff */
[----:B------:R-:W-:-:S04]  /*1980*/  IABS R0, R5 ;  /* 0x0000000500007213 */ /* 0x000fc80000000000 */
[----:B------:R-:W-:Y:S02]  /*1990*/  R2UR UR11, R0 ;  /* 0x00000000000b72ca */ /* 0x000fe400000e0000 */
[----:B------:R-:W-:Y:S02]  /*19a0*/  IADD3 R0, R5, -0x1, R72 ;  /* 0xffffffff05007810 */ /* 0x000fe40007ffe048 */
[----:B------:R-:W-:Y:S02]  /*19b0*/  IABS R5, R5 ;  /* 0x0000000500057213 */ /* 0x000fe40000000000 */
[----:B------:R-:W-:-:S03]  /*19c0*/  R2UR UR6, R0 ;  /* 0x00000000000672ca */ /* 0x000fc600000e0000 */
[----:B------:R-:W-:-:S04]  /*19d0*/  IMAD.MOV R5, RZ, RZ, -R5 ;  /* 0x000000ffff057224 */ /* 0x000fc800078e0a05 */
        /* <DEDUP_REMOVED lines=27> */
.L_x_1221:
[----:B------:R-:W-:Y:S01]  /*1b90*/  R2UR UR5, R208 ;  /* 0x00000000d00572ca */ /* 0x000fe200000e0000 */
[----:B------:R-:W-:Y:S01]  /*1ba0*/  IMAD.U32 R3, RZ, RZ, UR4 ;  /* 0x00000004ff037e24 */ /* 0x000fe2000f8e00ff */
[----:B------:R-:W-:Y:S01]  /*1bb0*/  PLOP3.LUT P0, PT, PT, PT, PT, 0x80, 0x0 ;  /* 0x000000000000781c */ /* 0x000fe20003f0f070 */
[----:B------:R-:W-:Y:S01]  /*1bc0*/  IMAD.MOV.U32 R2, RZ, RZ, RZ ;  /* 0x000000ffff027224 */ /* 0x000fe200078e00ff */
[----:B------:R-:W-:Y:S01]  /*1bd0*/  CS2R R118, SRZ ;  /* 0x0000000000767805 */ /* 0x000fe2000001ff00 */
[----:B------:R-:W-:Y:S01]  /*1be0*/  IMAD.MOV.U32 R0, RZ, RZ, RZ ;  /* 0x000000ffff007224 */ /* 0x000fe200078e00ff */
[----:B------:R-:W-:Y:S02]  /*1bf0*/  CS2R R116, SRZ ;  /* 0x0000000000747805 */ /* 0x000fe4000001ff00 */
[----:B------:R-:W-:Y:S02]  /*1c00*/  CS2R R114, SRZ ;  /* 0x0000000000727805 */ /* 0x000fe4000001ff00 */
[----:B------:R-:W-:-:S02]  /*1c10*/  CS2R R112, SRZ ;  /* 0x0000000000707805 */ /* 0x000fc4000001ff00 */
[----:B------:R-:W-:Y:S02]  /*1c20*/  CS2R R110, SRZ ;  /* 0x00000000006e7805 */ /* 0x000fe4000001ff00 */
[----:B------:R-:W-:Y:S02]  /*1c30*/  CS2R R108, SRZ ;  /* 0x00000000006c7805 */ /* 0x000fe4000001ff00 */
[----:B------:R-:W-:Y:S02]  /*1c40*/  CS2R R128, SRZ ;  /* 0x0000000000807805 */ /* 0x000fe4000001ff00 */
[----:B------:R-:W-:Y:S01]  /*1c50*/  CS2R R120, SRZ ;  /* 0x0000000000787805 */ /* 0x000fe2000001ff00 */
[----:B------:R-:W-:Y:S01]  /*1c60*/  UIMAD UR5, UR5, UR4, UR9 ;  /* 0x00000004050572a4 */ /* 0x000fe2000f8e0209 */
[----:B------:R-:W-:Y:S02]  /*1c70*/  CS2R R126, SRZ ;  /* 0x00000000007e7805 */ /* 0x000fe4000001ff00 */
[----:B------:R-:W-:-:S02]  /*1c80*/  CS2R R20, SRZ ;  /* 0x0000000000147805 */ /* 0x000fc4000001ff00 */
[----:B------:R-:W-:Y:S02]  /*1c90*/  CS2R R124, SRZ ;  /* 0x00000000007c7805 */ /* 0x000fe4000001ff00 */
[----:B------:R-:W-:Y:S02]  /*1ca0*/  CS2R R6, SRZ ;  /* 0x0000000000067805 */ /* 0x000fe4000001ff00 */
[----:B------:R-:W-:Y:S02]  /*1cb0*/  CS2R R94, SRZ ;  /* 0x00000000005e7805 */ /* 0x000fe4000001ff00 */
        /* <DEDUP_REMOVED lines=75> */
.L_x_1223:
[----:B------:R-:W2:Y:S01]  /*2170*/  LDL R2, [R1+0x14] ;  /* 0x0000140001027983 */ /* 0x000ea20000100800 */
[----:B------:R-:W-:-:S13]  /*2180*/  R2UR UR6, R221 ;  /* 0x00000000dd0672ca */ /* 0x000fda00000e0000 */
[----:B------:R-:W-:-:S04]  /*2190*/  ULEA.HI UR4, UR6, UR6, URZ, 0x1 ;  /* 0x0000000606047291 */ /* 0x000fc8000f8f083f */
[----:B------:R-:W-:-:S04]  /*21a0*/  ULOP3.LUT UR4, UR4, 0xfffffffe, URZ, 0xc0, !UPT ;  /* 0xfffffffe04047892 */ /* 0x000fc8000f8ec03f */
[----:B------:R-:W-:-:S06]  /*21b0*/  UIADD3 UR4, UR6, -UR4, URZ ;  /* 0x8000000406047290 */ /* 0x000fcc000fffe03f */
[----:B------:R-:W-:-:S05]  /*21c0*/  IMAD.U32 R0, RZ, RZ, UR4 ;  /* 0x00000004ff007e24 */ /* 0x000fca000f8e00ff */
[----:B------:R-:W-:-:S04]  /*21d0*/  SHF.L.U32 R0, R0, 0x1f, RZ ;  /* 0x0000001f00007819 */ /* 0x000fc800000006ff */
[----:B------:R-:W0:Y:S01]  /*21e0*/  SYNCS.PHASECHK.TRANS64.TRYWAIT P1, [UR60+0x30800], R0 ;  /* 0x03080000ff0075a7 */ /* 0x000e22000802017c */
[----:B--2---:R-:W-:-:S13]  /*21f0*/  R2UR UR5, R2 ;  /* 0x00000000020572ca */ /* 0x004fda00000e0000 */
[----:B------:R-:W-:-:S05]  /*2200*/  IMAD.U32 R2, RZ, RZ, UR5 ;  /* 0x00000005ff027e24 */ /* 0x000fca000f8e00ff */
[----:B------:R-:W-:Y:S01]  /*2210*/  ISETP.NE.AND P0, PT, R2, 0x3, PT ;  /* 0x000000030200780c */ /* 0x000fe20003f05270 */
[----:B0-----:R-:W-:-:S12]  /*2220*/  @!P1 BRA `(.L_x_1224) ;  /* 0x0000017c00f49947 */ /* 0x001fd80003800000 */
.L_x_1420:
[----:B------:R-:W-:Y:S05]  /*2230*/  @!P0 BRA `(.L_x_1225) ;  /* 0x0000000000048947 */ /* 0x000fea0003800000 */
[----:B------:R-:W-:Y:S01]  /*2240*/  BPT.TRAP 0x1 ;  /* 0x000000040000795c */ /* 0x000fe20000300000 */
.L_x_1225:
[----:B0-----:R-:W-:Y:S02]  /*2250*/  IMAD.U32 R3, RZ, RZ, UR38 ;  /* 0x00000026ff037e24 */ /* 0x001fe4000f8e00ff */
[----:B------:R-:W-:-:S03]  /*2260*/  IMAD.U32 R0, RZ, RZ, UR39 ;  /* 0x00000027ff007e24 */ /* 0x000fc6000f8e00ff */
[----:B------:R-:W-:Y:S02]  /*2270*/  LEA R3, R3, UR60, 0x3 ;  /* 0x0000003c03037c11 */ /* 0x000fe4000f8e18ff */
[----:B------:R-:W-:-:S04]  /*2280*/  SHF.L.U32 R0, R0, 0x1f, RZ ;  /* 0x0000001f00007819 */ /* 0x000fc800000006ff */
[----:B------:R0:W1:Y:S01]  /*2290*/  SYNCS.PHASECHK.TRANS64.TRYWAIT P1, [R3+URZ+0x30830], R0 ;  /* 0x03083000030075a7 */ /* 0x000062000802017f */
[----:B------:R-:W-:Y:S05]  /*22a0*/  @!P0 BRA `(.L_x_1226) ;  /* 0x0000000000048947 */ /* 0x000fea0003800000 */
[----:B------:R-:W-:Y:S01]  /*22b0*/  BPT.TRAP 0x1 ;  /* 0x000000040000795c */ /* 0x000fe20000300000 */
.L_x_1226:
[----:B-1----:R-:W-:Y:S05]  /*22c0*/  @P1 BRA `(.L_x_1227) ;  /* 0x0000000000081947 */ /* 0x002fea0003800000 */
[----:B------:R-:W1:Y:S02]  /*22d0*/  SYNCS.PHASECHK.TRANS64.TRYWAIT P1, [R3+URZ+0x30830], R0 ;  /* 0x03083000030075a7 */ /* 0x000e64000802017f */
[----:B-1----:R-:W-:Y:S05]  /*22e0*/  @!P1 BRA `(.L_x_1228) ;  /* 0x0000017c00dc9947 */ /* 0x002fea0003800000 */
.L_x_1227:
[----:B------:R-:W-:Y:S05]  /*22f0*/  WARPSYNC.ALL ;  /* 0x0000000000007948 */ /* 0x000fea0003800000 */
[----:B------:R-:W-:Y:S01]  /*2300*/  UIADD3 UR4, UR60, 0x1e400, URZ ;  /* 0x0001e4003c047890 */ /* 0x000fe2000fffe03f */
[----:B------:R-:W-:Y:S01]  /*2310*/  WARPGROUP.ARRIVE ;  /* 0x00000000000079c5 */ /* 0x000fe20000000000 */
[----:B------:R-:W-:Y:S01]  /*2320*/  UMOV UR9, 0x40000040 ;  /* 0x4000004000097882 */ /* 0x000fe20000000000 */
[----:B------:R-:W-:Y:S01]  /*2330*/  UMOV UR11, 0x40000040 ;  /* 0x40000040000b7882 */ /* 0x000fe20000000000 */
[----:B------:R-:W-:Y:S01]  /*2340*/  USHF.R.U32.HI UR4, URZ, 0x4, UR4 ;  /* 0x000000043f047899 */ /* 0x000fe20008011604 */
[----:B------:R-:W-:Y:S01]  /*2350*/  IMAD.U32 R5, RZ, RZ, UR9 ;  /* 0x00000009ff057e24 */ /* 0x000fe2000f8e00ff */
[----:B------:R-:W-:Y:S01]  /*2360*/  UMOV UR57, 0x40000040 ;  /* 0x4000004000397882 */ /* 0x000fe20000000000 */
[----:B------:R-:W-:Y:S01]  /*2370*/  UMOV UR59, 0x40000040 ;  /* 0x40000040003b7882 */ /* 0x000fe20000000000 */
[----:B------:R-:W-:Y:S01]  /*2380*/  ULOP3.LUT UR4, UR4, 0x3fff, URZ, 0xc0, !UPT ;  /* 0x00003fff04047892 */ /* 0x000fe2000f8ec03f */
[----:B------:R-:W-:Y:S01]  /*2390*/  UMOV UR53, 0x40000040 ;  /* 0x4000004000357882 */ /* 0x000fe20000000000 */
[----:B------:R-:W-:-:S02]  /*23a0*/  UMOV UR55, 0x40000040 ;  /* 0x4000004000377882 */ /* 0x000fc40000000000 */
[----:B------:R-:W-:Y:S02]  /*23b0*/  ULOP3.LUT UR5, UR4, 0x10000, URZ, 0xfc, !UPT ;  /* 0x0001000004057892 */ /* 0x000fe4000f8efc3f */
[----:B------:R-:W-:Y:S01]  /*23c0*/  ULOP3.LUT UR4, UR40, 0x10000, URZ, 0xfc, !UPT ;  /* 0x0001000028047892 */ /* 0x000fe2000f8efc3f */
[----:B------:R-:W-:Y:S01]  /*23d0*/  UMOV UR49, 0x40000040 ;  /* 0x4000004000317882 */ /* 0x000fe20000000000 */
[----:B------:R-:W-:Y:S02]  /*23e0*/  UMOV UR51, 0x40000040 ;  /* 0x4000004000337882 */ /* 0x000fe40000000000 */
[----:B------:R-:W-:Y:S01]  /*23f0*/  IMAD.U32 R7, RZ, RZ, UR5 ;  /* 0x00000005ff077e24 */ /* 0x000fe2000f8e00ff */
[----:B------:R-:W-:Y:S02]  /*2400*/  UIMAD UR5, UR38, 0x900, UR5 ;  /* 0x00000900260578a4 */ /* 0x000fe4000f8e0205 */
[----:B------:R-:W-:Y:S01]  /*2410*/  UMOV UR8, UR4 ;  /* 0x0000000400087c82 */ /* 0x000fe20008000000 */
[----:B------:R-:W-:Y:S01]  /*2420*/  UIADD3 UR56, UR4, 0x2, URZ ;  /* 0x0000000204387890 */ /* 0x000fe2000fffe03f */
[----:B------:R-:W-:Y:S01]  /*2430*/  IMAD.U32 R4, RZ, RZ, UR8 ;  /* 0x00000008ff047e24 */ /* 0x000fe2000f8e00ff */
[----:B------:R-:W-:-:S02]  /*2440*/  UIADD3 UR58, UR5, 0x2, URZ ;  /* 0x00000002053a7890 */ /* 0x000fc4000fffe03f */
[----:B------:R-:W-:Y:S01]  /*2450*/  UMOV UR10, UR5 ;  /* 0x00000005000a7c82 */ /* 0x000fe20008000000 */
[----:B------:R-:W-:Y:S01]  /*2460*/  UIADD3 UR52, UR4, 0x4, URZ ;  /* 0x0000000404347890 */ /* 0x000fe2000fffe03f */
[----:B------:R-:W-:Y:S01]  /*2470*/  HGMMA.64x96x16.F32.BF16 R24, gdesc[UR8], RZ, !UPT, gsb0 ;  /* 0x01600000081879f0 */ /* 0x000fe2000c0018ff */
[----:B------:R-:W-:Y:S02]  /*2480*/  UIADD3 UR54, UR5, 0x4, URZ ;  /* 0x0000000405367890 */ /* 0x000fe4000fffe03f */
[----:B------:R-:W-:Y:S02]  /*2490*/  UIADD3 UR48, UR4, 0x6, URZ ;  /* 0x0000000604307890 */ /* 0x000fe4000fffe03f */
[----:B------:R-:W-:Y:S02]  /*24a0*/  UIADD3 UR50, UR5, 0x6, URZ ;  /* 0x0000000605327890 */ /* 0x000fe4000fffe03f */
        /* <DEDUP_REMOVED lines=68> */
.L_x_1229:
[----:B------:R-:W-:Y:S01]  /*28f0*/  R2UR UR4, R22 ;  /* 0x00000000160472ca */ /* 0x000fe200000e0000 */
[----:B------:R-:W2:Y:S01]  /*2900*/  S2UR UR7, SR_CgaCtaId ;  /* 0x00000000000779c3 */ /* 0x000ea20000008800 */
[----:B------:R-:W-:Y:S01]  /*2910*/  R2UR UR6, R23 ;  /* 0x00000000170672ca */ /* 0x000fe200000e0000 */
[----:B------:R-:W-:Y:S01]  /*2920*/  ULDC UR5, c[0x0][0x9d8] ;  /* 0x0002760000057ab9 */ /* 0x000fe20000000800 */
[----:B------:R-:W-:Y:S01]  /*2930*/  UISETP.NE.AND UP0, UPT, UR61, URZ, UPT ;  /* 0x0000003f3d00728c */ /* 0x000fe2000bf05270 */
[----:B------:R-:W-:Y:S01]  /*2940*/  FMUL.FTZ R28, R28, UR5 ;  /* 0x000000051c1c7c20 */ /* 0x000fe20008410000 */
[----:B------:R-:W-:Y:S01]  /*2950*/  FMUL.FTZ R12, R30, UR5 ;  /* 0x000000051e0c7c20 */ /* 0x000fe20008410000 */
[----:B------:R-:W-:Y:S01]  /*2960*/  FMUL.FTZ R30, R50, UR5 ;  /* 0x00000005321e7c20 */ /* 0x000fe20008410000 */
[----:B------:R-:W-:Y:S01]  /*2970*/  FMUL.FTZ R25, R25, UR5 ;  /* 0x0000000519197c20 */ /* 0x000fe20008410000 */
[----:B------:R3:W4:Y:S01]  /*2980*/  MUFU.TANH R75, R28 ;  /* 0x0000001c004b7308 */ /* 0x0007220000002400 */
[----:B------:R-:W-:Y:S01]  /*2990*/  FMUL.FTZ R32, R32, UR5 ;  /* 0x0000000520207c20 */ /* 0x000fe20008410000 */
[----:B------:R-:W-:Y:S01]  /*29a0*/  FMUL.FTZ R33, R33, UR5 ;  /* 0x0000000521217c20 */ /* 0x000fe20008410000 */
[----:B------:R-:W-:Y:S01]  /*29b0*/  FMUL.FTZ R36, R36, UR5 ;  /* 0x0000000524247c20 */ /* 0x000fe20008410000 */
[----:B------:R-:W-:Y:S01]  /*29c0*/  UISETP.NE.AND UP1, UPT, UR4, URZ, UPT ;  /* 0x0000003f0400728c */ /* 0x000fe2000bf25270 */
[----:B------:R-:W-:Y:S01]  /*29d0*/  R2UR UR4, R3 ;  /* 0x00000000030472ca */ /* 0x000fe200000e0000 */
[----:B------:R-:W-:-:S02]  /*29e0*/  VIADD R2, R192, UR6 ;  /* 0x00000006c0027c36 */ /* 0x000fc40008000000 */
[----:B------:R-:W-:Y:S01]  /*29f0*/  FMUL.FTZ R40, R40, UR5 ;  /* 0x0000000528287c20 */ /* 0x000fe20008410000 */
[----:B------:R-:W-:Y:S01]  /*2a00*/  FMUL.FTZ R41, R41, UR5 ;  /* 0x0000000529297c20 */ /* 0x000fe20008410000 */
[----:B------:R-:W-:Y:S01]  /*2a10*/  FMUL.FTZ R8, R24, UR5 ;  /* 0x0000000518087c20 */ /* 0x000fe20008410000 */
[----:B------:R-:W-:Y:S01]  /*2a20*/  PLOP3.LUT P1, PT, PT, PT, UP1, 0x80, 0x0 ;  /* 0x000000000000781c */ /* 0x000fe20003f2f018 */
[----:B---3--:R-:W-:Y:S01]  /*2a30*/  IMAD.MOV.U32 R28, RZ, RZ, R2 ;  /* 0x000000ffff1c7224 */ /* 0x008fe200078e0002 */
[----:B------:R-:W-:Y:S01]  /*2a40*/  PLOP3.LUT P2, PT, PT, PT, UP1, 0x80, 0x0 ;  /* 0x000000000000781c */ /* 0x000fe20003f4f018 */
[----:B------:R3:W3:Y:S01]  /*2a50*/  MUFU.TANH R74, R25 ;  /* 0x00000019004a7308 */ /* 0x0006e20000002400 */
[----:B01----:R-:W-:Y:S01]  /*2a60*/  FMUL.FTZ R0, R26, UR5 ;  /* 0x000000051a007c20 */ /* 0x003fe20008410000 */
[----:B------:R-:W-:Y:S01]  /*2a70*/  @UP1 ULDC UR6, c[0x0][0x44c] ;  /* 0x0001130000061ab9 */ /* 0x000fe20000000800 */
[----:B------:R-:W-:Y:S01]  /*2a80*/  FMUL.FTZ R11, R27, UR5 ;  /* 0x000000051b0b7c20 */ /* 0x000fe20008410000 */
[----:B------:R-:W-:Y:S01]  /*2a90*/  FMUL.FTZ R13, R31, UR5 ;  /* 0x000000051f0d7c20 */ /* 0x000fe20008410000 */
[----:B------:R-:W-:Y:S01]  /*2aa0*/  UIADD3 UR4, UR4, 0x30840, URZ ;  /* 0x0003084004047890 */ /* 0x000fe2000fffe03f */
[----:B------:R-:W-:Y:S01]  /*2ab0*/  FMUL.FTZ R14, R34, UR5 ;  /* 0x00000005220e7c20 */ /* 0x000fe20008410000 */
[----:B------:R-:W-:Y:S01]  /*2ac0*/  FMUL.FTZ R15, R35, UR5 ;  /* 0x00000005230f7c20 */ /* 0x000fe20008410000 */
[----:B------:R0:W1:Y:S01]  /*2ad0*/  MUFU.TANH R77, R32 ;  /* 0x00000020004d7308 */ /* 0x0000620000002400 */
[----:B--2---:R-:W-:Y:S01]  /*2ae0*/  UPRMT UR4, UR7, 0x654, UR4 ;  /* 0x0000065407047896 */ /* 0x004fe20008000004 */
[----:B------:R-:W-:Y:S01]  /*2af0*/  @P1 IMAD.HI.U32 R3, R2, UR6, RZ ;  /* 0x0000000602031c27 */ /* 0x000fe2000f8e00ff */
[----:B------:R-:W-:-:S03]  /*2b00*/  @UP1 ULDC UR6, c[0x0][0x450] ;  /* 0x0001140000061ab9 */ /* 0x000fc60000000800 */
[----:B------:R-:W-:Y:S01]  /*2b10*/  FMUL.FTZ R20, R38, UR5 ;  /* 0x0000000526147c20 */ /* 0x000fe20008410000 */
[----:B------:R-:W-:Y:S01]  /*2b20*/  FMUL.FTZ R24, R42, UR5 ;  /* 0x000000052a187c20 */ /* 0x000fe20008410000 */
[----:B------:R-:W-:Y:S01]  /*2b30*/  FMUL.FTZ R21, R39, UR5 ;  /* 0x0000000527157c20 */ /* 0x000fe20008410000 */
[----:B------:R-:W-:Y:S01]  /*2b40*/  @P2 SHF.R.U32.HI R28, RZ, UR6, R3 ;  /* 0x00000006ff1c2c19 */ /* 0x000fe20008011603 */
[----:B------:R-:W-:Y:S01]  /*2b50*/  IMAD.MOV.U32 R3, RZ, RZ, -0x60 ;  /* 0xffffffa0ff037424 */ /* 0x000fe200078e00ff */
[----:B------:R2:W1:Y:S01]  /*2b60*/  MUFU.TANH R78, R33 ;  /* 0x00000021004e7308 */ /* 0x0004620000002400 */
[----:B---3--:R-:W-:Y:S01]  /*2b70*/  FMUL.FTZ R25, R43, UR5 ;  /* 0x000000052b197c20 */ /* 0x008fe20008410000 */
[----:B------:R-:W-:Y:S01]  /*2b80*/  FMUL.FTZ R44, R44, UR5 ;  /* 0x000000052c2c7c20 */ /* 0x000fe20008410000 */
[----:B------:R-:W3:Y:S01]  /*2b90*/  SHFL.IDX PT, R50, R28, RZ, 0x1c1f ;  /* 0x001c1fff1c327589 */ /* 0x000ee200000e0000 */
[----:B------:R-:W-:Y:S02]  /*2ba0*/  IMAD R6, R72, R3, 0x61 ;  /* 0x0000006148067424 */ /* 0x000fe400078e0203 */
[----:B------:R-:W-:Y:S01]  /*2bb0*/  FMUL.FTZ R45, R45, UR5 ;  /* 0x000000052d2d7c20 */ /* 0x000fe20008410000 */
[----:B------:R-:W-:Y:S01]  /*2bc0*/  FMUL.FTZ R26, R46, UR5 ;  /* 0x000000052e1a7c20 */ /* 0x000fe20008410000 */
[----:B------:R-:W-:Y:S01]  /*2bd0*/  FMUL.FTZ R27, R47, UR5 ;  /* 0x000000052f1b7c20 */ /* 0x000fe20008410000 */
[----:B------:R5:W1:Y:S01]  /*2be0*/  MUFU.TANH R79, R36 ;  /* 0x00000024004f7308 */ /* 0x000a620000002400 */
[----:B------:R-:W-:Y:S01]  /*2bf0*/  FMUL.FTZ R48, R48, UR5 ;  /* 0x0000000530307c20 */ /* 0x000fe20008410000 */
[----:B------:R-:W-:Y:S01]  /*2c00*/  FMUL.FTZ R31, R51, UR5 ;  /* 0x00000005331f7c20 */ /* 0x000fe20008410000 */
[----:B0-----:R-:W-:Y:S01]  /*2c10*/  FMUL.FTZ R32, R54, UR5 ;  /* 0x0000000536207c20 */ /* 0x001fe20008410000 */
[----:B------:R-:W-:Y:S01]  /*2c20*/  FMUL.FTZ R35, R55, UR5 ;  /* 0x0000000537237c20 */ /* 0x000fe20008410000 */
[----:B------:R-:W-:Y:S01]  /*2c30*/  FMUL.FTZ R56, R56, UR5 ;  /* 0x0000000538387c20 */ /* 0x000fe20008410000 */
[----:B------:R-:W-:Y:S01]  /*2c40*/  FMUL.FTZ R57, R57, UR5 ;  /* 0x0000000539397c20 */ /* 0x000fe20008410000 */
[----:B------:R-:W-:Y:S01]  /*2c50*/  FMUL.FTZ R58, R58, UR5 ;  /* 0x000000053a3a7c20 */ /* 0x000fe20008410000 */
[----:B------:R0:W1:Y:S01]  /*2c60*/  MUFU.TANH R81, R40 ;  /* 0x0000002800517308 */ /* 0x0000620000002400 */
[----:B--2---:R-:W-:Y:S01]  /*2c70*/  FMUL.FTZ R33, R59, UR5 ;  /* 0x000000053b217c20 */ /* 0x004fe20008410000 */
[----:B------:R-:W-:Y:S01]  /*2c80*/  FMUL.FTZ R60, R60, UR5 ;  /* 0x000000053c3c7c20 */ /* 0x000fe20008410000 */
[----:B------:R-:W-:Y:S01]  /*2c90*/  FMUL.FTZ R61, R61, UR5 ;  /* 0x000000053d3d7c20 */ /* 0x000fe20008410000 */
[----:B-----5:R-:W-:Y:S01]  /*2ca0*/  FMUL.FTZ R36, R62, UR5 ;  /* 0x000000053e247c20 */ /* 0x020fe20008410000 */
[----:B------:R-:W-:Y:S01]  /*2cb0*/  FMUL.FTZ R34, R63, UR5 ;  /* 0x000000053f227c20 */ /* 0x000fe20008410000 */
[----:B------:R-:W-:Y:S01]  /*2cc0*/  FMUL.FTZ R64, R64, UR5 ;  /* 0x0000000540407c20 */ /* 0x000fe20008410000 */
[----:B------:R-:W-:Y:S01]  /*2cd0*/  FMUL.FTZ R65, R65, UR5 ;  /* 0x0000000541417c20 */ /* 0x000fe20008410000 */
[----:B------:R2:W1:Y:S01]  /*2ce0*/  MUFU.TANH R82, R41 ;  /* 0x0000002900527308 */ /* 0x0004620000002400 */
[----:B------:R-:W-:Y:S01]  /*2cf0*/  FMUL.FTZ R38, R66, UR5 ;  /* 0x0000000542267c20 */ /* 0x000fe20008410000 */
[----:B0-----:R-:W-:Y:S01]  /*2d00*/  FMUL.FTZ R40, R67, UR5 ;  /* 0x0000000543287c20 */ /* 0x001fe20008410000 */
[----:B------:R-:W-:Y:S01]  /*2d10*/  FMUL.FTZ R68, R68, UR5 ;  /* 0x0000000544447c20 */ /* 0x000fe20008410000 */
[----:B------:R-:W-:Y:S01]  /*2d20*/  FMUL.FTZ R69, R69, UR5 ;  /* 0x0000000545457c20 */ /* 0x000fe20008410000 */
[----:B------:R-:W-:Y:S01]  /*2d30*/  FMUL.FTZ R42, R70, UR5 ;  /* 0x00000005462a7c20 */ /* 0x000fe20008410000 */
[----:B------:R-:W-:Y:S01]  /*2d40*/  FMUL.FTZ R37, R37, UR5 ;  /* 0x0000000525257c20 */ /* 0x000fe20008410000 */
[----:B------:R-:W-:Y:S01]  /*2d50*/  FMUL.FTZ R49, R49, UR5 ;  /* 0x0000000531317c20 */ /* 0x000fe20008410000 */
[----:B------:R-:W-:Y:S01]  /*2d60*/  FMUL.FTZ R52, R52, UR5 ;  /* 0x0000000534347c20 */ /* 0x000fe20008410000 */
[----:B--2---:R-:W-:Y:S01]  /*2d70*/  FMUL.FTZ R41, R71, UR5 ;  /* 0x0000000547297c20 */ /* 0x004fe20008410000 */
[----:B------:R-:W-:Y:S01]  /*2d80*/  FMUL.FTZ R53, R53, UR5 ;  /* 0x0000000535357c20 */ /* 0x000fe20008410000 */
[----:B------:R-:W-:Y:S01]  /*2d90*/  PLOP3.LUT P1, PT, PT, PT, UP0, 0x40, 0x0 ;  /* 0x000000000000781c */ /* 0x000fe20003f2e808 */
[----:B------:R-:W0:Y:S01]  /*2da0*/  MUFU.TANH R8, R8 ;  /* 0x0000000800087308 */ /* 0x000e220000002400 */
[----:B------:R-:W-:Y:S01]  /*2db0*/  IADD3 R3, R17, R6, -R19 ;  /* 0x0000000611037210 */ /* 0x000fe20007ffe813 */
[----:B------:R-:W-:Y:S01]  /*2dc0*/  ULDC UR11, c[0x0][0x9dc] ;  /* 0x00027700000b7ab9 */ /* 0x000fe20000000800 */
[----:B------:R-:W-:Y:S01]  /*2dd0*/  SYNCS.ARRIVE.TRANS64.RED.A1T0 RZ, [UR4], RZ ;  /* 0x000000ffffff79a7 */ /* 0x000fe20008100404 */
[----:B------:R-:W-:Y:S01]  /*2de0*/  ULOP3.LUT UR4, URZ, UR11, URZ, 0x33, !UPT ;  /* 0x0000000b3f047292 */ /* 0x000fe2000f8e333f */
[----:B------:R-:W-:Y:S01]  /*2df0*/  IMAD R2, R72, -0x60, R17 ;  /* 0xffffffa048027824 */ /* 0x000fe200078e0211 */
[----:B------:R-:W-:Y:S01]  /*2e00*/  ULDC UR14, c[0x0][0x9e0] ;  /* 0x00027800000e7ab9 */ /* 0x000fe20000000800 */
[----:B------:R-:W-:Y:S01]  /*2e10*/  IMAD.IADD R3, R3, 0x1, -R18 ;  /* 0x0000000103037824 */ /* 0x000fe200078e0a12 */
[----:B------:R-:W2:Y:S01]  /*2e20*/  MUFU.TANH R0, R0 ;  /* 0x0000000000007308 */ /* 0x000ea20000002400 */
[----:B------:R-:W-:Y:S01]  /*2e30*/  FMUL.FTZ R29, R29, UR5 ;  /* 0x000000051d1d7c20 */ /* 0x000fe20008410000 */
[----:B------:R-:W-:Y:S01]  /*2e40*/  IADD3 R55, -R19, 0x60, R2 ;  /* 0x0000006013377810 */ /* 0x000fe20007ffe102 */
[----:B------:R-:W-:-:S02]  /*2e50*/  VIADD R62, R3, UR14 ;  /* 0x0000000e033e7c36 */ /* 0x000fc40008000000 */
[----:B------:R-:W-:Y:S02]  /*2e60*/  VIADD R66, R6, 0xffffffff ;  /* 0xffffffff06427836 */ /* 0x000fe40000000000 */
[----:B------:R-:W-:Y:S01]  /*2e70*/  VIADD R59, R3, UR4 ;  /* 0x00000004033b7c36 */ /* 0x000fe20008000000 */
[----:B------:R-:W0:Y:S01]  /*2e80*/  MUFU.TANH R11, R11 ;  /* 0x0000000b000b7308 */ /* 0x000e220000002400 */
[----:B------:R-:W-:Y:S01]  /*2e90*/  IMAD.IADD R70, R66, 0x1, -R19 ;  /* 0x0000000142467824 */ /* 0x000fe200078e0a13 */
[----:B---3--:R-:W-:-:S06]  /*2ea0*/  VIADDMNMX R10, R50, R62, R55, PT ;  /* 0x0000003e320a7246 */ /* 0x008fcc0003800137 */
[----:B------:R-:W3:Y:S08]  /*2eb0*/  MUFU.TANH R12, R12 ;  /* 0x0000000c000c7308 */ /* 0x000ef00000002400 */
        /* <DEDUP_REMOVED lines=36> */
[----:B------:R5:W0:Y:S02]  /*3100*/  MUFU.TANH R76, R29 ;  /* 0x0000001d004c7308 */ /* 0x000a240000002400 */
[----:B-----5:R-:W-:Y:S01]  /*3110*/  IMAD.IADD R29, R59, 0x1, R50 ;  /* 0x000000013b1d7824 */ /* 0x020fe200078e0232 */
[----:B-1234-:R-:W-:Y:S06]  /*3120*/  @P1 BRA `(.L_x_1230) ;  /* 0x00000000005c1947 */ /* 0x01efec0003800000 */
[----:B------:R-:W-:Y:S01]  /*3130*/  IADD3 R9, -R18, R17, R50 ;  /* 0x0000001112097210 */ /* 0x000fe20007ffe132 */
[----:B------:R-:W-:Y:S03]  /*3140*/  BSSY B0, `(.L_x_1231) ;  /* 0x0000012000007945 */ /* 0x000fe60003800000 */
[----:B------:R-:W-:-:S13]  /*3150*/  ISETP.GT.AND P1, PT, R9, -0x1, PT ;  /* 0xffffffff0900780c */ /* 0x000fda0003f24270 */
[----:B------:R-:W-:Y:S05]  /*3160*/  @P1 BRA `(.L_x_1232) ;  /* 0x0000000000241947 */ /* 0x000fea0003800000 */
[----:B------:R-:W-:Y:S01]  /*3170*/  ULDC UR4, c[0x0][0x9e4] ;  /* 0x0002790000047ab9 */ /* 0x000fe20000000800 */
[----:B------:R-:W-:Y:S01]  /*3180*/  LOP3.LUT R9, RZ, R9, RZ, 0x33, !PT ;  /* 0x00000009ff097212 */ /* 0x000fe200078e33ff */
[----:B------:R-:W-:-:S05]  /*3190*/  IMAD.U32 R6, RZ, RZ, UR4 ;  /* 0x00000004ff067e24 */ /* 0x000fca000f8e00ff */
[----:B------:R-:W-:-:S13]  /*31a0*/  ISETP.NE.AND P1, PT, R6, 0x1, PT ;  /* 0x000000010600780c */ /* 0x000fda0003f25270 */
[----:B------:R-:W1:Y:S02]  /*31b0*/  @P1 LDC.64 R2, c[0x0][0x9e8] ;  /* 0x00027a00ff021b82 */ /* 0x000e640000000a00 */
[----:B-1----:R-:W-:-:S05]  /*31c0*/  @P1 IMAD.HI.U32 R2, R9, R2, RZ ;  /* 0x0000000209021227 */ /* 0x002fca00078e00ff */
[----:B------:R-:W-:-:S04]  /*31d0*/  @P1 SHF.R.U32.HI R9, RZ, R3, R2 ;  /* 0x00000003ff091219 */ /* 0x000fc80000011602 */
[----:B------:R-:W-:Y:S01]  /*31e0*/  LOP3.LUT R9, RZ, R9, RZ, 0x33, !PT ;  /* 0x00000009ff097212 */ /* 0x000fe200078e33ff */
[----:B------:R-:W-:Y:S06]  /*31f0*/  BRA `(.L_x_1233) ;  /* 0x0000000000187947 */ /* 0x000fec0003800000 */
.L_x_1232:
[----:B------:R-:W-:Y:S02]  /*3200*/  ULDC UR4, c[0x0][0x9e4] ;  /* 0x0002790000047ab9 */ /* 0x000fe40000000800 */
[----:B------:R-:W-:-:S05]  /*3210*/  IMAD.U32 R6, RZ, RZ, UR4 ;  /* 0x00000004ff067e24 */ /* 0x000fca000f8e00ff */
[----:B------:R-:W-:-:S13]  /*3220*/  ISETP.NE.AND P1, PT, R6, 0x1, PT ;  /* 0x000000010600780c */ /* 0x000fda0003f25270 */
[----:B------:R-:W1:Y:S02]  /*3230*/  @P1 LDC.64 R2, c[0x0][0x9e8] ;  /* 0x00027a00ff021b82 */ /* 0x000e640000000a00 */
[----:B-1----:R-:W-:-:S05]  /*3240*/  @P1 IMAD.HI.U32 R2, R9, R2, RZ ;  /* 0x0000000209021227 */ /* 0x002fca00078e00ff */
[----:B------:R-:W-:-:S07]  /*3250*/  @P1 SHF.R.U32.HI R9, RZ, R3, R2 ;  /* 0x00000003ff091219 */ /* 0x000fce0000011602 */
.L_x_1233:
[----:B------:R-:W-:Y:S05]  /*3260*/  BSYNC B0 ;  /* 0x0000000000007941 */ /* 0x000fea0003800000 */
.L_x_1231:
[----:B------:R-:W-:-:S05]  /*3270*/  IMAD R9, R9, R6, R70 ;  /* 0x0000000609097224 */ /* 0x000fca00078e0246 */
[----:B------:R-:W-:Y:S02]  /*3280*/  VIADDMNMX R10, R9, R6, R10, PT ;  /* 0x00000006090a7246 */ /* 0x000fe4000380010a */
[----:B------:R-:W-:-:S07]  /*3290*/  VIMNMX R29, R29, R9, !PT ;  /* 0x000000091d1d7248 */ /* 0x000fce0007fe0100 */
.L_x_1230:
[C---:B------:R-:W-:Y:S01]  /*32a0*/  ISETP.GE.AND P2, PT, R66.reuse, 0x9, PT ;  /* 0x000000094200780c */ /* 0x040fe20003f46270 */
[----:B------:R-:W1:Y:S01]  /*32b0*/  SHFL.IDX PT, R28, R28, 0x1, 0x1c1f ;  /* 0x003c1f001c1c7f89 */ /* 0x000e6200000e0000 */
[----:B------:R-:W-:Y:S01]  /*32c0*/  ISETP.GE.AND P1, PT, R66, 0x2, PT ;  /* 0x000000024200780c */ /* 0x000fe20003f26270 */
[----:B------:R-:W-:Y:S01]  /*32d0*/  UISETP.NE.AND UP0, UPT, UR61, URZ, UPT ;  /* 0x0000003f3d00728c */ /* 0x000fe2000bf05270 */
[C---:B------:R-:W-:Y:S02]  /*32e0*/  ISETP.GT.AND P3, PT, R29.reuse, 0x8, !P2 ;  /* 0x000000081d00780c */ /* 0x040fe40005764270 */
[----:B------:R-:W-:Y:S02]  /*32f0*/  ISETP.GT.AND P4, PT, R29, 0x1, !P1 ;  /* 0x000000011d00780c */ /* 0x000fe40004f84270 */
[----:B------:R-:W-:Y:S02]  /*3300*/  ISETP.LT.OR P3, PT, R10, 0x9, P3 ;  /* 0x000000090a00780c */ /* 0x000fe40001f61670 */
[----:B------:R-:W-:-:S02]  /*3310*/  ISETP.GE.AND P5, PT, R66, 0x11, PT ;  /* 0x000000114200780c */ /* 0x000fc40003fa6270 */
[----:B------:R-:W-:Y:S02]  /*3320*/  ISETP.LT.OR P4, PT, R10, 0x2, P4 ;  /* 0x000000020a00780c */ /* 0x000fe40002781670 */
[----:B------:R-:W-:Y:S02]  /*3330*/  FSEL R75, R75, -INF , !P3 ;  /* 0xff8000004b4b7808 */ /* 0x000fe40005800000 */
[----:B------:R-:W-:Y:S02]  /*3340*/  ISETP.GT.AND P3, PT, R29, 0x10, !P5 ;  /* 0x000000101d00780c */ /* 0x000fe40006f64270 */
[----:B------:R-:W-:Y:S02]  /*3350*/  ISETP.GE.AND P6, PT, R66, 0xa, PT ;  /* 0x0000000a4200780c */ /* 0x000fe40003fc6270 */
[----:B------:R-:W-:Y:S02]  /*3360*/  FSEL R63, R74, -INF , !P4 ;  /* 0xff8000004a3f7808 */ /* 0x000fe40006000000 */
[----:B------:R-:W-:-:S02]  /*3370*/  P2R R74, PR, RZ, 0x20 ;  /* 0x00000020ff4a7803 */ /* 0x000fc40000000000 */
[----:B------:R-:W-:Y:S02]  /*3380*/  ISETP.LT.OR P3, PT, R10, 0x11, P3 ;  /* 0x000000110a00780c */ /* 0x000fe40001f61670 */
[----:B------:R-:W-:Y:S02]  /*3390*/  ISETP.GT.AND P4, PT, R29, 0x9, !P6 ;  /* 0x000000091d00780c */ /* 0x000fe40007784270 */
[----:B------:R-:W-:Y:S02]  /*33a0*/  ISETP.GE.AND P5, PT, R66, 0x12, PT ;  /* 0x000000124200780c */ /* 0x000fe40003fa6270 */
[----:B------:R-:W-:Y:S02]  /*33b0*/  FSEL R77, R77, -INF , !P3 ;  /* 0xff8000004d4d7808 */ /* 0x000fe40005800000 */
[----:B------:R-:W-:Y:S02]  /*33c0*/  ISETP.LT.OR P4, PT, R10, 0xa, P4 ;  /* 0x0000000a0a00780c */ /* 0x000fe40002781670 */
[----:B------:R-:W-:-:S02]  /*33d0*/  ISETP.GT.AND P3, PT, R29, 0x11, !P5 ;  /* 0x000000111d00780c */ /* 0x000fc40006f64270 */
[----:B0-----:R-:W-:Y:S02]  /*33e0*/  FSEL R67, R76, -INF , !P4 ;  /* 0xff8000004c437808 */ /* 0x001fe40006000000 */
[----:B------:R-:W-:Y:S02]  /*33f0*/  ISETP.LT.OR P3, PT, R10, 0x12, P3 ;  /* 0x000000120a00780c */ /* 0x000fe40001f61670 */
[----:B------:R-:W-:Y:S02]  /*3400*/  ISETP.GE.AND P4, PT, R66, 0x19, PT ;  /* 0x000000194200780c */ /* 0x000fe40003f86270 */
[----:B------:R-:W-:Y:S02]  /*3410*/  FSEL R37, R78, -INF , !P3 ;  /* 0xff8000004e257808 */ /* 0x000fe40005800000 */
[----:B------:R-:W-:Y:S02]  /*3420*/  ISETP.GT.AND P3, PT, R29, 0x18, !P4 ;  /* 0x000000181d00780c */ /* 0x000fe40006764270 */
[----:B------:R-:W-:-:S02]  /*3430*/  P2R R78, PR, RZ, 0x10 ;  /* 0x00000010ff4e7803 */ /* 0x000fc40000000000 */
[----:B------:R-:W-:Y:S02]  /*3440*/  ISETP.LT.OR P3, PT, R10, 0x19, P3 ;  /* 0x000000190a00780c */ /* 0x000fe40001f61670 */
        /* <DEDUP_REMOVED lines=17> */
[C---:B------:R-:W-:Y:S02]  /*3560*/  ISETP.GT.AND P3, PT, R29.reuse, 0x28, !P4 ;  /* 0x000000281d00780c */ /* 0x040fe40006764270 */
        /* <DEDUP_REMOVED lines=33> */
[----:B------:R-:W-:Y:S01]  /*3780*/  FSEL R45, R56, -INF , !P3 ;  /* 0xff800000382d7808 */ /* 0x000fe20005800000 */
[----:B-1----:R-:W-:Y:S01]  /*3790*/  IMAD.IADD R56, R59, 0x1, R28 ;  /* 0x000000013b387824 */ /* 0x002fe200078e021c */
        /* <DEDUP_REMOVED lines=18> */
[----:B------:R-:W-:-:S02]  /*38c0*/  VIADDMNMX R55, R28, R62, R55, PT ;  /* 0x0000003e1c377246 */ /* 0x000fc40003800137 */
        /* <DEDUP_REMOVED lines=17> */
[----:B------:R-:W-:-:S04]  /*39e0*/  ISETP.GT.AND P6, PT, R29, 0x59, !P6 ;  /* 0x000000591d00780c */ /* 0x000fc800077c4270 */
[----:B------:R-:W-:-:S04]  /*39f0*/  ISETP.LT.OR P6, PT, R10, 0x5a, P6 ;  /* 0x0000005a0a00780c */ /* 0x000fc800037c1670 */
[----:B------:R-:W-:Y:S02]  /*3a00*/  FSEL R10, R69, -INF , !P6 ;  /* 0xff800000450a7808 */ /* 0x000fe40007000000 */
[----:B------:R-:W-:-:S13]  /*3a10*/  PLOP3.LUT P6, PT, PT, PT, UP0, 0x40, 0x0 ;  /* 0x000000000000781c */ /* 0x000fda0003fce808 */
[----:B------:R-:W-:Y:S05]  /*3a20*/  @P6 BRA `(.L_x_1234) ;  /* 0x00000000005c6947 */ /* 0x000fea0003800000 */
        /* <DEDUP_REMOVED lines=13> */
.L_x_1236:
[----:B------:R-:W-:Y:S02]  /*3b00*/  ULDC UR4, c[0x0][0x9e4] ;  /* 0x0002790000047ab9 */ /* 0x000fe40000000800 */
[----:B------:R-:W-:-:S05]  /*3b10*/  IMAD.U32 R8, RZ, RZ, UR4 ;  /* 0x00000004ff087e24 */ /* 0x000fca000f8e00ff */
[----:B------:R-:W-:-:S13]  /*3b20*/  ISETP.NE.AND P6, PT, R8, 0x1, PT ;  /* 0x000000010800780c */ /* 0x000fda0003fc5270 */
[----:B------:R-:W0:Y:S02]  /*3b30*/  @P6 LDC.64 R28, c[0x0][0x9e8] ;  /* 0x00027a00ff1c6b82 */ /* 0x000e240000000a00 */
[----:B0-----:R-:W-:-:S05]  /*3b40*/  @P6 IMAD.HI.U32 R28, R57, R28, RZ ;  /* 0x0000001c391c6227 */ /* 0x001fca00078e00ff */
[----:B------:R-:W-:-:S07]  /*3b50*/  @P6 SHF.R.U32.HI R57, RZ, R29, R28 ;  /* 0x0000001dff396219 */ /* 0x000fce000001161c */
.L_x_1237:
[----:B------:R-:W-:Y:S05]  /*3b60*/  BSYNC B0 ;  /* 0x0000000000007941 */ /* 0x000fea0003800000 */
.L_x_1235:
[----:B------:R-:W-:-:S05]  /*3b70*/  IMAD R57, R57, R8, R70 ;  /* 0x0000000839397224 */ /* 0x000fca00078e0246 */
[----:B------:R-:W-:Y:S02]  /*3b80*/  VIADDMNMX R55, R57, R8, R55, PT ;  /* 0x0000000839377246 */ /* 0x000fe40003800137 */
[----:B------:R-:W-:-:S07]  /*3b90*/  VIMNMX R56, R56, R57, !PT ;  /* 0x0000003938387248 */ /* 0x000fce0007fe0100 */
.L_x_1234:
[C---:B------:R-:W-:Y:S01]  /*3ba0*/  ISETP.GT.AND P1, PT, R56.reuse, 0x1, !P1 ;  /* 0x000000013800780c */ /* 0x040fe20004f24270 */
[----:B------:R-:W-:Y:S01]  /*3bb0*/  ULDC UR10, c[0x0][0x988] ;  /* 0x00026200000a7ab9 */ /* 0x000fe20000000800 */
[----:B------:R-:W-:Y:S01]  /*3bc0*/  ISETP.GT.AND P2, PT, R56, 0x8, !P2 ;  /* 0x000000083800780c */ /* 0x000fe20005744270 */
[----:B------:R-:W-:Y:S01]  /*3bd0*/  UISETP.NE.AND UP0, UPT, UR61, URZ, UPT ;  /* 0x0000003f3d00728c */ /* 0x000fe2000bf05270 */
        /* <DEDUP_REMOVED lines=8> */
[----:B------:R-:W-:Y:S02]  /*3c60*/  ISETP.NE.AND P6, PT, R78, RZ, PT ;  /* 0x000000ff4e00720c */ /* 0x000fe40003fc5270 */
[----:B------:R-:W-:-:S02]  /*3c70*/  FSEL R13, R13, -INF , !P1 ;  /* 0xff8000000d0d7808 */ /* 0x000fc40004800000 */
[----:B------:R-:W-:Y:S02]  /*3c80*/  ISETP.NE.AND P1, PT, R74, RZ, PT ;  /* 0x000000ff4a00720c */ /* 0x000fe40003f25270 */
[C---:B------:R-:W-:Y:S02]  /*3c90*/  ISETP.GT.AND P3, PT, R56.reuse, 0x50, !P3 ;  /* 0x000000503800780c */ /* 0x040fe40005f64270 */
[C---:B------:R-:W-:Y:S02]  /*3ca0*/  ISETP.GT.AND P1, PT, R56.reuse, 0x10, !P1 ;  /* 0x000000103800780c */ /* 0x040fe40004f24270 */
[----:B------:R-:W-:Y:S02]  /*3cb0*/  ISETP.GT.AND P4, PT, R56, 0x51, !P4 ;  /* 0x000000513800780c */ /* 0x000fe40006784270 */
[C---:B------:R-:W-:Y:S02]  /*3cc0*/  ISETP.LT.OR P1, PT, R55.reuse, 0x11, P1 ;  /* 0x000000113700780c */ /* 0x040fe40000f21670 */
[----:B------:R-:W-:-:S02]  /*3cd0*/  ISETP.LT.OR P3, PT, R55, 0x51, P3 ;  /* 0x000000513700780c */ /* 0x000fc40001f61670 */
[----:B------:R-:W-:Y:S02]  /*3ce0*/  FSEL R14, R14, -INF , !P1 ;  /* 0xff8000000e0e7808 */ /* 0x000fe40004800000 */
[----:B------:R-:W-:Y:S02]  /*3cf0*/  ISETP.GT.AND P1, PT, R56, 0x11, !P2 ;  /* 0x000000113800780c */ /* 0x000fe40005724270 */
[----:B------:R-:W-:Y:S02]  /*3d00*/  ISETP.NE.AND P2, PT, R88, RZ, PT ;  /* 0x000000ff5800720c */ /* 0x000fe40003f45270 */
[----:B------:R-:W-:Y:S02]  /*3d10*/  ISETP.LT.OR P1, PT, R55, 0x12, P1 ;  /* 0x000000123700780c */ /* 0x000fe40000f21670 */
[----:B------:R-:W-:Y:S02]  /*3d20*/  ISETP.GT.AND P5, PT, R56, 0x58, !P5 ;  /* 0x000000583800780c */ /* 0x000fe40006fa4270 */
[----:B------:R-:W-:-:S02]  /*3d30*/  FSEL R15, R15, -INF , !P1 ;  /* 0xff8000000f0f7808 */ /* 0x000fc40004800000 */
[----:B------:R-:W-:Y:S02]  /*3d40*/  ISETP.GT.AND P1, PT, R56, 0x18, !P6 ;  /* 0x000000183800780c */ /* 0x000fe40007724270 */
[----:B------:R-:W-:Y:S02]  /*3d50*/  ISETP.NE.AND P6, PT, R60, RZ, PT ;  /* 0x000000ff3c00720c */ /* 0x000fe40003fc5270 */
[C---:B------:R-:W-:Y:S02]  /*3d60*/  ISETP.LT.OR P1, PT, R55.reuse, 0x19, P1 ;  /* 0x000000193700780c */ /* 0x040fe40000f21670 */
[----:B------:R-:W-:Y:S02]  /*3d70*/  ISETP.LT.OR P4, PT, R55, 0x52, P4 ;  /* 0x000000523700780c */ /* 0x000fe40002781670 */
[----:B------:R-:W-:Y:S02]  /*3d80*/  FSEL R20, R20, -INF , !P1 ;  /* 0xff80000014147808 */ /* 0x000fe40004800000 */
[----:B------:R-:W-:-:S02]  /*3d90*/  ISETP.NE.AND P1, PT, R79, RZ, PT ;  /* 0x000000ff4f00720c */ /* 0x000fc40003f25270 */
[----:B------:R-:W-:Y:S02]  /*3da0*/  FSEL R38, R38, -INF , !P3 ;  /* 0xff80000026267808 */ /* 0x000fe40005800000 */
[----:B------:R-:W-:Y:S02]  /*3db0*/  ISETP.GT.AND P1, PT, R56, 0x19, !P1 ;  /* 0x000000193800780c */ /* 0x000fe40004f24270 */
[C---:B------:R-:W-:Y:S02]  /*3dc0*/  ISETP.LT.OR P5, PT, R55.reuse, 0x59, P5 ;  /* 0x000000593700780c */ /* 0x040fe40002fa1670 */
[----:B------:R-:W-:Y:S02]  /*3dd0*/  ISETP.LT.OR P1, PT, R55, 0x1a, P1 ;  /* 0x0000001a3700780c */ /* 0x000fe40000f21670 */
[----:B------:R-:W-:Y:S02]  /*3de0*/  FSEL R40, R40, -INF , !P4 ;  /* 0xff80000028287808 */ /* 0x000fe40006000000 */
[----:B------:R-:W-:-:S02]  /*3df0*/  FSEL R21, R21, -INF , !P1 ;  /* 0xff80000015157808 */ /* 0x000fc40004800000 */
[----:B------:R-:W-:Y:S02]  /*3e00*/  ISETP.NE.AND P1, PT, R80, RZ, PT ;  /* 0x000000ff5000720c */ /* 0x000fe40003f25270 */
[----:B------:R-:W-:Y:S02]  /*3e10*/  FSEL R42, R42, -INF , !P5 ;  /* 0xff8000002a2a7808 */ /* 0x000fe40006800000 */
[----:B------:R-:W-:Y:S02]  /*3e20*/  ISETP.GT.AND P1, PT, R56, 0x20, !P1 ;  /* 0x000000203800780c */ /* 0x000fe40004f24270 */
[----:B------:R-:W-:Y:S02]  /*3e30*/  R2UR UR4, R22 ;  /* 0x00000000160472ca */ /* 0x000fe400000e0000 */
[----:B------:R-:W-:Y:S02]  /*3e40*/  ISETP.LT.OR P1, PT, R55, 0x21, P1 ;  /* 0x000000213700780c */ /* 0x000fe40000f21670 */
[----:B------:R-:W-:-:S02]  /*3e50*/  R2UR UR6, R23 ;  /* 0x00000000170672ca */ /* 0x000fc400000e0000 */
[----:B------:R-:W-:Y:S02]  /*3e60*/  FSEL R24, R24, -INF , !P1 ;  /* 0xff80000018187808 */ /* 0x000fe40004800000 */
[----:B------:R-:W-:Y:S02]  /*3e70*/  ISETP.NE.AND P1, PT, R81, RZ, PT ;  /* 0x000000ff5100720c */ /* 0x000fe40003f25270 */
[----:B------:R-:W-:Y:S02]  /*3e80*/  R2UR UR7, R73 ;  /* 0x00000000490772ca */ /* 0x000fe400000e0000 */
[----:B------:R-:W-:Y:S01]  /*3e90*/  ISETP.GT.AND P1, PT, R56, 0x21, !P1 ;  /* 0x000000213800780c */ /* 0x000fe20004f24270 */
[----:B------:R-:W-:-:S03]  /*3ea0*/  UISETP.NE.AND UP1, UPT, UR4, URZ, UPT ;  /* 0x0000003f0400728c */ /* 0x000fc6000bf25270 */
[----:B------:R-:W-:-:S04]  /*3eb0*/  ISETP.LT.OR P1, PT, R55, 0x22, P1 ;  /* 0x000000223700780c */ /* 0x000fc80000f21670 */
[----:B------:R-:W-:Y:S02]  /*3ec0*/  FSEL R25, R25, -INF , !P1 ;  /* 0xff80000019197808 */ /* 0x000fe40004800000 */
[----:B------:R-:W-:Y:S02]  /*3ed0*/  ISETP.NE.AND P1, PT, R82, RZ, PT ;  /* 0x000000ff5200720c */ /* 0x000fe40003f25270 */
[----:B------:R-:W-:Y:S01]  /*3ee0*/  @UP1 ULDC UR4, c[0x0][0x44c] ;  /* 0x0001130000041ab9 */ /* 0x000fe20000000800 */
[----:B------:R-:W-:Y:S01]  /*3ef0*/  @UP1 ULDC UR15, c[0x0][0x450] ;  /* 0x00011400000f1ab9 */ /* 0x000fe20000000800 */
[----:B------:R-:W-:Y:S01]  /*3f00*/  ISETP.GT.AND P1, PT, R56, 0x28, !P1 ;  /* 0x000000283800780c */ /* 0x000fe20004f24270 */
[----:B------:R-:W-:-:S03]  /*3f10*/  UIMAD.WIDE.U32 UR4, UR6, UR4, URZ ;  /* 0x00000004060472a5 */ /* 0x000fc6000f8e003f */
[----:B------:R-:W-:Y:S01]  /*3f20*/  ISETP.LT.OR P1, PT, R55, 0x29, P1 ;  /* 0x000000293700780c */ /* 0x000fe20000f21670 */
[----:B------:R-:W-:-:S03]  /*3f30*/  @UP1 USHF.R.U32.HI UR6, URZ, UR15, UR5 ;  /* 0x0000000f3f061299 */ /* 0x000fc60008011605 */
[----:B------:R-:W-:Y:S01]  /*3f40*/  FSEL R26, R26, -INF , !P1 ;  /* 0xff8000001a1a7808 */ /* 0x000fe20004800000 */
[----:B------:R-:W-:Y:S01]  /*3f50*/  UIADD3 UR4, UR7, UR6, URZ ;  /* 0x0000000607047290 */ /* 0x000fe2000fffe03f */
[----:B------:R-:W-:-:S03]  /*3f60*/  ISETP.NE.AND P1, PT, R83, RZ, PT ;  /* 0x000000ff5300720c */ /* 0x000fc60003f25270 */
[----:B------:R-:W-:Y:S01]  /*3f70*/  UIADD3 UR14, UR4, UR14, URZ ;  /* 0x0000000e040e7290 */ /* 0x000fe2000fffe03f */
[----:B------:R-:W-:-:S04]  /*3f80*/  ISETP.GT.AND P1, PT, R56, 0x29, !P1 ;  /* 0x000000293800780c */ /* 0x000fc80004f24270 */
[----:B------:R-:W-:-:S04]  /*3f90*/  ISETP.LT.OR P1, PT, R55, 0x2a, P1 ;  /* 0x0000002a3700780c */ /* 0x000fc80000f21670 */
[----:B------:R-:W-:Y:S02]  /*3fa0*/  FSEL R27, R27, -INF , !P1 ;  /* 0xff8000001b1b7808 */ /* 0x000fe40004800000 */
[----:B------:R-:W-:-:S04]  /*3fb0*/  ISETP.NE.AND P1, PT, R84, RZ, PT ;  /* 0x000000ff5400720c */ /* 0x000fc80003f25270 */
        /* <DEDUP_REMOVED lines=15> */
[C---:B------:R-:W-:Y:S02]  /*40b0*/  ISETP.GT.AND P1, PT, R56.reuse, 0x40, !P2 ;  /* 0x000000403800780c */ /* 0x040fe40005724270 */
[----:B------:R-:W-:Y:S02]  /*40c0*/  ISETP.NE.AND P2, PT, R91, RZ, PT ;  /* 0x000000ff5b00720c */ /* 0x000fe40003f45270 */
[----:B------:R-:W-:Y:S02]  /*40d0*/  ISETP.LT.OR P1, PT, R55, 0x41, P1 ;  /* 0x000000413700780c */ /* 0x000fe40000f21670 */
[----:B------:R-:W-:Y:S02]  /*40e0*/  ISETP.GT.AND P2, PT, R56, 0x49, !P2 ;  /* 0x000000493800780c */ /* 0x000fe40005744270 */
[----:B------:R-:W-:-:S02]  /*40f0*/  FSEL R31, R58, -INF , !P1 ;  /* 0xff8000003a1f7808 */ /* 0x000fc40004800000 */
[----:B------:R-:W-:Y:S02]  /*4100*/  ISETP.GT.AND P1, PT, R56, RZ, !P6 ;  /* 0x000000ff3800720c */ /* 0x000fe40007724270 */
[----:B------:R-:W-:Y:S02]  /*4110*/  ISETP.NE.AND P6, PT, R89, RZ, PT ;  /* 0x000000ff5900720c */ /* 0x000fe40003fc5270 */
[C---:B------:R-:W-:Y:S02]  /*4120*/  ISETP.LT.OR P1, PT, R55.reuse, 0x1, P1 ;  /* 0x000000013700780c */ /* 0x040fe40000f21670 */
[----:B------:R-:W-:Y:S02]  /*4130*/  ISETP.LT.OR P2, PT, R55, 0x4a, P2 ;  /* 0x0000004a3700780c */ /* 0x000fe40001741670 */
[----:B------:R-:W-:Y:S02]  /*4140*/  FSEL R58, R0, -INF , !P1 ;  /* 0xff800000003a7808 */ /* 0x000fe40004800000 */
[----:B------:R-:W-:-:S02]  /*4150*/  FMNMX.FTZ R0, R61, R63, !PT ;  /* 0x0000003f3d007209 */ /* 0x000fc40007810000 */
[----:B------:R-:W-:Y:S02]  /*4160*/  FSEL R34, R34, -INF , !P2 ;  /* 0xff80000022227808 */ /* 0x000fe40005000000 */
[----:B------:R-:W-:-:S04]  /*4170*/  FMNMX.FTZ R0, R75, R0, !PT ;  /* 0x000000004b007209 */ /* 0x000fc80007810000 */
        /* <DEDUP_REMOVED lines=20> */
[----:B------:R-:W-:-:S05]  /*42c0*/  FMNMX.FTZ R35, R10, R35, !PT ;  /* 0x000000230a237209 */ /* 0x000fca0007810000 */
[----:B------:R-:W0:Y:S02]  /*42d0*/  SHFL.BFLY PT, R0, R35, 0x2, 0x1f ;  /* 0x0c401f0023007f89 */ /* 0x000e2400000e0000 */
[----:B0-----:R-:W-:-:S05]  /*42e0*/  FMNMX.FTZ R57, R35, R0, !PT ;  /* 0x0000000023397209 */ /* 0x001fca0007810000 */
[----:B------:R-:W0:Y:S02]  /*42f0*/  SHFL.BFLY PT, R8, R57, 0x1, 0x1f ;  /* 0x0c201f0039087f89 */ /* 0x000e2400000e0000 */
[----:B0-----:R-:W-:-:S04]  /*4300*/  FMNMX.FTZ R8, R57, R8, !PT ;  /* 0x0000000839087209 */ /* 0x001fc80007810000 */
[C---:B------:R-:W-:Y:S01]  /*4310*/  FSETP.NEU.FTZ.AND P1, PT, R8.reuse, -INF , PT ;  /* 0xff8000000800780b */ /* 0x040fe20003f3d000 */
[----:B------:R-:W-:-:S05]  /*4320*/  FMUL.FTZ R0, R8, UR10 ;  /* 0x0000000a08007c20 */ /* 0x000fca0008410000 */
[----:B------:R-:W-:Y:S02]  /*4330*/  FSEL R62, R0, RZ, P1 ;  /* 0x000000ff003e7208 */ /* 0x000fe40000800000 */
[----:B------:R-:W-:Y:S02]  /*4340*/  ISETP.GT.AND P1, PT, R56, 0x41, !P6 ;  /* 0x000000413800780c */ /* 0x000fe40007724270 */
[----:B------:R-:W-:Y:S01]  /*4350*/  ISETP.NE.AND P6, PT, R64, RZ, PT ;  /* 0x000000ff4000720c */ /* 0x000fe20003fc5270 */
[--C-:B------:R-:W-:Y:S01]  /*4360*/  FFMA.FTZ R186, R54, UR10, -R62.reuse ;  /* 0x0000000a36ba7c23 */ /* 0x100fe2000801083e */
[----:B------:R-:W-:Y:S01]  /*4370*/  ISETP.LT.OR P1, PT, R55, 0x42, P1 ;  /* 0x000000423700780c */ /* 0x000fe20000f21670 */
[--C-:B------:R-:W-:Y:S01]  /*4380*/  FFMA.FTZ R188, R61, UR10, -R62.reuse ;  /* 0x0000000a3dbc7c23 */ /* 0x100fe2000801083e */
[----:B------:R-:W-:Y:S01]  /*4390*/  ISETP.GT.AND P6, PT, R56, 0x59, !P6 ;  /* 0x000000593800780c */ /* 0x000fe200077c4270 */
[--C-:B------:R-:W-:Y:S01]  /*43a0*/  FFMA.FTZ R59, R63, UR10, -R62.reuse ;  /* 0x0000000a3f3b7c23 */ /* 0x100fe2000801083e */
[----:B------:R-:W-:Y:S01]  /*43b0*/  FSEL R0, R33, -INF , !P1 ;  /* 0xff80000021007808 */ /* 0x000fe20004800000 */
[--C-:B------:R-:W-:Y:S01]  /*43c0*/  FFMA.FTZ R190, R75, UR10, -R62.reuse ;  /* 0x0000000a4bbe7c23 */ /* 0x100fe2000801083e */
[----:B------:R-:W-:Y:S01]  /*43d0*/  FMNMX.FTZ R33, R58, R11, !PT ;  /* 0x0000000b3a217209 */ /* 0x000fe20007810000 */
[----:B------:R-:W-:Y:S01]  /*43e0*/  MUFU.EX2 R188, R188 ;  /* 0x000000bc00bc7308 */ /* 0x000fe20000000800 */
[----:B------:R-:W-:Y:S01]  /*43f0*/  ISETP.NE.AND P1, PT, R90, RZ, PT ;  /* 0x000000ff5a00720c */ /* 0x000fe20003f25270 */
[--C-:B------:R-:W-:Y:S01]  /*4400*/  FFMA.FTZ R61, R67, UR10, -R62.reuse ;  /* 0x0000000a433d7c23 */ /* 0x100fe2000801083e */
[----:B------:R-:W-:Y:S01]  /*4410*/  FMNMX.FTZ R60, R12, R33, !PT ;  /* 0x000000210c3c7209 */ /* 0x000fe20007810000 */
[--C-:B------:R-:W-:Y:S01]  /*4420*/  FFMA.FTZ R184, R77, UR10, -R62.reuse ;  /* 0x0000000a4db87c23 */ /* 0x100fe2000801083e */
[----:B------:R-:W-:Y:S01]  /*4430*/  ISETP.GT.AND P1, PT, R56, 0x48, !P1 ;  /* 0x000000483800780c */ /* 0x000fe20004f24270 */
[--C-:B------:R-:W-:Y:S01]  /*4440*/  FFMA.FTZ R56, R9, UR10, -R62.reuse ;  /* 0x0000000a09387c23 */ /* 0x100fe2000801083e */
[----:B------:R-:W-:Y:S01]  /*4450*/  FMNMX.FTZ R33, R13, R60, !PT ;  /* 0x0000003c0d217209 */ /* 0x000fe20007810000 */
[----:B------:R-:W-:Y:S01]  /*4460*/  MUFU.EX2 R190, R190 ;  /* 0x000000be00be7308 */ /* 0x000fe20000000800 */
[----:B------:R-:W-:Y:S01]  /*4470*/  ISETP.LT.OR P1, PT, R55, 0x49, P1 ;  /* 0x000000493700780c */ /* 0x000fe20000f21670 */
[--C-:B------:R-:W-:Y:S01]  /*4480*/  FFMA.FTZ R37, R37, UR10, -R62.reuse ;  /* 0x0000000a25257c23 */ /* 0x100fe2000801083e */
[----:B------:R-:W-:Y:S01]  /*4490*/  FMNMX.FTZ R60, R14, R33, !PT ;  /* 0x000000210e3c7209 */ /* 0x000fe20007810000 */
[--C-:B------:R-:W-:Y:S01]  /*44a0*/  FFMA.FTZ R10, R10, UR10, -R62.reuse ;  /* 0x0000000a0a0a7c23 */ /* 0x100fe2000801083e */
[----:B------:R-:W-:Y:S01]  /*44b0*/  FSEL R36, R36, -INF , !P1 ;  /* 0xff80000024247808 */ /* 0x000fe20004800000 */
[--C-:B------:R-:W-:Y:S01]  /*44c0*/  FFMA.FTZ R39, R39, UR10, -R62.reuse ;  /* 0x0000000a27277c23 */ /* 0x100fe2000801083e */
[----:B------:R-:W-:Y:S01]  /*44d0*/  FMNMX.FTZ R35, R15, R60, !PT ;  /* 0x0000003c0f237209 */ /* 0x000fe20007810000 */
[----:B------:R-:W0:Y:S01]  /*44e0*/  MUFU.EX2 R33, R59 ;  /* 0x0000003b00217308 */ /* 0x000e220000000800 */
[----:B------:R-:W-:Y:S01]  /*44f0*/  ISETP.LT.OR P6, PT, R55, 0x5a, P6 ;  /* 0x0000005a3700780c */ /* 0x000fe200037c1670 */
[--C-:B------:R-:W-:Y:S01]  /*4500*/  FFMA.FTZ R55, R51, UR10, -R62.reuse ;  /* 0x0000000a33377c23 */ /* 0x100fe2000801083e */
[----:B------:R-:W-:Y:S01]  /*4510*/  FMNMX.FTZ R60, R20, R35, !PT ;  /* 0x00000023143c7209 */ /* 0x000fe20007810000 */
[--C-:B------:R-:W-:Y:S01]  /*4520*/  FFMA.FTZ R53, R53, UR10, -R62.reuse ;  /* 0x0000000a35357c23 */ /* 0x100fe2000801083e */
[----:B------:R-:W-:Y:S01]  /*4530*/  FSEL R41, R41, -INF , !P6 ;  /* 0xff80000029297808 */ /* 0x000fe20007000000 */
        /* <DEDUP_REMOVED lines=10> */
[----:B------:R-:W-:Y:S01]  /*45e0*/  MUFU.EX2 R35, R61 ;  /* 0x0000003d00237308 */ /* 0x000fe20000000800 */
[----:B0-----:R-:W-:Y:S01]  /*45f0*/  FADD.FTZ R59, R188, R33 ;  /* 0x00000021bc3b7221 */ /* 0x001fe20000010000 */
[--C-:B------:R-:W-:Y:S01]  /*4600*/  FFMA.FTZ R43, R43, UR10, -R62.reuse ;  /* 0x0000000a2b2b7c23 */ /* 0x100fe2000801083e */
[----:B------:R-:W-:Y:S01]  /*4610*/  FMNMX.FTZ R60, R26, R57, !PT ;  /* 0x000000391a3c7209 */ /* 0x000fe20007810000 */
[--C-:B------:R-:W-:Y:S01]  /*4620*/  FFMA.FTZ R3, R3, UR10, -R62.reuse ;  /* 0x0000000a03037c23 */ /* 0x100fe2000801083e */
[----:B------:R-:W-:Y:S01]  /*4630*/  F2FP.BF16.F32.PACK_AB R188, R33, R188 ;  /* 0x000000bc21bc723e */ /* 0x000fe200000010ff */
[--C-:B------:R-:W-:Y:S01]  /*4640*/  FFMA.FTZ R6, R6, UR10, -R62.reuse ;  /* 0x0000000a06067c23 */ /* 0x100fe2000801083e */
[----:B------:R-:W-:Y:S01]  /*4650*/  FMNMX.FTZ R57, R27, R60, !PT ;  /* 0x0000003c1b397209 */ /* 0x000fe20007810000 */
[----:B------:R-:W-:Y:S01]  /*4660*/  MUFU.EX2 R37, R37 ;  /* 0x0000002500257308 */ /* 0x000fe20000000800 */
[----:B------:R-:W-:-:S02]  /*4670*/  FFMA.FTZ R2, R2, UR10, -R62 ;  /* 0x0000000a02027c23 */ /* 0x000fc4000801083e */
[----:B------:R-:W-:-:S04]  /*4680*/  FMNMX.FTZ R60, R28, R57, !PT ;  /* 0x000000391c3c7209 */ /* 0x000fc80007810000 */
[----:B------:R-:W-:Y:S01]  /*4690*/  FMNMX.FTZ R57, R29, R60, !PT ;  /* 0x0000003c1d397209 */ /* 0x000fe20007810000 */
[----:B------:R-:W-:Y:S03]  /*46a0*/  MUFU.EX2 R186, R186 ;  /* 0x000000ba00ba7308 */ /* 0x000fe60000000800 */
[----:B------:R-:W-:-:S04]  /*46b0*/  FMNMX.FTZ R57, R30, R57, !PT ;  /* 0x000000391e397209 */ /* 0x000fc80007810000 */
[----:B------:R-:W-:Y:S01]  /*46c0*/  FMNMX.FTZ R54, R32, R57, !PT ;  /* 0x0000003920367209 */ /* 0x000fe20007810000 */
[----:B------:R-:W-:Y:S03]  /*46d0*/  MUFU.EX2 R39, R39 ;  /* 0x0000002700277308 */ /* 0x000fe60000000800 */
[----:B------:R-:W-:Y:S01]  /*46e0*/  FMNMX.FTZ R57, R31, R54, !PT ;  /* 0x000000361f397209 */ /* 0x000fe20007810000 */
[----:B------:R-:W-:-:S03]  /*46f0*/  FFMA.FTZ R54, R52, UR10, -R62 ;  /* 0x0000000a34367c23 */ /* 0x000fc6000801083e */
[----:B------:R-:W-:Y:S01]  /*4700*/  FMNMX.FTZ R57, R0, R57, !PT ;  /* 0x0000003900397209 */ /* 0x000fe20007810000 */
[----:B------:R-:W-:Y:S03]  /*4710*/  MUFU.EX2 R53, R53 ;  /* 0x0000003500357308 */ /* 0x000fe60000000800 */
[----:B------:R-:W-:-:S04]  /*4720*/  FMNMX.FTZ R57, R36, R57, !PT ;  /* 0x0000003924397209 */ /* 0x000fc80007810000 */
[----:B------:R-:W-:Y:S01]  /*4730*/  FMNMX.FTZ R57, R34, R57, !PT ;  /* 0x0000003922397209 */ /* 0x000fe20007810000 */
[----:B------:R-:W0:Y:S03]  /*4740*/  MUFU.EX2 R54, R54 ;  /* 0x0000003600367308 */ /* 0x000e260000000800 */
[----:B------:R-:W-:-:S04]  /*4750*/  FMNMX.FTZ R57, R38, R57, !PT ;  /* 0x0000003926397209 */ /* 0x000fc80007810000 */
[----:B------:R-:W-:Y:S01]  /*4760*/  FMNMX.FTZ R57, R40, R57, !PT ;  /* 0x0000003928397209 */ /* 0x000fe20007810000 */
[----:B------:R-:W-:Y:S03]  /*4770*/  MUFU.EX2 R55, R55 ;  /* 0x0000003700377308 */ /* 0x000fe60000000800 */
[----:B------:R-:W-:-:S04]  /*4780*/  FMNMX.FTZ R52, R42, R57, !PT ;  /* 0x000000392a347209 */ /* 0x000fc80007810000 */
[----:B------:R-:W-:Y:S01]  /*4790*/  FMNMX.FTZ R52, R41, R52, !PT ;  /* 0x0000003429347209 */ /* 0x000fe20007810000 */
[----:B------:R-:W1:Y:S01]  /*47a0*/  MUFU.EX2 R50, R50 ;  /* 0x0000003200327308 */ /* 0x000e620000000800 */
[----:B0-----:R-:W-:-:S03]  /*47b0*/  F2FP.BF16.F32.PACK_AB R180, R54, R53 ;  /* 0x0000003536b4723e */ /* 0x001fc600000010ff */
[----:B------:R-:W0:Y:S04]  /*47c0*/  SHFL.BFLY PT, R51, R52, 0x2, 0x1f ;  /* 0x0c401f0034337f89 */ /* 0x000e2800000e0000 */
[----:B------:R-:W-:Y:S08]  /*47d0*/  MUFU.EX2 R49, R49 ;  /* 0x0000003100317308 */ /* 0x000ff00000000800 */
[----:B------:R-:W2:Y:S01]  /*47e0*/  MUFU.EX2 R48, R48 ;  /* 0x0000003000307308 */ /* 0x000ea20000000800 */
[----:B-1----:R-:W-:-:S07]  /*47f0*/  F2FP.BF16.F32.PACK_AB R182, R50, R55 ;  /* 0x0000003732b6723e */ /* 0x002fce00000010ff */
[----:B------:R-:W-:Y:S01]  /*4800*/  MUFU.EX2 R47, R47 ;  /* 0x0000002f002f7308 */ /* 0x000fe20000000800 */
[----:B0-----:R-:W-:Y:S01]  /*4810*/  FMNMX.FTZ R51, R52, R51, !PT ;  /* 0x0000003334337209 */ /* 0x001fe20007810000 */
[----:B------:R-:W-:-:S06]  /*4820*/  FFMA.FTZ R52, R44, UR10, -R62 ;  /* 0x0000000a2c347c23 */ /* 0x000fcc000801083e */
[----:B------:R-:W0:Y:S01]  /*4830*/  MUFU.EX2 R46, R46 ;  /* 0x0000002e002e7308 */ /* 0x000e220000000800 */
[----:B------:R-:W1:Y:S01]  /*4840*/  SHFL.BFLY PT, R44, R51, 0x1, 0x1f ;  /* 0x0c201f00332c7f89 */ /* 0x000e6200000e0000 */
[----:B--2---:R-:W-:-:S06]  /*4850*/  F2FP.BF16.F32.PACK_AB R176, R48, R49 ;  /* 0x0000003130b0723e */ /* 0x004fcc00000010ff */
[----:B------:R-:W-:Y:S08]  /*4860*/  MUFU.EX2 R45, R45 ;  /* 0x0000002d002d7308 */ /* 0x000ff00000000800 */
[----:B------:R-:W2:Y:S01]  /*4870*/  MUFU.EX2 R52, R52 ;  /* 0x0000003400347308 */ /* 0x000ea20000000800 */
[----:B0-----:R-:W-:-:S07]  /*4880*/  F2FP.BF16.F32.PACK_AB R178, R46, R47 ;  /* 0x0000002f2eb2723e */ /* 0x001fce00000010ff */
[----:B------:R-:W-:Y:S01]  /*4890*/  MUFU.EX2 R43, R43 ;  /* 0x0000002b002b7308 */ /* 0x000fe20000000800 */
[----:B-1----:R-:W-:-:S04]  /*48a0*/  FMNMX.FTZ R9, R51, R44, !PT ;  /* 0x0000002c33097209 */ /* 0x002fc80007810000 */
[C---:B------:R-:W-:Y:S01]  /*48b0*/  FSETP.NEU.FTZ.AND P1, PT, R9.reuse, -INF , PT ;  /* 0xff8000000900780b */ /* 0x040fe20003f3d000 */
[----:B------:R-:W-:Y:S02]  /*48c0*/  FMUL.FTZ R44, R9, UR10 ;  /* 0x0000000a092c7c20 */ /* 0x000fe40008410000 */
[----:B------:R0:W-:Y:S01]  /*48d0*/  MUFU.EX2 R51, R10 ;  /* 0x0000000a00337308 */ /* 0x0001e20000000800 */
[----:B--2---:R-:W-:Y:S02]  /*48e0*/  F2FP.BF16.F32.PACK_AB R172, R52, R45 ;  /* 0x0000002d34ac723e */ /* 0x004fe400000010ff */
[----:B------:R-:W-:Y:S02]  /*48f0*/  FSEL R57, R44, RZ, P1 ;  /* 0x000000ff2c397208 */ /* 0x000fe40000800000 */
[----:B------:R-:W-:-:S03]  /*4900*/  PLOP3.LUT P1, PT, PT, PT, UP0, 0x40, 0x0 ;  /* 0x000000000000781c */ /* 0x000fc60003f2e808 */
[--C-:B------:R-:W-:Y:S01]  /*4910*/  FFMA.FTZ R58, R58, UR10, -R57.reuse ;  /* 0x0000000a3a3a7c23 */ /* 0x100fe20008010839 */
[----:B------:R-:W-:Y:S01]  /*4920*/  FFMA.FTZ R11, R11, UR10, -R57 ;  /* 0x0000000a0b0b7c23 */ /* 0x000fe20008010839 */
[----:B0-----:R-:W-:Y:S01]  /*4930*/  FADD.FTZ R10, R190, R59 ;  /* 0x0000003bbe0a7221 */ /* 0x001fe20000010000 */
[--C-:B------:R-:W-:Y:S01]  /*4940*/  FFMA.FTZ R12, R12, UR10, -R57.reuse ;  /* 0x0000000a0c0c7c23 */ /* 0x100fe20008010839 */
[--C-:B------:R-:W-:Y:S01]  /*4950*/  FFMA.FTZ R13, R13, UR10, -R57.reuse ;  /* 0x0000000a0d0d7c23 */ /* 0x100fe20008010839 */
[--C-:B------:R-:W-:Y:S01]  /*4960*/  FFMA.FTZ R14, R14, UR10, -R57.reuse ;  /* 0x0000000a0e0e7c23 */ /* 0x100fe20008010839 */
[----:B------:R-:W-:Y:S01]  /*4970*/  MUFU.EX2 R58, R58 ;  /* 0x0000003a003a7308 */ /* 0x000fe20000000800 */
[----:B------:R-:W-:Y:S01]  /*4980*/  FADD.FTZ R59, R35, R10 ;  /* 0x0000000a233b7221 */ /* 0x000fe20000010000 */
[--C-:B------:R-:W-:Y:S01]  /*4990*/  FFMA.FTZ R15, R15, UR10, -R57.reuse ;  /* 0x0000000a0f0f7c23 */ /* 0x100fe20008010839 */
[--C-:B------:R-:W-:Y:S01]  /*49a0*/  FFMA.FTZ R20, R20, UR10, -R57.reuse ;  /* 0x0000000a14147c23 */ /* 0x100fe20008010839 */
[----:B------:R-:W-:Y:S01]  /*49b0*/  FFMA.FTZ R21, R21, UR10, -R57 ;  /* 0x0000000a15157c23 */ /* 0x000fe20008010839 */
[----:B------:R-:W-:Y:S01]  /*49c0*/  FADD.FTZ R10, R184, R59 ;  /* 0x0000003bb80a7221 */ /* 0x000fe20000010000 */
[--C-:B------:R-:W-:Y:S01]  /*49d0*/  FFMA.FTZ R24, R24, UR10, -R57.reuse ;  /* 0x0000000a18187c23 */ /* 0x100fe20008010839 */
[--C-:B------:R-:W-:Y:S01]  /*49e0*/  FFMA.FTZ R25, R25, UR10, -R57.reuse ;  /* 0x0000000a19197c23 */ /* 0x100fe20008010839 */
[----:B------:R-:W0:Y:S01]  /*49f0*/  MUFU.EX2 R11, R11 ;  /* 0x0000000b000b7308 */ /* 0x000e220000000800 */
[----:B------:R-:W-:Y:S01]  /*4a00*/  FADD.FTZ R59, R37, R10 ;  /* 0x0000000a253b7221 */ /* 0x000fe20000010000 */
[--C-:B------:R-:W-:Y:S01]  /*4a10*/  FFMA.FTZ R26, R26, UR10, -R57.reuse ;  /* 0x0000000a1a1a7c23 */ /* 0x100fe20008010839 */
[--C-:B------:R-:W-:Y:S01]  /*4a20*/  FFMA.FTZ R27, R27, UR10, -R57.reuse ;  /* 0x0000000a1b1b7c23 */ /* 0x100fe20008010839 */
[----:B------:R-:W-:Y:S01]  /*4a30*/  FFMA.FTZ R28, R28, UR10, -R57 ;  /* 0x0000000a1c1c7c23 */ /* 0x000fe20008010839 */
[----:B------:R-:W-:Y:S01]  /*4a40*/  FADD.FTZ R10, R186, R59 ;  /* 0x0000003bba0a7221 */ /* 0x000fe20000010000 */
[--C-:B------:R-:W-:Y:S01]  /*4a50*/  FFMA.FTZ R29, R29, UR10, -R57.reuse ;  /* 0x0000000a1d1d7c23 */ /* 0x100fe20008010839 */
[--C-:B------:R-:W-:Y:S01]  /*4a60*/  FFMA.FTZ R30, R30, UR10, -R57.reuse ;  /* 0x0000000a1e1e7c23 */ /* 0x100fe20008010839 */
[----:B------:R-:W1:Y:S01]  /*4a70*/  MUFU.EX2 R12, R12 ;  /* 0x0000000c000c7308 */ /* 0x000e620000000800 */
[----:B------:R-:W-:Y:S01]  /*4a80*/  FADD.FTZ R10, R39, R10 ;  /* 0x0000000a270a7221 */ /* 0x000fe20000010000 */
[--C-:B------:R-:W-:Y:S01]  /*4a90*/  FFMA.FTZ R32, R32, UR10, -R57.reuse ;  /* 0x0000000a20207c23 */ /* 0x100fe20008010839 */
[--C-:B------:R-:W-:Y:S01]  /*4aa0*/  FFMA.FTZ R31, R31, UR10, -R57.reuse ;  /* 0x0000000a1f1f7c23 */ /* 0x100fe20008010839 */
[--C-:B------:R-:W-:Y:S01]  /*4ab0*/  FFMA.FTZ R0, R0, UR10, -R57.reuse ;  /* 0x0000000a00007c23 */ /* 0x100fe20008010839 */
[----:B------:R-:W-:Y:S01]  /*4ac0*/  FADD.FTZ R61, R53, R10 ;  /* 0x0000000a353d7221 */ /* 0x000fe20000010000 */
[--C-:B------:R-:W-:Y:S01]  /*4ad0*/  FFMA.FTZ R36, R36, UR10, -R57.reuse ;  /* 0x0000000a24247c23 */ /* 0x100fe20008010839 */
[----:B------:R-:W-:Y:S01]  /*4ae0*/  FFMA.FTZ R34, R34, UR10, -R57 ;  /* 0x0000000a22227c23 */ /* 0x000fe20008010839 */
[----:B------:R-:W2:Y:S01]  /*4af0*/  MUFU.EX2 R13, R13 ;  /* 0x0000000d000d7308 */ /* 0x000ea20000000800 */
[----:B0-----:R-:W-:Y:S01]  /*4b00*/  FADD.FTZ R59, R58, R11 ;  /* 0x0000000b3a3b7221 */ /* 0x001fe20000010000 */
[----:B------:R-:W-:Y:S01]  /*4b10*/  FADD.FTZ R44, R54, R61 ;  /* 0x0000003d362c7221 */ /* 0x000fe20000010000 */
[--C-:B------:R-:W-:Y:S01]  /*4b20*/  FFMA.FTZ R38, R38, UR10, -R57.reuse ;  /* 0x0000000a26267c23 */ /* 0x100fe20008010839 */
[--C-:B------:R-:W-:Y:S01]  /*4b30*/  FFMA.FTZ R40, R40, UR10, -R57.reuse ;  /* 0x0000000a28287c23 */ /* 0x100fe20008010839 */
[--C-:B------:R-:W-:Y:S01]  /*4b40*/  FFMA.FTZ R42, R42, UR10, -R57.reuse ;  /* 0x0000000a2a2a7c23 */ /* 0x100fe20008010839 */
[----:B------:R-:W-:Y:S01]  /*4b50*/  FADD.FTZ R61, R55, R44 ;  /* 0x0000002c373d7221 */ /* 0x000fe20000010000 */
[----:B------:R-:W-:Y:S01]  /*4b60*/  FFMA.FTZ R41, R41, UR10, -R57 ;  /* 0x0000000a29297c23 */ /* 0x000fe20008010839 */
[----:B------:R-:W0:Y:S01]  /*4b70*/  MUFU.EX2 R14, R14 ;  /* 0x0000000e000e7308 */ /* 0x000e220000000800 */
[----:B-1----:R-:W-:Y:S01]  /*4b80*/  FADD.FTZ R10, R12, R59 ;  /* 0x0000003b0c0a7221 */ /* 0x002fe20000010000 */
[----:B------:R-:W-:Y:S01]  /*4b90*/  FADD.FTZ R44, R50, R61 ;  /* 0x0000003d322c7221 */ /* 0x000fe20000010000 */
[----:B------:R-:W-:-:S02]  /*4ba0*/  F2FP.BF16.F32.PACK_AB R190, R35, R190 ;  /* 0x000000be23be723e */ /* 0x000fc400000010ff */
[----:B------:R-:W-:Y:S01]  /*4bb0*/  F2FP.BF16.F32.PACK_AB R184, R37, R184 ;  /* 0x000000b825b8723e */ /* 0x000fe200000010ff */
[----:B------:R-:W-:Y:S01]  /*4bc0*/  FADD.FTZ R61, R49, R44 ;  /* 0x0000002c313d7221 */ /* 0x000fe20000010000 */
[----:B------:R-:W-:Y:S01]  /*4bd0*/  F2FP.BF16.F32.PACK_AB R186, R39, R186 ;  /* 0x000000ba27ba723e */ /* 0x000fe200000010ff */
[----:B------:R-:W1:Y:S01]  /*4be0*/  MUFU.EX2 R15, R15 ;  /* 0x0000000f000f7308 */ /* 0x000e620000000800 */
[----:B--2---:R-:W-:Y:S01]  /*4bf0*/  FADD.FTZ R59, R13, R10 ;  /* 0x0000000a0d3b7221 */ /* 0x004fe20000010000 */
[----:B------:R-:W-:Y:S01]  /*4c00*/  FADD.FTZ R44, R48, R61 ;  /* 0x0000003d302c7221 */ /* 0x000fe20000010000 */
[----:B------:R-:W-:Y:S02]  /*4c10*/  F2FP.BF16.F32.PACK_AB R189, R11, R58 ;  /* 0x0000003a0bbd723e */ /* 0x000fe400000010ff */
[----:B------:R-:W-:Y:S01]  /*4c20*/  F2FP.BF16.F32.PACK_AB R191, R13, R12 ;  /* 0x0000000c0dbf723e */ /* 0x000fe200000010ff */
[----:B------:R-:W-:Y:S02]  /*4c30*/  FADD.FTZ R61, R47, R44 ;  /* 0x0000002c2f3d7221 */ /* 0x000fe40000010000 */
[----:B------:R-:W2:Y:S01]  /*4c40*/  MUFU.EX2 R20, R20 ;  /* 0x0000001400147308 */ /* 0x000ea20000000800 */
[----:B0-----:R-:W-:-:S07]  /*4c50*/  FADD.FTZ R10, R14, R59 ;  /* 0x0000003b0e0a7221 */ /* 0x001fce0000010000 */
[----:B------:R-:W0:Y:S01]  /*4c60*/  MUFU.EX2 R21, R21 ;  /* 0x0000001500157308 */ /* 0x000e220000000800 */
[C---:B-1----:R-:W-:Y:S01]  /*4c70*/  FADD.FTZ R59, R15.reuse, R10 ;  /* 0x0000000a0f3b7221 */ /* 0x042fe20000010000 */
[----:B------:R-:W-:-:S06]  /*4c80*/  F2FP.BF16.F32.PACK_AB R185, R15, R14 ;  /* 0x0000000e0fb9723e */ /* 0x000fcc00000010ff */
[----:B------:R-:W1:Y:S01]  /*4c90*/  MUFU.EX2 R24, R24 ;  /* 0x0000001800187308 */ /* 0x000e620000000800 */
[----:B--2---:R-:W-:-:S07]  /*4ca0*/  FADD.FTZ R10, R20, R59 ;  /* 0x0000003b140a7221 */ /* 0x004fce0000010000 */
        /* <DEDUP_REMOVED lines=18> */
[----:B------:R0:W3:Y:S01]  /*4dd0*/  MUFU.EX2 R179, R32 ;  /* 0x0000002000b37308 */ /* 0x0000e20000000800 */
[----:B-1----:R-:W-:-:S07]  /*4de0*/  FADD.FTZ R10, R30, R33 ;  /* 0x000000211e0a7221 */ /* 0x002fce0000010000 */
[----:B------:R-:W1:Y:S01]  /*4df0*/  MUFU.EX2 R3, R3 ;  /* 0x0000000300037308 */ /* 0x000e620000000800 */
[----:B0-----:R-:W-:Y:S01]  /*4e00*/  FADD.FTZ R32, R46, R61 ;  /* 0x0000003d2e207221 */ /* 0x001fe20000010000 */
[----:B--2---:R-:W-:-:S03]  /*4e10*/  F2FP.BF16.F32.PACK_AB R174, R56, R43 ;  /* 0x0000002b38ae723e */ /* 0x004fc600000010ff */
[----:B------:R-:W-:-:S03]  /*4e20*/  FADD.FTZ R57, R45, R32 ;  /* 0x000000202d397221 */ /* 0x000fc60000010000 */
[----:B------:R-:W0:Y:S01]  /*4e30*/  MUFU.EX2 R6, R6 ;  /* 0x0000000600067308 */ /* 0x000e220000000800 */
[----:B------:R-:W-:Y:S01]  /*4e40*/  FADD.FTZ R32, R52, R57 ;  /* 0x0000003934207221 */ /* 0x000fe20000010000 */
[C---:B---3--:R-:W-:Y:S01]  /*4e50*/  FADD.FTZ R10, R179.reuse, R10 ;  /* 0x0000000ab30a7221 */ /* 0x048fe20000010000 */
[----:B------:R-:W-:Y:S02]  /*4e60*/  F2FP.BF16.F32.PACK_AB R179, R179, R30 ;  /* 0x0000001eb3b3723e */ /* 0x000fe400000010ff */
[----:B------:R-:W-:-:S03]  /*4e70*/  FADD.FTZ R35, R43, R32 ;  /* 0x000000202b237221 */ /* 0x000fc60000010000 */
[----:B------:R-:W2:Y:S01]  /*4e80*/  MUFU.EX2 R31, R31 ;  /* 0x0000001f001f7308 */ /* 0x000ea20000000800 */
[----:B------:R-:W-:-:S04]  /*4e90*/  FADD.FTZ R32, R56, R35 ;  /* 0x0000002338207221 */ /* 0x000fc80000010000 */
[----:B-1----:R-:W-:-:S03]  /*4ea0*/  FADD.FTZ R35, R3, R32 ;  /* 0x0000002003237221 */ /* 0x002fc60000010000 */
[----:B------:R-:W1:Y:S01]  /*4eb0*/  MUFU.EX2 R0, R0 ;  /* 0x0000000000007308 */ /* 0x000e620000000800 */
[C---:B0-----:R-:W-:Y:S01]  /*4ec0*/  F2FP.BF16.F32.PACK_AB R168, R6.reuse, R3 ;  /* 0x0000000306a8723e */ /* 0x041fe200000010ff */
[----:B------:R-:W-:-:S06]  /*4ed0*/  FADD.FTZ R35, R6, R35 ;  /* 0x0000002306237221 */ /* 0x000fcc0000010000 */
[----:B------:R-:W0:Y:S01]  /*4ee0*/  MUFU.EX2 R2, R2 ;  /* 0x0000000200027308 */ /* 0x000e220000000800 */
[----:B--2---:R-:W-:Y:S01]  /*4ef0*/  FADD.FTZ R3, R31, R10 ;  /* 0x0000000a1f037221 */ /* 0x004fe20000010000 */
[----:B------:R-:W-:-:S06]  /*4f00*/  VIADD R10, R72, 0xfffffffe ;  /* 0xfffffffe480a7836 */ /* 0x000fcc0000000000 */
[----:B------:R-:W2:Y:S01]  /*4f10*/  MUFU.EX2 R36, R36 ;  /* 0x0000002400247308 */ /* 0x000ea20000000800 */
[C---:B-1----:R-:W-:Y:S01]  /*4f20*/  FADD.FTZ R3, R0.reuse, R3 ;  /* 0x0000000300037221 */ /* 0x042fe20000010000 */
[----:B------:R-:W-:-:S06]  /*4f30*/  F2FP.BF16.F32.PACK_AB R173, R0, R31 ;  /* 0x0000001f00ad723e */ /* 0x000fcc00000010ff */
[----:B------:R-:W1:Y:S01]  /*4f40*/  MUFU.EX2 R175, R34 ;  /* 0x0000002200af7308 */ /* 0x000e620000000800 */
[----:B0-----:R-:W-:Y:S01]  /*4f50*/  FADD.FTZ R32, R2, R35 ;  /* 0x0000002302207221 */ /* 0x001fe20000010000 */
[----:B------:R-:W-:-:S03]  /*4f60*/  F2FP.BF16.F32.PACK_AB R170, R51, R2 ;  /* 0x0000000233aa723e */ /* 0x000fc600000010ff */
[----:B------:R-:W-:-:S03]  /*4f70*/  FADD.FTZ R6, R51, R32 ;  /* 0x0000002033067221 */ /* 0x000fc60000010000 */
[----:B------:R-:W0:Y:S01]  /*4f80*/  MUFU.EX2 R38, R38 ;  /* 0x0000002600267308 */ /* 0x000e220000000800 */
[----:B--2---:R-:W-:-:S07]  /*4f90*/  FADD.FTZ R2, R36, R3 ;  /* 0x0000000324027221 */ /* 0x004fce0000010000 */
[----:B------:R-:W2:Y:S01]  /*4fa0*/  MUFU.EX2 R169, R40 ;  /* 0x0000002800a97308 */ /* 0x000ea20000000800 */
[C---:B-1----:R-:W-:Y:S01]  /*4fb0*/  FADD.FTZ R3, R175.reuse, R2 ;  /* 0x00000002af037221 */ /* 0x042fe20000010000 */
[----:B------:R-:W-:-:S06]  /*4fc0*/  F2FP.BF16.F32.PACK_AB R175, R175, R36 ;  /* 0x00000024afaf723e */ /* 0x000fcc00000010ff */
[----:B------:R-:W1:Y:S01]  /*4fd0*/  MUFU.EX2 R42, R42 ;  /* 0x0000002a002a7308 */ /* 0x000e620000000800 */
[----:B0-----:R-:W-:-:S07]  /*4fe0*/  FADD.FTZ R2, R38, R3 ;  /* 0x0000000326027221 */ /* 0x001fce0000010000 */
[----:B------:R-:W0:Y:S01]  /*4ff0*/  MUFU.EX2 R41, R41 ;  /* 0x0000002900297308 */ /* 0x000e220000000800 */
[C---:B--2---:R-:W-:Y:S01]  /*5000*/  FADD.FTZ R3, R169.reuse, R2 ;  /* 0x00000002a9037221 */ /* 0x044fe20000010000 */
[----:B------:R-:W-:-:S03]  /*5010*/  F2FP.BF16.F32.PACK_AB R169, R169, R38 ;  /* 0x00000026a9a9723e */ /* 0x000fc600000010ff */
[----:B-1----:R-:W-:-:S04]  /*5020*/  FADD.FTZ R0, R42, R3 ;  /* 0x000000032a007221 */ /* 0x002fc80000010000 */
[C---:B0-----:R-:W-:Y:S01]  /*5030*/  FADD.FTZ R3, R41.reuse, R0 ;  /* 0x0000000029037221 */ /* 0x041fe20000010000 */
        /* <DEDUP_REMOVED lines=13> */
.L_x_1239:
[----:B------:R-:W-:Y:S02]  /*5110*/  ULDC UR15, c[0x0][0x9e4] ;  /* 0x00027900000f7ab9 */ /* 0x000fe40000000800 */
[----:B------:R-:W-:-:S11]  /*5120*/  UISETP.NE.AND UP0, UPT, UR15, 0x1, UPT ;  /* 0x000000010f00788c */ /* 0x000fd6000bf05270 */
[----:B------:R-:W-:Y:S02]  /*5130*/  @UP0 ULDC.64 UR4, c[0x0][0x9e8] ;  /* 0x00027a0000040ab9 */ /* 0x000fe40000000a00 */
[----:B------:R-:W-:-:S04]  /*5140*/  UIMAD.WIDE.U32 UR6, UR18, UR4, URZ ;  /* 0x00000004120672a5 */ /* 0x000fc8000f8e003f */
[----:B------:R-:W-:-:S12]  /*5150*/  @UP0 USHF.R.U32.HI UR18, URZ, UR5, UR7 ;  /* 0x000000053f120299 */ /* 0x000fd80008011607 */
.L_x_1240:
[----:B------:R-:W-:-:S04]  /*5160*/  UIMAD UR15, UR18, UR15, UR15 ;  /* 0x0000000f120f72a4 */ /* 0x000fc8000f8e020f */
[----:B------:R-:W-:-:S04]  /*5170*/  UISETP.LT.AND UP0, UPT, UR14, UR15, UPT ;  /* 0x0000000f0e00728c */ /* 0x000fc8000bf01270 */
[----:B------:R-:W-:-:S12]  /*5180*/  USEL UR14, UR14, UR15, UP0 ;  /* 0x0000000f0e0e7287 */ /* 0x000fd80008000000 */
.L_x_1238:
        /* <DEDUP_REMOVED lines=19> */
[----:B------:R-:W-:Y:S02]  /*52c0*/  CS2R R96, SRZ ;  /* 0x0000000000607805 */ /* 0x000fe4000001ff00 */
[----:B------:R-:W-:Y:S02]  /*52d0*/  CS2R R94, SRZ ;  /* 0x00000000005e7805 */ /* 0x000fe4000001ff00 */
[----:B------:R-:W-:Y:S02]  /*52e0*/  CS2R R92, SRZ ;  /* 0x00000000005c7805 */ /* 0x000fe4000001ff00 */
[----:B------:R-:W-:Y:S02]  /*52f0*/  CS2R R90, SRZ ;  /* 0x00000000005a7805 */ /* 0x000fe4000001ff00 */
[----:B------:R-:W-:Y:S02]  /*5300*/  ISETP.GE.AND P1, PT, R10, UR47, PT ;  /* 0x0000002f0a007c0c */ /* 0x000fe4000bf26270 */
        /* <DEDUP_REMOVED lines=35> */
[----:B------:R-:W-:Y:S01]  /*5540*/  UMOV UR46, UR39 ;  /* 0x00000027002e7c82 */ /* 0x000fe20008000000 */
[----:B------:R-:W-:Y:S01]  /*5550*/  IMAD.MOV.U32 R11, RZ, RZ, R8 ;  /* 0x000000ffff0b7224 */ /* 0x000fe200078e0008 */
[----:B------:R-:W-:Y:S01]  /*5560*/  UMOV UR4, UR38 ;  /* 0x0000002600047c82 */ /* 0x000fe20008000000 */
[----:B------:R-:W-:Y:S01]  /*5570*/  IMAD.MOV.U32 R2, RZ, RZ, 0x3f800000 ;  /* 0x3f800000ff027424 */ /* 0x000fe200078e00ff */
[----:B------:R-:W-:Y:S01]  /*5580*/  ULDC UR50, c[0x0][0x9e4] ;  /* 0x0002790000327ab9 */ /* 0x000fe20000000800 */
[----:B------:R-:W-:Y:S01]  /*5590*/  IMAD.MOV.U32 R119, RZ, RZ, RZ ;  /* 0x000000ffff777224 */ /* 0x000fe200078e00ff */
[----:B------:R-:W-:Y:S01]  /*55a0*/  ULDC UR54, c[0x0][0x9dc] ;  /* 0x0002770000367ab9 */ /* 0x000fe20000000800 */
[----:B------:R-:W-:Y:S01]  /*55b0*/  ULDC UR5, c[0x0][0x9d8] ;  /* 0x0002760000057ab9 */ /* 0x000fe20000000800 */
[----:B------:R-:W-:Y:S01]  /*55c0*/  ULDC UR51, c[0x0][0x988] ;  /* 0x0002620000337ab9 */ /* 0x000fe20000000800 */
[----:B------:R-:W-:-:S05]  /*55d0*/  ULDC UR55, c[0x0][0x9e0] ;  /* 0x0002780000377ab9 */ /* 0x000fca0000000800 */
.L_x_1260:
[----:B------:R-:W-:-:S04]  /*55e0*/  UISETP.NE.AND UP0, UPT, UR4, 0x1, UPT ;  /* 0x000000010400788c */ /* 0x000fc8000bf05270 */
[----:B------:R-:W-:-:S04]  /*55f0*/  USEL UR39, URZ, 0x1, UP0 ;  /* 0x000000013f277887 */ /* 0x000fc80008000000 */
[----:B------:R-:W-:Y:S01]  /*5600*/  ULOP3.LUT UR39, UR46, UR39, URZ, 0x3c, !UPT ;  /* 0x000000272e277292 */ /* 0x000fe2000f8e3c3f */
[----:B------:R-:W-:Y:S11]  /*5610*/  @!P0 BRA `(.L_x_1242) ;  /* 0x0000000000048947 */ /* 0x000ff60003800000 */
[----:B------:R-:W-:Y:S01]  /*5620*/  BPT.TRAP 0x1 ;  /* 0x000000040000795c */ /* 0x000fe20000300000 */
.L_x_1242:
[----:B------:R-:W-:Y:S01]  /*5630*/  UIADD3 UR38, UR4, 0x1, URZ ;  /* 0x0000000104267890 */ /* 0x000fe2000fffe03f */
[----:B------:R-:W-:-:S03]  /*5640*/  IMAD.U32 R8, RZ, RZ, UR39 ;  /* 0x00000027ff087e24 */ /* 0x000fc6000f8e00ff */
[----:B------:R-:W-:Y:S02]  /*5650*/  UISETP.NE.AND UP0, UPT, UR38, 0x2, UPT ;  /* 0x000000022600788c */ /* 0x000fe4000bf05270 */
[----:B------:R-:W-:Y:S02]  /*5660*/  SHF.L.U32 R8, R8, 0x1f, RZ ;  /* 0x0000001f08087819 */ /* 0x000fe400000006ff */
[----:B------:R-:W-:-:S04]  /*5670*/  USEL UR38, UR38, URZ, UP0 ;  /* 0x0000003f26267287 */ /* 0x000fc80008000000 */
[----:B------:R-:W-:-:S09]  /*5680*/  ULEA UR6, UR38, UR60, 0x3 ;  /* 0x0000003c26067291 */ /* 0x000fd2000f8e183f */
[----:B------:R0:W1:Y:S01]  /*5690*/  SYNCS.PHASECHK.TRANS64.TRYWAIT P1, [UR6+0x30830], R8 ;  /* 0x03083008ff0075a7 */ /* 0x0000620008020146 */
[----:B------:R-:W-:Y:S05]  /*56a0*/  @!P0 BRA `(.L_x_1243) ;  /* 0x0000000000048947 */ /* 0x000fea0003800000 */
[----:B------:R-:W-:Y:S01]  /*56b0*/  BPT.TRAP 0x1 ;  /* 0x000000040000795c */ /* 0x000fe20000300000 */
.L_x_1243:
[----:B-1----:R-:W-:Y:S05]  /*56c0*/  @P1 BRA `(.L_x_1244) ;  /* 0x0000000000081947 */ /* 0x002fea0003800000 */
[----:B------:R-:W1:Y:S02]  /*56d0*/  SYNCS.PHASECHK.TRANS64.TRYWAIT P1, [UR6+0x30830], R8 ;  /* 0x03083008ff0075a7 */ /* 0x000e640008020146 */
[----:B-1----:R-:W-:Y:S05]  /*56e0*/  @!P1 BRA `(.L_x_1245) ;  /* 0x0000014800f09947 */ /* 0x002fea0003800000 */
.L_x_1244:
        /* <DEDUP_REMOVED lines=12> */
[-C--:B------:R-:W-:Y:S01]  /*57b0*/  FMUL.FTZ R24, R24, R0.reuse ;  /* 0x0000000018187220 */ /* 0x080fe20000410000 */
[----:B------:R-:W-:Y:S01]  /*57c0*/  UIMAD UR7, UR38, 0x900, UR7 ;  /* 0x00000900260778a4 */ /* 0x000fe2000f8e0207 */
[-C--:B------:R-:W-:Y:S01]  /*57d0*/  FMUL.FTZ R25, R25, R0.reuse ;  /* 0x0000000019197220 */ /* 0x080fe20000410000 */
[-C--:B------:R-:W-:Y:S01]  /*57e0*/  FMUL.FTZ R28, R28, R0.reuse ;  /* 0x000000001c1c7220 */ /* 0x080fe20000410000 */
[-C--:B------:R-:W-:Y:S01]  /*57f0*/  FMUL.FTZ R29, R29, R0.reuse ;  /* 0x000000001d1d7220 */ /* 0x080fe20000410000 */
        /* <DEDUP_REMOVED lines=9> */
[----:B------:R-:W-:Y:S01]  /*5890*/  UMOV UR40, UR56 ;  /* 0x0000003800287c82 */ /* 0x000fe20008000000 */
[----:B------:R-:W-:Y:S01]  /*58a0*/  UMOV UR41, UR57 ;  /* 0x0000003900297c82 */ /* 0x000fe20008000000 */
[----:B------:R-:W-:Y:S01]  /*58b0*/  UMOV UR43, 0x40000040 ;  /* 0x40000040002b7882 */ /* 0x000fe20000000000 */
        /* <DEDUP_REMOVED lines=141> */
.L_x_1246:
[----:B------:R-:W-:Y:S01]  /*6190*/  ULEA UR7, UR4, UR60, 0x3 ;  /* 0x0000003c04077291 */ /* 0x000fe2000f8e183f */
[----:B------:R-:W-:-:S05]  /*61a0*/  IMAD.U32 R0, RZ, RZ, UR46 ;  /* 0x0000002eff007e24 */ /* 0x000fca000f8e00ff */
[----:B------:R-:W-:-:S04]  /*61b0*/  SHF.L.U32 R0, R0, 0x1f, RZ ;  /* 0x0000001f00007819 */ /* 0x000fc800000006ff */
[----:B------:R2:W3:Y:S01]  /*61c0*/  SYNCS.PHASECHK.TRANS64.TRYWAIT P1, [UR7+0x30850], R0 ;  /* 0x03085000ff0075a7 */ /* 0x0004e20008020147 */
[----:B------:R-:W-:Y:S05]  /*61d0*/  @!P0 BRA `(.L_x_1247) ;  /* 0x0000000000048947 */ /* 0x000fea0003800000 */
[----:B------:R-:W-:Y:S01]  /*61e0*/  BPT.TRAP 0x1 ;  /* 0x000000040000795c */ /* 0x000fe20000300000 */
.L_x_1247:
[----:B---3--:R-:W-:Y:S05]  /*61f0*/  @P1 BRA `(.L_x_1248) ;  /* 0x0000000000081947 */ /* 0x008fea0003800000 */
[----:B------:R-:W3:Y:S02]  /*6200*/  SYNCS.PHASECHK.TRANS64.TRYWAIT P1, [UR7+0x30850], R0 ;  /* 0x03085000ff0075a7 */ /* 0x000ee40008020147 */
[----:B---3--:R-:W-:Y:S05]  /*6210*/  @!P1 BRA `(.L_x_1249) ;  /* 0x00000140003c9947 */ /* 0x008fea0003800000 */
.L_x_1248:
        /* <DEDUP_REMOVED lines=37> */
.L_x_1250:
[----:B------:R-:W-:Y:S01]  /*6470*/  R2UR UR4, R22 ;  /* 0x00000000160472ca */ /* 0x000fe200000e0000 */
        /* <DEDUP_REMOVED lines=8> */
[----:B------:R-:W4:Y:S01]  /*6500*/  S2UR UR10, SR_CgaCtaId ;  /* 0x00000000000a79c3 */ /* 0x000f220000008800 */
[----:B------:R-:W-:Y:S01]  /*6510*/  FMUL.FTZ R20, R127, UR5 ;  /* 0x000000057f147c20 */ /* 0x000fe20008410000 */
[----:B--23--:R-:W-:Y:S01]  /*6520*/  FMUL.FTZ R0, R122, UR5 ;  /* 0x000000057a007c20 */ /* 0x00cfe20008410000 */
[----:B------:R-:W-:Y:S01]  /*6530*/  FMUL.FTZ R2, R123, UR5 ;  /* 0x000000057b027c20 */ /* 0x000fe20008410000 */
[----:B------:R-:W-:Y:S01]  /*6540*/  UISETP.NE.AND UP1, UPT, UR4, URZ, UPT ;  /* 0x0000003f0400728c */ /* 0x000fe2000bf25270 */
[----:B------:R-:W-:Y:S01]  /*6550*/  R2UR UR4, R23 ;  /* 0x00000000170472ca */ /* 0x000fe200000e0000 */
[----:B------:R-:W-:Y:S01]  /*6560*/  FMUL.FTZ R21, R124, UR5 ;  /* 0x000000057c157c20 */ /* 0x000fe20008410000 */
[----:B------:R-:W-:Y:S01]  /*6570*/  FMUL.FTZ R127, R132, UR5 ;  /* 0x00000005847f7c20 */ /* 0x000fe20008410000 */
[----:B------:R-:W-:Y:S01]  /*6580*/  FMUL.FTZ R14, R121, UR5 ;  /* 0x00000005790e7c20 */ /* 0x000fe20008410000 */
[----:B------:R-:W-:Y:S01]  /*6590*/  FMUL.FTZ R15, R126, UR5 ;  /* 0x000000057e0f7c20 */ /* 0x000fe20008410000 */
[----:B------:R-:W-:Y:S01]  /*65a0*/  PLOP3.LUT P1, PT, PT, PT, UP1, 0x80, 0x0 ;  /* 0x000000000000781c */ /* 0x000fe20003f2f018 */
[----:B------:R-:W-:Y:S01]  /*65b0*/  FMUL.FTZ R123, R128, UR5 ;  /* 0x00000005807b7c20 */ /* 0x000fe20008410000 */
[----:B------:R-:W-:Y:S01]  /*65c0*/  PLOP3.LUT P2, PT, PT, PT, UP1, 0x80, 0x0 ;  /* 0x000000000000781c */ /* 0x000fe20003f4f018 */
[----:B------:R-:W-:Y:S01]  /*65d0*/  FMUL.FTZ R124, R129, UR5 ;  /* 0x00000005817c7c20 */ /* 0x000fe20008410000 */
[----:B------:R-:W-:Y:S01]  /*65e0*/  FMUL.FTZ R122, R131, UR5 ;  /* 0x00000005837a7c20 */ /* 0x000fe20008410000 */
[----:B------:R-:W-:Y:S01]  /*65f0*/  FMUL.FTZ R132, R137, UR5 ;  /* 0x0000000589847c20 */ /* 0x000fe20008410000 */
[----:B------:R-:W-:Y:S01]  /*6600*/  FMUL.FTZ R121, R130, UR5 ;  /* 0x0000000582797c20 */ /* 0x000fe20008410000 */
[----:B------:R-:W-:Y:S01]  /*6610*/  FMUL.FTZ R128, R133, UR5 ;  /* 0x0000000585807c20 */ /* 0x000fe20008410000 */
[----:B------:R-:W-:Y:S01]  /*6620*/  VIADD R161, R192, UR4 ;  /* 0x00000004c0a17c36 */ /* 0x000fe20008000000 */
[----:B------:R-:W-:Y:S01]  /*6630*/  @UP1 ULDC UR4, c[0x0][0x44c] ;  /* 0x0001130000041ab9 */ /* 0x000fe20000000800 */
[----:B------:R-:W-:Y:S01]  /*6640*/  FMUL.FTZ R126, R135, UR5 ;  /* 0x00000005877e7c20 */ /* 0x000fe20008410000 */
[----:B------:R-:W-:Y:S01]  /*6650*/  FMUL.FTZ R131, R136, UR5 ;  /* 0x0000000588837c20 */ /* 0x000fe20008410000 */
[----:B------:R-:W-:Y:S01]  /*6660*/  FMUL.FTZ R129, R138, UR5 ;  /* 0x000000058a817c20 */ /* 0x000fe20008410000 */
[----:B01----:R-:W-:Y:S01]  /*6670*/  @P1 IMAD.HI.U32 R8, R161, UR4, RZ ;  /* 0x00000004a1081c27 */ /* 0x003fe2000f8e00ff */
[----:B------:R-:W-:-:S03]  /*6680*/  @UP1 ULDC UR4, c[0x0][0x450] ;  /* 0x0001140000041ab9 */ /* 0x000fc60000000800 */
[----:B------:R-:W-:Y:S01]  /*6690*/  FMUL.FTZ R137, R146, UR5 ;  /* 0x0000000592897c20 */ /* 0x000fe20008410000 */
[----:B------:R-:W-:Y:S01]  /*66a0*/  UISETP.NE.AND UP0, UPT, UR61, URZ, UPT ;  /* 0x0000003f3d00728c */ /* 0x000fe2000bf05270 */
        /* <DEDUP_REMOVED lines=24> */
[----:B------:R-:W-:-:S02]  /*6830*/  IMAD R164, R10, -0x60, RZ ;  /* 0xffffffa00aa47824 */ /* 0x000fc400078e02ff */
[----:B------:R-:W-:Y:S01]  /*6840*/  FMUL.FTZ R158, R167, UR5 ;  /* 0x00000005a79e7c20 */ /* 0x000fe20008410000 */
[----:B------:R-:W-:Y:S01]  /*6850*/  UIADD3 UR6, UR6, 0x30840, URZ ;  /* 0x0003084006067890 */ /* 0x000fe2000fffe03f */
[----:B------:R-:W-:Y:S01]  /*6860*/  PLOP3.LUT P1, PT, PT, PT, UP0, 0x40, 0x0 ;  /* 0x000000000000781c */ /* 0x000fe20003f2e808 */
[----:B------:R-:W1:Y:S01]  /*6870*/  MUFU.TANH R13, R13 ;  /* 0x0000000d000d7308 */ /* 0x000e620000002400 */
[----:B------:R-:W-:Y:S01]  /*6880*/  IADD3 R8, -R19, 0x1, R164 ;  /* 0x0000000113087810 */ /* 0x000fe20007ffe1a4 */
[----:B----4-:R-:W-:Y:S01]  /*6890*/  UPRMT UR6, UR10, 0x654, UR6 ;  /* 0x000006540a067896 */ /* 0x010fe20008000006 */
[----:B------:R-:W-:Y:S01]  /*68a0*/  IMAD.IADD R159, R164, 0x1, -R19 ;  /* 0x00000001a49f7824 */ /* 0x000fe200078e0a13 */
[----:B------:R-:W-:Y:S01]  /*68b0*/  UMOV UR11, UR54 ;  /* 0x00000036000b7c82 */ /* 0x000fe20008000000 */
[----:B------:R-:W-:Y:S01]  /*68c0*/  IADD3 R8, -R18, R8, R17 ;  /* 0x0000000812087210 */ /* 0x000fe20007ffe111 */
[----:B------:R-:W-:Y:S02]  /*68d0*/  ULOP3.LUT UR4, URZ, UR11, URZ, 0x33, !UPT ;  /* 0x0000000b3f047292 */ /* 0x000fe4000f8e333f */
[----:B------:R-:W2:Y:S02]  /*68e0*/  MUFU.TANH R14, R14 ;  /* 0x0000000e000e7308 */ /* 0x000ea40000002400 */
[C---:B------:R-:W-:Y:S01]  /*68f0*/  VIADD R167, R8.reuse, UR55 ;  /* 0x0000003708a77c36 */ /* 0x040fe20008000000 */
[----:B------:R-:W-:Y:S01]  /*6900*/  SYNCS.ARRIVE.TRANS64.RED.A1T0 RZ, [UR6], RZ ;  /* 0x000000ffffff79a7 */ /* 0x000fe20008100406 */
[----:B------:R-:W-:-:S02]  /*6910*/  VIADD R166, R8, UR4 ;  /* 0x0000000408a67c36 */ /* 0x000fc40008000000 */
[--C-:B0-----:R-:W-:Y:S02]  /*6920*/  IMAD.IADD R165, R167, 0x1, R168.reuse ;  /* 0x00000001a7a57824 */ /* 0x101fe400078e02a8 */
        /* <DEDUP_REMOVED lines=46> */
[----:B------:R-:W0:Y:S01]  /*6c10*/  MUFU.TANH R158, R158 ;  /* 0x0000009e009e7308 */ /* 0x000e220000002400 */
[----:B-1234-:R-:W-:Y:S05]  /*6c20*/  @P1 BRA `(.L_x_1251) ;  /* 0x0000000000541947 */ /* 0x01efea0003800000 */
[----:B------:R-:W-:Y:S01]  /*6c30*/  IADD3 R168, -R18, R17, R168 ;  /* 0x0000001112a87210 */ /* 0x000fe20007ffe1a8 */
[----:B------:R-:W-:Y:S03]  /*6c40*/  BSSY B0, `(.L_x_1252) ;  /* 0x0000010000007945 */ /* 0x000fe60003800000 */
[----:B------:R-:W-:-:S13]  /*6c50*/  ISETP.GT.AND P1, PT, R168, -0x1, PT ;  /* 0xffffffffa800780c */ /* 0x000fda0003f24270 */
[----:B------:R-:W-:Y:S05]  /*6c60*/  @P1 BRA `(.L_x_1253) ;  /* 0x0000000000201947 */ /* 0x000fea0003800000 */
[----:B------:R-:W-:Y:S01]  /*6c70*/  IMAD.U32 R170, RZ, RZ, UR50 ;  /* 0x00000032ffaa7e24 */ /* 0x000fe2000f8e00ff */
[----:B------:R-:W-:-:S04]  /*6c80*/  LOP3.LUT R169, RZ, R168, RZ, 0x33, !PT ;  /* 0x000000a8ffa97212 */ /* 0x000fc800078e33ff */
[----:B------:R-:W-:-:S13]  /*6c90*/  ISETP.NE.AND P1, PT, R170, 0x1, PT ;  /* 0x00000001aa00780c */ /* 0x000fda0003f25270 */
[----:B------:R-:W1:Y:S02]  /*6ca0*/  @P1 LDC.64 R8, c[0x0][0x9e8] ;  /* 0x00027a00ff081b82 */ /* 0x000e640000000a00 */
[----:B-1----:R-:W-:-:S05]  /*6cb0*/  @P1 IMAD.HI.U32 R8, R169, R8, RZ ;  /* 0x00000008a9081227 */ /* 0x002fca00078e00ff */
[----:B------:R-:W-:-:S04]  /*6cc0*/  @P1 SHF.R.U32.HI R169, RZ, R9, R8 ;  /* 0x00000009ffa91219 */ /* 0x000fc80000011608 */
[----:B------:R-:W-:Y:S01]  /*6cd0*/  LOP3.LUT R168, RZ, R169, RZ, 0x33, !PT ;  /* 0x000000a9ffa87212 */ /* 0x000fe200078e33ff */
[----:B------:R-:W-:Y:S06]  /*6ce0*/  BRA `(.L_x_1254) ;  /* 0x0000000000147947 */ /* 0x000fec0003800000 */
.L_x_1253:
[----:B------:R-:W-:-:S05]  /*6cf0*/  IMAD.U32 R170, RZ, RZ, UR50 ;  /* 0x00000032ffaa7e24 */ /* 0x000fca000f8e00ff */
[----:B------:R-:W-:-:S13]  /*6d00*/  ISETP.NE.AND P1, PT, R170, 0x1, PT ;  /* 0x00000001aa00780c */ /* 0x000fda0003f25270 */
[----:B------:R-:W1:Y:S02]  /*6d10*/  @P1 LDC.64 R8, c[0x0][0x9e8] ;  /* 0x00027a00ff081b82 */ /* 0x000e640000000a00 */
[----:B-1----:R-:W-:-:S05]  /*6d20*/  @P1 IMAD.HI.U32 R8, R168, R8, RZ ;  /* 0x00000008a8081227 */ /* 0x002fca00078e00ff */
[----:B------:R-:W-:-:S07]  /*6d30*/  @P1 SHF.R.U32.HI R168, RZ, R9, R8 ;  /* 0x00000009ffa81219 */ /* 0x000fce0000011608 */
.L_x_1254:
[----:B------:R-:W-:Y:S05]  /*6d40*/  BSYNC B0 ;  /* 0x0000000000007941 */ /* 0x000fea0003800000 */
.L_x_1252:
[----:B------:R-:W-:-:S05]  /*6d50*/  IMAD R168, R168, R170, R159 ;  /* 0x000000aaa8a87224 */ /* 0x000fca00078e029f */
[----:B------:R-:W-:Y:S02]  /*6d60*/  VIADDMNMX R165, R168, R170, R165, PT ;  /* 0x000000aaa8a57246 */ /* 0x000fe400038001a5 */
[----:B------:R-:W-:-:S07]  /*6d70*/  VIMNMX R163, R163, R168, !PT ;  /* 0x000000a8a3a37248 */ /* 0x000fce0007fe0100 */
.L_x_1251:
[C---:B------:R-:W-:Y:S01]  /*6d80*/  ISETP.GE.AND P6, PT, R164.reuse, 0xa, PT ;  /* 0x0000000aa400780c */ /* 0x040fe20003fc6270 */
[----:B------:R-:W-:Y:S01]  /*6d90*/  UISETP.NE.AND UP0, UPT, UR61, URZ, UPT ;  /* 0x0000003f3d00728c */ /* 0x000fe2000bf05270 */
        /* <DEDUP_REMOVED lines=33> */
[----:B------:R-:W-:-:S04]  /*6fb0*/  ISETP.GT.AND P3, PT, R163, 0x19, !P4 ;  /* 0x00000019a300780c */ /* 0x000fc80006764270 */
[----:B------:R-:W-:Y:S02]  /*6fc0*/  ISETP.LT.OR P3, PT, R165, 0x1a, P3 ;  /* 0x0000001aa500780c */ /* 0x000fe40001f61670 */
        /* <DEDUP_REMOVED lines=103> */
[----:B------:R-:W-:Y:S01]  /*7640*/  IADD3 R13, -R18, R17, R13 ;  /* 0x00000011120d7210 */ /* 0x000fe20007ffe10d */
[----:B------:R-:W-:Y:S03]  /*7650*/  BSSY B0, `(.L_x_1256) ;  /* 0x0000010000007945 */ /* 0x000fe60003800000 */
[----:B------:R-:W-:-:S13]  /*7660*/  ISETP.GT.AND P6, PT, R13, -0x1, PT ;  /* 0xffffffff0d00780c */ /* 0x000fda0003fc4270 */
[----:B------:R-:W-:Y:S05]  /*7670*/  @P6 BRA `(.L_x_1257) ;  /* 0x0000000000206947 */ /* 0x000fea0003800000 */
[----:B------:R-:W-:Y:S01]  /*7680*/  IMAD.U32 R164, RZ, RZ, UR50 ;  /* 0x00000032ffa47e24 */ /* 0x000fe2000f8e00ff */
[----:B------:R-:W-:-:S04]  /*7690*/  LOP3.LUT R13, RZ, R13, RZ, 0x33, !PT ;  /* 0x0000000dff0d7212 */ /* 0x000fc800078e33ff */
[----:B------:R-:W-:-:S13]  /*76a0*/  ISETP.NE.AND P6, PT, R164, 0x1, PT ;  /* 0x00000001a400780c */ /* 0x000fda0003fc5270 */
[----:B------:R-:W0:Y:S02]  /*76b0*/  @P6 LDC.64 R8, c[0x0][0x9e8] ;  /* 0x00027a00ff086b82 */ /* 0x000e240000000a00 */
[----:B0-----:R-:W-:-:S05]  /*76c0*/  @P6 IMAD.HI.U32 R8, R13, R8, RZ ;  /* 0x000000080d086227 */ /* 0x001fca00078e00ff */
[----:B------:R-:W-:-:S04]  /*76d0*/  @P6 SHF.R.U32.HI R13, RZ, R9, R8 ;  /* 0x00000009ff0d6219 */ /* 0x000fc80000011608 */
[----:B------:R-:W-:Y:S01]  /*76e0*/  LOP3.LUT R13, RZ, R13, RZ, 0x33, !PT ;  /* 0x0000000dff0d7212 */ /* 0x000fe200078e33ff */
[----:B------:R-:W-:Y:S06]  /*76f0*/  BRA `(.L_x_1258) ;  /* 0x0000000000147947 */ /* 0x000fec0003800000 */
.L_x_1257:
[----:B------:R-:W-:-:S05]  /*7700*/  IMAD.U32 R164, RZ, RZ, UR50 ;  /* 0x00000032ffa47e24 */ /* 0x000fca000f8e00ff */
[----:B------:R-:W-:-:S13]  /*7710*/  ISETP.NE.AND P6, PT, R164, 0x1, PT ;  /* 0x00000001a400780c */ /* 0x000fda0003fc5270 */
[----:B------:R-:W0:Y:S02]  /*7720*/  @P6 LDC.64 R8, c[0x0][0x9e8] ;  /* 0x00027a00ff086b82 */ /* 0x000e240000000a00 */
[----:B0-----:R-:W-:-:S05]  /*7730*/  @P6 IMAD.HI.U32 R8, R13, R8, RZ ;  /* 0x000000080d086227 */ /* 0x001fca00078e00ff */
[----:B------:R-:W-:-:S07]  /*7740*/  @P6 SHF.R.U32.HI R13, RZ, R9, R8 ;  /* 0x00000009ff0d6219 */ /* 0x000fce0000011608 */
.L_x_1258:
[----:B------:R-:W-:Y:S05]  /*7750*/  BSYNC B0 ;  /* 0x0000000000007941 */ /* 0x000fea0003800000 */
.L_x_1256:
[----:B------:R-:W-:-:S05]  /*7760*/  IMAD R13, R13, R164, R159 ;  /* 0x000000a40d0d7224 */ /* 0x000fca00078e029f */
[----:B------:R-:W-:Y:S02]  /*7770*/  VIADDMNMX R167, R13, R164, R167, PT ;  /* 0x000000a40da77246 */ /* 0x000fe400038001a7 */
[----:B------:R-:W-:-:S07]  /*7780*/  VIMNMX R166, R166, R13, !PT ;  /* 0x0000000da6a67248 */ /* 0x000fce0007fe0100 */
.L_x_1255:
[----:B------:R-:W-:Y:S01]  /*7790*/  ISETP.GT.AND P1, PT, R166, 0x1, !P1 ;  /* 0x00000001a600780c */ /* 0x000fe20004f24270 */
[----:B------:R-:W-:Y:S01]  /*77a0*/  UMOV UR10, UR51 ;  /* 0x00000033000a7c82 */ /* 0x000fe20008000000 */
[----:B------:R-:W-:Y:S02]  /*77b0*/  FMNMX.FTZ R9, R168, R11, !PT ;  /* 0x0000000ba8097209 */ /* 0x000fe40007810000 */
[----:B------:R-:W-:Y:S02]  /*77c0*/  ISETP.LT.OR P1, PT, R167, 0x2, P1 ;  /* 0x00000002a700780c */ /* 0x000fe40000f21670 */
[----:B------:R-:W-:Y:S02]  /*77d0*/  LOP3.LUT P6, RZ, R16, 0x20000, RZ, 0xc0, !PT ;  /* 0x0002000010ff7812 */ /* 0x000fe400078cc0ff */
[----:B------:R-:W-:Y:S02]  /*77e0*/  FSEL R2, R2, -INF , !P1 ;  /* 0xff80000002027808 */ /* 0x000fe40004800000 */
[----:B------:R-:W-:-:S02]  /*77f0*/  LOP3.LUT P1, RZ, R16, 0x4, RZ, 0xc0, !PT ;  /* 0x0000000410ff7812 */ /* 0x000fc4000782c0ff */
[C---:B------:R-:W-:Y:S02]  /*7800*/  ISETP.GT.AND P2, PT, R166.reuse, 0x8, !P2 ;  /* 0x00000008a600780c */ /* 0x040fe40005744270 */
[----:B------:R-:W-:Y:S02]  /*7810*/  ISETP.GT.AND P1, PT, R166, 0x9, !P1 ;  /* 0x00000009a600780c */ /* 0x000fe40004f24270 */
[----:B------:R-:W-:Y:S02]  /*7820*/  FMNMX.FTZ R8, R14, R9, !PT ;  /* 0x000000090e087209 */ /* 0x000fe40007810000 */
[C---:B------:R-:W-:Y:S02]  /*7830*/  ISETP.LT.OR P1, PT, R167.reuse, 0xa, P1 ;  /* 0x0000000aa700780c */ /* 0x040fe40000f21670 */
[----:B------:R-:W-:Y:S02]  /*7840*/  ISETP.LT.OR P2, PT, R167, 0x9, P2 ;  /* 0x00000009a700780c */ /* 0x000fe40001741670 */
[----:B------:R-:W-:-:S02]  /*7850*/  FSEL R20, R20, -INF , !P1 ;  /* 0xff80000014147808 */ /* 0x000fc40004800000 */
[----:B------:R-:W-:Y:S02]  /*7860*/  LOP3.LUT P1, RZ, R16, 0x8, RZ, 0xc0, !PT ;  /* 0x0000000810ff7812 */ /* 0x000fe4000782c0ff */
[----:B------:R-:W-:Y:S02]  /*7870*/  FMNMX.FTZ R9, R21, R8, !PT ;  /* 0x0000000815097209 */ /* 0x000fe40007810000 */
[----:B------:R-:W-:Y:S02]  /*7880*/  ISETP.GT.AND P1, PT, R166, 0x10, !P1 ;  /* 0x00000010a600780c */ /* 0x000fe40004f24270 */
[----:B------:R-:W-:Y:S02]  /*7890*/  FSEL R15, R15, -INF , !P2 ;  /* 0xff8000000f0f7808 */ /* 0x000fe40005000000 */
[----:B------:R-:W-:Y:S02]  /*78a0*/  ISETP.LT.OR P1, PT, R167, 0x11, P1 ;  /* 0x00000011a700780c */ /* 0x000fe40000f21670 */
[----:B------:R-:W-:-:S02]  /*78b0*/  LOP3.LUT P2, RZ, R16, 0x10000, RZ, 0xc0, !PT ;  /* 0x0001000010ff7812 */ /* 0x000fc4000784c0ff */
        /* <DEDUP_REMOVED lines=51> */
[C---:B------:R-:W-:Y:S01]  /*7bf0*/  LOP3.LUT P6, RZ, R16.reuse, 0x80, RZ, 0xc0, !PT ;  /* 0x0000008010ff7812 */ /* 0x040fe200078cc0ff */
[----:B------:R-:W0:Y:S01]  /*7c00*/  SHFL.BFLY PT, R8, R9, 0x2, 0x1f ;  /* 0x0c401f0009087f89 */ /* 0x000e2200000e0000 */
[----:B------:R-:W-:Y:S02]  /*7c10*/  FSEL R137, R137, -INF , !P1 ;  /* 0xff80000089897808 */ /* 0x000fe40004800000 */
[----:B------:R-:W-:-:S02]  /*7c20*/  LOP3.LUT P1, RZ, R16, 0x800, RZ, 0xc0, !PT ;  /* 0x0000080010ff7812 */ /* 0x000fc4000782c0ff */
[----:B------:R-:W-:Y:S02]  /*7c30*/  LOP3.LUT P2, RZ, R16, 0x40, RZ, 0xc0, !PT ;  /* 0x0000004010ff7812 */ /* 0x000fe4000784c0ff */
[C---:B------:R-:W-:Y:S02]  /*7c40*/  ISETP.GT.AND P1, PT, R166.reuse, 0x31, !P1 ;  /* 0x00000031a600780c */ /* 0x040fe40004f24270 */
[C---:B------:R-:W-:Y:S02]  /*7c50*/  ISETP.GT.AND P3, PT, R166.reuse, 0x50, !P3 ;  /* 0x00000050a600780c */ /* 0x040fe40005f64270 */
[----:B------:R-:W-:Y:S02]  /*7c60*/  ISETP.LT.OR P1, PT, R167, 0x32, P1 ;  /* 0x00000032a700780c */ /* 0x000fe40000f21670 */
[----:B------:R-:W-:Y:S02]  /*7c70*/  ISETP.GT.AND P4, PT, R166, 0x51, !P4 ;  /* 0x00000051a600780c */ /* 0x000fe40006784270 */
[----:B------:R-:W-:-:S02]  /*7c80*/  FSEL R138, R138, -INF , !P1 ;  /* 0xff8000008a8a7808 */ /* 0x000fc40004800000 */
[----:B------:R-:W-:Y:S02]  /*7c90*/  LOP3.LUT P1, RZ, R16, 0x400, RZ, 0xc0, !PT ;  /* 0x0000040010ff7812 */ /* 0x000fe4000782c0ff */
[C---:B------:R-:W-:Y:S02]  /*7ca0*/  ISETP.LT.OR P3, PT, R167.reuse, 0x51, P3 ;  /* 0x00000051a700780c */ /* 0x040fe40001f61670 */
[C---:B------:R-:W-:Y:S02]  /*7cb0*/  ISETP.GT.AND P1, PT, R166.reuse, 0x38, !P1 ;  /* 0x00000038a600780c */ /* 0x040fe40004f24270 */
[----:B------:R-:W-:Y:S02]  /*7cc0*/  ISETP.GT.AND P5, PT, R166, 0x58, !P5 ;  /* 0x00000058a600780c */ /* 0x000fe40006fa4270 */
[----:B------:R-:W-:Y:S02]  /*7cd0*/  ISETP.LT.OR P1, PT, R167, 0x39, P1 ;  /* 0x00000039a700780c */ /* 0x000fe40000f21670 */
[----:B0-----:R-:W-:-:S02]  /*7ce0*/  FMNMX.FTZ R161, R9, R8, !PT ;  /* 0x0000000809a17209 */ /* 0x001fc40007810000 */
[----:B------:R-:W-:Y:S02]  /*7cf0*/  FSEL R141, R141, -INF , !P1 ;  /* 0xff8000008d8d7808 */ /* 0x000fe40004800000 */
[----:B------:R-:W-:Y:S01]  /*7d00*/  LOP3.LUT P1, RZ, R16, 0x200, RZ, 0xc0, !PT ;  /* 0x0000020010ff7812 */ /* 0x000fe2000782c0ff */
[----:B------:R-:W0:Y:S01]  /*7d10*/  SHFL.BFLY PT, R8, R161, 0x1, 0x1f ;  /* 0x0c201f00a1087f89 */ /* 0x000e2200000e0000 */
[C---:B------:R-:W-:Y:S02]  /*7d20*/  ISETP.LT.OR P4, PT, R167.reuse, 0x52, P4 ;  /* 0x00000052a700780c */ /* 0x040fe40002781670 */
[----:B------:R-:W-:Y:S02]  /*7d30*/  ISETP.GT.AND P1, PT, R166, 0x39, !P1 ;  /* 0x00000039a600780c */ /* 0x000fe40004f24270 */
[----:B------:R-:W-:Y:S02]  /*7d40*/  FSEL R152, R152, -INF , !P3 ;  /* 0xff80000098987808 */ /* 0x000fe40005800000 */
[----:B------:R-:W-:-:S02]  /*7d50*/  ISETP.LT.OR P1, PT, R167, 0x3a, P1 ;  /* 0x0000003aa700780c */ /* 0x000fc40000f21670 */
[----:B------:R-:W-:Y:S02]  /*7d60*/  ISETP.LT.OR P5, PT, R167, 0x59, P5 ;  /* 0x00000059a700780c */ /* 0x000fe40002fa1670 */
[----:B------:R-:W-:Y:S02]  /*7d70*/  FSEL R142, R142, -INF , !P1 ;  /* 0xff8000008e8e7808 */ /* 0x000fe40004800000 */
[----:B------:R-:W-:Y:S02]  /*7d80*/  LOP3.LUT P1, RZ, R16, 0x100, RZ, 0xc0, !PT ;  /* 0x0000010010ff7812 */ /* 0x000fe4000782c0ff */
[----:B------:R-:W-:Y:S02]  /*7d90*/  FSEL R154, R154, -INF , !P4 ;  /* 0xff8000009a9a7808 */ /* 0x000fe40006000000 */
[----:B------:R-:W-:Y:S02]  /*7da0*/  ISETP.GT.AND P1, PT, R166, 0x40, !P1 ;  /* 0x00000040a600780c */ /* 0x000fe40004f24270 */
[----:B------:R-:W-:-:S02]  /*7db0*/  FSEL R156, R156, -INF , !P5 ;  /* 0xff8000009c9c7808 */ /* 0x000fc40006800000 */
[----:B------:R-:W-:Y:S02]  /*7dc0*/  ISETP.LT.OR P1, PT, R167, 0x41, P1 ;  /* 0x00000041a700780c */ /* 0x000fe40000f21670 */
[----:B0-----:R-:W-:Y:S02]  /*7dd0*/  FMNMX.FTZ R8, R161, R8, !PT ;  /* 0x00000008a1087209 */ /* 0x001fe40007810000 */
[----:B------:R-:W-:Y:S02]  /*7de0*/  FSEL R145, R145, -INF , !P1 ;  /* 0xff80000091917808 */ /* 0x000fe40004800000 */
[----:B------:R-:W-:Y:S02]  /*7df0*/  ISETP.GT.AND P1, PT, R166, 0x41, !P6 ;  /* 0x00000041a600780c */ /* 0x000fe40007724270 */
[----:B------:R-:W-:Y:S02]  /*7e00*/  LOP3.LUT P6, RZ, R16, 0x2, RZ, 0xc0, !PT ;  /* 0x0000000210ff7812 */ /* 0x000fe400078cc0ff */
[----:B------:R-:W-:-:S04]  /*7e10*/  ISETP.LT.OR P1, PT, R167, 0x42, P1 ;  /* 0x00000042a700780c */ /* 0x000fc80000f21670 */
[----:B------:R-:W-:Y:S02]  /*7e20*/  FSEL R146, R146, -INF , !P1 ;  /* 0xff80000092927808 */ /* 0x000fe40004800000 */
[----:B------:R-:W-:Y:S02]  /*7e30*/  ISETP.GT.AND P1, PT, R166, 0x48, !P2 ;  /* 0x00000048a600780c */ /* 0x000fe40005724270 */
[----:B------:R-:W-:Y:S02]  /*7e40*/  LOP3.LUT P2, RZ, R16, 0x20, RZ, 0xc0, !PT ;  /* 0x0000002010ff7812 */ /* 0x000fe4000784c0ff */
[----:B------:R-:W-:Y:S02]  /*7e50*/  ISETP.LT.OR P1, PT, R167, 0x49, P1 ;  /* 0x00000049a700780c */ /* 0x000fe40000f21670 */
[----:B------:R-:W-:Y:S02]  /*7e60*/  ISETP.GT.AND P2, PT, R166, 0x49, !P2 ;  /* 0x00000049a600780c */ /* 0x000fe40005744270 */
[----:B------:R-:W-:-:S02]  /*7e70*/  FSEL R150, R150, -INF , !P1 ;  /* 0xff80000096967808 */ /* 0x000fc40004800000 */
[----:B------:R-:W-:Y:S02]  /*7e80*/  ISETP.GT.AND P1, PT, R166, RZ, !P6 ;  /* 0x000000ffa600720c */ /* 0x000fe40007724270 */
[C---:B------:R-:W-:Y:S02]  /*7e90*/  ISETP.LT.OR P2, PT, R167.reuse, 0x4a, P2 ;  /* 0x0000004aa700780c */ /* 0x040fe40001741670 */
[----:B------:R-:W-:Y:S02]  /*7ea0*/  ISETP.LT.OR P1, PT, R167, 0x1, P1 ;  /* 0x00000001a700780c */ /* 0x000fe40000f21670 */
[----:B------:R-:W-:Y:S02]  /*7eb0*/  LOP3.LUT P6, RZ, R16, 0x1, RZ, 0xc0, !PT ;  /* 0x0000000110ff7812 */ /* 0x000fe400078cc0ff */
[----:B------:R-:W-:Y:S01]  /*7ec0*/  FSEL R159, R0, -INF , !P1 ;  /* 0xff800000009f7808 */ /* 0x000fe20004800000 */
[C---:B------:R-:W-:Y:S01]  /*7ed0*/  FMUL.FTZ R0, R8.reuse, UR10 ;  /* 0x0000000a08007c20 */ /* 0x040fe20008410000 */
[----:B------:R-:W-:-:S02]  /*7ee0*/  FSETP.NEU.FTZ.AND P1, PT, R8, -INF , PT ;  /* 0xff8000000800780b */ /* 0x000fc40003f3d000 */
[----:B------:R-:W-:Y:S02]  /*7ef0*/  FMNMX.FTZ R9, R159, R12, !PT ;  /* 0x0000000c9f097209 */ /* 0x000fe40007810000 */
[----:B------:R-:W-:Y:S02]  /*7f00*/  FSEL R0, R0, RZ, P1 ;  /* 0x000000ff00007208 */ /* 0x000fe40000800000 */
[----:B------:R-:W-:-:S03]  /*7f10*/  ISETP.GT.AND P6, PT, R166, 0x59, !P6 ;  /* 0x00000059a600780c */ /* 0x000fc600077c4270 */
[--C-:B------:R-:W-:Y:S01]  /*7f20*/  FFMA.FTZ R188, R14, UR10, -R0.reuse ;  /* 0x0000000a0ebc7c23 */ /* 0x100fe20008010800 */
[----:B------:R-:W-:Y:S01]  /*7f30*/  FMNMX.FTZ R14, R2, R9, !PT ;  /* 0x00000009020e7209 */ /* 0x000fe20007810000 */
[--C-:B------:R-:W-:Y:S01]  /*7f40*/  FFMA.FTZ R161, R120, UR10, -R0.reuse ;  /* 0x0000000a78a17c23 */ /* 0x100fe20008010800 */
[----:B------:R-:W-:Y:S01]  /*7f50*/  ISETP.LT.OR P6, PT, R167, 0x5a, P6 ;  /* 0x0000005aa700780c */ /* 0x000fe200037c1670 */
[--C-:B------:R-:W-:Y:S01]  /*7f60*/  FFMA.FTZ R184, R123, UR10, -R0.reuse ;  /* 0x0000000a7bb87c23 */ /* 0x100fe20008010800 */
[----:B------:R-:W-:Y:S01]  /*7f70*/  FMNMX.FTZ R9, R15, R14, !PT ;  /* 0x0000000e0f097209 */ /* 0x000fe20007810000 */
[--C-:B------:R-:W-:Y:S01]  /*7f80*/  FFMA.FTZ R123, R124, UR10, -R0.reuse ;  /* 0x0000000a7c7b7c23 */ /* 0x100fe20008010800 */
[----:B------:R-:W-:Y:S01]  /*7f90*/  FSEL R158, R158, -INF , !P6 ;  /* 0xff8000009e9e7808 */ /* 0x000fe20007000000 */
[--C-:B------:R-:W-:Y:S01]  /*7fa0*/  FFMA.FTZ R172, R147, UR10, -R0.reuse ;  /* 0x0000000a93ac7c23 */ /* 0x100fe20008010800 */
[----:B------:R-:W-:Y:S01]  /*7fb0*/  FMNMX.FTZ R14, R20, R9, !PT ;  /* 0x00000009140e7209 */ /* 0x000fe20007810000 */
[--C-:B------:R-:W-:Y:S01]  /*7fc0*/  FFMA.FTZ R13, R168, UR10, -R0.reuse ;  /* 0x0000000aa80d7c23 */ /* 0x100fe20008010800 */
[----:B------:R-:W-:Y:S01]  /*7fd0*/  FSEL R124, R8, RZ, P1 ;  /* 0x000000ff087c7208 */ /* 0x000fe20000800000 */
[--C-:B------:R-:W-:Y:S01]  /*7fe0*/  FFMA.FTZ R190, R21, UR10, -R0.reuse ;  /* 0x0000000a15be7c23 */ /* 0x100fe20008010800 */
[----:B------:R-:W-:Y:S01]  /*7ff0*/  FMNMX.FTZ R9, R121, R14, !PT ;  /* 0x0000000e79097209 */ /* 0x000fe20007810000 */
[--C-:B------:R-:W-:Y:S01]  /*8000*/  FFMA.FTZ R186, R127, UR10, -R0.reuse ;  /* 0x0000000a7fba7c23 */ /* 0x100fe20008010800 */
[--C-:B------:R-:W-:Y:S01]  /*8010*/  FFMA.FTZ R180, R131, UR10, -R0.reuse ;  /* 0x0000000a83b47c23 */ /* 0x100fe20008010800 */
[----:B------:R-:W-:Y:S01]  /*8020*/  FADD.FTZ R124, -R124, R11 ;  /* 0x0000000b7c7c7221 */ /* 0x000fe20000010100 */
[----:B------:R-:W-:Y:S01]  /*8030*/  FMNMX.FTZ R14, R122, R9, !PT ;  /* 0x000000097a0e7209 */ /* 0x000fe20007810000 */
[--C-:B------:R-:W-:Y:S01]  /*8040*/  FFMA.FTZ R182, R135, UR10, -R0.reuse ;  /* 0x0000000a87b67c23 */ /* 0x100fe20008010800 */
[--C-:B------:R-:W-:Y:S01]  /*8050*/  FFMA.FTZ R176, R139, UR10, -R0.reuse ;  /* 0x0000000a8bb07c23 */ /* 0x100fe20008010800 */
[--C-:B------:R-:W-:Y:S01]  /*8060*/  FFMA.FTZ R178, R143, UR10, -R0.reuse ;  /* 0x0000000a8fb27c23 */ /* 0x100fe20008010800 */
        /* <DEDUP_REMOVED lines=14> */
[----:B------:R-:W-:Y:S01]  /*8150*/  FFMA.FTZ R162, R162, UR10, -R0 ;  /* 0x0000000aa2a27c23 */ /* 0x000fe20008010800 */
        /* <DEDUP_REMOVED lines=9> */
[----:B------:R-:W-:Y:S01]  /*81f0*/  MUFU.EX2 R161, R161 ;  /* 0x000000a100a17308 */ /* 0x000fe20000000800 */
[----:B------:R-:W-:Y:S02]  /*8200*/  FMNMX.FTZ R9, R145, R14, !PT ;  /* 0x0000000e91097209 */ /* 0x000fe40007810000 */
[----:B------:R-:W-:Y:S01]  /*8210*/  FSEL R14, R149, -INF , !P2 ;  /* 0xff800000950e7808 */ /* 0x000fe20005000000 */
[----:B------:R-:W-:Y:S01]  /*8220*/  FFMA.FTZ R149, R140, UR10, -R0 ;  /* 0x0000000a8c957c23 */ /* 0x000fe20008010800 */
[----:B------:R-:W-:Y:S01]  /*8230*/  FMNMX.FTZ R9, R146, R9, !PT ;  /* 0x0000000992097209 */ /* 0x000fe20007810000 */
[----:B------:R-:W-:Y:S02]  /*8240*/  FMUL.FTZ R0, R124, UR10 ;  /* 0x0000000a7c007c20 */ /* 0x000fe40008410000 */
[----:B------:R-:W-:Y:S01]  /*8250*/  MUFU.EX2 R184, R184 ;  /* 0x000000b800b87308 */ /* 0x000fe20000000800 */
[----:B------:R-:W-:-:S04]  /*8260*/  FMNMX.FTZ R9, R150, R9, !PT ;  /* 0x0000000996097209 */ /* 0x000fc80007810000 */
[----:B------:R-:W-:-:S03]  /*8270*/  FMNMX.FTZ R9, R14, R9, !PT ;  /* 0x000000090e097209 */ /* 0x000fc60007810000 */
[----:B------:R-:W0:Y:S01]  /*8280*/  MUFU.EX2 R0, R0 ;  /* 0x0000000000007308 */ /* 0x000e220000000800 */
[----:B------:R-:W-:-:S04]  /*8290*/  FMNMX.FTZ R9, R152, R9, !PT ;  /* 0x0000000998097209 */ /* 0x000fc80007810000 */
[----:B------:R-:W-:-:S03]  /*82a0*/  FMNMX.FTZ R9, R154, R9, !PT ;  /* 0x000000099a097209 */ /* 0x000fc60007810000 */
[----:B------:R-:W-:Y:S01]  /*82b0*/  MUFU.EX2 R123, R123 ;  /* 0x0000007b007b7308 */ /* 0x000fe20000000800 */
[----:B------:R-:W-:-:S04]  /*82c0*/  FMNMX.FTZ R9, R156, R9, !PT ;  /* 0x000000099c097209 */ /* 0x000fc80007810000 */
[----:B------:R-:W-:-:S03]  /*82d0*/  FMNMX.FTZ R9, R158, R9, !PT ;  /* 0x000000099e097209 */ /* 0x000fc60007810000 */
[----:B------:R-:W-:Y:S02]  /*82e0*/  MUFU.EX2 R186, R186 ;  /* 0x000000ba00ba7308 */ /* 0x000fe40000000800 */
[----:B------:R-:W1:Y:S06]  /*82f0*/  SHFL.BFLY PT, R120, R9, 0x2, 0x1f ;  /* 0x0c401f0009787f89 */ /* 0x000e6c00000e0000 */
[----:B------:R-:W-:Y:S08]  /*8300*/  MUFU.EX2 R21, R21 ;  /* 0x0000001500157308 */ /* 0x000ff00000000800 */
[----:B------:R-:W-:Y:S08]  /*8310*/  MUFU.EX2 R180, R180 ;  /* 0x000000b400b47308 */ /* 0x000ff00000000800 */
[----:B------:R-:W-:Y:S01]  /*8320*/  MUFU.EX2 R127, R127 ;  /* 0x0000007f007f7308 */ /* 0x000fe20000000800 */
[----:B-1----:R-:W-:-:S05]  /*8330*/  FMNMX.FTZ R120, R9, R120, !PT ;  /* 0x0000007809787209 */ /* 0x002fca0007810000 */
[----:B------:R-:W1:Y:S02]  /*8340*/  SHFL.BFLY PT, R9, R120, 0x1, 0x1f ;  /* 0x0c201f0078097f89 */ /* 0x000e6400000e0000 */
[----:B------:R-:W-:Y:S08]  /*8350*/  MUFU.EX2 R182, R182 ;  /* 0x000000b600b67308 */ /* 0x000ff00000000800 */
[----:B------:R-:W-:Y:S08]  /*8360*/  MUFU.EX2 R163, R163 ;  /* 0x000000a300a37308 */ /* 0x000ff00000000800 */
[----:B------:R-:W-:Y:S01]  /*8370*/  MUFU.EX2 R176, R176 ;  /* 0x000000b000b07308 */ /* 0x000fe20000000800 */
[----:B-1----:R-:W-:-:S07]  /*8380*/  FMNMX.FTZ R9, R120, R9, !PT ;  /* 0x0000000978097209 */ /* 0x002fce0007810000 */
[----:B------:R-:W-:Y:S01]  /*8390*/  MUFU.EX2 R149, R149 ;  /* 0x0000009500957308 */ /* 0x000fe20000000800 */
[C---:B------:R-:W-:Y:S01]  /*83a0*/  FSETP.NEU.FTZ.AND P1, PT, R9.reuse, -INF , PT ;  /* 0xff8000000900780b */ /* 0x040fe20003f3d000 */
[----:B------:R-:W-:-:S06]  /*83b0*/  FMUL.FTZ R147, R9, UR10 ;  /* 0x0000000a09937c20 */ /* 0x000fcc0008410000 */
[----:B------:R-:W-:Y:S01]  /*83c0*/  MUFU.EX2 R178, R178 ;  /* 0x000000b200b27308 */ /* 0x000fe20000000800 */
[----:B------:R-:W-:-:S05]  /*83d0*/  FSEL R147, R147, RZ, P1 ;  /* 0x000000ff93937208 */ /* 0x000fca0000800000 */
[--C-:B------:R-:W-:Y:S01]  /*83e0*/  FFMA.FTZ R191, R15, UR10, -R147.reuse ;  /* 0x0000000a0fbf7c23 */ /* 0x100fe20008010893 */
[----:B------:R-:W-:Y:S01]  /*83f0*/  FSEL R15, R9, RZ, P1 ;  /* 0x000000ff090f7208 */ /* 0x000fe20000800000 */
[--C-:B------:R-:W-:Y:S01]  /*8400*/  FFMA.FTZ R189, R159, UR10, -R147.reuse ;  /* 0x0000000a9fbd7c23 */ /* 0x100fe20008010893 */
[--C-:B------:R-:W-:Y:S01]  /*8410*/  FFMA.FTZ R128, R2, UR10, -R147.reuse ;  /* 0x0000000a02807c23 */ /* 0x100fe20008010893 */
[--C-:B------:R-:W-:Y:S01]  /*8420*/  FFMA.FTZ R124, R20, UR10, -R147.reuse ;  /* 0x0000000a147c7c23 */ /* 0x100fe20008010893 */
[--C-:B------:R-:W-:Y:S01]  /*8430*/  FFMA.FTZ R185, R121, UR10, -R147.reuse ;  /* 0x0000000a79b97c23 */ /* 0x100fe20008010893 */
[----:B------:R-:W-:Y:S01]  /*8440*/  FADD.FTZ R15, -R15, R12 ;  /* 0x0000000c0f0f7221 */ /* 0x000fe20000010100 */
[----:B------:R-:W-:Y:S01]  /*8450*/  MUFU.EX2 R191, R191 ;  /* 0x000000bf00bf7308 */ /* 0x000fe20000000800 */
[----:B------:R-:W-:Y:S01]  /*8460*/  FFMA.FTZ R122, R122, UR10, -R147 ;  /* 0x0000000a7a7a7c23 */ /* 0x000fe20008010893 */
[----:B0-----:R-:W-:Y:S01]  /*8470*/  FFMA.FTZ R121, R0, R6, R13 ;  /* 0x0000000600797223 */ /* 0x001fe2000001000d */
[----:B------:R-:W-:Y:S01]  /*8480*/  FMUL.FTZ R15, R15, UR10 ;  /* 0x0000000a0f0f7c20 */ /* 0x000fe20008410000 */
[--C-:B------:R-:W-:Y:S01]  /*8490*/  FFMA.FTZ R187, R125, UR10, -R147.reuse ;  /* 0x0000000a7dbb7c23 */ /* 0x100fe20008010893 */
[----:B------:R-:W-:Y:S01]  /*84a0*/  FFMA.FTZ R120, R126, UR10, -R147 ;  /* 0x0000000a7e787c23 */ /* 0x000fe20008010893 */
[----:B------:R-:W-:Y:S01]  /*84b0*/  FADD.FTZ R121, R188, R121 ;  /* 0x00000079bc797221 */ /* 0x000fe20000010000 */
[--C-:B------:R-:W-:Y:S01]  /*84c0*/  FFMA.FTZ R181, R129, UR10, -R147.reuse ;  /* 0x0000000a81b57c23 */ /* 0x100fe20008010893 */
[----:B------:R-:W-:Y:S01]  /*84d0*/  MUFU.EX2 R189, R189 ;  /* 0x000000bd00bd7308 */ /* 0x000fe20000000800 */
[----:B------:R-:W-:Y:S01]  /*84e0*/  FFMA.FTZ R20, R130, UR10, -R147 ;  /* 0x0000000a82147c23 */ /* 0x000fe20008010893 */
[----:B------:R-:W-:Y:S01]  /*84f0*/  FADD.FTZ R12, R190, R121 ;  /* 0x00000079be0c7221 */ /* 0x000fe20000010000 */
[--C-:B------:R-:W-:Y:S01]  /*8500*/  FFMA.FTZ R183, R133, UR10, -R147.reuse ;  /* 0x0000000a85b77c23 */ /* 0x100fe20008010893 */
[--C-:B------:R-:W-:Y:S01]  /*8510*/  FFMA.FTZ R134, R134, UR10, -R147.reuse ;  /* 0x0000000a86867c23 */ /* 0x100fe20008010893 */
[--C-:B------:R-:W-:Y:S01]  /*8520*/  FFMA.FTZ R177, R137, UR10, -R147.reuse ;  /* 0x0000000a89b17c23 */ /* 0x100fe20008010893 */
[--C-:B------:R-:W-:Y:S01]  /*8530*/  FFMA.FTZ R132, R138, UR10, -R147.reuse ;  /* 0x0000000a8a847c23 */ /* 0x100fe20008010893 */
[--C-:B------:R-:W-:Y:S01]  /*8540*/  FFMA.FTZ R179, R141, UR10, -R147.reuse ;  /* 0x0000000a8db37c23 */ /* 0x100fe20008010893 */
[----:B------:R0:W1:Y:S01]  /*8550*/  MUFU.EX2 R2, R15 ;  /* 0x0000000f00027308 */ /* 0x0000620000000800 */
[--C-:B------:R-:W-:Y:S01]  /*8560*/  FFMA.FTZ R130, R142, UR10, -R147.reuse ;  /* 0x0000000a8e827c23 */ /* 0x100fe20008010893 */
[--C-:B------:R-:W-:Y:S01]  /*8570*/  FFMA.FTZ R173, R145, UR10, -R147.reuse ;  /* 0x0000000a91ad7c23 */ /* 0x100fe20008010893 */
[--C-:B------:R-:W-:Y:S01]  /*8580*/  FFMA.FTZ R126, R146, UR10, -R147.reuse ;  /* 0x0000000a927e7c23 */ /* 0x100fe20008010893 */
[--C-:B------:R-:W-:Y:S01]  /*8590*/  FFMA.FTZ R175, R150, UR10, -R147.reuse ;  /* 0x0000000a96af7c23 */ /* 0x100fe20008010893 */
[--C-:B------:R-:W-:Y:S01]  /*85a0*/  FFMA.FTZ R14, R14, UR10, -R147.reuse ;  /* 0x0000000a0e0e7c23 */ /* 0x100fe20008010893 */
[--C-:B------:R-:W-:Y:S01]  /*85b0*/  FFMA.FTZ R169, R152, UR10, -R147.reuse ;  /* 0x0000000a98a97c23 */ /* 0x100fe20008010893 */
[----:B------:R-:W-:Y:S01]  /*85c0*/  FFMA.FTZ R171, R156, UR10, -R147 ;  /* 0x0000000a9cab7c23 */ /* 0x000fe20008010893 */
[----:B------:R-:W2:Y:S01]  /*85d0*/  MUFU.EX2 R128, R128 ;  /* 0x0000008000807308 */ /* 0x000ea20000000800 */
[----:B0-----:R-:W-:-:S04]  /*85e0*/  FADD.FTZ R15, R161, R12 ;  /* 0x0000000ca10f7221 */ /* 0x001fc80000010000 */
[----:B------:R-:W-:-:S03]  /*85f0*/  FADD.FTZ R12, R184, R15 ;  /* 0x0000000fb80c7221 */ /* 0x000fc60000010000 */
[----:B------:R-:W0:Y:S01]  /*8600*/  MUFU.EX2 R124, R124 ;  /* 0x0000007c007c7308 */ /* 0x000e220000000800 */
[----:B-1----:R-:W-:Y:S01]  /*8610*/  FFMA.FTZ R3, R2, R3, R189 ;  /* 0x0000000302037223 */ /* 0x002fe200000100bd */
[----:B------:R-:W-:-:S04]  /*8620*/  FADD.FTZ R15, R123, R12 ;  /* 0x0000000c7b0f7221 */ /* 0x000fc80000010000 */
[----:B------:R-:W-:Y:S02]  /*8630*/  FADD.FTZ R12, R186, R15 ;  /* 0x0000000fba0c7221 */ /* 0x000fe40000010000 */
[----:B------:R-:W1:Y:S01]  /*8640*/  MUFU.EX2 R185, R185 ;  /* 0x000000b900b97308 */ /* 0x000e620000000800 */
[----:B--2---:R-:W-:Y:S01]  /*8650*/  FADD.FTZ R6, R128, R3 ;  /* 0x0000000380067221 */ /* 0x004fe20000010000 */
[----:B------:R-:W-:-:S03]  /*8660*/  FADD.FTZ R15, R21, R12 ;  /* 0x0000000c150f7221 */ /* 0x000fc60000010000 */
[----:B------:R-:W-:Y:S01]  /*8670*/  FADD.FTZ R3, R191, R6 ;  /* 0x00000006bf037221 */ /* 0x000fe20000010000 */
        /* <DEDUP_REMOVED lines=11> */
[----:B------:R-:W-:Y:S01]  /*8730*/  FADD.FTZ R15, R149, R12 ;  /* 0x0000000c950f7221 */ /* 0x000fe20000010000 */
[----:B------:R-:W-:-:S03]  /*8740*/  FFMA.FTZ R12, R154, UR10, -R147 ;  /* 0x0000000a9a0c7c23 */ /* 0x000fc60008010893 */
[----:B------:R-:W-:Y:S02]  /*8750*/  FADD.FTZ R136, R178, R15 ;  /* 0x0000000fb2887221 */ /* 0x000fe40000010000 */
        /* <DEDUP_REMOVED lines=27> */
[----:B-1----:R-:W-:Y:S01]  /*8910*/  FADD.FTZ R15, R139, R136 ;  /* 0x000000888b0f7221 */ /* 0x002fe20000010000 */
[----:B------:R-:W-:-:S06]  /*8920*/  FFMA.FTZ R136, R158, UR10, -R147 ;  /* 0x0000000a9e887c23 */ /* 0x000fcc0008010893 */
        /* <DEDUP_REMOVED lines=26> */
.L_x_1259:
        /* <DEDUP_REMOVED lines=35> */
.L_x_1241:
[----:B------:R-:W-:Y:S01]  /*8d00*/  R2UR UR5, R22 ;  /* 0x00000000160572ca */ /* 0x000fe200000e0000 */
[----:B------:R-:W-:Y:S01]  /*8d10*/  UISETP.NE.AND UP0, UPT, UR61, URZ, UPT ;  /* 0x0000003f3d00728c */ /* 0x000fe2000bf05270 */
[----:B------:R-:W-:Y:S02]  /*8d20*/  R2UR UR4, R23 ;  /* 0x00000000170472ca */ /* 0x000fe400000e0000 */
[----:B------:R-:W-:-:S03]  /*8d30*/  IADD3 R11, R17, 0x1, -R18 ;  /* 0x00000001110b7810 */ /* 0x000fc60007ffe812 */
[----:B------:R-:W-:Y:S02]  /*8d40*/  PLOP3.LUT P1, PT, PT, PT, UP0, 0x40, 0x0 ;  /* 0x000000000000781c */ /* 0x000fe40003f2e808 */
[----:B------:R-:W-:-:S04]  /*8d50*/  R2UR UR7, R11 ;  /* 0x000000000b0772ca */ /* 0x000fc800000e0000 */
[----:B------:R-:W-:Y:S02]  /*8d60*/  UISETP.NE.AND UP1, UPT, UR5, URZ, UPT ;  /* 0x0000003f0500728c */ /* 0x000fe4000bf25270 */
[----:B------:R-:W-:-:S09]  /*8d70*/  UIADD3 UR6, UR4, 0x7f, URZ ;  /* 0x0000007f04067890 */ /* 0x000fd2000fffe03f */
[----:B------:R-:W-:Y:S01]  /*8d80*/  @UP1 ULDC UR4, c[0x0][0x44c] ;  /* 0x0001130000041ab9 */ /* 0x000fe20000000800 */
[----:B------:R-:W-:Y:S01]  /*8d90*/  @UP1 ULDC UR14, c[0x0][0x450] ;  /* 0x00011400000e1ab9 */ /* 0x000fe20000000800 */
[----:B------:R-:W-:-:S04]  /*8da0*/  UIMAD.WIDE.U32 UR4, UR6, UR4, URZ ;  /* 0x00000004060472a5 */ /* 0x000fc8000f8e003f */
[----:B------:R-:W-:-:S04]  /*8db0*/  @UP1 USHF.R.U32.HI UR6, URZ, UR14, UR5 ;  /* 0x0000000e3f061299 */ /* 0x000fc80008011605 */
[----:B------:R-:W-:-:S04]  /*8dc0*/  UIADD3 UR6, UR7, UR6, URZ ;  /* 0x0000000607067290 */ /* 0x000fc8000fffe03f */
[----:B------:R-:W-:Y:S01]  /*8dd0*/  UIADD3 UR11, UR6, -UR11, URZ ;  /* 0x8000000b060b7290 */ /* 0x000fe2000fffe03f */
[----:B------:R-:W-:Y:S11]  /*8de0*/  @P1 BRA `(.L_x_1261) ;  /* 0x0000000000501947 */ /* 0x000ff60003800000 */
[----:B------:R-:W-:Y:S02]  /*8df0*/  UMOV UR14, UR6 ;  /* 0x00000006000e7c82 */ /* 0x000fe40008000000 */
        /* <DEDUP_REMOVED lines=11> */
.L_x_1262:
[----:B------:R-:W-:Y:S02]  /*8eb0*/  ULDC UR15, c[0x0][0x9e4] ;  /* 0x00027900000f7ab9 */ /* 0x000fe40000000800 */
[----:B------:R-:W-:-:S11]  /*8ec0*/  UISETP.NE.AND UP0, UPT, UR15, 0x1, UPT ;  /* 0x000000010f00788c */ /* 0x000fd6000bf05270 */
[----:B------:R-:W-:Y:S02]  /*8ed0*/  @UP0 ULDC.64 UR4, c[0x0][0x9e8] ;  /* 0x00027a0000040ab9 */ /* 0x000fe40000000a00 */
[----:B------:R-:W-:-:S04]  /*8ee0*/  UIMAD.WIDE.U32 UR6, UR14, UR4, URZ ;  /* 0x000000040e0672a5 */ /* 0x000fc8000f8e003f */
[----:B------:R-:W-:-:S12]  /*8ef0*/  @UP0 USHF.R.U32.HI UR14, URZ, UR5, UR7 ;  /* 0x000000053f0e0299 */ /* 0x000fd80008011607 */
.L_x_1263:
[----:B------:R-:W-:-:S04]  /*8f00*/  UIMAD UR14, UR14, UR15, URZ ;  /* 0x0000000f0e0e72a4 */ /* 0x000fc8000f8e023f */
[----:B------:R-:W-:-:S04]  /*8f10*/  UISETP.LT.AND UP0, UPT, UR11, UR14, UPT ;  /* 0x0000000e0b00728c */ /* 0x000fc8000bf01270 */
[----:B------:R-:W-:-:S12]  /*8f20*/  USEL UR11, UR11, UR14, !UP0 ;  /* 0x0000000e0b0b7287 */ /* 0x000fd8000c000000 */
.L_x_1261:
        /* <DEDUP_REMOVED lines=13> */
[----:B------:R-:W-:Y:S01]  /*9000*/  ULDC UR5, c[0x0][0x9d8] ;  /* 0x0002760000057ab9 */ /* 0x000fe20000000800 */
[----:B------:R-:W-:-:S05]  /*9010*/  ULDC UR50, c[0x0][0x988] ;  /* 0x0002620000327ab9 */ /* 0x000fca0000000800 */
.L_x_1275:
[----:B------:R-:W-:-:S04]  /*9020*/  UISETP.NE.AND UP0, UPT, UR4, 0x1, UPT ;  /* 0x000000010400788c */ /* 0x000fc8000bf05270 */
[----:B------:R-:W-:-:S04]  /*9030*/  USEL UR39, URZ, 0x1, UP0 ;  /* 0x000000013f277887 */ /* 0x000fc80008000000 */
[----:B------:R-:W-:Y:S01]  /*9040*/  ULOP3.LUT UR39, UR46, UR39, URZ, 0x3c, !UPT ;  /* 0x000000272e277292 */ /* 0x000fe2000f8e3c3f */
[----:B------:R-:W-:Y:S11]  /*9050*/  @!P0 BRA `(.L_x_1265) ;  /* 0x0000000000048947 */ /* 0x000ff60003800000 */
[----:B------:R-:W-:Y:S01]  /*9060*/  BPT.TRAP 0x1 ;  /* 0x000000040000795c */ /* 0x000fe20000300000 */
.L_x_1265:
        /* <DEDUP_REMOVED lines=9> */
.L_x_1266:
[----:B-1----:R-:W-:Y:S05]  /*9100*/  @P1 BRA `(.L_x_1267) ;  /* 0x0000000000081947 */ /* 0x002fea0003800000 */
[----:B------:R-:W1:Y:S02]  /*9110*/  SYNCS.PHASECHK.TRANS64.TRYWAIT P1, [UR6+0x30830], R8 ;  /* 0x03083008ff0075a7 */ /* 0x000e640008020146 */
[----:B-1----:R-:W-:Y:S05]  /*9120*/  @!P1 BRA `(.L_x_1268) ;  /* 0x0000011000909947 */ /* 0x002fea0003800000 */
.L_x_1267:
        /* <DEDUP_REMOVED lines=170> */
.L_x_1269:
[----:B------:R-:W-:Y:S01]  /*9bd0*/  ULEA UR7, UR4, UR60, 0x3 ;  /* 0x0000003c04077291 */ /* 0x000fe2000f8e183f */
[----:B------:R-:W-:-:S05]  /*9be0*/  IMAD.U32 R0, RZ, RZ, UR46 ;  /* 0x0000002eff007e24 */ /* 0x000fca000f8e00ff */
[----:B------:R-:W-:-:S04]  /*9bf0*/  SHF.L.U32 R0, R0, 0x1f, RZ ;  /* 0x0000001f00007819 */ /* 0x000fc800000006ff */
[----:B------:R2:W3:Y:S01]  /*9c00*/  SYNCS.PHASECHK.TRANS64.TRYWAIT P1, [UR7+0x30850], R0 ;  /* 0x03085000ff0075a7 */ /* 0x0004e20008020147 */
[----:B------:R-:W-:Y:S05]  /*9c10*/  @!P0 BRA `(.L_x_1270) ;  /* 0x0000000000048947 */ /* 0x000fea0003800000 */
[----:B------:R-:W-:Y:S01]  /*9c20*/  BPT.TRAP 0x1 ;  /* 0x000000040000795c */ /* 0x000fe20000300000 */
.L_x_1270:
[----:B---3--:R-:W-:Y:S05]  /*9c30*/  @P1 BRA `(.L_x_1271) ;  /* 0x0000000000081947 */ /* 0x008fea0003800000 */
[----:B------:R-:W3:Y:S02]  /*9c40*/  SYNCS.PHASECHK.TRANS64.TRYWAIT P1, [UR7+0x30850], R0 ;  /* 0x03085000ff0075a7 */ /* 0x000ee40008020147 */
[----:B---3--:R-:W-:Y:S05]  /*9c50*/  @!P1 BRA `(.L_x_1272) ;  /* 0x0000010400dc9947 */ /* 0x008fea0003800000 */
.L_x_1271:
        /* <DEDUP_REMOVED lines=37> */
.L_x_1273:
        /* <DEDUP_REMOVED lines=23> */
[----:B--23--:R-:W-:Y:S01]  /*a020*/  FMNMX.FTZ R0, R14, R11, !PT ;  /* 0x0000000b0e007209 */ /* 0x00cfe20007810000 */
[----:B------:R-:W-:Y:S01]  /*a030*/  FMUL.FTZ R148, R155, UR5 ;  /* 0x000000059b947c20 */ /* 0x000fe20008410000 */
[----:B------:R-:W-:Y:S01]  /*a040*/  FMUL.FTZ R133, R138, UR5 ;  /* 0x000000058a857c20 */ /* 0x000fe20008410000 */
[----:B------:R-:W-:Y:S01]  /*a050*/  FMUL.FTZ R132, R137, UR5 ;  /* 0x0000000589847c20 */ /* 0x000fe20008410000 */
[----:B------:R-:W-:Y:S01]  /*a060*/  FMUL.FTZ R134, R139, UR5 ;  /* 0x000000058b867c20 */ /* 0x000fe20008410000 */
[----:B------:R-:W-:Y:S01]  /*a070*/  FMUL.FTZ R137, R142, UR5 ;  /* 0x000000058e897c20 */ /* 0x000fe20008410000 */
[----:B------:R-:W-:Y:S01]  /*a080*/  FMUL.FTZ R136, R141, UR5 ;  /* 0x000000058d887c20 */ /* 0x000fe20008410000 */
[----:B------:R-:W2:Y:S01]  /*a090*/  MUFU.TANH R20, R20 ;  /* 0x0000001400147308 */ /* 0x000ea20000002400 */
        /* <DEDUP_REMOVED lines=8> */
[----:B----4-:R-:W-:Y:S01]  /*a120*/  FMNMX.FTZ R0, R13, R0, !PT ;  /* 0x000000000d007209 */ /* 0x010fe20007810000 */
[----:B------:R-:W-:Y:S01]  /*a130*/  FMUL.FTZ R152, R159, UR5 ;  /* 0x000000059f987c20 */ /* 0x000fe20008410000 */
[----:B------:R-:W-:Y:S01]  /*a140*/  FMUL.FTZ R143, R150, UR5 ;  /* 0x00000005968f7c20 */ /* 0x000fe20008410000 */
[----:B------:R-:W-:Y:S01]  /*a150*/  FMUL.FTZ R144, R151, UR5 ;  /* 0x0000000597907c20 */ /* 0x000fe20008410000 */
[----:B------:R-:W-:Y:S01]  /*a160*/  FMUL.FTZ R147, R154, UR5 ;  /* 0x000000059a937c20 */ /* 0x000fe20008410000 */
[----:B------:R-:W-:Y:S01]  /*a170*/  FMUL.FTZ R150, R153, UR5 ;  /* 0x0000000599967c20 */ /* 0x000fe20008410000 */
[----:B------:R-:W-:Y:S01]  /*a180*/  FMUL.FTZ R153, R156, UR5 ;  /* 0x000000059c997c20 */ /* 0x000fe20008410000 */
[----:B------:R-:W3:Y:S01]  /*a190*/  MUFU.TANH R121, R121 ;  /* 0x0000007900797308 */ /* 0x000ee20000002400 */
        /* <DEDUP_REMOVED lines=9> */
[----:B------:R-:W-:Y:S01]  /*a230*/  UMOV UR10, UR50 ;  /* 0x00000032000a7c82 */ /* 0x000fe20008000000 */
[----:B------:R-:W1:Y:S01]  /*a240*/  S2UR UR4, SR_CgaCtaId ;  /* 0x00000000000479c3 */ /* 0x000e620000008800 */
[----:B------:R-:W-:-:S04]  /*a250*/  UIADD3 UR6, UR6, 0x30840, URZ ;  /* 0x0003084006067890 */ /* 0x000fc8000fffe03f */
[----:B------:R-:W4:Y:S01]  /*a260*/  MUFU.TANH R122, R122 ;  /* 0x0000007a007a7308 */ /* 0x000f220000002400 */
[----:B---3--:R-:W-:-:S07]  /*a270*/  FMNMX.FTZ R155, R121, R2, !PT ;  /* 0x00000002799b7209 */ /* 0x008fce0007810000 */
[----:B------:R-:W3:Y:S01]  /*a280*/  MUFU.TANH R123, R123 ;  /* 0x0000007b007b7308 */ /* 0x000ee20000002400 */
[----:B--2---:R-:W-:-:S07]  /*a290*/  FMNMX.FTZ R0, R120, R9, !PT ;  /* 0x0000000978007209 */ /* 0x004fce0007810000 */
[----:B------:R-:W2:Y:S01]  /*a2a0*/  MUFU.TANH R125, R125 ;  /* 0x0000007d007d7308 */ /* 0x000ea20000002400 */
[----:B----4-:R-:W-:Y:S01]  /*a2b0*/  FMNMX.FTZ R2, R122, R155, !PT ;  /* 0x0000009b7a027209 */ /* 0x010fe20007810000 */
[----:B-1----:R-:W-:-:S06]  /*a2c0*/  UPRMT UR6, UR4, 0x654, UR6 ;  /* 0x0000065404067896 */ /* 0x002fcc0008000006 */
[----:B------:R-:W1:Y:S01]  /*a2d0*/  MUFU.TANH R124, R124 ;  /* 0x0000007c007c7308 */ /* 0x000e620000002400 */
[----:B---3--:R-:W-:Y:S02]  /*a2e0*/  FMNMX.FTZ R9, R123, R0, !PT ;  /* 0x000000007b097209 */ /* 0x008fe40007810000 */
[----:B------:R-:W-:Y:S05]  /*a2f0*/  SYNCS.ARRIVE.TRANS64.RED.A1T0 RZ, [UR6], RZ ;  /* 0x000000ffffff79a7 */ /* 0x000fea0008100406 */
[----:B------:R-:W3:Y:S01]  /*a300*/  MUFU.TANH R126, R126 ;  /* 0x0000007e007e7308 */ /* 0x000ee20000002400 */
[----:B--2---:R-:W-:-:S07]  /*a310*/  FMNMX.FTZ R155, R125, R2, !PT ;  /* 0x000000027d9b7209 */ /* 0x004fce0007810000 */
[----:B------:R-:W2:Y:S01]  /*a320*/  MUFU.TANH R127, R127 ;  /* 0x0000007f007f7308 */ /* 0x000ea20000002400 */
[----:B-1----:R-:W-:-:S07]  /*a330*/  FMNMX.FTZ R0, R124, R9, !PT ;  /* 0x000000097c007209 */ /* 0x002fce0007810000 */
[----:B------:R-:W1:Y:S01]  /*a340*/  MUFU.TANH R129, R129 ;  /* 0x0000008100817308 */ /* 0x000e620000002400 */
[----:B---3--:R-:W-:-:S07]  /*a350*/  FMNMX.FTZ R2, R126, R155, !PT ;  /* 0x0000009b7e027209 */ /* 0x008fce0007810000 */
[----:B------:R-:W3:Y:S01]  /*a360*/  MUFU.TANH R128, R128 ;  /* 0x0000008000807308 */ /* 0x000ee20000002400 */
[----:B--2---:R-:W-:-:S07]  /*a370*/  FMNMX.FTZ R9, R127, R0, !PT ;  /* 0x000000007f097209 */ /* 0x004fce0007810000 */
[----:B------:R-:W2:Y:S01]  /*a380*/  MUFU.TANH R130, R130 ;  /* 0x0000008200827308 */ /* 0x000ea20000002400 */
[----:B-1----:R-:W-:-:S07]  /*a390*/  FMNMX.FTZ R155, R129, R2, !PT ;  /* 0x00000002819b7209 */ /* 0x002fce0007810000 */
[----:B------:R-:W1:Y:S01]  /*a3a0*/  MUFU.TANH R131, R131 ;  /* 0x0000008300837308 */ /* 0x000e620000002400 */
[----:B---3--:R-:W-:-:S07]  /*a3b0*/  FMNMX.FTZ R0, R128, R9, !PT ;  /* 0x0000000980007209 */ /* 0x008fce0007810000 */
[----:B------:R-:W3:Y:S01]  /*a3c0*/  MUFU.TANH R133, R133 ;  /* 0x0000008500857308 */ /* 0x000ee20000002400 */
[----:B--2---:R-:W-:Y:S01]  /*a3d0*/  FMNMX.FTZ R2, R130, R155, !PT ;  /* 0x0000009b82027209 */ /* 0x004fe20007810000 */
[----:B------:R-:W-:Y:S01]  /*a3e0*/  FMUL.FTZ R155, R162, UR5 ;  /* 0x00000005a29b7c20 */ /* 0x000fe20008410000 */
[----:B------:R-:W-:-:S05]  /*a3f0*/  FMUL.FTZ R162, R167, UR5 ;  /* 0x00000005a7a27c20 */ /* 0x000fca0008410000 */
        /* <DEDUP_REMOVED lines=15> */
[----:B---3--:R-:W-:Y:S01]  /*a4f0*/  FMNMX.FTZ R2, R138, R159, !PT ;  /* 0x0000009f8a027209 */ /* 0x008fe20007810000 */
[----:B------:R-:W-:-:S06]  /*a500*/  FMUL.FTZ R159, R164, UR5 ;  /* 0x00000005a49f7c20 */ /* 0x000fcc0008410000 */
        /* <DEDUP_REMOVED lines=15> */
[----:B-1----:R-:W-:Y:S01]  /*a600*/  FMNMX.FTZ R2, R144, R161, !PT ;  /* 0x000000a190027209 */ /* 0x002fe20007810000 */
[----:B------:R-:W-:-:S06]  /*a610*/  FMUL.FTZ R161, R166, UR5 ;  /* 0x00000005a6a17c20 */ /* 0x000fcc0008410000 */
        /* <DEDUP_REMOVED lines=27> */
[----:B--2---:R-:W-:Y:S02]  /*a7d0*/  FMNMX.FTZ R163, R161, R0, !PT ;  /* 0x00000000a1a37209 */ /* 0x004fe40007810000 */
[----:B-1----:R-:W-:-:S05]  /*a7e0*/  FMNMX.FTZ R0, R160, R9, !PT ;  /* 0x00000009a0007209 */ /* 0x002fca0007810000 */
[----:B------:R-:W1:Y:S01]  /*a7f0*/  SHFL.BFLY PT, R9, R0, 0x2, 0x1f ;  /* 0x0c401f0000097f89 */ /* 0x000e6200000e0000 */
[----:B---3--:R-:W-:-:S05]  /*a800*/  FMNMX.FTZ R163, R162, R163, !PT ;  /* 0x000000a3a2a37209 */ /* 0x008fca0007810000 */
[----:B0-----:R-:W0:Y:S01]  /*a810*/  SHFL.BFLY PT, R8, R163, 0x2, 0x1f ;  /* 0x0c401f00a3087f89 */ /* 0x001e2200000e0000 */
[----:B-1----:R-:W-:-:S05]  /*a820*/  FMNMX.FTZ R2, R0, R9, !PT ;  /* 0x0000000900027209 */ /* 0x002fca0007810000 */
[----:B------:R-:W1:Y:S01]  /*a830*/  SHFL.BFLY PT, R9, R2, 0x1, 0x1f ;  /* 0x0c201f0002097f89 */ /* 0x000e6200000e0000 */
[----:B0-----:R-:W-:-:S05]  /*a840*/  FMNMX.FTZ R164, R163, R8, !PT ;  /* 0x00000008a3a47209 */ /* 0x001fca0007810000 */
[----:B------:R-:W0:Y:S01]  /*a850*/  SHFL.BFLY PT, R165, R164, 0x1, 0x1f ;  /* 0x0c201f00a4a57f89 */ /* 0x000e2200000e0000 */
[----:B-1----:R-:W-:-:S05]  /*a860*/  FMNMX.FTZ R8, R2, R9, !PT ;  /* 0x0000000902087209 */ /* 0x002fca0007810000 */
[----:B------:R-:W-:Y:S01]  /*a870*/  FADD.FTZ R11, -R8, R11 ;  /* 0x0000000b080b7221 */ /* 0x000fe20000010100 */
[----:B0-----:R-:W-:-:S03]  /*a880*/  FMNMX.FTZ R9, R164, R165, !PT ;  /* 0x000000a5a4097209 */ /* 0x001fc60007810000 */
[----:B------:R-:W-:Y:S02]  /*a890*/  FMUL.FTZ R165, R11, UR10 ;  /* 0x0000000a0ba57c20 */ /* 0x000fe40008410000 */
[----:B------:R-:W-:Y:S02]  /*a8a0*/  FADD.FTZ R11, -R9, R12 ;  /* 0x0000000c090b7221 */ /* 0x000fe40000010100 */
[----:B------:R0:W-:Y:S02]  /*a8b0*/  MUFU.EX2 R0, R165 ;  /* 0x000000a500007308 */ /* 0x0001e40000000800 */
[----:B------:R-:W-:Y:S01]  /*a8c0*/  FMUL.FTZ R12, R11, UR10 ;  /* 0x0000000a0b0c7c20 */ /* 0x000fe20008410000 */
[----:B------:R-:W-:-:S04]  /*a8d0*/  FMUL.FTZ R11, R8, UR10 ;  /* 0x0000000a080b7c20 */ /* 0x000fc80008410000 */
[--C-:B------:R-:W-:Y:S01]  /*a8e0*/  FFMA.FTZ R171, R120, UR10, -R11.reuse ;  /* 0x0000000a78ab7c23 */ /* 0x100fe2000801080b */
[----:B------:R-:W-:Y:S01]  /*a8f0*/  FMUL.FTZ R120, R9, UR10 ;  /* 0x0000000a09787c20 */ /* 0x000fe20008410000 */
        /* <DEDUP_REMOVED lines=14> */
[----:B------:R-:W1:Y:S01]  /*a9e0*/  MUFU.EX2 R163, R163 ;  /* 0x000000a300a37308 */ /* 0x000e620000000800 */
[--C-:B------:R-:W-:Y:S01]  /*a9f0*/  FFMA.FTZ R182, R135, UR10, -R11.reuse ;  /* 0x0000000a87b67c23 */ /* 0x100fe2000801080b */
[--C-:B------:R-:W-:Y:S01]  /*aa00*/  FFMA.FTZ R135, R136, UR10, -R11.reuse ;  /* 0x0000000a88877c23 */ /* 0x100fe2000801080b */
[--C-:B------:R-:W-:Y:S01]  /*aa10*/  FFMA.FTZ R169, R124, UR10, -R11.reuse ;  /* 0x0000000a7ca97c23 */ /* 0x100fe2000801080b */
[--C-:B------:R-:W-:Y:S01]  /*aa20*/  FFMA.FTZ R136, R126, UR10, -R120.reuse ;  /* 0x0000000a7e887c23 */ /* 0x100fe20008010878 */
[--C-:B------:R-:W-:Y:S01]  /*aa30*/  FFMA.FTZ R187, R129, UR10, -R120.reuse ;  /* 0x0000000a81bb7c23 */ /* 0x100fe20008010878 */
[--C-:B0-----:R-:W-:Y:S01]  /*aa40*/  FFMA.FTZ R165, R132, UR10, -R11.reuse ;  /* 0x0000000a84a57c23 */ /* 0x101fe2000801080b */
        /* <DEDUP_REMOVED lines=13> */
[--C-:B------:R-:W-:Y:S01]  /*ab20*/  FFMA.FTZ R179, R143, UR10, -R120.reuse ;  /* 0x0000000a8fb37c23 */ /* 0x100fe20008010878 */
[--C-:B------:R-:W-:Y:S01]  /*ab30*/  FFMA.FTZ R124, R144, UR10, -R120.reuse ;  /* 0x0000000a907c7c23 */ /* 0x100fe20008010878 */
[----:B------:R-:W-:Y:S01]  /*ab40*/  FFMA.FTZ R172, R149, UR10, -R11 ;  /* 0x0000000a95ac7c23 */ /* 0x000fe2000801080b */
[--C-:B------:R-:W-:Y:S01]  /*ab50*/  FFMA.FTZ R173, R147, UR10, -R120.reuse ;  /* 0x0000000a93ad7c23 */ /* 0x100fe20008010878 */
[----:B------:R-:W1:Y:S01]  /*ab60*/  MUFU.EX2 R146, R146 ;  /* 0x0000009200927308 */ /* 0x000e620000000800 */
[----:B0-----:R-:W-:Y:S01]  /*ab70*/  FFMA.FTZ R3, R2, R3, R189 ;  /* 0x0000000302037223 */ /* 0x001fe200000100bd */
[--C-:B------:R-:W-:Y:S01]  /*ab80*/  FFMA.FTZ R123, R150, UR10, -R11.reuse ;  /* 0x0000000a967b7c23 */ /* 0x100fe2000801080b */
[--C-:B------:R-:W-:Y:S01]  /*ab90*/  FFMA.FTZ R122, R148, UR10, -R120.reuse ;  /* 0x0000000a947a7c23 */ /* 0x100fe20008010878 */
[--C-:B------:R-:W-:Y:S01]  /*aba0*/  FFMA.FTZ R174, R153, UR10, -R11.reuse ;  /* 0x0000000a99ae7c23 */ /* 0x100fe2000801080b */
[--C-:B------:R-:W-:Y:S01]  /*abb0*/  FFMA.FTZ R175, R151, UR10, -R120.reuse ;  /* 0x0000000a97af7c23 */ /* 0x100fe20008010878 */
[----:B------:R-:W-:Y:S01]  /*abc0*/  FFMA.FTZ R21, R154, UR10, -R11 ;  /* 0x0000000a9a157c23 */ /* 0x000fe2000801080b */
[----:B------:R-:W-:Y:S01]  /*abd0*/  FFMA.FTZ R20, R152, UR10, -R120 ;  /* 0x0000000a98147c23 */ /* 0x000fe20008010878 */
[----:B------:R-:W0:Y:S01]  /*abe0*/  MUFU.EX2 R190, R190 ;  /* 0x000000be00be7308 */ /* 0x000e220000000800 */
[----:B--2---:R-:W-:Y:S01]  /*abf0*/  FADD.FTZ R15, R188, R15 ;  /* 0x0000000fbc0f7221 */ /* 0x004fe20000010000 */
[--C-:B------:R-:W-:Y:S01]  /*ac00*/  FFMA.FTZ R168, R156, UR10, -R11.reuse ;  /* 0x0000000a9ca87c23 */ /* 0x100fe2000801080b */
[--C-:B------:R-:W-:Y:S01]  /*ac10*/  FFMA.FTZ R13, R157, UR10, -R11.reuse ;  /* 0x0000000a9d0d7c23 */ /* 0x100fe2000801080b */
[--C-:B------:R-:W-:Y:S01]  /*ac20*/  FFMA.FTZ R170, R159, UR10, -R11.reuse ;  /* 0x0000000a9faa7c23 */ /* 0x100fe2000801080b */
[----:B------:R-:W-:-:S03]  /*ac30*/  FFMA.FTZ R11, R160, UR10, -R11 ;  /* 0x0000000aa00b7c23 */ /* 0x000fc6000801080b */
        /* <DEDUP_REMOVED lines=44> */
[----:B-1----:R-:W-:Y:S01]  /*af00*/  FADD.FTZ R14, R176, R15 ;  /* 0x0000000fb00e7221 */ /* 0x002fe20000010000 */
[----:B------:R-:W-:-:S06]  /*af10*/  FFMA.FTZ R15, R158, UR10, -R120 ;  /* 0x0000000a9e0f7c23 */ /* 0x000fcc0008010878 */
        /* <DEDUP_REMOVED lines=16> */
[----:B--2---:R-:W-:Y:S01]  /*b020*/  FADD.FTZ R134, R172, R121 ;  /* 0x00000079ac867221 */ /* 0x004fe20000010000 */
[----:B------:R-:W-:-:S06]  /*b030*/  FFMA.FTZ R121, R162, UR10, -R120 ;  /* 0x0000000aa2797c23 */ /* 0x000fcc0008010878 */
        /* <DEDUP_REMOVED lines=26> */
[----:B0-----:R-:W-:-:S03]  /*b1e0*/  FADD.FTZ R6, R11, R6 ;  /* 0x000000060b067221 */ /* 0x001fc60000010000 */
[----:B--2---:R-:W-:Y:S01]  /*b1f0*/  FADD.FTZ R3, R121, R120 ;  /* 0x0000007879037221 */ /* 0x004fe20000010000 */
[----:B------:R-:W-:Y:S06]  /*b200*/  @!P0 BRA `(.L_x_1274) ;  /* 0x0000000000048947 */ /* 0x000fec0003800000 */
[----:B------:R-:W-:Y:S01]  /*b210*/  BPT.TRAP 0x1 ;  /* 0x000000040000795c */ /* 0x000fe20000300000 */
.L_x_1274:
[----:B------:R-:W0:Y:S01]  /*b220*/  S2UR UR4, SR_CgaCtaId ;  /* 0x00000000000479c3 */ /* 0x000e220000008800 */
[----:B------:R-:W-:Y:S01]  /*b230*/  UIADD3 UR7, UR7, 0x30860, URZ ;  /* 0x0003086007077890 */ /* 0x000fe2000fffe03f */
[C---:B------:R-:W-:Y:S01]  /*b240*/  ISETP.GT.AND P1, PT, R10.reuse, UR47, PT ;  /* 0x0000002f0a007c0c */ /* 0x040fe2000bf24270 */
[----:B------:R-:W-:Y:S01]  /*b250*/  UMOV UR46, UR39 ;  /* 0x00000027002e7c82 */ /* 0x000fe20008000000 */
[----:B------:R-:W-:Y:S01]  /*b260*/  F2FP.BF16.F32.PACK_AB R184, R169, R184 ;  /* 0x000000b8a9b8723e */ /* 0x000fe200000010ff */
[----:B------:R-:W-:Y:S01]  /*b270*/  VIADD R10, R10, 0xffffffff ;  /* 0xffffffff0a0a7836 */ /* 0x000fe20000000000 */
[----:B------:R-:W-:Y:S02]  /*b280*/  F2FP.BF16.F32.PACK_AB R190, R171, R190 ;  /* 0x000000beabbe723e */ /* 0x000fe400000010ff */
        /* <DEDUP_REMOVED lines=28> */
.L_x_1264:
[----:B------:R-:W-:-:S13]  /*b450*/  R2UR UR4, R193 ;  /* 0x00000000c10472ca */ /* 0x000fda00000e0000 */
[----:B------:R-:W-:-:S13]  /*b460*/  ISETP.GE.AND P1, PT, R10, UR4, PT ;  /* 0x000000040a007c0c */ /* 0x000fda000bf26270 */
[----:B------:R-:W-:Y:S05]  /*b470*/  @!P1 BRA `(.L_x_1276) ;  /* 0x0000003400ec9947 */ /* 0x000fea0003800000 */
[----:B------:R-:W-:Y:S01]  /*b480*/  IMAD.MOV.U32 R11, RZ, RZ, R9 ;  /* 0x000000ffff0b7224 */ /* 0x000fe200078e0009 */
[----:B------:R-:W-:Y:S01]  /*b490*/  UMOV UR46, UR39 ;  /* 0x00000027002e7c82 */ /* 0x000fe20008000000 */
[----:B------:R-:W-:Y:S01]  /*b4a0*/  IMAD.MOV.U32 R12, RZ, RZ, R8 ;  /* 0x000000ffff0c7224 */ /* 0x000fe200078e0008 */
[----:B------:R-:W-:Y:S01]  /*b4b0*/  UMOV UR4, UR38 ;  /* 0x0000002600047c82 */ /* 0x000fe20008000000 */
[----:B------:R-:W-:Y:S01]  /*b4c0*/  ULDC UR47, c[0x0][0x9e4] ;  /* 0x00027900002f7ab9 */ /* 0x000fe20000000800 */
[----:B------:R-:W-:Y:S01]  /*b4d0*/  ULDC UR50, c[0x0][0x9dc] ;  /* 0x0002770000327ab9 */ /* 0x000fe20000000800 */
[----:B------:R-:W-:Y:S01]  /*b4e0*/  ULDC UR5, c[0x0][0x9d8] ;  /* 0x0002760000057ab9 */ /* 0x000fe20000000800 */
[----:B------:R-:W-:Y:S01]  /*b4f0*/  ULDC UR51, c[0x0][0x988] ;  /* 0x0002620000337ab9 */ /* 0x000fe20000000800 */
[----:B------:R-:W-:-:S05]  /*b500*/  ULDC UR54, c[0x0][0x9e0] ;  /* 0x0002780000367ab9 */ /* 0x000fca0000000800 */
.L_x_1295:
[----:B------:R-:W-:-:S04]  /*b510*/  UISETP.NE.AND UP0, UPT, UR4, 0x1, UPT ;  /* 0x000000010400788c */ /* 0x000fc8000bf05270 */
[----:B------:R-:W-:-:S04]  /*b520*/  USEL UR39, URZ, 0x1, UP0 ;  /* 0x000000013f277887 */ /* 0x000fc80008000000 */
[----:B------:R-:W-:Y:S01]  /*b530*/  ULOP3.LUT UR39, UR46, UR39, URZ, 0x3c, !UPT ;  /* 0x000000272e277292 */ /* 0x000fe2000f8e3c3f */
[----:B------:R-:W-:Y:S11]  /*b540*/  @!P0 BRA `(.L_x_1277) ;  /* 0x0000000000048947 */ /* 0x000ff60003800000 */
[----:B------:R-:W-:Y:S01]  /*b550*/  BPT.TRAP 0x1 ;  /* 0x000000040000795c */ /* 0x000fe20000300000 */
.L_x_1277:
        /* <DEDUP_REMOVED lines=9> */
.L_x_1278:
[----:B-1----:R-:W-:Y:S05]  /*b5f0*/  @P1 BRA `(.L_x_1279) ;  /* 0x0000000000081947 */ /* 0x002fea0003800000 */
[----:B------:R-:W1:Y:S02]  /*b600*/  SYNCS.PHASECHK.TRANS64.TRYWAIT P1, [UR6+0x30830], R8 ;  /* 0x03083008ff0075a7 */ /* 0x000e640008020146 */
[----:B-1----:R-:W-:Y:S05]  /*b610*/  @!P1 BRA `(.L_x_1280) ;  /* 0x000000ec00849947 */ /* 0x002fea0003800000 */
.L_x_1279:
        /* <DEDUP_REMOVED lines=170> */
.L_x_1281:
[----:B------:R-:W-:Y:S01]  /*c0c0*/  ULEA UR7, UR4, UR60, 0x3 ;  /* 0x0000003c04077291 */ /* 0x000fe2000f8e183f */
[----:B------:R-:W-:-:S05]  /*c0d0*/  IMAD.U32 R0, RZ, RZ, UR46 ;  /* 0x0000002eff007e24 */ /* 0x000fca000f8e00ff */
[----:B------:R-:W-:-:S04]  /*c0e0*/  SHF.L.U32 R0, R0, 0x1f, RZ ;  /* 0x0000001f00007819 */ /* 0x000fc800000006ff */
[----:B------:R2:W3:Y:S01]  /*c0f0*/  SYNCS.PHASECHK.TRANS64.TRYWAIT P1, [UR7+0x30850], R0 ;  /* 0x03085000ff0075a7 */ /* 0x0004e20008020147 */
[----:B------:R-:W-:Y:S05]  /*c100*/  @!P0 BRA `(.L_x_1282) ;  /* 0x0000000000048947 */ /* 0x000fea0003800000 */
[----:B------:R-:W-:Y:S01]  /*c110*/  BPT.TRAP 0x1 ;  /* 0x000000040000795c */ /* 0x000fe20000300000 */
.L_x_1282:
[----:B---3--:R-:W-:Y:S05]  /*c120*/  @P1 BRA `(.L_x_1283) ;  /* 0x0000000000081947 */ /* 0x008fea0003800000 */
[----:B------:R-:W3:Y:S02]  /*c130*/  SYNCS.PHASECHK.TRANS64.TRYWAIT P1, [UR7+0x30850], R0 ;  /* 0x03085000ff0075a7 */ /* 0x000ee40008020147 */
[----:B---3--:R-:W-:Y:S05]  /*c140*/  @!P1 BRA `(.L_x_1284) ;  /* 0x000000e000d09947 */ /* 0x008fea0003800000 */
.L_x_1283:
        /* <DEDUP_REMOVED lines=37> */
.L_x_1285:
        /* <DEDUP_REMOVED lines=68> */
[----:B------:R-:W-:Y:S01]  /*c7e0*/  ULOP3.LUT UR4, URZ, UR50, URZ, 0x33, !UPT ;  /* 0x000000323f047292 */ /* 0x000fe2000f8e333f */
[----:B------:R-:W-:-:S03]  /*c7f0*/  IADD3 R8, -R18, R8, R17 ;  /* 0x0000000812087210 */ /* 0x000fc60007ffe111 */
[----:B------:R-:W2:Y:S02]  /*c800*/  MUFU.TANH R14, R14 ;  /* 0x0000000e000e7308 */ /* 0x000ea40000002400 */
[C---:B------:R-:W-:Y:S01]  /*c810*/  VIADD R167, R8.reuse, UR54 ;  /* 0x0000003608a77c36 */ /* 0x040fe20008000000 */
[----:B------:R-:W-:Y:S01]  /*c820*/  SYNCS.ARRIVE.TRANS64.RED.A1T0 RZ, [UR6], RZ ;  /* 0x000000ffffff79a7 */ /* 0x000fe20008100406 */
[----:B------:R-:W-:Y:S02]  /*c830*/  VIADD R166, R8, UR4 ;  /* 0x0000000408a67c36 */ /* 0x000fe40008000000 */
        /* <DEDUP_REMOVED lines=61> */
.L_x_1288:
[----:B------:R-:W-:-:S05]  /*cc10*/  IMAD.U32 R170, RZ, RZ, UR47 ;  /* 0x0000002fffaa7e24 */ /* 0x000fca000f8e00ff */
[----:B------:R-:W-:-:S13]  /*cc20*/  ISETP.NE.AND P1, PT, R170, 0x1, PT ;  /* 0x00000001aa00780c */ /* 0x000fda0003f25270 */
[----:B------:R-:W1:Y:S02]  /*cc30*/  @P1 LDC.64 R8, c[0x0][0x9e8] ;  /* 0x00027a00ff081b82 */ /* 0x000e640000000a00 */
[----:B-1----:R-:W-:-:S05]  /*cc40*/  @P1 IMAD.HI.U32 R8, R168, R8, RZ ;  /* 0x00000008a8081227 */ /* 0x002fca00078e00ff */
[----:B------:R-:W-:-:S07]  /*cc50*/  @P1 SHF.R.U32.HI R168, RZ, R9, R8 ;  /* 0x00000009ffa81219 */ /* 0x000fce0000011608 */
.L_x_1289:
[----:B------:R-:W-:Y:S05]  /*cc60*/  BSYNC B0 ;  /* 0x0000000000007941 */ /* 0x000fea0003800000 */
.L_x_1287:
[----:B------:R-:W-:-:S05]  /*cc70*/  IMAD R168, R168, R170, R159 ;  /* 0x000000aaa8a87224 */ /* 0x000fca00078e029f */
[----:B------:R-:W-:Y:S02]  /*cc80*/  VIADDMNMX R165, R168, R170, R165, PT ;  /* 0x000000aaa8a57246 */ /* 0x000fe400038001a5 */
[----:B------:R-:W-:-:S07]  /*cc90*/  VIMNMX R163, R163, R168, !PT ;  /* 0x000000a8a3a37248 */ /* 0x000fce0007fe0100 */
.L_x_1286:
[C---:B------:R-:W-:Y:S01]  /*cca0*/  ISETP.GE.AND P6, PT, R164.reuse, 0xa, PT ;  /* 0x0000000aa400780c */ /* 0x040fe20003fc6270 */
[----:B------:R-:W1:Y:S01]  /*ccb0*/  SHFL.IDX PT, R161, R161, 0x1, 0x1c1f ;  /* 0x003c1f00a1a17f89 */ /* 0x000e6200000e0000 */
[C---:B------:R-:W-:Y:S01]  /*ccc0*/  ISETP.GE.AND P1, PT, R164.reuse, 0x2, PT ;  /* 0x00000002a400780c */ /* 0x040fe20003f26270 */
[----:B------:R-:W-:Y:S01]  /*ccd0*/  UISETP.NE.AND UP0, UPT, UR61, URZ, UPT ;  /* 0x0000003f3d00728c */ /* 0x000fe2000bf05270 */
        /* <DEDUP_REMOVED lines=10> */
[----:B------:R-:W-:Y:S01]  /*cd80*/  FSEL R21, R21, -INF , !P3 ;  /* 0xff80000015157808 */ /* 0x000fe20005800000 */
[--C-:B-1----:R-:W-:Y:S01]  /*cd90*/  IMAD.IADD R167, R167, 0x1, R161.reuse ;  /* 0x00000001a7a77824 */ /* 0x102fe200078e02a1 */
[C---:B------:R-:W-:Y:S01]  /*cda0*/  ISETP.GT.AND P4, PT, R163.reuse, 0x9, !P6 ;  /* 0x00000009a300780c */ /* 0x040fe20007784270 */
[----:B------:R-:W-:Y:S01]  /*cdb0*/  IMAD.IADD R166, R166, 0x1, R161 ;  /* 0x00000001a6a67824 */ /* 0x000fe200078e02a1 */
        /* <DEDUP_REMOVED lines=115> */
[----:B------:R-:W-:-:S13]  /*d4f0*/  ISETP.GE.AND P6, PT, R164, 0x5a, PT ;  /* 0x0000005aa400780c */ /* 0x000fda0003fc6270 */
[----:B------:R-:W-:Y:S02]  /*d500*/  @P6 LOP3.LUT R16, R16, 0x1, RZ, 0xfc, !PT ;  /* 0x0000000110106812 */ /* 0x000fe400078efcff */
        /* <DEDUP_REMOVED lines=17> */
.L_x_1292:
[----:B------:R-:W-:-:S05]  /*d620*/  IMAD.U32 R164, RZ, RZ, UR47 ;  /* 0x0000002fffa47e24 */ /* 0x000fca000f8e00ff */
[----:B------:R-:W-:-:S13]  /*d630*/  ISETP.NE.AND P6, PT, R164, 0x1, PT ;  /* 0x00000001a400780c */ /* 0x000fda0003fc5270 */
[----:B------:R-:W0:Y:S02]  /*d640*/  @P6 LDC.64 R8, c[0x0][0x9e8] ;  /* 0x00027a00ff086b82 */ /* 0x000e240000000a00 */
[----:B0-----:R-:W-:-:S05]  /*d650*/  @P6 IMAD.HI.U32 R8, R161, R8, RZ ;  /* 0x00000008a1086227 */ /* 0x001fca00078e00ff */
[----:B------:R-:W-:-:S07]  /*d660*/  @P6 SHF.R.U32.HI R161, RZ, R9, R8 ;  /* 0x00000009ffa16219 */ /* 0x000fce0000011608 */
.L_x_1293:
[----:B------:R-:W-:Y:S05]  /*d670*/  BSYNC B0 ;  /* 0x0000000000007941 */ /* 0x000fea0003800000 */
.L_x_1291:
[----:B------:R-:W-:-:S05]  /*d680*/  IMAD R159, R161, R164, R159 ;  /* 0x000000a4a19f7224 */ /* 0x000fca00078e029f */
[----:B------:R-:W-:Y:S02]  /*d690*/  VIADDMNMX R167, R159, R164, R167, PT ;  /* 0x000000a49fa77246 */ /* 0x000fe400038001a7 */
[----:B------:R-:W-:-:S07]  /*d6a0*/  VIMNMX R166, R166, R159, !PT ;  /* 0x0000009fa6a67248 */ /* 0x000fce0007fe0100 */
.L_x_1290:
        /* <DEDUP_REMOVED lines=155> */
[----:B------:R-:W-:Y:S01]  /*e060*/  FFMA.FTZ R162, R162, UR10, -R0 ;  /* 0x0000000aa2a27c23 */ /* 0x000fe20008010800 */
        /* <DEDUP_REMOVED lines=9> */
[----:B------:R-:W-:Y:S02]  /*e100*/  MUFU.EX2 R159, R159 ;  /* 0x0000009f009f7308 */ /* 0x000fe40000000800 */
[----:B------:R-:W-:Y:S02]  /*e110*/  FMNMX.FTZ R9, R145, R14, !PT ;  /* 0x0000000e91097209 */ /* 0x000fe40007810000 */
[----:B------:R-:W-:Y:S01]  /*e120*/  FSEL R14, R149, -INF , !P2 ;  /* 0xff800000950e7808 */ /* 0x000fe20005000000 */
[----:B------:R-:W-:Y:S01]  /*e130*/  FFMA.FTZ R149, R140, UR10, -R0 ;  /* 0x0000000a8c957c23 */ /* 0x000fe20008010800 */
[----:B------:R-:W-:Y:S01]  /*e140*/  FMNMX.FTZ R9, R146, R9, !PT ;  /* 0x0000000992097209 */ /* 0x000fe20007810000 */
[----:B------:R-:W-:Y:S01]  /*e150*/  FADD.FTZ R0, -R147, R12 ;  /* 0x0000000c93007221 */ /* 0x000fe20000010100 */
[----:B------:R-:W-:Y:S02]  /*e160*/  MUFU.EX2 R184, R184 ;  /* 0x000000b800b87308 */ /* 0x000fe40000000800 */
[----:B------:R-:W-:Y:S01]  /*e170*/  FMNMX.FTZ R9, R150, R9, !PT ;  /* 0x0000000996097209 */ /* 0x000fe20007810000 */
[----:B------:R-:W-:-:S03]  /*e180*/  FMUL.FTZ R0, R0, UR10 ;  /* 0x0000000a00007c20 */ /* 0x000fc60008410000 */
[----:B------:R-:W-:Y:S02]  /*e190*/  FMNMX.FTZ R9, R14, R9, !PT ;  /* 0x000000090e097209 */ /* 0x000fe40007810000 */
[----:B------:R-:W-:Y:S02]  /*e1a0*/  MUFU.EX2 R123, R123 ;  /* 0x0000007b007b7308 */ /* 0x000fe40000000800 */
[----:B------:R-:W-:-:S04]  /*e1b0*/  FMNMX.FTZ R9, R152, R9, !PT ;  /* 0x0000000998097209 */ /* 0x000fc80007810000 */
[----:B------:R-:W-:Y:S02]  /*e1c0*/  FMNMX.FTZ R9, R154, R9, !PT ;  /* 0x000000099a097209 */ /* 0x000fe40007810000 */
[----:B------:R-:W0:Y:S02]  /*e1d0*/  MUFU.EX2 R0, R0 ;  /* 0x0000000000007308 */ /* 0x000e240000000800 */
[----:B------:R-:W-:-:S04]  /*e1e0*/  FMNMX.FTZ R9, R156, R9, !PT ;  /* 0x000000099c097209 */ /* 0x000fc80007810000 */
[----:B------:R-:W-:Y:S02]  /*e1f0*/  FMNMX.FTZ R9, R158, R9, !PT ;  /* 0x000000099e097209 */ /* 0x000fe40007810000 */
[----:B------:R-:W1:Y:S03]  /*e200*/  MUFU.EX2 R186, R186 ;  /* 0x000000ba00ba7308 */ /* 0x000e660000000800 */
[----:B------:R-:W2:Y:S05]  /*e210*/  SHFL.BFLY PT, R120, R9, 0x2, 0x1f ;  /* 0x0c401f0009787f89 */ /* 0x000eaa00000e0000 */
[----:B------:R-:W3:Y:S08]  /*e220*/  MUFU.EX2 R21, R21 ;  /* 0x0000001500157308 */ /* 0x000ef00000000800 */
[----:B------:R-:W-:Y:S08]  /*e230*/  MUFU.EX2 R180, R180 ;  /* 0x000000b400b47308 */ /* 0x000ff00000000800 */
[----:B------:R-:W-:Y:S01]  /*e240*/  MUFU.EX2 R127, R127 ;  /* 0x0000007f007f7308 */ /* 0x000fe20000000800 */
[----:B--2---:R-:W-:-:S05]  /*e250*/  FMNMX.FTZ R120, R9, R120, !PT ;  /* 0x0000007809787209 */ /* 0x004fca0007810000 */
[----:B------:R-:W2:Y:S02]  /*e260*/  SHFL.BFLY PT, R9, R120, 0x1, 0x1f ;  /* 0x0c201f0078097f89 */ /* 0x000ea400000e0000 */
[----:B------:R-:W-:Y:S08]  /*e270*/  MUFU.EX2 R182, R182 ;  /* 0x000000b600b67308 */ /* 0x000ff00000000800 */
[----:B------:R-:W-:Y:S08]  /*e280*/  MUFU.EX2 R161, R161 ;  /* 0x000000a100a17308 */ /* 0x000ff00000000800 */
[----:B------:R-:W-:Y:S01]  /*e290*/  MUFU.EX2 R176, R176 ;  /* 0x000000b000b07308 */ /* 0x000fe20000000800 */
[----:B--2---:R-:W-:-:S07]  /*e2a0*/  FMNMX.FTZ R9, R120, R9, !PT ;  /* 0x0000000978097209 */ /* 0x004fce0007810000 */
        /* <DEDUP_REMOVED lines=10> */
[----:B------:R-:W-:Y:S01]  /*e350*/  FFMA.FTZ R185, R121, UR10, -R151 ;  /* 0x0000000a79b97c23 */ /* 0x000fe20008010897 */
        /* <DEDUP_REMOVED lines=15> */
[----:B------:R-:W-:Y:S01]  /*e450*/  FADD.FTZ R11, R159, R122 ;  /* 0x0000007a9f0b7221 */ /* 0x000fe20000010000 */
[--C-:B------:R-:W-:Y:S01]  /*e460*/  FFMA.FTZ R132, R138, UR10, -R151.reuse ;  /* 0x0000000a8a847c23 */ /* 0x100fe20008010897 */
[----:B------:R-:W0:Y:S01]  /*e470*/  MUFU.EX2 R2, R2 ;  /* 0x0000000200027308 */ /* 0x000e220000000800 */
[----:B------:R-:W-:Y:S01]  /*e480*/  FFMA.FTZ R179, R141, UR10, -R151 ;  /* 0x0000000a8db37c23 */ /* 0x000fe20008010897 */
[----:B------:R-:W-:Y:S01]  /*e490*/  FADD.FTZ R122, R184, R11 ;  /* 0x0000000bb87a7221 */ /* 0x000fe20000010000 */
[--C-:B------:R-:W-:Y:S01]  /*e4a0*/  FFMA.FTZ R130, R142, UR10, -R151.reuse ;  /* 0x0000000a8e827c23 */ /* 0x100fe20008010897 */
[--C-:B------:R-:W-:Y:S01]  /*e4b0*/  FFMA.FTZ R173, R145, UR10, -R151.reuse ;  /* 0x0000000a91ad7c23 */ /* 0x100fe20008010897 */
[--C-:B------:R-:W-:Y:S01]  /*e4c0*/  FFMA.FTZ R126, R146, UR10, -R151.reuse ;  /* 0x0000000a927e7c23 */ /* 0x100fe20008010897 */
[----:B------:R-:W-:Y:S01]  /*e4d0*/  FADD.FTZ R11, R123, R122 ;  /* 0x0000007a7b0b7221 */ /* 0x000fe20000010000 */
[--C-:B------:R-:W-:Y:S01]  /*e4e0*/  FFMA.FTZ R175, R150, UR10, -R151.reuse ;  /* 0x0000000a96af7c23 */ /* 0x100fe20008010897 */
[----:B------:R-:W2:Y:S01]  /*e4f0*/  MUFU.EX2 R191, R191 ;  /* 0x000000bf00bf7308 */ /* 0x000ea20000000800 */
[----:B------:R-:W-:Y:S01]  /*e500*/  FFMA.FTZ R169, R152, UR10, -R151 ;  /* 0x0000000a98a97c23 */ /* 0x000fe20008010897 */
[----:B-1----:R-:W-:Y:S01]  /*e510*/  FADD.FTZ R122, R186, R11 ;  /* 0x0000000bba7a7221 */ /* 0x002fe20000010000 */
[----:B------:R-:W-:-:S03]  /*e520*/  FFMA.FTZ R171, R156, UR10, -R151 ;  /* 0x0000000a9cab7c23 */ /* 0x000fc60008010897 */
[----:B---3--:R-:W-:Y:S02]  /*e530*/  FADD.FTZ R11, R21, R122 ;  /* 0x0000007a150b7221 */ /* 0x008fe40000010000 */
[----:B------:R-:W1:Y:S01]  /*e540*/  MUFU.EX2 R124, R124 ;  /* 0x0000007c007c7308 */ /* 0x000e620000000800 */
[----:B0-----:R-:W-:Y:S01]  /*e550*/  FFMA.FTZ R3, R2, R3, R189 ;  /* 0x0000000302037223 */ /* 0x001fe200000100bd */
[----:B------:R-:W-:-:S03]  /*e560*/  FADD.FTZ R122, R180, R11 ;  /* 0x0000000bb47a7221 */ /* 0x000fc60000010000 */
[----:B------:R-:W-:Y:S01]  /*e570*/  FADD.FTZ R6, R128, R3 ;  /* 0x0000000380067221 */ /* 0x000fe20000010000 */
[----:B------:R-:W-:Y:S01]  /*e580*/  FADD.FTZ R11, R127, R122 ;  /* 0x0000007a7f0b7221 */ /* 0x000fe20000010000 */
[----:B------:R-:W-:Y:S01]  /*e590*/  FFMA.FTZ R122, R14, UR10, -R151 ;  /* 0x0000000a0e7a7c23 */ /* 0x000fe20008010897 */
[----:B------:R-:W0:Y:S01]  /*e5a0*/  MUFU.EX2 R185, R185 ;  /* 0x000000b900b97308 */ /* 0x000e220000000800 */
[----:B--2---:R-:W-:Y:S01]  /*e5b0*/  FADD.FTZ R3, R191, R6 ;  /* 0x00000006bf037221 */ /* 0x004fe20000010000 */
[----:B------:R-:W-:-:S04]  /*e5c0*/  FADD.FTZ R14, R182, R11 ;  /* 0x0000000bb60e7221 */ /* 0x000fc80000010000 */
[----:B------:R-:W-:Y:S02]  /*e5d0*/  FADD.FTZ R11, R161, R14 ;  /* 0x0000000ea10b7221 */ /* 0x000fe40000010000 */
[----:B------:R-:W2:Y:S01]  /*e5e0*/  MUFU.EX2 R120, R120 ;  /* 0x0000007800787308 */ /* 0x000ea20000000800 */
[----:B-1----:R-:W-:Y:S01]  /*e5f0*/  FADD.FTZ R6, R124, R3 ;  /* 0x000000037c067221 */ /* 0x002fe20000010000 */
[----:B------:R-:W-:-:S04]  /*e600*/  FADD.FTZ R14, R176, R11 ;  /* 0x0000000bb00e7221 */ /* 0x000fc80000010000 */
[----:B------:R-:W-:Y:S01]  /*e610*/  FADD.FTZ R11, R149, R14 ;  /* 0x0000000e950b7221 */ /* 0x000fe20000010000 */
[----:B------:R-:W-:Y:S01]  /*e620*/  FFMA.FTZ R14, R154, UR10, -R151 ;  /* 0x0000000a9a0e7c23 */ /* 0x000fe20008010897 */
[----:B------:R-:W1:Y:S01]  /*e630*/  MUFU.EX2 R187, R187 ;  /* 0x000000bb00bb7308 */ /* 0x000e620000000800 */
[----:B0-----:R-:W-:Y:S01]  /*e640*/  FADD.FTZ R3, R185, R6 ;  /* 0x00000006b9037221 */ /* 0x001fe20000010000 */
[----:B------:R-:W-:-:S06]  /*e650*/  FADD.FTZ R136, R178, R11 ;  /* 0x0000000bb2887221 */ /* 0x000fcc0000010000 */
        /* <DEDUP_REMOVED lines=57> */
.L_x_1294:
[----:B------:R-:W0:Y:S01]  /*e9f0*/  S2UR UR6, SR_CgaCtaId ;  /* 0x00000000000679c3 */ /* 0x000e220000008800 */
[----:B------:R-:W-:Y:S01]  /*ea00*/  R2UR UR4, R193 ;  /* 0x00000000c10472ca */ /* 0x000fe200000e0000 */
[----:B------:R-:W-:Y:S01]  /*ea10*/  UIADD3 UR7, UR7, 0x30860, URZ ;  /* 0x0003086007077890 */ /* 0x000fe2000fffe03f */
[----:B------:R-:W-:Y:S01]  /*ea20*/  F2FP.BF16.F32.PACK_AB R181, R12, R181 ;  /* 0x000000b50cb5723e */ /* 0x000fe200000010ff */
[----:B------:R-:W-:Y:S01]  /*ea30*/  UMOV UR46, UR39 ;  /* 0x00000027002e7c82 */ /* 0x000fe20008000000 */
[----:B------:R-:W-:Y:S01]  /*ea40*/  F2FP.BF16.F32.PACK_AB R188, R188, R13 ;  /* 0x0000000dbcbc723e */ /* 0x000fe200000010ff */
[----:B------:R-:W-:Y:S01]  /*ea50*/  IMAD.MOV.U32 R11, RZ, RZ, R9 ;  /* 0x000000ffff0b7224 */ /* 0x000fe200078e0009 */
[----:B------:R-:W-:Y:S01]  /*ea60*/  F2FP.BF16.F32.PACK_AB R189, R128, R189 ;  /* 0x000000bd80bd723e */ /* 0x000fe200000010ff */
[----:B------:R-:W-:Y:S01]  /*ea70*/  IMAD.MOV.U32 R12, RZ, RZ, R8 ;  /* 0x000000ffff0c7224 */ /* 0x000fe200078e0008 */
[----:B------:R-:W-:Y:S02]  /*ea80*/  F2FP.BF16.F32.PACK_AB R190, R159, R190 ;  /* 0x000000be9fbe723e */ /* 0x000fe400000010ff */
[----:B------:R-:W-:-:S02]  /*ea90*/  F2FP.BF16.F32.PACK_AB R191, R124, R191 ;  /* 0x000000bf7cbf723e */ /* 0x000fc400000010ff */
[----:B------:R-:W-:Y:S02]  /*eaa0*/  F2FP.BF16.F32.PACK_AB R184, R123, R184 ;  /* 0x000000b87bb8723e */ /* 0x000fe400000010ff */
[----:B------:R-:W-:Y:S01]  /*eab0*/  ISETP.GT.AND P1, PT, R10, UR4, PT ;  /* 0x000000040a007c0c */ /* 0x000fe2000bf24270 */
[----:B------:R-:W-:Y:S01]  /*eac0*/  UMOV UR4, UR38 ;  /* 0x0000002600047c82 */ /* 0x000fe20008000000 */
[----:B------:R-:W-:Y:S01]  /*ead0*/  F2FP.BF16.F32.PACK_AB R185, R120, R185 ;  /* 0x000000b978b9723e */ /* 0x000fe200000010ff */
[----:B------:R-:W-:Y:S01]  /*eae0*/  VIADD R10, R10, 0xffffffff ;  /* 0xffffffff0a0a7836 */ /* 0x000fe20000000000 */
        /* <DEDUP_REMOVED lines=20> */
.L_x_1276:
        /* <DEDUP_REMOVED lines=99> */
.L_x_1296:
[----:B------:R-:W-:Y:S01]  /*f260*/  ULEA UR5, UR38, UR60, 0x3 ;  /* 0x0000003c26057291 */ /* 0x000fe2000f8e183f */
[----:B------:R-:W-:-:S05]  /*f270*/  IMAD.U32 R0, RZ, RZ, UR39 ;  /* 0x00000027ff007e24 */ /* 0x000fca000f8e00ff */
[----:B------:R-:W-:-:S04]  /*f280*/  SHF.L.U32 R0, R0, 0x1f, RZ ;  /* 0x0000001f00007819 */ /* 0x000fc800000006ff */
[----:B------:R0:W1:Y:S01]  /*f290*/  SYNCS.PHASECHK.TRANS64.TRYWAIT P1, [UR5+0x30850], R0 ;  /* 0x03085000ff0075a7 */ /* 0x0000620008020145 */
[----:B------:R-:W-:Y:S05]  /*f2a0*/  @!P0 BRA `(.L_x_1297) ;  /* 0x0000000000048947 */ /* 0x000fea0003800000 */
[----:B------:R-:W-:Y:S01]  /*f2b0*/  BPT.TRAP 0x1 ;  /* 0x000000040000795c */ /* 0x000fe20000300000 */
.L_x_1297:
[----:B-1----:R-:W-:Y:S05]  /*f2c0*/  @P1 BRA `(.L_x_1298) ;  /* 0x0000000000081947 */ /* 0x002fea0003800000 */
[----:B------:R-:W1:Y:S02]  /*f2d0*/  SYNCS.PHASECHK.TRANS64.TRYWAIT P1, [UR5+0x30850], R0 ;  /* 0x03085000ff0075a7 */ /* 0x000e640008020145 */
[----:B-1----:R-:W-:Y:S05]  /*f2e0*/  @!P1 BRA `(.L_x_1299) ;  /* 0x000000b000809947 */ /* 0x002fea0003800000 */
.L_x_1298:
[----:B------:R-:W-:Y:S01]  /*f2f0*/  UIADD3 UR60, UR60, 0x400, URZ ;  /* 0x000004003c3c7890 */ /* 0x000fe2000fffe03f */
[----:B------:R-:W-:Y:S01]  /*f300*/  WARPGROUP.ARRIVE ;  /* 0x00000000000079c5 */ /* 0x000fe20000000000 */
[----:B------:R-:W-:Y:S01]  /*f310*/  UMOV UR7, 0x40000040 ;  /* 0x4000004000077882 */ /* 0x000fe20000000000 */
[----:B-1----:R-:W1:Y:S01]  /*f320*/  SHFL.BFLY PT, R5, R6, 0x2, 0x1f ;  /* 0x0c401f0006057f89 */ /* 0x002e6200000e0000 */
[----:B------:R-:W-:Y:S01]  /*f330*/  USHF.R.U32.HI UR60, URZ, 0x4, UR60 ;  /* 0x000000043f3c7899 */ /* 0x000fe2000801163c */
[----:B------:R-:W-:Y:S02]  /*f340*/  IMAD.MOV.U32 R10, RZ, RZ, RZ ;  /* 0x000000ffff0a7224 */ /* 0x000fe400078e00ff */
[----:B0-----:R-:W0:Y:S01]  /*f350*/  SHFL.BFLY PT, R0, R3, 0x2, 0x1f ;  /* 0x0c401f0003007f89 */ /* 0x001e2200000e0000 */
[----:B------:R-:W-:Y:S01]  /*f360*/  ULOP3.LUT UR60, UR60, 0x3fff, URZ, 0xc0, !UPT ;  /* 0x00003fff3c3c7892 */ /* 0x000fe2000f8ec03f */
[----:B------:R-:W-:-:S03]  /*f370*/  IMAD.U32 R13, RZ, RZ, UR10 ;  /* 0x0000000aff0d7e24 */ /* 0x000fc6000f8e00ff */
[----:B------:R-:W-:-:S04]  /*f380*/  ULOP3.LUT UR4, UR60, 0x3000000, URZ, 0xfc, !UPT ;  /* 0x030000003c047892 */ /* 0x000fc8000f8efc3f */
[----:B------:R-:W-:-:S07]  /*f390*/  UIMAD UR4, UR38, 0x900, UR4 ;  /* 0x00000900260478a4 */ /* 0x000fce000f8e0204 */
[----:B------:R-:W-:Y:S02]  /*f3a0*/  UMOV UR6, UR4 ;  /* 0x0000000400067c82 */ /* 0x000fe40008000000 */
[----:B------:R-:W-:Y:S01]  /*f3b0*/  HGMMA.64x192x16.F32.BF16 R24, R188, gdesc[UR4].tnspB, R24, gsb0 ;  /* 0x42e00004bc187df0 */ /* 0x000fe20008001818 */
[----:B------:R-:W-:Y:S01]  /*f3c0*/  UIADD3 UR6, UR4, 0x80, URZ ;  /* 0x0000008004067890 */ /* 0x000fe2000fffe03f */
[----:B-1----:R-:W-:Y:S01]  /*f3d0*/  FADD.FTZ R5, R5, R6 ;  /* 0x0000000605057221 */ /* 0x002fe20000010000 */
[----:B------:R-:W-:Y:S01]  /*f3e0*/  UMOV UR7, 0x40000040 ;  /* 0x4000004000077882 */ /* 0x000fe20000000000 */
[----:B0-----:R-:W-:Y:S01]  /*f3f0*/  FADD.FTZ R2, R0, R3 ;  /* 0x0000000300027221 */ /* 0x001fe20000010000 */
[----:B------:R-:W-:Y:S02]  /*f400*/  IMAD.MOV.U32 R3, RZ, RZ, RZ ;  /* 0x000000ffff037224 */ /* 0x000fe400078e00ff */
[----:B------:R-:W0:Y:S04]  /*f410*/  SHFL.BFLY PT, R0, R5, 0x1, 0x1f ;  /* 0x0c201f0005007f89 */ /* 0x000e2800000e0000 */
[----:B------:R-:W1:Y:S01]  /*f420*/  SHFL.BFLY PT, R7, R2, 0x1, 0x1f ;  /* 0x0c201f0002077f89 */ /* 0x000e6200000e0000 */
[----:B0-----:R-:W-:Y:S01]  /*f430*/  FADD.FTZ R11, R5, R0 ;  /* 0x00000000050b7221 */ /* 0x001fe20000010000 */
[----:B------:R-:W-:-:S02]  /*f440*/  IMAD.U32 R5, RZ, RZ, UR10 ;  /* 0x0000000aff057e24 */ /* 0x000fc4000f8e00ff */
[----:B------:R-:W-:Y:S02]  /*f450*/  IMAD.MOV.U32 R0, RZ, RZ, -0x800000 ;  /* 0xff800000ff007424 */ /* 0x000fe400078e00ff */
[----:B-1----:R-:W-:Y:S01]  /*f460*/  FADD.FTZ R7, R2, R7 ;  /* 0x0000000702077221 */ /* 0x002fe20000010000 */
[----:B------:R-:W-:Y:S01]  /*f470*/  FSETP.NE.FTZ.AND P1, PT, R11, RZ, PT ;  /* 0x000000ff0b00720b */ /* 0x000fe20003f35000 */
[----:B------:R-:W-:-:S03]  /*f480*/  IMAD.MOV.U32 R2, RZ, RZ, -0x800000 ;  /* 0xff800000ff027424 */ /* 0x000fc600078e00ff */
[----:B------:R-:W-:-:S09]  /*f490*/  FSETP.NE.FTZ.AND P2, PT, R7, RZ, PT ;  /* 0x000000ff0700720b */ /* 0x000fd20003f55000 */
[----:B------:R-:W0:Y:S01]  /*f4a0*/  @P1 MUFU.LG2 R4, R11 ;  /* 0x0000000b00041308 */ /* 0x000e220000000c00 */
[----:B------:R-:W-:-:S03]  /*f4b0*/  @P1 FMUL.FTZ R5, R5, 0.69314718246459960938 ;  /* 0x3f31721805051820 */ /* 0x000fc60000410000 */
[----:B------:R-:W-:-:S04]  /*f4c0*/  @P2 FMUL.FTZ R13, R13, 0.69314718246459960938 ;  /* 0x3f3172180d0d2820 */ /* 0x000fc80000410000 */
        /* <DEDUP_REMOVED lines=34> */
.L_x_1300:
[----:B------:R-:W-:Y:S01]  /*f6f0*/  R2UR UR6, R221 ;  /* 0x00000000dd0672ca */ /* 0x000fe200000e0000 */
[----:B------:R-:W-:Y:S01]  /*f700*/  UIADD3 UR4, UR5, 0x30860, URZ ;  /* 0x0003086005047890 */ /* 0x000fe2000fffe03f */
[-C--:B------:R-:W-:Y:S01]  /*f710*/  FMUL.FTZ R24, R24, R10.reuse ;  /* 0x0000000a18187220 */ /* 0x080fe20000410000 */
[----:B------:R-:W-:Y:S01]  /*f720*/  UIADD3 UR38, UR38, 0x1, URZ ;  /* 0x0000000126267890 */ /* 0x000fe2000fffe03f */
[-C--:B------:R-:W-:Y:S01]  /*f730*/  FMUL.FTZ R25, R25, R10.reuse ;  /* 0x0000000a19197220 */ /* 0x080fe20000410000 */
[-C--:B------:R-:W-:Y:S01]  /*f740*/  FMUL.FTZ R28, R28, R10.reuse ;  /* 0x0000000a1c1c7220 */ /* 0x080fe20000410000 */
[-C--:B------:R-:W-:Y:S01]  /*f750*/  FMUL.FTZ R29, R29, R10.reuse ;  /* 0x0000000a1d1d7220 */ /* 0x080fe20000410000 */
[----:B------:R-:W-:Y:S01]  /*f760*/  UISETP.NE.AND UP0, UPT, UR38, 0x2, UPT ;  /* 0x000000022600788c */ /* 0x000fe2000bf05270 */
[-C--:B------:R-:W-:Y:S01]  /*f770*/  FMUL.FTZ R32, R32, R10.reuse ;  /* 0x0000000a20207220 */ /* 0x080fe20000410000 */
        /* <DEDUP_REMOVED lines=9> */
[----:B------:R-:W-:Y:S01]  /*f810*/  FMUL.FTZ R49, R49, R10 ;  /* 0x0000000a31317220 */ /* 0x000fe20000410000 */
[----:B------:R-:W-:-:S02]  /*f820*/  IMAD.U32 R221, RZ, RZ, UR6 ;  /* 0x00000006ffdd7e24 */ /* 0x000fc4000f8e00ff */
[-C--:B------:R-:W-:Y:S01]  /*f830*/  FMUL.FTZ R52, R52, R10.reuse ;  /* 0x0000000a34347220 */ /* 0x080fe20000410000 */
[-C--:B------:R-:W-:Y:S01]  /*f840*/  FMUL.FTZ R53, R53, R10.reuse ;  /* 0x0000000a35357220 */ /* 0x080fe20000410000 */
[-C--:B------:R-:W-:Y:S01]  /*f850*/  FMUL.FTZ R56, R56, R10.reuse ;  /* 0x0000000a38387220 */ /* 0x080fe20000410000 */
[-C--:B------:R-:W-:Y:S01]  /*f860*/  FMUL.FTZ R57, R57, R10.reuse ;  /* 0x0000000a39397220 */ /* 0x080fe20000410000 */
[----:B------:R-:W0:Y:S01]  /*f870*/  S2UR UR6, SR_CgaCtaId ;  /* 0x00000000000679c3 */ /* 0x000e220000008800 */
        /* <DEDUP_REMOVED lines=32> */
[----:B------:R-:W-:Y:S01]  /*fa80*/  SYNCS.ARRIVE.TRANS64.RED.A1T0 RZ, [UR4], RZ ;  /* 0x000000ffffff79a7 */ /* 0x000fe20008100404 */
        /* <DEDUP_REMOVED lines=50> */
[----:B------:R-:W-:-:S12]  /*fdb0*/  ULOP3.LUT UR39, UR39, UR4, URZ, 0x3c, !UPT ;  /* 0x0000000427277292 */ /* 0x000fd8000f8e3c3f */
.L_x_1222:
        /* <DEDUP_REMOVED lines=16> */
[----:B------:R-:W-:Y:S01]  /*fec0*/  ULDC.64 UR12, c[0x0][0xc00] ;  /* 0x00030000000c7ab9 */ /* 0x000fe20000000a00 */
[----:B------:R-:W-:Y:S02]  /*fed0*/  R2UR UR18, R195 ;  /* 0x00000000c31272ca */ /* 0x000fe400000e0000 */
[----:B------:R-:W-:Y:S02]  /*fee0*/  R2UR UR16, R23 ;  /* 0x00000000171072ca */ /* 0x000fe400000e0000 */
[----:B------:R-:W-:-:S02]  /*fef0*/  R2UR UR17, R208 ;  /* 0x00000000d01172ca */ /* 0x000fc400000e0000 */
[----:B------:R-:W-:-:S04]  /*ff00*/  R2UR UR23, R209 ;  /* 0x00000000d11772ca */ /* 0x000fc800000e0000 */
[----:B------:R-:W-:Y:S01]  /*ff10*/  UIMAD.WIDE UR12, UR9, 0x4, UR12 ;  /* 0x00000004090c78a5 */ /* 0x000fe2000f8e020c */
[----:B------:R-:W-:Y:S01]  /*ff20*/  UMOV UR10, UR8 ;  /* 0x00000008000a7c82 */ /* 0x000fe20008000000 */
[----:B0-----:R-:W-:Y:S01]  /*ff30*/  UMOV UR11, UR4 ;  /* 0x00000004000b7c82 */ /* 0x001fe20008000000 */
[----:B------:R-:W-:Y:S01]  /*ff40*/  BAR.SYNC.DEFER_BLOCKING 0x1, 0x100 ;  /* 0x0044000000007b1d */ /* 0x000fe20000010000 */
[----:B--2---:R-:W-:-:S03]  /*ff50*/  IMAD.WIDE R8, R3, R8, UR10 ;  /* 0x0000000a03087e25 */ /* 0x004fc6000f8e0208 */
[C---:B------:R-:W-:Y:S02]  /*ff60*/  LOP3.LUT R3, R8.reuse, 0x380, RZ, 0xc0, !PT ;  /* 0x0000038008037812 */ /* 0x040fe400078ec0ff */
[C---:B------:R-:W-:Y:S02]  /*ff70*/  IADD3 R10, P2, R8.reuse, 0x20, RZ ;  /* 0x00000020080a7810 */ /* 0x040fe40007f5e0ff */
[C---:B------:R-:W-:Y:S02]  /*ff80*/  IADD3 R12, P1, R8.reuse, 0x40, RZ ;  /* 0x00000040080c7810 */ /* 0x040fe40007f3e0ff */
[C---:B------:R-:W-:Y:S01]  /*ff90*/  IADD3 R17, P6, R8.reuse, 0x60, RZ ;  /* 0x0000006008117810 */ /* 0x040fe20007fde0ff */
[--C-:B------:R-:W-:Y:S01]  /*ffa0*/  IMAD.X R131, RZ, RZ, R9.reuse, P2 ;  /* 0x000000ffff837224 */ /* 0x100fe200010e0609 */
[C---:B------:R-:W-:Y:S01]  /*ffb0*/  IADD3 R133, P5, R8.reuse, 0x4000, RZ ;  /* 0x0000400008857810 */ /* 0x040fe20007fbe0ff */
[--C-:B------:R-:W-:Y:S01]  /*ffc0*/  IMAD.X R107, RZ, RZ, R9.reuse, P1 ;  /* 0x000000ffff6b7224 */ /* 0x100fe200008e0609 */
[----:B------:R-:W-:Y:S01]  /*ffd0*/  SHF.R.U64 R3, R3, 0x3, RZ ;  /* 0x0000000303037819 */ /* 0x000fe200000012ff */
[--C-:B------:R-:W-:Y:S01]  /*ffe0*/  IMAD.X R105, RZ, RZ, R9.reuse, P6 ;  /* 0x000000ffff697224 */ /* 0x100fe200030e0609 */
[C---:B------:R-:W-:Y:S01]  /*fff0*/  IADD3 R22, P0, R8.reuse, 0x4020, RZ ;  /* 0x0000402008167810 */ /* 0x040fe20007f1e0ff */
[----:B------:R-:W-:Y:S01]  /*10000*/  IMAD.X R103, RZ, RZ, R9, P5 ;  /* 0x000000ffff677224 */ /* 0x000fe200028e0609 */
[----:B------:R-:W-:-:S02]  /*10010*/  IADD3 R135, P4, R8, 0x4040, RZ ;  /* 0x0000404008877810 */ /* 0x000fc40007f9e0ff */
[C---:B------:R-:W-:Y:S01]  /*10020*/  IADD3 R72, P3, R8.reuse, 0x4060, RZ ;  /* 0x0000406008487810 */ /* 0x040fe20007f7e0ff */
[--C-:B------:R-:W-:Y:S01]  /*10030*/  IMAD.X R101, RZ, RZ, R9.reuse, P0 ;  /* 0x000000ffff657224 */ /* 0x100fe200000e0609 */
[C---:B------:R-:W-:Y:S01]  /*10040*/  IADD3 R137, P2, R8.reuse, 0x8000, RZ ;  /* 0x0000800008897810 */ /* 0x040fe20007f5e0ff */
[--C-:B------:R-:W-:Y:S01]  /*10050*/  IMAD.X R99, RZ, RZ, R9.reuse, P4 ;  /* 0x000000ffff637224 */ /* 0x100fe200020e0609 */
[C---:B------:R-:W-:Y:S01]  /*10060*/  IADD3 R132, P1, R8.reuse, 0x8020, RZ ;  /* 0x0000802008847810 */ /* 0x040fe20007f3e0ff */
[--C-:B------:R-:W-:Y:S01]  /*10070*/  IMAD.X R97, RZ, RZ, R9.reuse, P3 ;  /* 0x000000ffff617224 */ /* 0x100fe200018e0609 */
[C---:B------:R-:W-:Y:S01]  /*10080*/  IADD3 R139, P6, R8.reuse, 0x8040, RZ ;  /* 0x00008040088b7810 */ /* 0x040fe20007fde0ff */
[--C-:B------:R-:W-:Y:S01]  /*10090*/  IMAD.X R75, RZ, RZ, R9.reuse, P2 ;  /* 0x000000ffff4b7224 */ /* 0x100fe200010e0609 */
[----:B------:R-:W-:Y:S01]  /*100a0*/  IADD3 R141, P5, R8, 0x8060, RZ ;  /* 0x00008060088d7810 */ /* 0x000fe20007fbe0ff */
[--C-:B------:R-:W-:Y:S01]  /*100b0*/  IMAD.X R73, RZ, RZ, R9.reuse, P1 ;  /* 0x000000ffff497224 */ /* 0x100fe200008e0609 */
[----:B------:R-:W-:Y:S01]  /*100c0*/  LOP3.LUT R8, R3, R8, RZ, 0x3c, !PT ;  /* 0x0000000803087212 */ /* 0x000fe200078e3cff */
[--C-:B------:R-:W-:Y:S01]  /*100d0*/  IMAD.X R13, RZ, RZ, R9.reuse, P6 ;  /* 0x000000ffff0d7224 */ /* 0x100fe200030e0609 */
[----:B------:R-:W-:Y:S01]  /*100e0*/  LOP3.LUT R3, R10, 0x380, RZ, 0xc0, !PT ;  /* 0x000003800a037812 */ /* 0x000fe200078ec0ff */
[----:B------:R-:W-:Y:S01]  /*100f0*/  IMAD.X R15, RZ, RZ, R9, P5 ;  /* 0x000000ffff0f7224 */ /* 0x000fe200028e0609 */
[----:B------:R-:W-:-:S02]  /*10100*/  LOP3.LUT R11, R12, 0x380, RZ, 0xc0, !PT ;  /* 0x000003800c0b7812 */ /* 0x000fc400078ec0ff */
[----:B------:R-:W-:Y:S02]  /*10110*/  SHF.R.U64 R3, R3, 0x3, RZ ;  /* 0x0000000303037819 */ /* 0x000fe400000012ff */
[----:B------:R-:W-:Y:S02]  /*10120*/  SHF.R.U64 R11, R11, 0x3, RZ ;  /* 0x000000030b0b7819 */ /* 0x000fe400000012ff */
[----:B------:R-:W-:Y:S02]  /*10130*/  LOP3.LUT R130, R3, R10, RZ, 0x3c, !PT ;  /* 0x0000000a03827212 */ /* 0x000fe400078e3cff */
[----:B------:R-:W-:Y:S02]  /*10140*/  LOP3.LUT R106, R11, R12, RZ, 0x3c, !PT ;  /* 0x0000000c0b6a7212 */ /* 0x000fe400078e3cff */
[----:B------:R-:W-:Y:S02]  /*10150*/  LOP3.LUT R3, R22, 0x380, RZ, 0xc0, !PT ;  /* 0x0000038016037812 */ /* 0x000fe400078ec0ff */
[----:B------:R-:W-:-:S02]  /*10160*/  LOP3.LUT R14, R17, 0x380, RZ, 0xc0, !PT ;  /* 0x00000380110e7812 */ /* 0x000fc400078ec0ff */
[----:B------:R-:W-:Y:S02]  /*10170*/  LOP3.LUT R12, R137, 0x380, RZ, 0xc0, !PT ;  /* 0x00000380890c7812 */ /* 0x000fe400078ec0ff */
[----:B------:R-:W-:Y:S02]  /*10180*/  SHF.R.U64 R3, R3, 0x3, RZ ;  /* 0x0000000303037819 */ /* 0x000fe400000012ff */
[----:B------:R-:W-:Y:S02]  /*10190*/  SHF.R.U64 R14, R14, 0x3, RZ ;  /* 0x000000030e0e7819 */ /* 0x000fe400000012ff */
[----:B------:R-:W-:Y:S02]  /*101a0*/  SHF.R.U64 R12, R12, 0x3, RZ ;  /* 0x000000030c0c7819 */ /* 0x000fe400000012ff */
[----:B------:R-:W-:Y:S02]  /*101b0*/  LOP3.LUT R10, R135, 0x380, RZ, 0xc0, !PT ;  /* 0x00000380870a7812 */ /* 0x000fe400078ec0ff */
[----:B------:R-:W-:-:S02]  /*101c0*/  LOP3.LUT R11, R72, 0x380, RZ, 0xc0, !PT ;  /* 0x00000380480b7812 */ /* 0x000fc400078ec0ff */
[----:B------:R-:W-:Y:S02]  /*101d0*/  LOP3.LUT R18, R133, 0x380, RZ, 0xc0, !PT ;  /* 0x0000038085127812 */ /* 0x000fe400078ec0ff */
[----:B------:R-:W-:Y:S02]  /*101e0*/  LOP3.LUT R100, R3, R22, RZ, 0x3c, !PT ;  /* 0x0000001603647212 */ /* 0x000fe400078e3cff */
[----:B------:R-:W-:Y:S02]  /*101f0*/  LOP3.LUT R104, R14, R17, RZ, 0x3c, !PT ;  /* 0x000000110e687212 */ /* 0x000fe400078e3cff */
[----:B------:R-:W-:Y:S02]  /*10200*/  LOP3.LUT R74, R12, R137, RZ, 0x3c, !PT ;  /* 0x000000890c4a7212 */ /* 0x000fe400078e3cff */
[----:B------:R-:W-:Y:S02]  /*10210*/  LOP3.LUT R3, R132, 0x380, RZ, 0xc0, !PT ;  /* 0x0000038084037812 */ /* 0x000fe400078ec0ff */
[----:B------:R-:W-:-:S02]  /*10220*/  SHF.R.U64 R10, R10, 0x3, RZ ;  /* 0x000000030a0a7819 */ /* 0x000fc400000012ff */
[----:B------:R-:W-:Y:S02]  /*10230*/  SHF.R.U64 R11, R11, 0x3, RZ ;  /* 0x000000030b0b7819 */ /* 0x000fe400000012ff */
[----:B------:R-:W-:Y:S02]  /*10240*/  LOP3.LUT R12, R139, 0x380, RZ, 0xc0, !PT ;  /* 0x000003808b0c7812 */ /* 0x000fe400078ec0ff */
[----:B------:R-:W-:Y:S02]  /*10250*/  LOP3.LUT R14, R141, 0x380, RZ, 0xc0, !PT ;  /* 0x000003808d0e7812 */ /* 0x000fe400078ec0ff */
[----:B------:R-:W-:Y:S02]  /*10260*/  SHF.R.U64 R18, R18, 0x3, RZ ;  /* 0x0000000312127819 */ /* 0x000fe400000012ff */
[----:B------:R-:W-:Y:S02]  /*10270*/  SHF.R.U64 R3, R3, 0x3, RZ ;  /* 0x0000000303037819 */ /* 0x000fe400000012ff */
[----:B------:R-:W-:-:S02]  /*10280*/  LOP3.LUT R98, R10, R135, RZ, 0x3c, !PT ;  /* 0x000000870a627212 */ /* 0x000fc400078e3cff */
[----:B------:R-:W-:Y:S02]  /*10290*/  LOP3.LUT R96, R11, R72, RZ, 0x3c, !PT ;  /* 0x000000480b607212 */ /* 0x000fe400078e3cff */
[----:B------:R-:W-:Y:S02]  /*102a0*/  SHF.R.U64 R12, R12, 0x3, RZ ;  /* 0x000000030c0c7819 */ /* 0x000fe400000012ff */
[----:B------:R-:W-:Y:S02]  /*102b0*/  SHF.R.U64 R14, R14, 0x3, RZ ;  /* 0x000000030e0e7819 */ /* 0x000fe400000012ff */
[----:B------:R-:W-:Y:S02]  /*102c0*/  LOP3.LUT R102, R18, R133, RZ, 0x3c, !PT ;  /* 0x0000008512667212 */ /* 0x000fe400078e3cff */
[----:B------:R-:W-:Y:S02]  /*102d0*/  MOV R17, R8 ;  /* 0x0000000800117202 */ /* 0x000fe40000000f00 */
[----:B------:R-:W-:-:S02]  /*102e0*/  F2FP.BF16.F32.PACK_AB R8, R25, R24 ;  /* 0x000000181908723e */ /* 0x000fc400000010ff */
[----:B------:R-:W-:Y:S02]  /*102f0*/  F2FP.BF16.F32.PACK_AB R9, R27, R26 ;  /* 0x0000001a1b09723e */ /* 0x000fe400000010ff */
[----:B------:R-:W-:Y:S02]  /*10300*/  F2FP.BF16.F32.PACK_AB R10, R29, R28 ;  /* 0x0000001c1d0a723e */ /* 0x000fe400000010ff */
[----:B------:R-:W-:Y:S02]  /*10310*/  F2FP.BF16.F32.PACK_AB R11, R31, R30 ;  /* 0x0000001e1f0b723e */ /* 0x000fe400000010ff */
[----:B------:R-:W-:Y:S02]  /*10320*/  LOP3.LUT R72, R3, R132, RZ, 0x3c, !PT ;  /* 0x0000008403487212 */ /* 0x000fe400078e3cff */
[----:B------:R-:W-:Y:S01]  /*10330*/  MOV R135, R130 ;  /* 0x0000008200877202 */ /* 0x000fe20000000f00 */
[----:B------:R0:W-:Y:S01]  /*10340*/  STSM.16.M88.4 [R17], R8 ;  /* 0x0000000811007844 */ /* 0x0001e20000000200 */
[----:B------:R-:W-:-:S02]  /*10350*/  LOP3.LUT R12, R12, R139, RZ, 0x3c, !PT ;  /* 0x0000008b0c0c7212 */ /* 0x000fc400078e3cff */
[----:B------:R-:W-:Y:S02]  /*10360*/  LOP3.LUT R14, R14, R141, RZ, 0x3c, !PT ;  /* 0x0000008d0e0e7212 */ /* 0x000fe400078e3cff */
[----:B------:R-:W-:Y:S02]  /*10370*/  MOV R131, R98 ;  /* 0x0000006200837202 */ /* 0x000fe40000000f00 */
[----:B------:R-:W-:Y:S02]  /*10380*/  MOV R3, R96 ;  /* 0x0000006000037202 */ /* 0x000fe40000000f00 */
[----:B------:R-:W-:Y:S02]  /*10390*/  MOV R133, R102 ;  /* 0x0000006600857202 */ /* 0x000fe40000000f00 */
[----:B------:R-:W-:Y:S02]  /*103a0*/  MOV R132, R100 ;  /* 0x0000006400847202 */ /* 0x000fe40000000f00 */
[----:B------:R-:W-:-:S02]  /*103b0*/  F2FP.BF16.F32.PACK_AB R96, R33, R32 ;  /* 0x000000202160723e */ /* 0x000fc400000010ff */
[----:B------:R-:W-:Y:S02]  /*103c0*/  F2FP.BF16.F32.PACK_AB R97, R35, R34 ;  /* 0x000000222361723e */ /* 0x000fe400000010ff */
[----:B------:R-:W-:Y:S02]  /*103d0*/  F2FP.BF16.F32.PACK_AB R98, R37, R36 ;  /* 0x000000242562723e */ /* 0x000fe400000010ff */
[----:B------:R-:W-:Y:S02]  /*103e0*/  F2FP.BF16.F32.PACK_AB R99, R39, R38 ;  /* 0x000000262763723e */ /* 0x000fe400000010ff */
[----:B------:R-:W-:Y:S02]  /*103f0*/  MOV R106, R106 ;  /* 0x0000006a006a7202 */ /* 0x000fe40000000f00 */
[----:B------:R-:W-:Y:S01]  /*10400*/  F2FP.BF16.F32.PACK_AB R100, R41, R40 ;  /* 0x000000282964723e */ /* 0x000fe200000010ff */
[----:B------:R1:W-:Y:S01]  /*10410*/  STSM.16.M88.4 [R135], R96 ;  /* 0x0000006087007844 */ /* 0x0003e20000000200 */
[----:B------:R-:W-:-:S02]  /*10420*/  F2FP.BF16.F32.PACK_AB R101, R43, R42 ;  /* 0x0000002a2b65723e */ /* 0x000fc400000010ff */
[----:B------:R-:W-:Y:S02]  /*10430*/  F2FP.BF16.F32.PACK_AB R102, R45, R44 ;  /* 0x0000002c2d66723e */ /* 0x000fe400000010ff */
[----:B------:R-:W-:Y:S02]  /*10440*/  F2FP.BF16.F32.PACK_AB R103, R47, R46 ;  /* 0x0000002e2f67723e */ /* 0x000fe400000010ff */
[----:B------:R-:W-:Y:S02]  /*10450*/  MOV R134, R104 ;  /* 0x0000006800867202 */ /* 0x000fe40000000f00 */
[----:B------:R-:W-:Y:S01]  /*10460*/  MOV R18, R12 ;  /* 0x0000000c00127202 */ /* 0x000fe20000000f00 */
[----:B------:R2:W-:Y:S01]  /*10470*/  STSM.16.M88.4 [R106], R100 ;  /* 0x000000646a007844 */ /* 0x0005e20000000200 */
[----:B0-----:R-:W-:Y:S02]  /*10480*/  MOV R17, R14 ;  /* 0x0000000e00117202 */ /* 0x001fe40000000f00 */
[----:B------:R-:W-:-:S02]  /*10490*/  F2FP.BF16.F32.PACK_AB R8, R49, R48 ;  /* 0x000000303108723e */ /* 0x000fc400000010ff */
[----:B------:R-:W-:Y:S02]  /*104a0*/  F2FP.BF16.F32.PACK_AB R9, R51, R50 ;  /* 0x000000323309723e */ /* 0x000fe400000010ff */
[----:B------:R-:W-:Y:S02]  /*104b0*/  F2FP.BF16.F32.PACK_AB R10, R53, R52 ;  /* 0x00000034350a723e */ /* 0x000fe400000010ff */
[----:B------:R-:W-:Y:S02]  /*104c0*/  F2FP.BF16.F32.PACK_AB R11, R55, R54 ;  /* 0x00000036370b723e */ /* 0x000fe400000010ff */
[----:B------:R-:W-:Y:S02]  /*104d0*/  MOV R130, R74 ;  /* 0x0000004a00827202 */ /* 0x000fe40000000f00 */
[----:B------:R-:W-:Y:S01]  /*104e0*/  MOV R22, R72 ;  /* 0x0000004800167202 */ /* 0x000fe20000000f00 */
[----:B------:R0:W-:Y:S01]  /*104f0*/  STSM.16.M88.4 [R134], R8 ;  /* 0x0000000886007844 */ /* 0x0001e20000000200 */
[----:B------:R-:W-:-:S02]  /*10500*/  F2FP.BF16.F32.PACK_AB R12, R57, R56 ;  /* 0x00000038390c723e */ /* 0x000fc400000010ff */
[----:B------:R-:W-:Y:S02]  /*10510*/  F2FP.BF16.F32.PACK_AB R13, R59, R58 ;  /* 0x0000003a3b0d723e */ /* 0x000fe400000010ff */
[----:B------:R-:W-:Y:S02]  /*10520*/  F2FP.BF16.F32.PACK_AB R14, R61, R60 ;  /* 0x0000003c3d0e723e */ /* 0x000fe400000010ff */
[----:B------:R-:W-:Y:S02]  /*10530*/  F2FP.BF16.F32.PACK_AB R15, R63, R62 ;  /* 0x0000003e3f0f723e */ /* 0x000fe400000010ff */
[----:B------:R-:W-:Y:S02]  /*10540*/  F2FP.BF16.F32.PACK_AB R72, R65, R64 ;  /* 0x000000404148723e */ /* 0x000fe400000010ff */
[----:B------:R-:W-:Y:S01]  /*10550*/  F2FP.BF16.F32.PACK_AB R73, R67, R66 ;  /* 0x000000424349723e */ /* 0x000fe200000010ff */
[----:B------:R-:W-:Y:S01]  /*10560*/  STSM.16.M88.4 [R133], R12 ;  /* 0x0000000c85007844 */ /* 0x000fe20000000200 */
[----:B------:R-:W-:-:S02]  /*10570*/  F2FP.BF16.F32.PACK_AB R74, R69, R68 ;  /* 0x00000044454a723e */ /* 0x000fc400000010ff */
[----:B------:R-:W-:Y:S02]  /*10580*/  F2FP.BF16.F32.PACK_AB R75, R71, R70 ;  /* 0x00000046474b723e */ /* 0x000fe400000010ff */
[----:B-1----:R-:W-:Y:S02]  /*10590*/  F2FP.BF16.F32.PACK_AB R96, R5, R4 ;  /* 0x000000040560723e */ /* 0x002fe400000010ff */
[----:B------:R-:W-:Y:S01]  /*105a0*/  F2FP.BF16.F32.PACK_AB R97, R123, R122 ;  /* 0x0000007a7b61723e */ /* 0x000fe200000010ff */
[----:B------:R-:W-:Y:S01]  /*105b0*/  STSM.16.M88.4 [R132], R72 ;  /* 0x0000004884007844 */ /* 0x000fe20000000200 */
[----:B------:R-:W-:Y:S02]  /*105c0*/  F2FP.BF16.F32.PACK_AB R98, R77, R76 ;  /* 0x0000004c4d62723e */ /* 0x000fe400000010ff */
[----:B------:R-:W-:Y:S02]  /*105d0*/  F2FP.BF16.F32.PACK_AB R99, R79, R78 ;  /* 0x0000004e4f63723e */ /* 0x000fe400000010ff */
[----:B--2---:R-:W-:-:S02]  /*105e0*/  F2FP.BF16.F32.PACK_AB R100, R81, R80 ;  /* 0x000000505164723e */ /* 0x004fc400000010ff */
[----:B------:R-:W-:Y:S01]  /*105f0*/  F2FP.BF16.F32.PACK_AB R101, R83, R82 ;  /* 0x000000525365723e */ /* 0x000fe200000010ff */
[----:B------:R1:W-:Y:S01]  /*10600*/  STSM.16.M88.4 [R131], R96 ;  /* 0x0000006083007844 */ /* 0x0003e20000000200 */
[----:B------:R-:W-:Y:S02]  /*10610*/  F2FP.BF16.F32.PACK_AB R102, R85, R84 ;  /* 0x000000545566723e */ /* 0x000fe400000010ff */
[----:B------:R-:W-:Y:S02]  /*10620*/  F2FP.BF16.F32.PACK_AB R103, R87, R86 ;  /* 0x000000565767723e */ /* 0x000fe400000010ff */
[----:B------:R-:W-:Y:S02]  /*10630*/  F2FP.BF16.F32.PACK_AB R104, R89, R88 ;  /* 0x000000585968723e */ /* 0x000fe400000010ff */
[----:B------:R-:W-:Y:S01]  /*10640*/  F2FP.BF16.F32.PACK_AB R105, R91, R90 ;  /* 0x0000005a5b69723e */ /* 0x000fe200000010ff */
[----:B------:R-:W-:Y:S01]  /*10650*/  STSM.16.M88.4 [R3], R100 ;  /* 0x0000006403007844 */ /* 0x000fe20000000200 */
[----:B------:R-:W-:-:S02]  /*10660*/  F2FP.BF16.F32.PACK_AB R106, R93, R92 ;  /* 0x0000005c5d6a723e */ /* 0x000fc400000010ff */
[----:B------:R-:W-:Y:S02]  /*10670*/  F2FP.BF16.F32.PACK_AB R107, R95, R94 ;  /* 0x0000005e5f6b723e */ /* 0x000fe400000010ff */
[----:B0-----:R-:W-:Y:S02]  /*10680*/  F2FP.BF16.F32.PACK_AB R8, R7, R6 ;  /* 0x000000060708723e */ /* 0x001fe400000010ff */
[----:B------:R-:W-:Y:S01]  /*10690*/  F2FP.BF16.F32.PACK_AB R9, R125, R124 ;  /* 0x0000007c7d09723e */ /* 0x000fe200000010ff */
[----:B------:R-:W-:Y:S01]  /*106a0*/  STSM.16.M88.4 [R130], R104 ;  /* 0x0000006882007844 */ /* 0x000fe20000000200 */
[----:B------:R-:W-:Y:S01]  /*106b0*/  F2FP.BF16.F32.PACK_AB R10, R21, R20 ;  /* 0x00000014150a723e */ /* 0x000fe200000010ff */
[----:B-1----:R-:W-:Y:S01]  /*106c0*/  IMAD.U32 R96, RZ, RZ, UR12 ;  /* 0x0000000cff607e24 */ /* 0x002fe2000f8e00ff */
[----:B------:R-:W-:Y:S01]  /*106d0*/  F2FP.BF16.F32.PACK_AB R11, R127, R126 ;  /* 0x0000007e7f0b723e */ /* 0x000fe200000010ff */
[----:B------:R-:W-:Y:S01]  /*106e0*/  IMAD.U32 R97, RZ, RZ, UR13 ;  /* 0x0000000dff617e24 */ /* 0x000fe2000f8e00ff */
[----:B------:R-:W-:Y:S01]  /*106f0*/  F2FP.BF16.F32.PACK_AB R12, R121, R120 ;  /* 0x00000078790c723e */ /* 0x000fe200000010ff */
[----:B------:R-:W0:Y:S01]  /*10700*/  LDC.64 R98, c[0x0][0xc08] ;  /* 0x00030200ff627b82 */ /* 0x000e220000000a00 */
[----:B------:R-:W-:Y:S01]  /*10710*/  F2FP.BF16.F32.PACK_AB R13, R129, R128 ;  /* 0x00000080810d723e */ /* 0x000fe200000010ff */
[----:B------:R-:W-:Y:S01]  /*10720*/  STSM.16.M88.4 [R22], R8 ;  /* 0x0000000816007844 */ /* 0x000fe20000000200 */
[----:B------:R-:W-:-:S02]  /*10730*/  F2FP.BF16.F32.PACK_AB R14, R109, R108 ;  /* 0x0000006c6d0e723e */ /* 0x000fc400000010ff */
[----:B------:R-:W-:Y:S02]  /*10740*/  F2FP.BF16.F32.PACK_AB R15, R111, R110 ;  /* 0x0000006e6f0f723e */ /* 0x000fe400000010ff */
[----:B------:R-:W-:Y:S02]  /*10750*/  F2FP.BF16.F32.PACK_AB R72, R113, R112 ;  /* 0x000000707148723e */ /* 0x000fe400000010ff */
[----:B------:R-:W-:Y:S01]  /*10760*/  F2FP.BF16.F32.PACK_AB R73, R115, R114 ;  /* 0x000000727349723e */ /* 0x000fe200000010ff */
[----:B------:R-:W-:Y:S01]  /*10770*/  STSM.16.M88.4 [R18], R12 ;  /* 0x0000000c12007844 */ /* 0x000fe20000000200 */
[----:B------:R-:W-:Y:S02]  /*10780*/  F2FP.BF16.F32.PACK_AB R74, R117, R116 ;  /* 0x00000074754a723e */ /* 0x000fe400000010ff */
[----:B------:R-:W-:Y:S02]  /*10790*/  F2FP.BF16.F32.PACK_AB R75, R119, R118 ;  /* 0x00000076774b723e */ /* 0x000fe400000010ff */
[----:B------:R-:W-:-:S03]  /*107a0*/  ISETP.NE.U32.AND P0, PT, RZ, UR14, PT ;  /* 0x0000000eff007c0c */ /* 0x000fc6000bf05070 */
[----:B------:R1:W-:Y:S01]  /*107b0*/  STSM.16.M88.4 [R17], R72 ;  /* 0x0000004811007844 */ /* 0x0003e20000000200 */
[----:B------:R-:W-:Y:S01]  /*107c0*/  BAR.SYNC.DEFER_BLOCKING 0x1, 0x100 ;  /* 0x0044000000007b1d */ /* 0x000fe20000010000 */
[----:B------:R-:W-:Y:S02]  /*107d0*/  ISETP.NE.AND.EX P0, PT, RZ, UR15, PT, P0 ;  /* 0x0000000fff007c0c */ /* 0x000fe4000bf05300 */
[----:B0-----:R-:W-:-:S05]  /*107e0*/  ISETP.NE.U32.AND P1, PT, R98, RZ, PT ;  /* 0x000000ff6200720c */ /* 0x001fca0003f25070 */
[----:B-1----:R-:W0:Y:S06]  /*107f0*/  LDC R17, c[0x0][0xbe8] ;  /* 0x0002fa00ff117b82 */ /* 0x002e2c0000000800 */
[----:B------:R-:W2:Y:S01]  /*10800*/  @P0 LDG.E R3, desc[UR36][R96.64] ;  /* 0x0000002460030981 */ /* 0x000ea2000c1e1900 */
[----:B------:R-:W-:Y:S01]  /*10810*/  R2UR UR4, R99 ;  /* 0x00000000630472ca */ /* 0x000fe200000e0000 */
[----:B------:R-:W-:-:S12]  /*10820*/  VOTEU.ANY UP0, P1 ;  /* 0x00000000003f7886 */ /* 0x000fd80000800100 */
[----:B------:R-:W-:Y:S01]  /*10830*/  UISETP.NE.AND.EX UP0, UPT, UR4, URZ, UPT, UP0 ;  /* 0x0000003f0400728c */ /* 0x000fe2000bf05300 */
[----:B0-----:R-:W-:Y:S02]  /*10840*/  ISETP.NE.AND P1, PT, R17, 0x1, PT ;  /* 0x000000011100780c */ /* 0x001fe40003f25270 */
[----:B------:R-:W-:Y:S02]  /*10850*/  ULDC UR4, c[0x0][0xa88] ;  /* 0x0002a20000047ab9 */ /* 0x000fe40000000800 */
[----:B------:R-:W-:Y:S01]  /*10860*/  IMAD.U32 R12, RZ, RZ, UR4 ;  /* 0x00000004ff0c7e24 */ /* 0x000fe2000f8e00ff */
[----:B------:R-:W-:Y:S01]  /*10870*/  PLOP3.LUT P4, PT, PT, PT, UP0, 0x80, 0x0 ;  /* 0x000000000000781c */ /* 0x000fe20003f8f008 */
[----:B------:R-:W-:-:S04]  /*10880*/  ULDC UR4, c[0x0][0xad4] ;  /* 0x0002b50000047ab9 */ /* 0x000fc80000000800 */
[----:B------:R-:W-:Y:S02]  /*10890*/  @UP0 ULDC.64 UR12, c[0x0][0xc08] ;  /* 0x00030200000c0ab9 */ /* 0x000fe40000000a00 */
[----:B------:R-:W-:Y:S01]  /*108a0*/  @UP0 UIMAD.WIDE UR12, UR9, 0x4, UR12 ;  /* 0x00000004090c08a5 */ /* 0x000fe2000f8e020c */
[----:B------:R-:W0:Y:S01]  /*108b0*/  @P1 LDC R10, c[0x0][0xbec] ;  /* 0x0002fb00ff0a1b82 */ /* 0x000e220000000800 */
[----:B------:R-:W-:-:S04]  /*108c0*/  UISETP.NE.AND UP0, UPT, UR18, URZ, UPT ;  /* 0x0000003f1200728c */ /* 0x000fc8000bf05270 */
[----:B------:R-:W-:Y:S01]  /*108d0*/  USEL UR4, UR18, UR4, UP0 ;  /* 0x0000000412047287 */ /* 0x000fe20008000000 */
[----:B------:R-:W-:Y:S02]  /*108e0*/  IMAD.U32 R8, RZ, RZ, UR12 ;  /* 0x0000000cff087e24 */ /* 0x000fe4000f8e00ff */
[----:B------:R-:W1:Y:S01]  /*108f0*/  @P1 LDC R11, c[0x0][0xbf0] ;  /* 0x0002fc00ff0b1b82 */ /* 0x000e620000000800 */
[----:B------:R-:W-:Y:S01]  /*10900*/  UISETP.GT.AND UP1, UPT, UR4, 0x1, UPT ;  /* 0x000000010400788c */ /* 0x000fe2000bf24270 */
[----:B------:R-:W-:Y:S01]  /*10910*/  IMAD.U32 R9, RZ, RZ, UR13 ;  /* 0x0000000dff097e24 */ /* 0x000fe2000f8e00ff */
[----:B------:R-:W-:Y:S02]  /*10920*/  UMOV UR22, 0x9b8 ;  /* 0x000009b800167882 */ /* 0x000fe40000000000 */
[----:B------:R-:W-:Y:S02]  /*10930*/  USEL UR22, UR22, 0x978, UP1 ;  /* 0x0000097816167887 */ /* 0x000fe40008800000 */
[----:B------:R-:W-:Y:S01]  /*10940*/  UISETP.NE.U32.AND UP0, UPT, UR14, URZ, UPT ;  /* 0x0000003f0e00728c */ /* 0x000fe2000bf05070 */
[----:B------:R-:W-:Y:S01]  /*10950*/  VIADD R15, R192, UR16 ;  /* 0x00000010c00f7c36 */ /* 0x000fe20008000000 */
[----:B------:R-:W-:Y:S01]  /*10960*/  USHF.R.S32.HI UR12, URZ, 0x1f, UR9 ;  /* 0x0000001f3f0c7899 */ /* 0x000fe20008011409 */
[----:B------:R0:W5:Y:S01]  /*10970*/  @P4 LDG.E R12, desc[UR36][R8.64] ;  /* 0x00000024080c4981 */ /* 0x000162000c1e1900 */
[----:B------:R-:W-:Y:S01]  /*10980*/  UMOV UR4, URZ ;  /* 0x0000003f00047c82 */ /* 0x000fe20008000000 */
[----:B------:R-:W-:-:S02]  /*10990*/  UISETP.NE.AND.EX UP0, UPT, UR15, URZ, UPT, UP0 ;  /* 0x0000003f0f00728c */ /* 0x000fc4000bf05300 */
[----:B------:R-:W-:Y:S02]  /*109a0*/  USEL UR20, UR17, URZ, UP1 ;  /* 0x0000003f11147287 */ /* 0x000fe40008800000 */
[----:B------:R-:W-:Y:S02]  /*109b0*/  USEL UR9, UR9, URZ, !UP0 ;  /* 0x0000003f09097287 */ /* 0x000fe4000c000000 */
[----:B------:R-:W-:Y:S01]  /*109c0*/  USEL UR21, UR12, URZ, !UP0 ;  /* 0x0000003f0c157287 */ /* 0x000fe2000c000000 */
[----:B------:R-:W-:Y:S02]  /*109d0*/  ULDC.64 UR16, c[0x0][UR22+0x220] ;  /* 0x0000880016107abb */ /* 0x000fe40008000a00 */
[----:B------:R-:W-:Y:S01]  /*109e0*/  ULDC.64 UR12, c[0x0][UR22+0x218] ;  /* 0x00008600160c7abb */ /* 0x000fe20008000a00 */
[----:B------:R-:W-:Y:S01]  /*109f0*/  ULDC.64 UR18, c[0x0][UR22+0x228] ;  /* 0x00008a0016127abb */ /* 0x000fe20008000a00 */
[----:B------:R-:W-:Y:S01]  /*10a00*/  UIMAD.WIDE.U32 UR14, UR12, UR23, URZ ;  /* 0x000000170c0e72a5 */ /* 0x000fe2000f8e003f */
[----:B0-----:R-:W-:Y:S01]  /*10a10*/  @P1 IMAD.HI.U32 R8, R15, R10, RZ ;  /* 0x0000000a0f081227 */ /* 0x001fe200078e00ff */
[----:B------:R-:W-:-:S02]  /*10a20*/  UIMAD UR23, UR13, UR23, URZ ;  /* 0x000000170d1772a4 */ /* 0x000fc4000f8e023f */
[----:B------:R-:W-:Y:S02]  /*10a30*/  UIMAD UR17, UR17, UR9, URZ ;  /* 0x00000009111172a4 */ /* 0x000fe4000f8e023f */
[----:B------:R-:W-:Y:S02]  /*10a40*/  UIMAD.WIDE.U32 UR24, UR18, UR20, URZ ;  /* 0x00000014121872a5 */ /* 0x000fe4000f8e003f */
[----:B------:R-:W-:Y:S02]  /*10a50*/  UIMAD.WIDE.U32 UR12, UR16, UR9, URZ ;  /* 0x00000009100c72a5 */ /* 0x000fe4000f8e003f */
[----:B------:R-:W-:Y:S02]  /*10a60*/  UIMAD UR18, UR19, UR20, URZ ;  /* 0x00000014131272a4 */ /* 0x000fe4000f8e023f */
[----:B------:R-:W-:Y:S01]  /*10a70*/  UIMAD UR17, UR16, UR21, UR17 ;  /* 0x00000015101172a4 */ /* 0x000fe2000f8e0211 */
[----:B------:R-:W-:Y:S01]  /*10a80*/  IMAD.U32 R9, RZ, RZ, UR25 ;  /* 0x00000019ff097e24 */ /* 0x000fe2000f8e00ff */
[----:B------:R-:W-:-:S02]  /*10a90*/  UIADD3 UR18, UR25, UR18, URZ ;  /* 0x0000001219127290 */ /* 0x000fc4000fffe03f */
[----:B------:R-:W-:Y:S02]  /*10aa0*/  UIADD3 UR23, UR15, UR23, URZ ;  /* 0x000000170f177290 */ /* 0x000fe4000fffe03f */
[----:B------:R-:W-:Y:S02]  /*10ab0*/  UIADD3 UR17, UR13, UR17, URZ ;  /* 0x000000110d117290 */ /* 0x000fe4000fffe03f */
[----:B------:R-:W-:Y:S01]  /*10ac0*/  IMAD.U32 R14, RZ, RZ, UR18 ;  /* 0x00000012ff0e7e24 */ /* 0x000fe2000f8e00ff */
[----:B--2---:R-:W-:Y:S01]  /*10ad0*/  @P0 R2UR UR4, R3 ;  /* 0x00000000030402ca */ /* 0x004fe200000e0000 */
[----:B------:R-:W-:Y:S01]  /*10ae0*/  IMAD.MOV.U32 R3, RZ, RZ, R15 ;  /* 0x000000ffff037224 */ /* 0x000fe200078e000f */
[----:B-1----:R-:W-:Y:S01]  /*10af0*/  @P1 SHF.R.U32.HI R3, RZ, R11, R8 ;  /* 0x0000000bff031219 */ /* 0x002fe20000011608 */
[----:B------:R-:W-:-:S03]  /*10b00*/  IMAD.U32 R8, RZ, RZ, UR24 ;  /* 0x00000018ff087e24 */ /* 0x000fc6000f8e00ff */
[--C-:B------:R-:W-:Y:S01]  /*10b10*/  SHF.R.S32.HI R9, RZ, 0x1f, R3.reuse ;  /* 0x0000001fff097819 */ /* 0x100fe20000011403 */
[----:B------:R-:W-:-:S04]  /*10b20*/  IMAD.MOV R10, RZ, RZ, -R3 ;  /* 0x000000ffff0a7224 */ /* 0x000fc800078e0a03 */
[----:B------:R-:W-:Y:S02]  /*10b30*/  IMAD R11, R17, R10, R15 ;  /* 0x0000000a110b7224 */ /* 0x000fe400078e020f */
[----:B------:R-:W-:Y:S02]  /*10b40*/  UIADD3 UR14, UP0, UP2, UR12, UR14, UR4 ;  /* 0x0000000e0c0e7290 */ /* 0x000fe4000fa1e004 */
[----:B------:R-:W-:Y:S01]  /*10b50*/  USHF.R.S32.HI UR16, URZ, 0x1f, UR4 ;  /* 0x0000001f3f107899 */ /* 0x000fe20008011404 */
[----:B------:R-:W-:-:S03]  /*10b60*/  ULDC.64 UR12, c[0x0][UR22+0x210] ;  /* 0x00008400160c7abb */ /* 0x000fc60008000a00 */
[----:B------:R-:W-:Y:S01]  /*10b70*/  IADD3 R8, P2, P3, R3, UR14, R8 ;  /* 0x0000000e03087c10 */ /* 0x000fe2000fb5e008 */
[----:B------:R-:W-:Y:S01]  /*10b80*/  UIADD3.X UR14, UR17, UR23, UR16, UP0, UP2 ;  /* 0x00000017110e7290 */ /* 0x000fe200087e4410 */
[----:B------:R-:W-:Y:S01]  /*10b90*/  SHF.R.S32.HI R3, RZ, 0x1f, R11 ;  /* 0x0000001fff037819 */ /* 0x000fe2000001140b */
[----:B------:R-:W-:-:S04]  /*10ba0*/  IMAD R10, R11, UR13, RZ ;  /* 0x0000000d0b0a7c24 */ /* 0x000fc8000f8e02ff */
[----:B------:R-:W-:Y:S01]  /*10bb0*/  IADD3.X R9, R9, UR14, R14, P2, P3 ;  /* 0x0000000e09097c10 */ /* 0x000fe200097e640e */
[----:B------:R-:W-:Y:S01]  /*10bc0*/  IMAD R3, R3, UR12, R10 ;  /* 0x0000000c03037c24 */ /* 0x000fe2000f8e020a */
[----:B------:R-:W-:Y:S01]  /*10bd0*/  ULDC.64 UR14, c[0x0][0xba8] ;  /* 0x0002ea00000e7ab9 */ /* 0x000fe20000000a00 */
[----:B------:R-:W-:Y:S01]  /*10be0*/  @!UP1 ULDC UR14, c[0x0][0xb50] ;  /* 0x0002d400000e9ab9 */ /* 0x000fe20000000800 */
[----:B------:R-:W-:Y:S01]  /*10bf0*/  @!UP1 ULDC UR15, c[0x0][0xb54] ;  /* 0x0002d500000f9ab9 */ /* 0x000fe20000000800 */
        /* <DEDUP_REMOVED lines=9> */
.L_x_1303:
[----:B------:R-:W2:Y:S01]  /*10c90*/  LDL R3, [R1+0xc] ;  /* 0x00000c0001037983 */ /* 0x000ea20000100800 */
[----:B------:R-:W-:Y:S02]  /*10ca0*/  R2UR UR12, R23 ;  /* 0x00000000170c72ca */ /* 0x000fe400000e0000 */
[----:B------:R-:W-:Y:S01]  /*10cb0*/  LOP3.LUT P0, RZ, R222, 0x3, RZ, 0xc0, !PT ;  /* 0x00000003deff7812 */ /* 0x000fe2000780c0ff */
[----:B------:R-:W-:Y:S01]  /*10cc0*/  SHFL.IDX PT, R8, R13, RZ, 0x1c1f ;  /* 0x001c1fff0d087589 */ /* 0x000fe200000e0000 */
[----:B------:R-:W-:-:S03]  /*10cd0*/  PLOP3.LUT P3, PT, PT, PT, UP1, 0x80, 0x0 ;  /* 0x000000000000781c */ /* 0x000fc60003f6f018 */
[----:B------:R-:W0:Y:S04]  /*10ce0*/  SHFL.IDX PT, R9, R14, RZ, 0x1c1f ;  /* 0x001c1fff0e097589 */ /* 0x000e2800000e0000 */
[----:B------:R-:W-:Y:S04]  /*10cf0*/  SHFL.IDX PT, R10, R13, 0x1, 0x1c1f ;  /* 0x003c1f000d0a7f89 */ /* 0x000fe800000e0000 */
[----:B------:R-:W1:Y:S01]  /*10d00*/  SHFL.IDX PT, R11, R14, 0x1, 0x1c1f ;  /* 0x003c1f000e0b7f89 */ /* 0x000e6200000e0000 */
[----:B--2---:R-:W-:Y:S02]  /*10d10*/  VIADD R18, R3, UR12 ;  /* 0x0000000c03127c36 */ /* 0x004fe40008000000 */
[----:B-----5:R-:W-:-:S02]  /*10d20*/  IMAD R3, R12, R17, RZ ;  /* 0x000000110c037224 */ /* 0x020fc400078e02ff */
[----:B------:R-:W-:-:S03]  /*10d30*/  VIADD R12, R18, 0x8 ;  /* 0x00000008120c7836 */ /* 0x000fc60000000000 */
[-C--:B------:R-:W-:Y:S02]  /*10d40*/  ISETP.GE.OR P2, PT, R18, R3.reuse, P0 ;  /* 0x000000031200720c */ /* 0x080fe40000746670 */
[----:B------:R-:W-:-:S11]  /*10d50*/  ISETP.GE.OR P0, PT, R12, R3, P0 ;  /* 0x000000030c00720c */ /* 0x000fd60000706670 */
[----:B0-----:R0:W-:Y:S01]  /*10d60*/  @!P2 ST.E desc[UR36][R8.64], R0 ;  /* 0x000000000800a985 */ /* 0x0011e2000c101924 */
[----:B------:R-:W-:-:S03]  /*10d70*/  ISETP.GE.AND P2, PT, R18, R3, PT ;  /* 0x000000031200720c */ /* 0x000fc60003f46270 */
[----:B-1----:R0:W-:Y:S01]  /*10d80*/  @!P0 ST.E desc[UR36][R10.64], R2 ;  /* 0x000000020a008985 */ /* 0x0021e2000c101924 */
[----:B------:R-:W-:Y:S01]  /*10d90*/  ISETP.GE.AND P0, PT, R12, R3, PT ;  /* 0x000000030c00720c */ /* 0x000fe20003f06270 */
[----:B------:R-:W-:-:S12]  /*10da0*/  @P3 BRA `(.L_x_1304) ;  /* 0x0000000c004c3947 */ /* 0x000fd80003800000 */
[----:B------:R-:W-:Y:S01]  /*10db0*/  IMAD.SHL.U32 R63, R194, 0x8, RZ ;  /* 0x00000008c23f7824 */ /* 0x000fe200078e00ff */
[----:B------:R-:W1:Y:S01]  /*10dc0*/  @P1 LDC R57, c[0x0][0xbec] ;  /* 0x0002fb00ff391b82 */ /* 0x000e620000000800 */
[----:B------:R-:W-:Y:S01]  /*10dd0*/  IMAD.MOV.U32 R5, RZ, RZ, 0x2 ;  /* 0x00000002ff057424 */ /* 0x000fe200078e00ff */
[----:B------:R-:W-:Y:S01]  /*10de0*/  ULDC.64 UR14, c[0x0][0xaa0] ;  /* 0x0002a800000e7ab9 */ /* 0x000fe20000000a00 */
[----:B------:R-:W-:Y:S01]  /*10df0*/  IMAD R4, R219, 0x40, R63 ;  /* 0x00000040db047824 */ /* 0x000fe200078e023f */
[----:B------:R-:W-:Y:S02]  /*10e00*/  R2UR UR17, R23 ;  /* 0x00000000171172ca */ /* 0x000fe400000e0000 */
[----:B------:R-:W-:Y:S01]  /*10e10*/  R2UR UR18, R209 ;  /* 0x00000000d11272ca */ /* 0x000fe200000e0000 */
[----:B------:R-:W-:Y:S01]  /*10e20*/  IMAD.WIDE R4, R4, R5, UR10 ;  /* 0x0000000a04047e25 */ /* 0x000fe2000f8e0205 */
[----:B------:R-:W2:Y:S02]  /*10e30*/  @P1 LDC R61, c[0x0][0xbf0] ;  /* 0x0002fc00ff3d1b82 */ /* 0x000ea40000000800 */
[C---:B------:R-:W-:Y:S01]  /*10e40*/  IADD3 R29, P2, R4.reuse, 0x5000, RZ ;  /* 0x00005000041d7810 */ /* 0x040fe20007f5e0ff */
[----:B------:R-:W-:Y:S01]  /*10e50*/  UIMAD UR12, UR16, UR14, URZ ;  /* 0x0000000e100c72a4 */ /* 0x000fe2000f8e023f */
[----:B0-----:R-:W-:-:S02]  /*10e60*/  IADD3 R9, P4, R4, 0x1000, RZ ;  /* 0x0000100004097810 */ /* 0x001fc40007f9e0ff */
[----:B------:R-:W-:Y:S02]  /*10e70*/  LOP3.LUT R28, R29, 0x380, RZ, 0xc0, !PT ;  /* 0x000003801d1c7812 */ /* 0x000fe400078ec0ff */
[----:B------:R-:W-:Y:S02]  /*10e80*/  IADD3 R13, P3, R4, 0x2000, RZ ;  /* 0x00002000040d7810 */ /* 0x000fe40007f7e0ff */
[----:B------:R-:W-:Y:S02]  /*10e90*/  SHF.R.U64 R28, R28, 0x3, RZ ;  /* 0x000000031c1c7819 */ /* 0x000fe400000012ff */
[----:B------:R-:W-:Y:S02]  /*10ea0*/  IADD3 R21, P6, R4, 0x3000, RZ ;  /* 0x0000300004157810 */ /* 0x000fe40007fde0ff */
[----:B------:R-:W-:Y:S01]  /*10eb0*/  LOP3.LUT R28, R28, R29, RZ, 0x3c, !PT ;  /* 0x0000001d1c1c7212 */ /* 0x000fe200078e3cff */
[----:B------:R-:W-:Y:S01]  /*10ec0*/  IMAD.X R29, RZ, RZ, R5, P2 ;  /* 0x000000ffff1d7224 */ /* 0x000fe200010e0605 */
[----:B------:R-:W-:-:S02]  /*10ed0*/  IADD3 R7, P2, R4, 0xb000, RZ ;  /* 0x0000b00004077810 */ /* 0x000fc40007f5e0ff */
[----:B------:R-:W-:Y:S02]  /*10ee0*/  IADD3 R25, P5, R4, 0x4000, RZ ;  /* 0x0000400004197810 */ /* 0x000fe40007fbe0ff */
[----:B------:R-:W-:Y:S01]  /*10ef0*/  LOP3.LUT R0, R7, 0x380, RZ, 0xc0, !PT ;  /* 0x0000038007007812 */ /* 0x000fe200078ec0ff */
[----:B------:R-:W-:Y:S01]  /*10f00*/  UIMAD UR12, UR4, UR15, UR12 ;  /* 0x0000000f040c72a4 */ /* 0x000fe2000f8e020c */
[----:B------:R-:W-:Y:S01]  /*10f10*/  LOP3.LUT R8, R9, 0x380, RZ, 0xc0, !PT ;  /* 0x0000038009087812 */ /* 0x000fe200078ec0ff */
[----:B------:R-:W-:Y:S01]  /*10f20*/  UIMAD.WIDE.U32 UR10, UR4, UR14, URZ ;  /* 0x0000000e040a72a5 */ /* 0x000fe2000f8e003f */
[----:B------:R-:W-:Y:S01]  /*10f30*/  SHF.R.U64 R0, R0, 0x3, RZ ;  /* 0x0000000300007819 */ /* 0x000fe200000012ff */
[----:B------:R-:W-:Y:S01]  /*10f40*/  IMAD.X R53, RZ, RZ, R5, P2 ;  /* 0x000000ffff357224 */ /* 0x000fe200010e0605 */
[----:B------:R-:W-:Y:S01]  /*10f50*/  LOP3.LUT R12, R13, 0x380, RZ, 0xc0, !PT ;  /* 0x000003800d0c7812 */ /* 0x000fe200078ec0ff */
[----:B------:R-:W5:Y:S01]  /*10f60*/  LD.E.128 R28, desc[UR36][R28.64] ;  /* 0x000000241c1c7980 */ /* 0x000f62000c101d00 */
[----:B------:R-:W-:-:S02]  /*10f70*/  LOP3.LUT R20, R21, 0x380, RZ, 0xc0, !PT ;  /* 0x0000038015147812 */ /* 0x000fc400078ec0ff */
[----:B------:R-:W-:Y:S02]  /*10f80*/  LOP3.LUT R24, R25, 0x380, RZ, 0xc0, !PT ;  /* 0x0000038019187812 */ /* 0x000fe400078ec0ff */
[----:B------:R-:W-:Y:S01]  /*10f90*/  LOP3.LUT R52, R0, R7, RZ, 0x3c, !PT ;  /* 0x0000000700347212 */ /* 0x000fe200078e3cff */
[----:B------:R-:W-:Y:S01]  /*10fa0*/  IMAD R0, R194, 0x20, R219 ;  /* 0x00000020c2007824 */ /* 0x000fe200078e02db */
[----:B------:R-:W-:Y:S01]  /*10fb0*/  UIADD3 UR11, UR11, UR12, URZ ;  /* 0x0000000c0b0b7290 */ /* 0x000fe2000fffe03f */
[----:B------:R-:W-:Y:S02]  /*10fc0*/  SHF.R.U64 R8, R8, 0x3, RZ ;  /* 0x0000000308087819 */ /* 0x000fe400000012ff */
[----:B------:R-:W-:Y:S01]  /*10fd0*/  SHF.R.U64 R12, R12, 0x3, RZ ;  /* 0x000000030c0c7819 */ /* 0x000fe200000012ff */
[----:B------:R-:W-:Y:S01]  /*10fe0*/  ULDC.64 UR12, c[0x0][0xae8] ;  /* 0x0002ba00000c7ab9 */ /* 0x000fe20000000a00 */
[----:B------:R-:W-:Y:S02]  /*10ff0*/  SHF.R.U64 R20, R20, 0x3, RZ ;  /* 0x0000000314147819 */ /* 0x000fe400000012ff */
[----:B------:R-:W-:Y:S01]  /*11000*/  SHF.R.U64 R24, R24, 0x3, RZ ;  /* 0x0000000318187819 */ /* 0x000fe200000012ff */
[----:B------:R-:W-:Y:S01]  /*11010*/  VIADD R18, R0, UR17 ;  /* 0x0000001100127c36 */ /* 0x000fe20008000000 */
[----:B------:R-:W-:Y:S01]  /*11020*/  UIMAD.WIDE.U32 UR10, UR18, UR12, UR10 ;  /* 0x0000000c120a72a5 */ /* 0x000fe2000f8e000a */
        /* <DEDUP_REMOVED lines=8> */
[C---:B------:R-:W-:Y:S01]  /*110b0*/  IADD3 R33, P0, R4.reuse, 0x6000, RZ ;  /* 0x0000600004217810 */ /* 0x040fe20007f1e0ff */
[----:B------:R-:W-:Y:S01]  /*110c0*/  USHF.R.S32.HI UR4, URZ, 0x1f, UR9 ;  /* 0x0000001f3f047899 */ /* 0x000fe20008011409 */
[----:B------:R-:W-:Y:S01]  /*110d0*/  IADD3 R37, P4, R4, 0x7000, RZ ;  /* 0x0000700004257810 */ /* 0x000fe20007f9e0ff */
[----:B-1----:R-:W-:Y:S01]  /*110e0*/  @P1 IMAD.HI.U32 R0, R18, R57, RZ ;  /* 0x0000003912001227 */ /* 0x002fe200078e00ff */
[C---:B------:R-:W-:Y:S01]  /*110f0*/  IADD3 R41, P3, R4.reuse, 0x8000, RZ ;  /* 0x0000800004297810 */ /* 0x040fe20007f7e0ff */
[----:B------:R-:W-:Y:S01]  /*11100*/  UIMAD UR11, UR18, UR13, UR11 ;  /* 0x0000000d120b72a4 */ /* 0x000fe2000f8e020b */
[C---:B------:R-:W-:Y:S01]  /*11110*/  IADD3 R45, P6, R4.reuse, 0x9000, RZ ;  /* 0x00009000042d7810 */ /* 0x040fe20007fde0ff */
[----:B------:R-:W-:Y:S01]  /*11120*/  IMAD.MOV.U32 R59, RZ, RZ, R18 ;  /* 0x000000ffff3b7224 */ /* 0x000fe200078e0012 */
[----:B------:R-:W-:Y:S01]  /*11130*/  IADD3 R49, P5, R4, 0xa000, RZ ;  /* 0x0000a00004317810 */ /* 0x000fe20007fbe0ff */
[----:B------:R-:W-:Y:S01]  /*11140*/  ULDC.64 UR12, c[0x0][0xaf0] ;  /* 0x0002bc00000c7ab9 */ /* 0x000fe20000000a00 */
[----:B------:R-:W-:Y:S01]  /*11150*/  LOP3.LUT R32, R33, 0x380, RZ, 0xc0, !PT ;  /* 0x0000038021207812 */ /* 0x000fe200078ec0ff */
[----:B------:R-:W-:Y:S01]  /*11160*/  UIMAD UR4, UR4, UR12, URZ ;  /* 0x0000000c040472a4 */ /* 0x000fe2000f8e023f */
[----:B------:R-:W-:Y:S01]  /*11170*/  LOP3.LUT R36, R37, 0x380, RZ, 0xc0, !PT ;  /* 0x0000038025247812 */ /* 0x000fe200078ec0ff */
[----:B------:R-:W5:Y:S01]  /*11180*/  LD.E.128 R12, desc[UR36][R12.64] ;  /* 0x000000240c0c7980 */ /* 0x000f62000c101d00 */
[----:B------:R-:W-:-:S02]  /*11190*/  LOP3.LUT R40, R41, 0x380, RZ, 0xc0, !PT ;  /* 0x0000038029287812 */ /* 0x000fc400078ec0ff */
[----:B------:R-:W-:Y:S01]  /*111a0*/  LOP3.LUT R44, R45, 0x380, RZ, 0xc0, !PT ;  /* 0x000003802d2c7812 */ /* 0x000fe200078ec0ff */
[----:B------:R-:W5:Y:S01]  /*111b0*/  LD.E.128 R20, desc[UR36][R20.64] ;  /* 0x0000002414147980 */ /* 0x000f62000c101d00 */
[----:B------:R-:W-:Y:S02]  /*111c0*/  LOP3.LUT R48, R49, 0x380, RZ, 0xc0, !PT ;  /* 0x0000038031307812 */ /* 0x000fe400078ec0ff */
[----:B------:R-:W-:Y:S01]  /*111d0*/  LOP3.LUT R11, R4, 0x380, RZ, 0xc0, !PT ;  /* 0x00000380040b7812 */ /* 0x000fe200078ec0ff */
[----:B------:R-:W5:Y:S01]  /*111e0*/  LD.E.128 R24, desc[UR36][R24.64] ;  /* 0x0000002418187980 */ /* 0x000f62000c101d00 */
[----:B--2---:R-:W-:Y:S01]  /*111f0*/  @P1 SHF.R.U32.HI R59, RZ, R61, R0 ;  /* 0x0000003dff3b1219 */ /* 0x004fe20000011600 */
[----:B------:R-:W-:Y:S01]  /*11200*/  UIMAD UR4, UR9, UR13, UR4 ;  /* 0x0000000d090472a4 */ /* 0x000fe2000f8e0204 */
[----:B------:R-:W-:Y:S01]  /*11210*/  SHF.R.U64 R32, R32, 0x3, RZ ;  /* 0x0000000320207819 */ /* 0x000fe200000012ff */
[----:B------:R-:W-:Y:S01]  /*11220*/  UIMAD.WIDE.U32 UR10, UR9, UR12, UR10 ;  /* 0x0000000c090a72a5 */ /* 0x000fe2000f8e000a */
[----:B------:R-:W-:Y:S01]  /*11230*/  SHF.R.U64 R36, R36, 0x3, RZ ;  /* 0x0000000324247819 */ /* 0x000fe200000012ff */
[----:B------:R-:W5:Y:S01]  /*11240*/  LD.E.128 R52, desc[UR36][R52.64] ;  /* 0x0000002434347980 */ /* 0x000f62000c101d00 */
[----:B------:R-:W-:-:S02]  /*11250*/  SHF.R.U64 R40, R40, 0x3, RZ ;  /* 0x0000000328287819 */ /* 0x000fc400000012ff */
[----:B------:R-:W-:Y:S02]  /*11260*/  SHF.R.U64 R44, R44, 0x3, RZ ;  /* 0x000000032c2c7819 */ /* 0x000fe400000012ff */
[----:B------:R-:W-:Y:S01]  /*11270*/  SHF.R.U64 R48, R48, 0x3, RZ ;  /* 0x0000000330307819 */ /* 0x000fe200000012ff */
[--C-:B------:R-:W-:Y:S01]  /*11280*/  IMAD.MOV R2, RZ, RZ, -R59.reuse ;  /* 0x000000ffff027224 */ /* 0x100fe200078e0a3b */
[----:B------:R-:W-:Y:S02]  /*11290*/  SHF.R.U64 R11, R11, 0x3, RZ ;  /* 0x000000030b0b7819 */ /* 0x000fe400000012ff */
[----:B------:R-:W-:Y:S01]  /*112a0*/  SHF.R.S32.HI R0, RZ, 0x1f, R59 ;  /* 0x0000001fff007819 */ /* 0x000fe2000001143b */
[----:B------:R-:W-:Y:S01]  /*112b0*/  UIADD3 UR4, UR11, UR4, URZ ;  /* 0x000000040b047290 */ /* 0x000fe2000fffe03f */
        /* <DEDUP_REMOVED lines=12> */
[----:B------:R-:W5:Y:S01]  /*11380*/  LD.E.128 R8, desc[UR36][R8.64] ;  /* 0x0000002408087980 */ /* 0x000f62000c101d00 */
[----:B------:R-:W-:-:S02]  /*11390*/  IMAD R0, R0, UR12, RZ ;  /* 0x0000000c00007c24 */ /* 0x000fc4000f8e02ff */
[----:B------:R-:W-:Y:S01]  /*113a0*/  IMAD R17, R17, R2, R18 ;  /* 0x0000000211117224 */ /* 0x000fe200078e0212 */
[----:B------:R-:W5:Y:S01]  /*113b0*/  LD.E.128 R4, desc[UR36][R4.64] ;  /* 0x0000002404047980 */ /* 0x000f62000c101d00 */
[----:B------:R-:W-:Y:S02]  /*113c0*/  IMAD.U32 R57, RZ, RZ, UR11 ;  /* 0x0000000bff397e24 */ /* 0x000fe4000f8e00ff */
[----:B------:R-:W-:Y:S01]  /*113d0*/  IMAD.U32 R56, RZ, RZ, UR10 ;  /* 0x0000000aff387e24 */ /* 0x000fe2000f8e00ff */
[----:B------:R-:W5:Y:S01]  /*113e0*/  LD.E.128 R32, desc[UR36][R32.64] ;  /* 0x0000002420207980 */ /* 0x000f62000c101d00 */
[----:B------:R-:W-:Y:S01]  /*113f0*/  IMAD.U32 R57, RZ, RZ, UR4 ;  /* 0x00000004ff397e24 */ /* 0x000fe2000f8e00ff */
[----:B------:R-:W-:Y:S01]  /*11400*/  ULDC.64 UR10, c[0x0][0xad8] ;  /* 0x0002b600000a7ab9 */ /* 0x000fe20000000a00 */
[----:B------:R-:W-:Y:S01]  /*11410*/  IMAD R61, R59, UR13, R0 ;  /* 0x0000000d3b3d7c24 */ /* 0x000fe2000f8e0200 */
[----:B------:R-:W5:Y:S01]  /*11420*/  LD.E.128 R36, desc[UR36][R36.64] ;  /* 0x0000002424247980 */ /* 0x000f62000c101d00 */
[----:B------:R-:W-:-:S03]  /*11430*/  SHF.R.S32.HI R0, RZ, 0x1f, R17 ;  /* 0x0000001fff007819 */ /* 0x000fc60000011411 */
[----:B------:R-:W5:Y:S01]  /*11440*/  LD.E.128 R40, desc[UR36][R40.64] ;  /* 0x0000002428287980 */ /* 0x000f62000c101d00 */
[----:B------:R-:W-:-:S03]  /*11450*/  IMAD.WIDE.U32 R56, R59, UR12, R56 ;  /* 0x0000000c3b387c25 */ /* 0x000fc6000f8e0038 */
        /* <DEDUP_REMOVED lines=8> */
[----:B------:R-:W-:-:S02]  /*114e0*/  IMAD R2, R0, UR10, RZ ;  /* 0x0000000a00027c24 */ /* 0x000fc4000f8e02ff */
[----:B------:R-:W-:Y:S02]  /*114f0*/  VIADD R18, R219, UR17 ;  /* 0x00000011db127c36 */ /* 0x000fe40008000000 */
[----:B------:R-:W-:Y:S02]  /*11500*/  IMAD.IADD R57, R57, 0x1, R61 ;  /* 0x0000000139397824 */ /* 0x000fe400078e023d */
[C---:B------:R-:W-:Y:S02]  /*11510*/  IMAD R59, R17.reuse, UR11, R2 ;  /* 0x0000000b113b7c24 */ /* 0x040fe4000f8e0202 */
[C---:B------:R-:W-:Y:S01]  /*11520*/  VIADD R2, R18.reuse, 0x40 ;  /* 0x0000004012027836 */ /* 0x040fe20000000000 */
[----:B------:R-:W-:Y:S01]  /*11530*/  UIADD3 UR8, UR8, 0x30820, URZ ;  /* 0x0003082008087890 */ /* 0x000fe2000fffe03f */
        /* <DEDUP_REMOVED lines=33> */
.L_x_1306:
[----:B------:R-:W-:Y:S05]  /*11750*/  BSYNC B1 ;  /* 0x0000000000017941 */ /* 0x000fea0003800000 */
.L_x_1305:
[----:B--2---:R2:W4:Y:S01]  /*11760*/  SHFL.IDX PT, R0, R17, 0x1, 0x181f ;  /* 0x00381f0011007f89 */ /* 0x00452200000e0000 */
[----:B------:R-:W-:Y:S03]  /*11770*/  BSSY B1, `(.L_x_1307) ;  /* 0x0000010000017945 */ /* 0x000fe60003800000 */
[----:B---3-5:R2:W3:Y:S01]  /*11780*/  SHFL.IDX PT, R24, R2, 0x1, 0x181f ;  /* 0x00381f0002187f89 */ /* 0x0284e200000e0000 */
        /* <DEDUP_REMOVED lines=14> */
.L_x_1308:
[----:B------:R-:W-:Y:S05]  /*11870*/  BSYNC B1 ;  /* 0x0000000000017941 */ /* 0x000fea0003800000 */
.L_x_1307:
        /* <DEDUP_REMOVED lines=17> */
.L_x_1310:
[----:B------:R-:W-:Y:S05]  /*11990*/  BSYNC B1 ;  /* 0x0000000000017941 */ /* 0x000fea0003800000 */
.L_x_1309:
[----:B0-----:R-:W-:Y:S01]  /*119a0*/  VIADD R0, R18, 0x60 ;  /* 0x0000006012007836 */ /* 0x001fe20000000000 */
[----:B--2-4-:R-:W0:Y:S04]  /*119b0*/  SHFL.IDX PT, R17, R17, 0x3, 0x181f ;  /* 0x00781f0011117f89 */ /* 0x014e2800000e0000 */
[----:B------:R-:W-:Y:S01]  /*119c0*/  ISETP.GE.AND P0, PT, R0, R3, PT ;  /* 0x000000030000720c */ /* 0x000fe20003f06270 */
[----:B------:R2:W4:-:S12]  /*119d0*/  SHFL.IDX PT, R6, R2, 0x3, 0x181f ;  /* 0x00781f0002067f89 */ /* 0x00051800000e0000 */
[----:B--2---:R-:W-:Y:S05]  /*119e0*/  @P0 BRA `(.L_x_1311) ;  /* 0x00000020006c0947 */ /* 0x004fea0003800000 */
[----:B------:R-:W-:Y:S02]  /*119f0*/  ULDC UR4, c[0x0][0xac8] ;  /* 0x0002b20000047ab9 */ /* 0x000fe40000000800 */
[----:B------:R-:W-:Y:S02]  /*11a00*/  ISETP.GE.AND P2, PT, R63, UR4, PT ;  /* 0x000000043f007c0c */ /* 0x000fe4000bf46270 */
[----:B------:R-:W-:-:S11]  /*11a10*/  ISETP.GE.AND P3, PT, R65, UR4, PT ;  /* 0x0000000441007c0c */ /* 0x000fd6000bf66270 */
[-C--:B----4-:R-:W-:Y:S02]  /*11a20*/  @!P2 LEA R2, P0, R63, R6.reuse, 0x1 ;  /* 0x000000063f02a211 */ /* 0x090fe400078008ff */
        /* <DEDUP_REMOVED lines=11> */
.L_x_1304:
        /* <DEDUP_REMOVED lines=12> */
[----:B------:R-:W-:Y:S01]  /*11ba0*/  UIADD3 UR8, UR8, 0x30820, URZ ;  /* 0x0003082008087890 */ /* 0x000fe2000fffe03f */
[----:B------:R-:W-:Y:S01]  /*11bb0*/  SHF.R.S32.HI R73, RZ, 0x1f, R217 ;  /* 0x0000001fff497819 */ /* 0x000fe200000114d9 */
[----:B------:R-:W-:Y:S01]  /*11bc0*/  ULDC.64 UR12, c[0x0][0xb38] ;  /* 0x0002ce00000c7ab9 */ /* 0x000fe20000000a00 */
[----:B------:R-:W-:Y:S01]  /*11bd0*/  SHF.R.S32.HI R74, RZ, 0x1f, R218 ;  /* 0x0000001fff4a7819 */ /* 0x000fe200000114da */
[----:B------:R-:W-:-:S02]  /*11be0*/  UIMAD.WIDE.U32 UR10, UR18, UR12, UR10 ;  /* 0x0000000c120a72a5 */ /* 0x000fc4000f8e000a */
[----:B------:R-:W-:Y:S02]  /*11bf0*/  UPRMT UR8, URZ, 0x654, UR8 ;  /* 0x000006543f087896 */ /* 0x000fe40008000008 */
[----:B------:R-:W-:-:S03]  /*11c00*/  UIMAD UR11, UR18, UR13, UR11 ;  /* 0x0000000d120b72a4 */ /* 0x000fc6000f8e020b */
[----:B------:R-:W-:Y:S02]  /*11c10*/  ULDC.64 UR12, c[0x0][0xb40] ;  /* 0x0002d000000c7ab9 */ /* 0x000fe40000000a00 */
[----:B------:R-:W-:Y:S02]  /*11c20*/  UIMAD UR4, UR4, UR12, URZ ;  /* 0x0000000c040472a4 */ /* 0x000fe4000f8e023f */
        /* <DEDUP_REMOVED lines=10> */
[----:B------:R-:W-:Y:S02]  /*11cd0*/  UIMAD UR4, UR17, UR13, UR11 ;  /* 0x0000000d110472a4 */ /* 0x000fe4000f8e020b */
[----:B------:R-:W-:Y:S01]  /*11ce0*/  IMAD.U32 R3, RZ, RZ, UR11 ;  /* 0x0000000bff037e24 */ /* 0x000fe2000f8e00ff */
[----:B------:R-:W-:Y:S01]  /*11cf0*/  ULDC.64 UR12, c[0x0][0xb30] ;  /* 0x0002cc00000c7ab9 */ /* 0x000fe20000000a00 */
[----:B------:R-:W-:Y:S02]  /*11d00*/  IMAD R17, R17, R2, R15 ;  /* 0x0000000211117224 */ /* 0x000fe400078e020f */
[----:B------:R-:W-:-:S02]  /*11d10*/  IMAD R0, R0, UR12, RZ ;  /* 0x0000000c00007c24 */ /* 0x000fc4000f8e02ff */
        /* <DEDUP_REMOVED lines=19> */
[----:B------:R-:W-:Y:S01]  /*11e50*/  ISETP.GE.AND P4, PT, R218, UR4, PT ;  /* 0x00000004da007c0c */ /* 0x000fe2000bf86270 */
[C---:B------:R-:W-:Y:S01]  /*11e60*/  VIADD R23, R19.reuse, 0x20 ;  /* 0x0000002013177836 */ /* 0x040fe20000000000 */
[----:B------:R-:W-:Y:S02]  /*11e70*/  ISETP.GE.AND P1, PT, R19, UR4, PT ;  /* 0x0000000413007c0c */ /* 0x000fe4000bf26270 */
[----:B------:R-:W-:Y:S02]  /*11e80*/  ISETP.GE.AND P2, PT, R15, UR4, PT ;  /* 0x000000040f007c0c */ /* 0x000fe4000bf46270 */
[----:B------:R-:W-:Y:S02]  /*11e90*/  ISETP.GE.AND P3, PT, R207, UR4, PT ;  /* 0x00000004cf007c0c */ /* 0x000fe4000bf66270 */
[----:B------:R-:W-:-:S02]  /*11ea0*/  SHF.R.S32.HI R18, RZ, 0x1f, R15 ;  /* 0x0000001fff127819 */ /* 0x000fc4000001140f */
[----:B------:R-:W-:Y:S02]  /*11eb0*/  SHF.R.S32.HI R13, RZ, 0x1f, R207 ;  /* 0x0000001fff0d7819 */ /* 0x000fe400000114cf */
[----:B------:R-:W-:Y:S02]  /*11ec0*/  SHF.R.S32.HI R72, RZ, 0x1f, R23 ;  /* 0x0000001fff487819 */ /* 0x000fe40000011417 */
[----:B-1----:R-:W-:Y:S01]  /*11ed0*/  @!P4 LEA R10, P5, R218, R2, 0x2 ;  /* 0x00000002da0ac211 */ /* 0x002fe200078a10ff */
[----:B--2---:R-:W-:-:S03]  /*11ee0*/  @!P1 IMAD.WIDE R8, R19, 0x4, R2 ;  /* 0x0000000413089825 */ /* 0x004fc600078e0202 */
[-C--:B------:R-:W-:Y:S02]  /*11ef0*/  @!P4 LEA.HI.X R11, R218, R3.reuse, R74, 0x2, P5 ;  /* 0x00000003da0bc211 */ /* 0x080fe400028f144a */
[----:B------:R-:W-:Y:S01]  /*11f00*/  ISETP.GE.AND P5, PT, R23, UR4, PT ;  /* 0x0000000417007c0c */ /* 0x000fe2000bfa6270 */
[----:B------:R1:W-:Y:S01]  /*11f10*/  @!P1 ST.E.64 desc[UR36][R8.64], R24 ;  /* 0x0000001808009985 */ /* 0x0003e2000c101b24 */
[-C--:B------:R-:W-:Y:S02]  /*11f20*/  @!P2 LEA R14, P1, R15, R2.reuse, 0x2 ;  /* 0x000000020f0ea211 */ /* 0x080fe400078210ff */
[----:B------:R-:W-:Y:S01]  /*11f30*/  @!P3 LEA R12, P6, R207, R2, 0x2 ;  /* 0x00000002cf0cb211 */ /* 0x000fe200078c10ff */
[----:B------:R2:W-:Y:S01]  /*11f40*/  @!P4 ST.E.64 desc[UR36][R10.64], R28 ;  /* 0x0000001c0a00c985 */ /* 0x0005e2000c101b24 */
[----:B------:R-:W-:Y:S02]  /*11f50*/  ISETP.GE.AND P4, PT, R206, UR4, PT ;  /* 0x00000004ce007c0c */ /* 0x000fe4000bf86270 */
[----:B------:R-:W-:-:S02]  /*11f60*/  @!P2 LEA.HI.X R15, R15, R3, R18, 0x2, P1 ;  /* 0x000000030f0fa211 */ /* 0x000fc400008f1412 */
[----:B------:R-:W-:Y:S02]  /*11f70*/  ISETP.GE.AND P1, PT, R205, UR4, PT ;  /* 0x00000004cd007c0c */ /* 0x000fe4000bf26270 */
[-C--:B------:R-:W-:Y:S02]  /*11f80*/  @!P3 LEA.HI.X R13, R207, R3.reuse, R13, 0x2, P6 ;  /* 0x00000003cf0db211 */ /* 0x080fe400030f140d */
[CC--:B------:R-:W-:Y:S02]  /*11f90*/  @!P5 LEA R22, P6, R23.reuse, R2.reuse, 0x2 ;  /* 0x000000021716d211 */ /* 0x0c0fe400078c10ff */
[----:B-1----:R-:W-:Y:S01]  /*11fa0*/  SHF.R.S32.HI R9, RZ, 0x1f, R206 ;  /* 0x0000001fff097819 */ /* 0x002fe200000114ce */
[----:B------:R1:W-:Y:S01]  /*11fb0*/  @!P3 ST.E.64 desc[UR36][R12.64], R32 ;  /* 0x000000200c00b985 */ /* 0x0003e2000c101b24 */
[----:B------:R-:W-:Y:S02]  /*11fc0*/  @!P5 LEA.HI.X R23, R23, R3, R72, 0x2, P6 ;  /* 0x000000031717d211 */ /* 0x000fe400030f1448 */
[----:B------:R-:W-:Y:S01]  /*11fd0*/  @!P4 LEA R8, P6, R206, R2, 0x2 ;  /* 0x00000002ce08c211 */ /* 0x000fe200078c10ff */
[----:B------:R3:W-:Y:S01]  /*11fe0*/  @!P2 ST.E.64 desc[UR36][R14.64], R36 ;  /* 0x000000240e00a985 */ /* 0x0007e2000c101b24 */
[----:B------:R-:W-:-:S02]  /*11ff0*/  ISETP.GE.AND P3, PT, R204, UR4, PT ;  /* 0x00000004cc007c0c */ /* 0x000fc4000bf66270 */
[----:B------:R-:W-:Y:S01]  /*12000*/  ISETP.GE.AND P2, PT, R203, UR4, PT ;  /* 0x00000004cb007c0c */ /* 0x000fe2000bf46270 */
[----:B------:R4:W-:Y:S01]  /*12010*/  @!P5 ST.E.64 desc[UR36][R22.64], R40 ;  /* 0x000000281600d985 */ /* 0x0009e2000c101b24 */
[-C--:B------:R-:W-:Y:S02]  /*12020*/  @!P4 LEA.HI.X R9, R206, R3.reuse, R9, 0x2, P6 ;  /* 0x00000003ce09c211 */ /* 0x080fe400030f1409 */
[----:B--2---:R-:W-:Y:S02]  /*12030*/  SHF.R.S32.HI R11, RZ, 0x1f, R205 ;  /* 0x0000001fff0b7819 */ /* 0x004fe400000114cd */
[C---:B------:R-:W-:Y:S01]  /*12040*/  @!P1 LEA R10, P5, R205.reuse, R2, 0x2 ;  /* 0x00000002cd0a9211 */ /* 0x040fe200078a10ff */
[----:B------:R2:W-:Y:S01]  /*12050*/  @!P4 ST.E.64 desc[UR36][R8.64], R44 ;  /* 0x0000002c0800c985 */ /* 0x0005e2000c101b24 */
[----:B------:R-:W-:Y:S02]  /*12060*/  ISETP.GE.AND P4, PT, R202, UR4, PT ;  /* 0x00000004ca007c0c */ /* 0x000fe4000bf86270 */
[----:B------:R-:W-:-:S02]  /*12070*/  @!P1 LEA.HI.X R11, R205, R3, R11, 0x2, P5 ;  /* 0x00000003cd0b9211 */ /* 0x000fc400028f140b */
[----:B------:R-:W-:Y:S02]  /*12080*/  ISETP.GE.AND P5, PT, R201, UR4, PT ;  /* 0x00000004c9007c0c */ /* 0x000fe4000bfa6270 */
[----:B------:R-:W-:Y:S01]  /*12090*/  SHF.R.S32.HI R25, RZ, 0x1f, R204 ;  /* 0x0000001fff197819 */ /* 0x000fe200000114cc */
[----:B------:R5:W-:Y:S01]  /*120a0*/  @!P1 ST.E.64 desc[UR36][R10.64], R48 ;  /* 0x000000300a009985 */ /* 0x000be2000c101b24 */
[CC--:B-1----:R-:W-:Y:S02]  /*120b0*/  @!P3 LEA R12, P6, R204.reuse, R2.reuse, 0x2 ;  /* 0x00000002cc0cb211 */ /* 0x0c2fe400078c10ff */
[----:B---3--:R-:W-:Y:S02]  /*120c0*/  SHF.R.S32.HI R15, RZ, 0x1f, R203 ;  /* 0x0000001fff0f7819 */ /* 0x008fe400000114cb */
[----:B------:R-:W-:Y:S02]  /*120d0*/  @!P2 LEA R14, P1, R203, R2, 0x2 ;  /* 0x00000002cb0ea211 */ /* 0x000fe400078210ff */
[----:B------:R-:W-:-:S02]  /*120e0*/  @!P3 LEA.HI.X R13, R204, R3, R25, 0x2, P6 ;  /* 0x00000003cc0db211 */ /* 0x000fc400030f1419 */
[----:B------:R-:W-:Y:S02]  /*120f0*/  @!P2 LEA.HI.X R15, R203, R3, R15, 0x2, P1 ;  /* 0x00000003cb0fa211 */ /* 0x000fe400008f140f */
[----:B----4-:R-:W-:Y:S01]  /*12100*/  SHF.R.S32.HI R23, RZ, 0x1f, R202 ;  /* 0x0000001fff177819 */ /* 0x010fe200000114ca */
[----:B------:R1:W-:Y:S01]  /*12110*/  @!P3 ST.E.64 desc[UR36][R12.64], R52 ;  /* 0x000000340c00b985 */ /* 0x0003e2000c101b24 */
[-C--:B--2---:R-:W-:Y:S02]  /*12120*/  @!P4 LEA R8, P6, R202, R2.reuse, 0x2 ;  /* 0x00000002ca08c211 */ /* 0x084fe400078c10ff */
[----:B------:R-:W-:Y:S01]  /*12130*/  SHF.R.S32.HI R18, RZ, 0x1f, R201 ;  /* 0x0000001fff127819 */ /* 0x000fe200000114c9 */
[----:B------:R2:W-:Y:S01]  /*12140*/  @!P2 ST.E.64 desc[UR36][R14.64], R56 ;  /* 0x000000380e00a985 */ /* 0x0005e2000c101b24 */
[----:B------:R-:W-:Y:S02]  /*12150*/  ISETP.GE.AND P1, PT, R200, UR4, PT ;  /* 0x00000004c8007c0c */ /* 0x000fe4000bf26270 */
[----:B------:R-:W-:-:S02]  /*12160*/  @!P5 LEA R22, P3, R201, R2, 0x2 ;  /* 0x00000002c916d211 */ /* 0x000fc400078610ff */
[----:B------:R-:W-:Y:S02]  /*12170*/  ISETP.GE.AND P2, PT, R199, UR4, PT ;  /* 0x00000004c7007c0c */ /* 0x000fe4000bf46270 */
[-C--:B------:R-:W-:Y:S02]  /*12180*/  @!P4 LEA.HI.X R9, R202, R3.reuse, R23, 0x2, P6 ;  /* 0x00000003ca09c211 */ /* 0x080fe400030f1417 */
[----:B------:R-:W-:Y:S02]  /*12190*/  @!P5 LEA.HI.X R23, R201, R3, R18, 0x2, P3 ;  /* 0x00000003c917d211 */ /* 0x000fe400018f1412 */
[----:B------:R-:W-:Y:S01]  /*121a0*/  ISETP.GE.AND P3, PT, R198, UR4, PT ;  /* 0x00000004c6007c0c */ /* 0x000fe2000bf66270 */
[----:B------:R3:W-:Y:S01]  /*121b0*/  @!P4 ST.E.64 desc[UR36][R8.64], R60 ;  /* 0x0000003c0800c985 */ /* 0x0007e2000c101b24 */
[----:B-----5:R-:W-:Y:S02]  /*121c0*/  SHF.R.S32.HI R11, RZ, 0x1f, R200 ;  /* 0x0000001fff0b7819 */ /* 0x020fe400000114c8 */
[----:B------:R-:W-:Y:S01]  /*121d0*/  @!P1 LEA R10, P6, R200, R2, 0x2 ;  /* 0x00000002c80a9211 */ /* 0x000fe200078c10ff */
[----:B------:R4:W-:Y:S01]  /*121e0*/  @!P5 ST.E.64 desc[UR36][R22.64], R64 ;  /* 0x000000401600d985 */ /* 0x0009e2000c101b24 */
[----:B-1----:R-:W-:-:S02]  /*121f0*/  SHF.R.S32.HI R13, RZ, 0x1f, R199 ;  /* 0x0000001fff0d7819 */ /* 0x002fc400000114c7 */
[-C--:B------:R-:W-:Y:S02]  /*12200*/  @!P2 LEA R12, P5, R199, R2.reuse, 0x2 ;  /* 0x00000002c70ca211 */ /* 0x080fe400078a10ff */
[----:B------:R-:W-:Y:S02]  /*12210*/  ISETP.GE.AND P4, PT, R197, UR4, PT ;  /* 0x00000004c5007c0c */ /* 0x000fe4000bf86270 */
[-C--:B------:R-:W-:Y:S02]  /*12220*/  @!P1 LEA.HI.X R11, R200, R3.reuse, R11, 0x2, P6 ;  /* 0x00000003c80b9211 */ /* 0x080fe400030f140b */
[----:B------:R-:W-:Y:S02]  /*12230*/  SHF.R.S32.HI R25, RZ, 0x1f, R198 ;  /* 0x0000001fff197819 */ /* 0x000fe400000114c6 */
[----:B--2---:R-:W-:Y:S01]  /*12240*/  @!P3 LEA R14, P6, R198, R2, 0x2 ;  /* 0x00000002c60eb211 */ /* 0x004fe200078c10ff */
[----:B------:R-:W-:Y:S01]  /*12250*/  @!P1 ST.E.64 desc[UR36][R10.64], R68 ;  /* 0x000000440a009985 */ /* 0x000fe2000c101b24 */
[----:B------:R-:W-:-:S02]  /*12260*/  @!P2 LEA.HI.X R13, R199, R3, R13, 0x2, P5 ;  /* 0x00000003c70da211 */ /* 0x000fc400028f140d */
[----:B------:R-:W-:Y:S02]  /*12270*/  ISETP.GE.AND P5, PT, R196, UR4, PT ;  /* 0x00000004c4007c0c */ /* 0x000fe4000bfa6270 */
[----:B------:R-:W-:Y:S01]  /*12280*/  @!P3 LEA.HI.X R15, R198, R3, R25, 0x2, P6 ;  /* 0x00000003c60fb211 */ /* 0x000fe200030f1419 */
[----:B------:R1:W-:Y:S01]  /*12290*/  @!P2 ST.E.64 desc[UR36][R12.64], R4 ;  /* 0x000000040c00a985 */ /* 0x0003e2000c101b24 */
[----:B---3--:R-:W-:Y:S02]  /*122a0*/  SHF.R.S32.HI R9, RZ, 0x1f, R197 ;  /* 0x0000001fff097819 */ /* 0x008fe400000114c5 */
[----:B------:R-:W-:Y:S01]  /*122b0*/  @!P4 LEA R8, P1, R197, R2, 0x2 ;  /* 0x00000002c508c211 */ /* 0x000fe200078210ff */
[----:B------:R-:W-:Y:S01]  /*122c0*/  @!P3 ST.E.64 desc[UR36][R14.64], R76 ;  /* 0x0000004c0e00b985 */ /* 0x000fe2000c101b24 */
[----:B------:R-:W-:Y:S02]  /*122d0*/  ISETP.GE.AND P3, PT, R217, UR4, PT ;  /* 0x00000004d9007c0c */ /* 0x000fe4000bf66270 */
[----:B----4-:R-:W-:-:S02]  /*122e0*/  SHF.R.S32.HI R23, RZ, 0x1f, R196 ;  /* 0x0000001fff177819 */ /* 0x010fc400000114c4 */
[----:B------:R-:W-:Y:S02]  /*122f0*/  ISETP.GE.AND P2, PT, R216, UR4, PT ;  /* 0x00000004d8007c0c */ /* 0x000fe4000bf46270 */
[CC--:B------:R-:W-:Y:S02]  /*12300*/  @!P5 LEA R22, P6, R196.reuse, R2.reuse, 0x2 ;  /* 0x00000002c416d211 */ /* 0x0c0fe400078c10ff */
[-C--:B------:R-:W-:Y:S02]  /*12310*/  @!P4 LEA.HI.X R9, R197, R3.reuse, R9, 0x2, P1 ;  /* 0x00000003c509c211 */ /* 0x080fe400008f1409 */
[----:B------:R-:W-:Y:S02]  /*12320*/  ISETP.GE.AND P1, PT, R215, UR4, PT ;  /* 0x00000004d7007c0c */ /* 0x000fe4000bf26270 */
[----:B------:R-:W-:Y:S01]  /*12330*/  @!P5 LEA.HI.X R23, R196, R3, R23, 0x2, P6 ;  /* 0x00000003c417d211 */ /* 0x000fe200030f1417 */
[----:B------:R2:W-:Y:S01]  /*12340*/  @!P4 ST.E.64 desc[UR36][R8.64], R80 ;  /* 0x000000500800c985 */ /* 0x0005e2000c101b24 */
[----:B-1----:R-:W-:-:S03]  /*12350*/  @!P3 LEA R4, P4, R217, R2, 0x2 ;  /* 0x00000002d904b211 */ /* 0x002fc600078810ff */
[----:B------:R-:W-:Y:S01]  /*12360*/  @!P5 ST.E.64 desc[UR36][R22.64], R84 ;  /* 0x000000541600d985 */ /* 0x000fe2000c101b24 */
[----:B------:R-:W-:Y:S02]  /*12370*/  ISETP.GE.AND P5, PT, R214, UR4, PT ;  /* 0x00000004d6007c0c */ /* 0x000fe4000bfa6270 */
[-C--:B------:R-:W-:Y:S02]  /*12380*/  @!P3 LEA.HI.X R5, R217, R3.reuse, R73, 0x2, P4 ;  /* 0x00000003d905b211 */ /* 0x080fe400020f1449 */
[CC--:B------:R-:W-:Y:S02]  /*12390*/  @!P2 LEA R10, P6, R216.reuse, R2.reuse, 0x2 ;  /* 0x00000002d80aa211 */ /* 0x0c0fe400078c10ff */
[----:B------:R-:W-:Y:S01]  /*123a0*/  @!P1 LEA R12, P4, R215, R2, 0x2 ;  /* 0x00000002d70c9211 */ /* 0x000fe200078810ff */
        /* <DEDUP_REMOVED lines=24> */
.L_x_1313:
[----:B------:R-:W-:Y:S05]  /*12530*/  BSYNC B1 ;  /* 0x0000000000017941 */ /* 0x000fea0003800000 */
.L_x_1312:
[----:B----4-:R3:W4:Y:S04]  /*12540*/  SHFL.IDX PT, R5, R17, 0x1, 0x1c1f ;  /* 0x003c1f0011057f89 */ /* 0x01072800000e0000 */
[----:B------:R3:W0:Y:S01]  /*12550*/  SHFL.IDX PT, R4, R0, 0x1, 0x1c1f ;  /* 0x003c1f0000047f89 */ /* 0x00062200000e0000 */
[----:B------:R-:W-:Y:S05]  /*12560*/  @P0 BRA `(.L_x_1311) ;  /* 0x00000014008c0947 */ /* 0x000fea0003800000 */
[----:B------:R-:W-:Y:S01]  /*12570*/  ULDC UR4, c[0x0][0xac8] ;  /* 0x0002b20000047ab9 */ /* 0x000fe20000000800 */
[C---:B------:R-:W-:Y:S01]  /*12580*/  VIADD R9, R19.reuse, 0x18 ;  /* 0x0000001813097836 */ /* 0x040fe20000000000 */
[C---:B------:R-:W-:Y:S01]  /*12590*/  ISETP.GE.AND P3, PT, R19.reuse, UR4, PT ;  /* 0x0000000413007c0c */ /* 0x040fe2000bf66270 */
[----:B------:R-:W-:Y:S01]  /*125a0*/  VIADD R13, R19, 0x20 ;  /* 0x00000020130d7836 */ /* 0x000fe20000000000 */
[----:B------:R-:W-:Y:S02]  /*125b0*/  ISETP.GE.AND P4, PT, R218, UR4, PT ;  /* 0x00000004da007c0c */ /* 0x000fe4000bf86270 */
[----:B------:R-:W-:Y:S02]  /*125c0*/  ISETP.GE.AND P0, PT, R9, UR4, PT ;  /* 0x0000000409007c0c */ /* 0x000fe4000bf06270 */
[----:B------:R-:W-:Y:S02]  /*125d0*/  ISETP.GE.AND P1, PT, R207, UR4, PT ;  /* 0x00000004cf007c0c */ /* 0x000fe4000bf26270 */
[----:B------:R-:W-:-:S02]  /*125e0*/  ISETP.GE.AND P2, PT, R13, UR4, PT ;  /* 0x000000040d007c0c */ /* 0x000fc4000bf46270 */
[----:B0--3--:R-:W-:Y:S02]  /*125f0*/  SHF.R.S32.HI R0, RZ, 0x1f, R9 ;  /* 0x0000001fff007819 */ /* 0x009fe40000011409 */
[----:B------:R-:W-:Y:S01]  /*12600*/  SHF.R.S32.HI R14, RZ, 0x1f, R13 ;  /* 0x0000001fff0e7819 */ /* 0x000fe2000001140d */
[----:B-12-4-:R-:W-:Y:S01]  /*12610*/  @!P3 IMAD.WIDE R2, R19, 0x4, R4 ;  /* 0x000000041302b825 */ /* 0x016fe200078e0204 */
[----:B------:R-:W-:Y:S02]  /*12620*/  SHF.R.S32.HI R15, RZ, 0x1f, R206 ;  /* 0x0000001fff0f7819 */ /* 0x000fe400000114ce */
[-C--:B------:R-:W-:Y:S02]  /*12630*/  @!P4 LEA R6, P6, R218, R4.reuse, 0x2 ;  /* 0x00000004da06c211 */ /* 0x080fe400078c10ff */
[----:B------:R-:W-:Y:S01]  /*12640*/  @!P0 LEA R10, P5, R9, R4, 0x2 ;  /* 0x00000004090a8211 */ /* 0x000fe200078a10ff */
[----:B------:R0:W-:Y:S01]  /*12650*/  @!P3 ST.E.64 desc[UR36][R2.64], R26 ;  /* 0x0000001a0200b985 */ /* 0x0001e2000c101b24 */
[----:B------:R-:W-:-:S02]  /*12660*/  ISETP.GE.AND P3, PT, R206, UR4, PT ;  /* 0x00000004ce007c0c */ /* 0x000fc4000bf66270 */
[-C--:B------:R-:W-:Y:S02]  /*12670*/  @!P4 LEA.HI.X R7, R218, R5.reuse, R74, 0x2, P6 ;  /* 0x00000005da07c211 */ /* 0x080fe400030f144a */
[-C--:B------:R-:W-:Y:S02]  /*12680*/  @!P0 LEA.HI.X R11, R9, R5.reuse, R0, 0x2, P5 ;  /* 0x00000005090b8211 */ /* 0x080fe400028f1400 */
[----:B------:R-:W-:Y:S01]  /*12690*/  SHF.R.S32.HI R0, RZ, 0x1f, R207 ;  /* 0x0000001fff007819 */ /* 0x000fe200000114cf */
[----:B------:R1:W-:Y:S01]  /*126a0*/  @!P4 ST.E.64 desc[UR36][R6.64], R30 ;  /* 0x0000001e0600c985 */ /* 0x0003e2000c101b24 */
[-C--:B------:R-:W-:Y:S02]  /*126b0*/  @!P1 LEA R8, P5, R207, R4.reuse, 0x2 ;  /* 0x00000004cf089211 */ /* 0x080fe400078a10ff */
[----:B------:R-:W-:Y:S02]  /*126c0*/  @!P2 LEA R12, P6, R13, R4, 0x2 ;  /* 0x000000040d0ca211 */ /* 0x000fe400078c10ff */
[----:B------:R-:W-:-:S02]  /*126d0*/  @!P1 LEA.HI.X R9, R207, R5, R0, 0x2, P5 ;  /* 0x00000005cf099211 */ /* 0x000fc400028f1400 */
[----:B------:R-:W-:Y:S02]  /*126e0*/  ISETP.GE.AND P4, PT, R205, UR4, PT ;  /* 0x00000004cd007c0c */ /* 0x000fe4000bf86270 */
[-C--:B------:R-:W-:Y:S01]  /*126f0*/  @!P2 LEA.HI.X R13, R13, R5.reuse, R14, 0x2, P6 ;  /* 0x000000050d0da211 */ /* 0x080fe200030f140e */
[----:B------:R2:W-:Y:S01]  /*12700*/  @!P1 ST.E.64 desc[UR36][R8.64], R34 ;  /* 0x0000002208009985 */ /* 0x0005e2000c101b24 */
[----:B------:R-:W-:Y:S02]  /*12710*/  ISETP.GE.AND P5, PT, R204, UR4, PT ;  /* 0x00000004cc007c0c */ /* 0x000fe4000bfa6270 */
[C---:B0-----:R-:W-:Y:S01]  /*12720*/  @!P3 LEA R2, P1, R206.reuse, R4, 0x2 ;  /* 0x00000004ce02b211 */ /* 0x041fe200078210ff */
[----:B------:R0:W-:Y:S01]  /*12730*/  @!P0 ST.E.64 desc[UR36][R10.64], R38 ;  /* 0x000000260a008985 */ /* 0x0001e2000c101b24 */
[----:B------:R-:W-:Y:S02]  /*12740*/  SHF.R.S32.HI R0, RZ, 0x1f, R205 ;  /* 0x0000001fff007819 */ /* 0x000fe400000114cd */
[----:B------:R-:W-:Y:S01]  /*12750*/  @!P3 LEA.HI.X R3, R206, R5, R15, 0x2, P1 ;  /* 0x00000005ce03b211 */ /* 0x000fe200008f140f */
[----:B------:R3:W-:Y:S01]  /*12760*/  @!P2 ST.E.64 desc[UR36][R12.64], R42 ;  /* 0x0000002a0c00a985 */ /* 0x0007e2000c101b24 */
[----:B------:R-:W-:-:S02]  /*12770*/  ISETP.GE.AND P2, PT, R203, UR4, PT ;  /* 0x00000004cb007c0c */ /* 0x000fc4000bf46270 */
[----:B------:R-:W-:Y:S01]  /*12780*/  ISETP.GE.AND P1, PT, R202, UR4, PT ;  /* 0x00000004ca007c0c */ /* 0x000fe2000bf26270 */
[----:B------:R4:W-:Y:S01]  /*12790*/  @!P3 ST.E.64 desc[UR36][R2.64], R46 ;  /* 0x0000002e0200b985 */ /* 0x0009e2000c101b24 */
[CC--:B-1----:R-:W-:Y:S02]  /*127a0*/  @!P4 LEA R6, P0, R205.reuse, R4.reuse, 0x2 ;  /* 0x00000004cd06c211 */ /* 0x0c2fe400078010ff */
[----:B------:R-:W-:Y:S02]  /*127b0*/  SHF.R.S32.HI R17, RZ, 0x1f, R204 ;  /* 0x0000001fff117819 */ /* 0x000fe400000114cc */
[----:B------:R-:W-:Y:S02]  /*127c0*/  @!P5 LEA R14, P6, R204, R4, 0x2 ;  /* 0x00000004cc0ed211 */ /* 0x000fe400078c10ff */
[----:B------:R-:W-:Y:S02]  /*127d0*/  @!P4 LEA.HI.X R7, R205, R5, R0, 0x2, P0 ;  /* 0x00000005cd07c211 */ /* 0x000fe400000f1400 */
[----:B------:R-:W-:-:S02]  /*127e0*/  ISETP.GE.AND P0, PT, R201, UR4, PT ;  /* 0x00000004c9007c0c */ /* 0x000fc4000bf06270 */
[----:B------:R-:W-:Y:S01]  /*127f0*/  @!P5 LEA.HI.X R15, R204, R5, R17, 0x2, P6 ;  /* 0x00000005cc0fd211 */ /* 0x000fe200030f1411 */
[----:B------:R1:W-:Y:S01]  /*12800*/  @!P4 ST.E.64 desc[UR36][R6.64], R50 ;  /* 0x000000320600c985 */ /* 0x0003e2000c101b24 */
[----:B------:R-:W-:Y:S02]  /*12810*/  SHF.R.S32.HI R0, RZ, 0x1f, R203 ;  /* 0x0000001fff007819 */ /* 0x000fe400000114cb */
[-C--:B--2---:R-:W-:Y:S01]  /*12820*/  @!P2 LEA R8, P4, R203, R4.reuse, 0x2 ;  /* 0x00000004cb08a211 */ /* 0x084fe200078810ff */
[----:B------:R2:W-:Y:S01]  /*12830*/  @!P5 ST.E.64 desc[UR36][R14.64], R54 ;  /* 0x000000360e00d985 */ /* 0x0005e2000c101b24 */
[----:B0-----:R-:W-:Y:S02]  /*12840*/  SHF.R.S32.HI R11, RZ, 0x1f, R202 ;  /* 0x0000001fff0b7819 */ /* 0x001fe400000114ca */
[----:B------:R-:W-:Y:S02]  /*12850*/  @!P1 LEA R10, P3, R202, R4, 0x2 ;  /* 0x00000004ca0a9211 */ /* 0x000fe400078610ff */
[----:B------:R-:W-:-:S02]  /*12860*/  ISETP.GE.AND P5, PT, R200, UR4, PT ;  /* 0x00000004c8007c0c */ /* 0x000fc4000bfa6270 */
[-C--:B------:R-:W-:Y:S02]  /*12870*/  @!P2 LEA.HI.X R9, R203, R5.reuse, R0, 0x2, P4 ;  /* 0x00000005cb09a211 */ /* 0x080fe400020f1400 */
[----:B------:R-:W-:Y:S02]  /*12880*/  ISETP.GE.AND P4, PT, R199, UR4, PT ;  /* 0x00000004c7007c0c */ /* 0x000fe4000bf86270 */
[----:B------:R-:W-:Y:S01]  /*12890*/  @!P1 LEA.HI.X R11, R202, R5, R11, 0x2, P3 ;  /* 0x00000005ca0b9211 */ /* 0x000fe200018f140b */
[----:B------:R0:W-:Y:S01]  /*128a0*/  @!P2 ST.E.64 desc[UR36][R8.64], R58 ;  /* 0x0000003a0800a985 */ /* 0x0001e2000c101b24 */
[----:B------:R-:W-:Y:S02]  /*128b0*/  ISETP.GE.AND P3, PT, R198, UR4, PT ;  /* 0x00000004c6007c0c */ /* 0x000fe4000bf66270 */
[----:B---3--:R-:W-:Y:S01]  /*128c0*/  SHF.R.S32.HI R13, RZ, 0x1f, R201 ;  /* 0x0000001fff0d7819 */ /* 0x008fe200000114c9 */
[----:B------:R3:W-:Y:S01]  /*128d0*/  @!P1 ST.E.64 desc[UR36][R10.64], R62 ;  /* 0x0000003e0a009985 */ /* 0x0007e2000c101b24 */
[----:B------:R-:W-:-:S02]  /*128e0*/  @!P0 LEA R12, P6, R201, R4, 0x2 ;  /* 0x00000004c90c8211 */ /* 0x000fc400078c10ff */
[----:B----4-:R-:W-:Y:S02]  /*128f0*/  SHF.R.S32.HI R3, RZ, 0x1f, R200 ;  /* 0x0000001fff037819 */ /* 0x010fe400000114c8 */
[----:B------:R-:W-:Y:S02]  /*12900*/  @!P0 LEA.HI.X R13, R201, R5, R13, 0x2, P6 ;  /* 0x00000005c90d8211 */ /* 0x000fe400030f140d */
[-C--:B------:R-:W-:Y:S02]  /*12910*/  @!P5 LEA R2, P1, R200, R4.reuse, 0x2 ;  /* 0x00000004c802d211 */ /* 0x080fe400078210ff */
[----:B------:R-:W-:Y:S01]  /*12920*/  SHF.R.S32.HI R0, RZ, 0x1f, R199 ;  /* 0x0000001fff007819 */ /* 0x000fe200000114c7 */
[----:B------:R4:W-:Y:S01]  /*12930*/  @!P0 ST.E.64 desc[UR36][R12.64], R66 ;  /* 0x000000420c008985 */ /* 0x0009e2000c101b24 */
[----:B------:R-:W-:Y:S02]  /*12940*/  ISETP.GE.AND P2, PT, R197, UR4, PT ;  /* 0x00000004c5007c0c */ /* 0x000fe4000bf46270 */
[----:B-1----:R-:W-:-:S02]  /*12950*/  @!P4 LEA R6, P0, R199, R4, 0x2 ;  /* 0x00000004c706c211 */ /* 0x002fc400078010ff */
[----:B--2---:R-:W-:Y:S02]  /*12960*/  SHF.R.S32.HI R15, RZ, 0x1f, R198 ;  /* 0x0000001fff0f7819 */ /* 0x004fe400000114c6 */
[----:B------:R-:W-:Y:S02]  /*12970*/  @!P3 LEA R14, P6, R198, R4, 0x2 ;  /* 0x00000004c60eb211 */ /* 0x000fe400078c10ff */
[-C--:B------:R-:W-:Y:S02]  /*12980*/  @!P5 LEA.HI.X R3, R200, R5.reuse, R3, 0x2, P1 ;  /* 0x00000005c803d211 */ /* 0x080fe400008f1403 */
[----:B------:R-:W-:Y:S02]  /*12990*/  ISETP.GE.AND P1, PT, R196, UR4, PT ;  /* 0x00000004c4007c0c */ /* 0x000fe4000bf26270 */
[----:B------:R-:W-:Y:S01]  /*129a0*/  @!P4 LEA.HI.X R7, R199, R5, R0, 0x2, P0 ;  /* 0x00000005c707c211 */ /* 0x000fe200000f1400 */
[----:B------:R1:W-:Y:S01]  /*129b0*/  @!P5 ST.E.64 desc[UR36][R2.64], R70 ;  /* 0x000000460200d985 */ /* 0x0003e2000c101b24 */
[----:B------:R-:W-:-:S02]  /*129c0*/  ISETP.GE.AND P0, PT, R217, UR4, PT ;  /* 0x00000004d9007c0c */ /* 0x000fc4000bf06270 */
[----:B------:R-:W-:Y:S01]  /*129d0*/  @!P3 LEA.HI.X R15, R198, R5, R15, 0x2, P6 ;  /* 0x00000005c60fb211 */ /* 0x000fe200030f140f */
[----:B------:R2:W-:Y:S01]  /*129e0*/  @!P4 ST.E.64 desc[UR36][R6.64], R122 ;  /* 0x0000007a0600c985 */ /* 0x0005e2000c101b24 */
[----:B------:R-:W-:Y:S02]  /*129f0*/  SHF.R.S32.HI R0, RZ, 0x1f, R197 ;  /* 0x0000001fff007819 */ /* 0x000fe400000114c5 */
[-C--:B0-----:R-:W-:Y:S01]  /*12a00*/  @!P2 LEA R8, P4, R197, R4.reuse, 0x2 ;  /* 0x00000004c508a211 */ /* 0x081fe200078810ff */
[----:B------:R-:W-:Y:S01]  /*12a10*/  @!P3 ST.E.64 desc[UR36][R14.64], R78 ;  /* 0x0000004e0e00b985 */ /* 0x000fe2000c101b24 */
[----:B------:R-:W-:Y:S02]  /*12a20*/  ISETP.GE.AND P3, PT, R216, UR4, PT ;  /* 0x00000004d8007c0c */ /* 0x000fe4000bf66270 */
[----:B---3--:R-:W-:Y:S02]  /*12a30*/  SHF.R.S32.HI R11, RZ, 0x1f, R196 ;  /* 0x0000001fff0b7819 */ /* 0x008fe400000114c4 */
[----:B------:R-:W-:-:S02]  /*12a40*/  @!P1 LEA R10, P5, R196, R4, 0x2 ;  /* 0x00000004c40a9211 */ /* 0x000fc400078a10ff */
[-C--:B------:R-:W-:Y:S02]  /*12a50*/  @!P2 LEA.HI.X R9, R197, R5.reuse, R0, 0x2, P4 ;  /* 0x00000005c509a211 */ /* 0x080fe400020f1400 */
[-C--:B----4-:R-:W-:Y:S02]  /*12a60*/  @!P0 LEA R12, P6, R217, R4.reuse, 0x2 ;  /* 0x00000004d90c8211 */ /* 0x090fe400078c10ff */
[----:B------:R-:W-:Y:S01]  /*12a70*/  ISETP.GE.AND P4, PT, R215, UR4, PT ;  /* 0x00000004d7007c0c */ /* 0x000fe2000bf86270 */
[----:B------:R0:W-:Y:S01]  /*12a80*/  @!P2 ST.E.64 desc[UR36][R8.64], R82 ;  /* 0x000000520800a985 */ /* 0x0001e2000c101b24 */
[-C--:B------:R-:W-:Y:S02]  /*12a90*/  @!P1 LEA.HI.X R11, R196, R5.reuse, R11, 0x2, P5 ;  /* 0x00000005c40b9211 */ /* 0x080fe400028f140b */
[----:B------:R-:W-:Y:S02]  /*12aa0*/  @!P0 LEA.HI.X R13, R217, R5, R73, 0x2, P6 ;  /* 0x00000005d90d8211 */ /* 0x000fe400030f1449 */
[----:B------:R-:W-:Y:S01]  /*12ab0*/  ISETP.GE.AND P2, PT, R214, UR4, PT ;  /* 0x00000004d6007c0c */ /* 0x000fe2000bf46270 */
[----:B------:R3:W-:Y:S01]  /*12ac0*/  @!P1 ST.E.64 desc[UR36][R10.64], R86 ;  /* 0x000000560a009985 */ /* 0x0007e2000c101b24 */
[----:B-1----:R-:W-:-:S02]  /*12ad0*/  @!P3 LEA R2, P5, R216, R4, 0x2 ;  /* 0x00000004d802b211 */ /* 0x002fc400078a10ff */
[----:B------:R-:W-:Y:S01]  /*12ae0*/  ISETP.GE.AND P1, PT, R213, UR4, PT ;  /* 0x00000004d5007c0c */ /* 0x000fe2000bf26270 */
[----:B------:R1:W-:Y:S01]  /*12af0*/  @!P0 ST.E.64 desc[UR36][R12.64], R90 ;  /* 0x0000005a0c008985 */ /* 0x0003e2000c101b24 */
[----:B------:R-:W-:Y:S02]  /*12b00*/  ISETP.GE.AND P0, PT, R212, UR4, PT ;  /* 0x00000004d4007c0c */ /* 0x000fe4000bf06270 */
[----:B------:R-:W-:Y:S02]  /*12b10*/  @!P3 LEA.HI.X R3, R216, R5, R229, 0x2, P5 ;  /* 0x00000005d803b211 */ /* 0x000fe400028f14e5 */
[----:B------:R-:W-:Y:S02]  /*12b20*/  ISETP.GE.AND P5, PT, R211, UR4, PT ;  /* 0x00000004d3007c0c */ /* 0x000fe4000bfa6270 */
[-C--:B--2---:R-:W-:Y:S01]  /*12b30*/  @!P4 LEA R6, P6, R215, R4.reuse, 0x2 ;  /* 0x00000004d706c211 */ /* 0x084fe200078c10ff */
[----:B------:R2:W-:Y:S01]  /*12b40*/  @!P3 ST.E.64 desc[UR36][R2.64], R94 ;  /* 0x0000005e0200b985 */ /* 0x0005e2000c101b24 */
[----:B0-----:R-:W-:-:S02]  /*12b50*/  @!P2 LEA R8, P3, R214, R4, 0x2 ;  /* 0x00000004d608a211 */ /* 0x001fc400078610ff */
[-C--:B------:R-:W-:Y:S02]  /*12b60*/  @!P4 LEA.HI.X R7, R215, R5.reuse, R228, 0x2, P6 ;  /* 0x00000005d707c211 */ /* 0x080fe400030f14e4 */
[-C--:B---3--:R-:W-:Y:S02]  /*12b70*/  @!P1 LEA R10, P6, R213, R4.reuse, 0x2 ;  /* 0x00000004d50a9211 */ /* 0x088fe400078c10ff */
[-C--:B------:R-:W-:Y:S01]  /*12b80*/  @!P2 LEA.HI.X R9, R214, R5.reuse, R227, 0x2, P3 ;  /* 0x00000005d609a211 */ /* 0x080fe200018f14e3 */
[----:B------:R2:W-:Y:S01]  /*12b90*/  @!P4 ST.E.64 desc[UR36][R6.64], R124 ;  /* 0x0000007c0600c985 */ /* 0x0005e2000c101b24 */
[-C--:B-1----:R-:W-:Y:S02]  /*12ba0*/  @!P0 LEA R12, P4, R212, R4.reuse, 0x2 ;  /* 0x00000004d40c8211 */ /* 0x082fe400078810ff */
[----:B------:R-:W-:Y:S01]  /*12bb0*/  @!P5 LEA R14, P3, R211, R4, 0x2 ;  /* 0x00000004d30ed211 */ /* 0x000fe200078610ff */
[----:B------:R2:W-:Y:S01]  /*12bc0*/  @!P2 ST.E.64 desc[UR36][R8.64], R126 ;  /* 0x0000007e0800a985 */ /* 0x0005e2000c101b24 */
[----:B------:R-:W-:-:S02]  /*12bd0*/  @!P1 LEA.HI.X R11, R213, R5, R226, 0x2, P6 ;  /* 0x00000005d50b9211 */ /* 0x000fc400030f14e2 */
[-C--:B------:R-:W-:Y:S02]  /*12be0*/  @!P0 LEA.HI.X R13, R212, R5.reuse, R225, 0x2, P4 ;  /* 0x00000005d40d8211 */ /* 0x080fe400020f14e1 */
[----:B------:R-:W-:Y:S01]  /*12bf0*/  @!P5 LEA.HI.X R15, R211, R5, R224, 0x2, P3 ;  /* 0x00000005d30fd211 */ /* 0x000fe200018f14e0 */
[----:B------:R2:W-:Y:S04]  /*12c00*/  @!P1 ST.E.64 desc[UR36][R10.64], R128 ;  /* 0x000000800a009985 */ /* 0x0005e8000c101b24 */
[----:B------:R2:W-:Y:S01]  /*12c10*/  @!P0 ST.E.64 desc[UR36][R12.64], R110 ;  /* 0x0000006e0c008985 */ /* 0x0005e2000c101b24 */
[----:B------:R-:W-:-:S03]  /*12c20*/  ISETP.GE.AND P0, PT, R210, UR4, PT ;  /* 0x00000004d2007c0c */ /* 0x000fc6000bf06270 */
[----:B------:R2:W-:Y:S10]  /*12c30*/  @!P5 ST.E.64 desc[UR36][R14.64], R114 ;  /* 0x000000720e00d985 */ /* 0x0005f4000c101b24 */
[----:B------:R-:W-:Y:S05]  /*12c40*/  @P0 BRA `(.L_x_1311) ;  /* 0x0000000c00d40947 */ /* 0x000fea0003800000 */
[----:B--2---:R-:W-:-:S04]  /*12c50*/  LEA R2, P0, R210, R4, 0x2 ;  /* 0x00000004d2027211 */ /* 0x004fc800078010ff */
[----:B------:R-:W-:-:S05]  /*12c60*/  LEA.HI.X R3, R210, R5, R223, 0x2, P0 ;  /* 0x00000005d2037211 */ /* 0x000fca00000f14df */
[----:B------:R0:W-:Y:S01]  /*12c70*/  ST.E.64 desc[UR36][R2.64], R118 ;  /* 0x0000007602007985 */ /* 0x0001e2000c101b24 */
[----:B------:R-:W-:Y:S05]  /*12c80*/  BRA `(.L_x_1311) ;  /* 0x0000000c00c47947 */ /* 0x000fea0003800000 */
.L_x_1302:
[----:B------:R-:W0:Y:S01]  /*12c90*/  LDC.64 R2, c[0x0][0xc00] ;  /* 0x00030000ff027b82 */ /* 0x000e220000000a00 */
[----:B------:R-:W-:Y:S01]  /*12ca0*/  R2UR UR11, R220 ;  /* 0x00000000dc0b72ca */ /* 0x000fe200000e0000 */
[----:B------:R-:W-:Y:S01]  /*12cb0*/  ULDC.64 UR8, c[0x0][0xc00] ;  /* 0x0003000000087ab9 */ /* 0x000fe20000000a00 */
[----:B------:R-:W-:Y:S01]  /*12cc0*/  IMAD.MOV.U32 R7, RZ, RZ, RZ ;  /* 0x000000ffff077224 */ /* 0x000fe200078e00ff */
[----:B------:R-:W-:-:S04]  /*12cd0*/  R2UR UR10, R195 ;  /* 0x00000000c30a72ca */ /* 0x000fc800000e0000 */
[----:B------:R-:W1:Y:S06]  /*12ce0*/  LDC.64 R4, c[0x0][0xc08] ;  /* 0x00030200ff047b82 */ /* 0x000e6c0000000a00 */
[----:B------:R-:W-:Y:S01]  /*12cf0*/  UIMAD.WIDE UR8, UR11, 0x4, UR8 ;  /* 0x000000040b0878a5 */ /* 0x000fe2000f8e0208 */
[----:B0-----:R-:W-:-:S05]  /*12d00*/  ISETP.NE.U32.AND P0, PT, R2, RZ, PT ;  /* 0x000000ff0200720c */ /* 0x001fca0003f05070 */
[----:B------:R-:W-:Y:S01]  /*12d10*/  IMAD.U32 R2, RZ, RZ, UR8 ;  /* 0x00000008ff027e24 */ /* 0x000fe2000f8e00ff */
[----:B------:R-:W-:Y:S01]  /*12d20*/  R2UR UR4, R3 ;  /* 0x00000000030472ca */ /* 0x000fe200000e0000 */
[----:B------:R-:W-:Y:S01]  /*12d30*/  IMAD.U32 R3, RZ, RZ, UR9 ;  /* 0x00000009ff037e24 */ /* 0x000fe2000f8e00ff */
[----:B-1----:R-:W-:-:S05]  /*12d40*/  ISETP.NE.U32.AND P1, PT, R4, RZ, PT ;  /* 0x000000ff0400720c */ /* 0x002fca0003f25070 */
[----:B------:R-:W-:-:S06]  /*12d50*/  VOTEU.ANY UP0, P0 ;  /* 0x00000000003f7886 */ /* 0x000fcc0000000100 */
[----:B------:R-:W-:Y:S01]  /*12d60*/  UISETP.NE.AND.EX UP0, UPT, UR4, URZ, UPT, UP0 ;  /* 0x0000003f0400728c */ /* 0x000fe2000bf05300 */
[----:B------:R-:W-:Y:S01]  /*12d70*/  R2UR UR4, R5 ;  /* 0x00000000050472ca */ /* 0x000fe200000e0000 */
[----:B------:R-:W-:-:S04]  /*12d80*/  VOTEU.ANY UP1, P1 ;  /* 0x00000000003f7886 */ /* 0x000fc80000820100 */
[----:B------:R-:W-:-:S08]  /*12d90*/  PLOP3.LUT P0, PT, PT, PT, UP0, 0x80, 0x0 ;  /* 0x000000000000781c */ /* 0x000fd00003f0f008 */
[----:B------:R-:W-:-:S06]  /*12da0*/  UISETP.NE.AND.EX UP1, UPT, UR4, URZ, UPT, UP1 ;  /* 0x0000003f0400728c */ /* 0x000fcc000bf25310 */
[----:B------:R-:W-:Y:S01]  /*12db0*/  PLOP3.LUT P1, PT, PT, PT, UP1, 0x80, 0x0 ;  /* 0x000000000000781c */ /* 0x000fe20003f2f018 */
[----:B------:R0:W5:Y:S01]  /*12dc0*/  @P0 LDG.E R7, desc[UR36][R2.64] ;  /* 0x0000002402070981 */ /* 0x000162000c1e1900 */
[----:B------:R-:W-:Y:S02]  /*12dd0*/  ULDC UR4, c[0x0][0xa88] ;  /* 0x0002a20000047ab9 */ /* 0x000fe40000000800 */
[----:B------:R-:W-:Y:S01]  /*12de0*/  IMAD.U32 R0, RZ, RZ, UR4 ;  /* 0x00000004ff007e24 */ /* 0x000fe2000f8e00ff */
[----:B------:R-:W-:Y:S02]  /*12df0*/  @UP1 ULDC.64 UR8, c[0x0][0xc08] ;  /* 0x0003020000081ab9 */ /* 0x000fe40000000a00 */
[----:B------:R-:W-:-:S06]  /*12e00*/  @UP1 UIMAD.WIDE UR8, UR11, 0x4, UR8 ;  /* 0x000000040b0818a5 */ /* 0x000fcc000f8e0208 */
[----:B------:R-:W-:Y:S02]  /*12e10*/  IMAD.U32 R4, RZ, RZ, UR8 ;  /* 0x00000008ff047e24 */ /* 0x000fe4000f8e00ff */
[----:B------:R-:W-:-:S05]  /*12e20*/  IMAD.U32 R5, RZ, RZ, UR9 ;  /* 0x00000009ff057e24 */ /* 0x000fca000f8e00ff */
[----:B------:R0:W5:Y:S01]  /*12e30*/  @P1 LDG.E R0, desc[UR36][R4.64] ;  /* 0x0000002404001981 */ /* 0x000162000c1e1900 */
[----:B------:R-:W-:-:S11]  /*12e40*/  UISETP.NE.AND UP1, UPT, UR10, URZ, UPT ;  /* 0x0000003f0a00728c */ /* 0x000fd6000bf25270 */
[----:B------:R-:W-:Y:S02]  /*12e50*/  @!UP1 ULDC UR10, c[0x0][0xad4] ;  /* 0x0002b500000a9ab9 */ /* 0x000fe40000000800 */
[----:B------:R-:W-:Y:S01]  /*12e60*/  IMAD.U32 R195, RZ, RZ, UR10 ;  /* 0x0000000affc37e24 */ /* 0x000fe2000f8e00ff */
[----:B0-----:R-:W-:Y:S06]  /*12e70*/  @P1 BRA `(.L_x_1314) ;  /* 0x0000000000101947 */ /* 0x001fec0003800000 */
[----:B------:R-:W-:Y:S05]  /*12e80*/  @!P0 BRA `(.L_x_1314) ;  /* 0x00000000000c8947 */ /* 0x000fea0003800000 */
[----:B------:R-:W2:Y:S04]  /*12e90*/  LDG.E R5, desc[UR36][R2.64] ;  /* 0x0000002402057981 */ /* 0x000ea8000c1e1900 */
[----:B-----5:R-:W2:Y:S02]  /*12ea0*/  LDG.E R0, desc[UR36][R2.64+0x4] ;  /* 0x0000042402007981 */ /* 0x020ea4000c1e1900 */
[----:B--2---:R-:W-:-:S07]  /*12eb0*/  IMAD.IADD R0, R0, 0x1, -R5 ;  /* 0x0000000100007824 */ /* 0x004fce00078e0a05 */
.L_x_1314:
[----:B------:R-:W0:Y:S01]  /*12ec0*/  S2R R2, SR_TID.X ;  /* 0x0000000000027919 */ /* 0x000e220000002100 */
[----:B------:R-:W-:Y:S01]  /*12ed0*/  R2UR UR4, R220 ;  /* 0x00000000dc0472ca */ /* 0x000fe200000e0000 */
[----:B------:R-:W-:Y:S01]  /*12ee0*/  BSSY B1, `(.L_x_1315) ;  /* 0x0000043000017945 */ /* 0x000fe20003800000 */
[----:B-----5:R-:W-:-:S11]  /*12ef0*/  R2UR UR20, R7 ;  /* 0x00000000071472ca */ /* 0x020fd600000e0000 */
[----:B------:R-:W-:Y:S02]  /*12f00*/  USHF.R.S32.HI UR8, URZ, 0x1f, UR4 ;  /* 0x0000001f3f087899 */ /* 0x000fe40008011404 */
[----:B------:R-:W-:Y:S02]  /*12f10*/  USEL UR4, UR4, URZ, !UP0 ;  /* 0x0000003f04047287 */ /* 0x000fe4000c000000 */
[----:B------:R-:W-:Y:S02]  /*12f20*/  USEL UR8, UR8, URZ, !UP0 ;  /* 0x0000003f08087287 */ /* 0x000fe4000c000000 */
[----:B------:R-:W-:Y:S01]  /*12f30*/  USHF.R.S32.HI UR20, URZ, 0x1f, UR20 ;  /* 0x0000001f3f147899 */ /* 0x000fe20008011414 */
[----:B0-----:R-:W-:-:S05]  /*12f40*/  VIADD R2, R2, 0xffffff80 ;  /* 0xffffff8002027836 */ /* 0x001fca0000000000 */
[----:B------:R-:W-:-:S13]  /*12f50*/  ISETP.GT.AND P0, PT, R2, 0x7f, PT ;  /* 0x0000007f0200780c */ /* 0x000fda0003f04270 */
[----:B------:R-:W-:Y:S05]  /*12f60*/  @P0 BRA `(.L_x_1316) ;  /* 0x0000000000e80947 */ /* 0x000fea0003800000 */
[----:B------:R-:W0:Y:S01]  /*12f70*/  S2R R6, SR_TID.X ;  /* 0x0000000000067919 */ /* 0x000e220000002100 */
[----:B------:R-:W1:Y:S01]  /*12f80*/  LDC R9, c[0x0][0xbe8] ;  /* 0x0002fa00ff097b82 */ /* 0x000e620000000800 */
[----:B------:R-:W-:-:S13]  /*12f90*/  R2UR UR9, R23 ;  /* 0x00000000170972ca */ /* 0x000fda00000e0000 */
[----:B------:R-:W-:Y:S02]  /*12fa0*/  IMAD.U32 R3, RZ, RZ, UR9 ;  /* 0x00000009ff037e24 */ /* 0x000fe4000f8e00ff */
[----:B-1----:R-:W-:-:S03]  /*12fb0*/  IMAD R2, R0, R9, RZ ;  /* 0x0000000900027224 */ /* 0x002fc600078e02ff */
[----:B0-----:R-:W-:-:S04]  /*12fc0*/  IADD3 R6, R3, -0x80, R6 ;  /* 0xffffff8003067810 */ /* 0x001fc80007ffe006 */
        /* <DEDUP_REMOVED lines=15> */
[----:B------:R-:W-:Y:S02]  /*130c0*/  UIMAD.WIDE.U32 UR16, UR10, UR19, URZ ;  /* 0x000000130a1072a5 */ /* 0x000fe4000f8e003f */
[----:B------:R-:W-:Y:S01]  /*130d0*/  UIMAD UR19, UR11, UR19, URZ ;  /* 0x000000130b1372a4 */ /* 0x000fe2000f8e023f */
[----:B0-----:R-:W-:Y:S01]  /*130e0*/  @P0 IMAD.HI.U32 R5, R6, R5, RZ ;  /* 0x0000000506050227 */ /* 0x001fe200078e00ff */
[----:B------:R-:W-:Y:S02]  /*130f0*/  UIMAD UR13, UR13, UR4, URZ ;  /* 0x000000040d0d72a4 */ /* 0x000fe4000f8e023f */
[----:B------:R-:W-:Y:S01]  /*13100*/  UIMAD.WIDE.U32 UR10, UR12, UR4, URZ ;  /* 0x000000040c0a72a5 */ /* 0x000fe2000f8e003f */
[----:B------:R-:W-:Y:S01]  /*13110*/  IMAD.U32 R2, RZ, RZ, UR16 ;  /* 0x00000010ff027e24 */ /* 0x000fe2000f8e00ff */
[----:B------:R-:W-:-:S02]  /*13120*/  UIADD3 UR19, UR17, UR19, URZ ;  /* 0x0000001311137290 */ /* 0x000fc4000fffe03f */
[----:B------:R-:W-:Y:S01]  /*13130*/  IMAD.U32 R3, RZ, RZ, UR17 ;  /* 0x00000011ff037e24 */ /* 0x000fe2000f8e00ff */
[----:B------:R-:W-:Y:S01]  /*13140*/  UIMAD UR13, UR12, UR8, UR13 ;  /* 0x000000080c0d72a4 */ /* 0x000fe2000f8e020d */
[----:B-1----:R-:W-:Y:S01]  /*13150*/  @P0 SHF.R.U32.HI R4, RZ, R8, R5 ;  /* 0x00000008ff040219 */ /* 0x002fe20000011605 */
[----:B------:R-:W-:Y:S01]  /*13160*/  ULDC.64 UR14, c[0x0][UR18+0x228] ;  /* 0x00008a00120e7abb */ /* 0x000fe20008000a00 */
[----:B------:R-:W-:Y:S01]  /*13170*/  IADD3 R3, P0, P1, R2, UR10, R7 ;  /* 0x0000000a02037c10 */ /* 0x000fe2000f91e007 */
[----:B------:R-:W-:Y:S01]  /*13180*/  UIADD3 UR13, UR11, UR13, URZ ;  /* 0x0000000d0b0d7290 */ /* 0x000fe2000fffe03f */
[----:B------:R-:W-:Y:S01]  /*13190*/  IMAD.U32 R2, RZ, RZ, UR20 ;  /* 0x00000014ff027e24 */ /* 0x000fe2000f8e00ff */
[----:B------:R-:W-:Y:S01]  /*131a0*/  UIMAD.WIDE.U32 UR16, UR14, UR9, URZ ;  /* 0x000000090e1072a5 */ /* 0x000fe2000f8e003f */
[----:B------:R-:W-:Y:S01]  /*131b0*/  IMAD.MOV R5, RZ, RZ, -R4 ;  /* 0x000000ffff057224 */ /* 0x000fe200078e0a04 */
[----:B------:R-:W-:Y:S01]  /*131c0*/  UIMAD UR9, UR15, UR9, URZ ;  /* 0x000000090f0972a4 */ /* 0x000fe2000f8e023f */
[----:B------:R-:W-:Y:S01]  /*131d0*/  IMAD.U32 R11, RZ, RZ, UR19 ;  /* 0x00000013ff0b7e24 */ /* 0x000fe2000f8e00ff */
[----:B------:R-:W-:Y:S01]  /*131e0*/  ULDC.64 UR10, c[0x0][UR18+0x210] ;  /* 0x00008400120a7abb */ /* 0x000fe20008000a00 */
[----:B------:R-:W-:Y:S01]  /*131f0*/  IMAD R5, R9, R5, R6 ;  /* 0x0000000509057224 */ /* 0x000fe200078e0206 */
[----:B------:R-:W-:-:S02]  /*13200*/  UIADD3 UR9, UR17, UR9, URZ ;  /* 0x0000000911097290 */ /* 0x000fc4000fffe03f */
[----:B------:R-:W-:Y:S01]  /*13210*/  IADD3.X R6, R11, UR13, R2, P0, P1 ;  /* 0x0000000d0b067c10 */ /* 0x000fe200087e2402 */
[----:B------:R-:W-:Y:S01]  /*13220*/  IMAD R9, R5, UR11, RZ ;  /* 0x0000000b05097c24 */ /* 0x000fe2000f8e02ff */
[----:B------:R-:W-:Y:S01]  /*13230*/  IADD3 R2, P0, P1, R4, UR16, R3 ;  /* 0x0000001004027c10 */ /* 0x000fe2000f91e003 */
[----:B------:R-:W-:Y:S01]  /*13240*/  ULDC.64 UR12, c[0x0][0xba8] ;  /* 0x0002ea00000c7ab9 */ /* 0x000fe20000000a00 */
[----:B------:R-:W-:Y:S01]  /*13250*/  SHF.R.S32.HI R3, RZ, 0x1f, R4 ;  /* 0x0000001fff037819 */ /* 0x000fe20000011404 */
[----:B------:R-:W-:Y:S01]  /*13260*/  @!UP0 ULDC UR12, c[0x0][0xb50] ;  /* 0x0002d400000c8ab9 */ /* 0x000fe20000000800 */
[----:B------:R-:W-:Y:S01]  /*13270*/  SHF.R.S32.HI R4, RZ, 0x1f, R5 ;  /* 0x0000001fff047819 */ /* 0x000fe20000011405 */
[----:B------:R-:W-:Y:S01]  /*13280*/  @!UP0 ULDC UR13, c[0x0][0xb54] ;  /* 0x0002d500000d8ab9 */ /* 0x000fe20000000800 */
[----:B------:R-:W-:-:S03]  /*13290*/  IADD3.X R3, R3, UR9, R6, P0, P1 ;  /* 0x0000000903037c10 */ /* 0x000fc600087e2406 */
[----:B------:R-:W-:Y:S02]  /*132a0*/  IMAD R9, R4, UR10, R9 ;  /* 0x0000000a04097c24 */ /* 0x000fe4000f8e0209 */
[----:B------:R-:W-:-:S04]  /*132b0*/  IMAD.WIDE.U32 R2, R5, UR10, R2 ;  /* 0x0000000a05027c25 */ /* 0x000fc8000f8e0002 */
[----:B------:R-:W-:Y:S01]  /*132c0*/  IMAD.IADD R3, R3, 0x1, R9 ;  /* 0x0000000103037824 */ /* 0x000fe200078e0209 */
[----:B------:R-:W-:-:S04]  /*132d0*/  LEA R4, P0, R2, UR12, 0x2 ;  /* 0x0000000c02047c11 */ /* 0x000fc8000f8010ff */
[----:B------:R-:W-:Y:S01]  /*132e0*/  LEA.HI.X R5, R2, UR13, R3, 0x2, P0 ;  /* 0x0000000d02057c11 */ /* 0x000fe200080f1403 */
[----:B------:R-:W-:-:S05]  /*132f0*/  IMAD.MOV.U32 R3, RZ, RZ, -0x800000 ;  /* 0xff800000ff037424 */ /* 0x000fca00078e00ff */
[----:B------:R0:W-:Y:S03]  /*13300*/  STG.E desc[UR36][R4.64], R3 ;  /* 0x0000000304007986 */ /* 0x0001e6000c101924 */
.L_x_1316:
[----:B------:R-:W-:Y:S05]  /*13310*/  BSYNC B1 ;  /* 0x0000000000017941 */ /* 0x000fea0003800000 */
.L_x_1315:
[----:B------:R-:W-:-:S13]  /*13320*/  R2UR UR9, R195 ;  /* 0x00000000c30972ca */ /* 0x000fda00000e0000 */
[----:B------:R-:W-:-:S06]  /*13330*/  UISETP.GT.AND UP0, UPT, UR9, 0x1, UPT ;  /* 0x000000010900788c */ /* 0x000fcc000bf04270 */
[----:B------:R-:W-:-:S13]  /*13340*/  PLOP3.LUT P0, PT, PT, PT, UP0, 0x80, 0x0 ;  /* 0x000000000000781c */ /* 0x000fda0003f0f008 */
[----:B------:R-:W-:Y:S05]  /*13350*/  @P0 BRA `(.L_x_1311) ;  /* 0x0000000800100947 */ /* 0x000fea0003800000 */
[----:B------:R-:W1:Y:S01]  /*13360*/  LDC R11, c[0x0][0xbe8] ;  /* 0x0002fa00ff0b7b82 */ /* 0x000e620000000800 */
[C---:B------:R-:W-:Y:S01]  /*13370*/  R2UR UR10, R7.reuse ;  /* 0x00000000070a72ca */ /* 0x040fe200000e0000 */
[----:B------:R-:W-:Y:S01]  /*13380*/  ULDC.64 UR12, c[0x0][0xaa0] ;  /* 0x0002a800000c7ab9 */ /* 0x000fe20000000a00 */
[----:B------:R-:W-:Y:S01]  /*13390*/  R2UR UR14, R7 ;  /* 0x00000000070e72ca */ /* 0x000fe200000e0000 */
[----:B------:R-:W-:Y:S01]  /*133a0*/  UIMAD UR9, UR20, UR12, URZ ;  /* 0x0000000c140972a4 */ /* 0x000fe2000f8e023f */
[----:B------:R-:W-:Y:S01]  /*133b0*/  R2UR UR16, R209 ;  /* 0x00000000d11072ca */ /* 0x000fe200000e0000 */
[----:B------:R-:W-:Y:S01]  /*133c0*/  IMAD R2, R194, 0x20, R219 ;  /* 0x00000020c2027824 */ /* 0x000fe200078e02db */
[----:B------:R-:W-:Y:S01]  /*133d0*/  R2UR UR15, R23 ;  /* 0x00000000170f72ca */ /* 0x000fe200000e0000 */
[----:B------:R-:W-:Y:S06]  /*133e0*/  BSSY B1, `(.L_x_1317) ;  /* 0x0000045000017945 */ /* 0x000fec0003800000 */
[----:B------:R-:W-:-:S02]  /*133f0*/  UIMAD.WIDE.U32 UR10, UR10, UR12, URZ ;  /* 0x0000000c0a0a72a5 */ /* 0x000fc4000f8e003f */
[----:B------:R-:W-:-:S03]  /*13400*/  UIMAD UR9, UR14, UR13, UR9 ;  /* 0x0000000d0e0972a4 */ /* 0x000fc6000f8e0209 */
[----:B------:R-:W-:Y:S01]  /*13410*/  ULDC.64 UR12, c[0x0][0xae8] ;  /* 0x0002ba00000c7ab9 */ /* 0x000fe20000000a00 */
[----:B------:R-:W-:Y:S01]  /*13420*/  UIADD3 UR11, UR11, UR9, URZ ;  /* 0x000000090b0b7290 */ /* 0x000fe2000fffe03f */
[----:B------:R-:W-:Y:S02]  /*13430*/  VIADD R6, R2, UR15 ;  /* 0x0000000f02067c36 */ /* 0x000fe40008000000 */
[----:B------:R-:W-:Y:S01]  /*13440*/  VIADD R8, R219, UR15 ;  /* 0x0000000fdb087c36 */ /* 0x000fe20008000000 */
[----:B-1----:R-:W-:Y:S01]  /*13450*/  ISETP.NE.AND P0, PT, R11, 0x1, PT ;  /* 0x000000010b00780c */ /* 0x002fe20003f05270 */
[----:B------:R-:W-:Y:S01]  /*13460*/  UIMAD.WIDE.U32 UR10, UR16, UR12, UR10 ;  /* 0x0000000c100a72a5 */ /* 0x000fe2000f8e000a */
[----:B0-----:R-:W-:-:S03]  /*13470*/  IMAD.MOV.U32 R5, RZ, RZ, R6 ;  /* 0x000000ffff057224 */ /* 0x001fc600078e0006 */
[----:B------:R-:W-:-:S03]  /*13480*/  UIMAD UR9, UR16, UR13, UR11 ;  /* 0x0000000d100972a4 */ /* 0x000fc6000f8e020b */
[----:B------:R-:W-:Y:S02]  /*13490*/  ULDC.64 UR12, c[0x0][0xaf0] ;  /* 0x0002bc00000c7ab9 */ /* 0x000fe40000000a00 */
[----:B------:R-:W-:-:S03]  /*134a0*/  UIMAD UR8, UR8, UR12, URZ ;  /* 0x0000000c080872a4 */ /* 0x000fc6000f8e023f */
[----:B------:R-:W0:Y:S01]  /*134b0*/  @P0 LDC R3, c[0x0][0xbec] ;  /* 0x0002fb00ff030b82 */ /* 0x000e220000000800 */
[----:B------:R-:W-:-:S03]  /*134c0*/  UIMAD UR11, UR4, UR13, UR8 ;  /* 0x0000000d040b72a4 */ /* 0x000fc6000f8e0208 */
[----:B------:R-:W-:Y:S02]  /*134d0*/  UMOV UR8, UR10 ;  /* 0x0000000a00087c82 */ /* 0x000fe40008000000 */
[----:B------:R-:W-:Y:S02]  /*134e0*/  UIMAD.WIDE.U32 UR8, UR4, UR12, UR8 ;  /* 0x0000000c040872a5 */ /* 0x000fe4000f8e0008 */
[----:B------:R-:W1:Y:S02]  /*134f0*/  @P0 LDC R7, c[0x0][0xbf0] ;  /* 0x0002fc00ff070b82 */ /* 0x000e640000000800 */
[----:B------:R-:W-:-:S03]  /*13500*/  UIADD3 UR4, UR9, UR11, URZ ;  /* 0x0000000b09047290 */ /* 0x000fc6000fffe03f */
[----:B------:R-:W-:Y:S01]  /*13510*/  ULDC.64 UR10, c[0x0][0xae0] ;  /* 0x0002b800000a7ab9 */ /* 0x000fe20000000a00 */
[----:B0-----:R-:W-:-:S04]  /*13520*/  @P0 IMAD.HI.U32 R2, R6, R3, RZ ;  /* 0x0000000306020227 */ /* 0x001fc800078e00ff */
[----:B------:R-:W-:Y:S02]  /*13530*/  IMAD.U32 R3, RZ, RZ, UR9 ;  /* 0x00000009ff037e24 */ /* 0x000fe4000f8e00ff */
        /* <DEDUP_REMOVED lines=13> */
[----:B------:R-:W-:Y:S02]  /*13610*/  IMAD R11, R0, R11, RZ ;  /* 0x0000000b000b7224 */ /* 0x000fe400078e02ff */
        /* <DEDUP_REMOVED lines=13> */
[----:B------:R0:W1:Y:S01]  /*136f0*/  SHFL.IDX PT, R2, R4, RZ, 0x181f ;  /* 0x00181fff04027589 */ /* 0x00006200000e0000 */
[----:B------:R-:W-:Y:S01]  /*13700*/  VIADD R9, R7, 0x80 ;  /* 0x0000008007097836 */ /* 0x000fe20000000000 */
[----:B------:R-:W-:-:S02]  /*13710*/  SHF.R.S32.HI R6, RZ, 0x1f, R7 ;  /* 0x0000001fff067819 */ /* 0x000fc40000011407 */
[----:B------:R0:W2:Y:S01]  /*13720*/  SHFL.IDX PT, R0, R5, RZ, 0x181f ;  /* 0x00181fff05007589 */ /* 0x0000a200000e0000 */
        /* <DEDUP_REMOVED lines=16> */
.L_x_1318:
[----:B------:R-:W-:Y:S05]  /*13830*/  BSYNC B1 ;  /* 0x0000000000017941 */ /* 0x000fea0003800000 */
.L_x_1317:
        /* <DEDUP_REMOVED lines=17> */
.L_x_1320:
[----:B------:R-:W-:Y:S05]  /*13950*/  BSYNC B1 ;  /* 0x0000000000017941 */ /* 0x000fea0003800000 */
.L_x_1319:
        /* <DEDUP_REMOVED lines=17> */
.L_x_1322:
[----:B------:R-:W-:Y:S05]  /*13a70*/  BSYNC B1 ;  /* 0x0000000000017941 */ /* 0x000fea0003800000 */
.L_x_1321:
        /* <DEDUP_REMOVED lines=18> */
.L_x_1311:
[----:B------:R-:W-:Y:S05]  /*13ba0*/  BSYNC B0 ;  /* 0x0000000000007941 */ /* 0x000fea0003800000 */
.L_x_1301:
[----:B------:R-:W-:Y:S02]  /*13bb0*/  ULDC UR4, c[0x0][0xc3c] ;  /* 0x00030f0000047ab9 */ /* 0x000fe40000000800 */
[----:B------:R-:W-:-:S06]  /*13bc0*/  UISETP.GE.AND UP0, UPT, UR7, UR4, UPT ;  /* 0x000000040700728c */ /* 0x000fcc000bf06270 */
[----:B------:R-:W-:-:S13]  /*13bd0*/  PLOP3.LUT P0, PT, PT, PT, UP0, 0x80, 0x0 ;  /* 0x000000000000781c */ /* 0x000fda0003f0f008 */
[----:B------:R-:W-:Y:S05]  /*13be0*/  @!P0 BRA `(.L_x_1323) ;  /* 0xfffffed000d48947 */ /* 0x000fea000383ffff */
[----:B------:R-:W-:Y:S05]  /*13bf0*/  EXIT ;  /* 0x000000000000794d */ /* 0x000fea0003800000 */
.L_x_1210:
        /* <DEDUP_REMOVED lines=13> */
[----:B------:R-:W1:Y:S01]  /*13cd0*/  LDS.128 R24, [UR4+0x308d0] ;  /* 0x0308d004ff187984 */ /* 0x000e620008000c00 */
[----:B------:R-:W-:Y:S06]  /*13ce0*/  BAR.ARV 0x4, 0x180 ;  /* 0x0106000000007b1d */ /* 0x000fec0000002000 */
[----:B------:R-:W-:Y:S05]  /*13cf0*/  BRA `(.L_x_1325) ;  /* 0x0000000c00907947 */ /* 0x000fea0003800000 */
.L_x_1324:
        /* <DEDUP_REMOVED lines=43> */
.L_x_1328:
        /* <DEDUP_REMOVED lines=35> */
.L_x_1326:
        /* <DEDUP_REMOVED lines=9> */
[----:B0-----:R-:W-:-:S07]  /*14270*/  ISETP.NE.AND P1, PT, R9, 0x1, PT ;  /* 0x000000010900780c */ /* 0x001fce0003f25270 */
[----:B-1----:R-:W-:Y:S06]  /*14280*/  @!P0 BRA `(.L_x_1329) ;  /* 0x0000000000088947 */ /* 0x002fec0003800000 */
[----:B------:R-:W-:-:S06]  /*14290*/  VIADD R24, R27, 0xffffffff ;  /* 0xffffffff1b187836 */ /* 0x000fcc0000000000 */
[----:B------:R0:W1:Y:S02]  /*142a0*/  SHFL.IDX PT, R24, R5, R24, 0x1f ;  /* 0x00001f1805187589 */ /* 0x00006400000e0000 */
.L_x_1329:
[----:B-1----:R-:W-:Y:S02]  /*142b0*/  IMAD R24, R24, UR5, R3 ;  /* 0x0000000518187c24 */ /* 0x002fe4000f8e0203 */
[----:B------:R-:W-:-:S03]  /*142c0*/  VIADD R27, R27, UR4 ;  /* 0x000000041b1b7c36 */ /* 0x000fc60008000000 */
[----:B0-----:R-:W-:Y:S01]  /*142d0*/  IADD3 R5, -R24, UR6, RZ ;  /* 0x0000000618057c10 */ /* 0x001fe2000fffe1ff */
[----:B------:R-:W-:Y:S06]  /*142e0*/  @!P1 BRA `(.L_x_1330) ;  /* 0x0000000000e89947 */ /* 0x000fec0003800000 */
[-C--:B--2---:R-:W-:Y:S02]  /*142f0*/  IABS R12, R6.reuse ;  /* 0x00000006000c7213 */ /* 0x084fe40000000000 */
[----:B------:R-:W-:Y:S02]  /*14300*/  IABS R4, R9 ;  /* 0x0000000900047213 */ /* 0x000fe40000000000 */
[----:B------:R-:W0:Y:S01]  /*14310*/  I2F.RP R8, R12 ;  /* 0x0000000c00087306 */ /* 0x000e220000209400 */
[----:B------:R-:W-:-:S07]  /*14320*/  IABS R13, R6 ;  /* 0x00000006000d7213 */ /* 0x000fce0000000000 */
[----:B------:R-:W1:Y:S08]  /*14330*/  I2F.RP R10, R4 ;  /* 0x00000004000a7306 */ /* 0x000e700000209400 */
[----:B0-----:R-:W0:Y:S08]  /*14340*/  MUFU.RCP R8, R8 ;  /* 0x0000000800087308 */ /* 0x001e300000001000 */
[----:B-1----:R-:W-:Y:S01]  /*14350*/  MUFU.RCP R10, R10 ;  /* 0x0000000a000a7308 */ /* 0x002fe20000001000 */
[----:B0-----:R-:W-:Y:S01]  /*14360*/  VIADD R2, R8, 0xffffffe ;  /* 0x0ffffffe08027836 */ /* 0x001fe20000000000 */
[----:B------:R-:W-:-:S06]  /*14370*/  IABS R8, R5 ;  /* 0x0000000500087213 */ /* 0x000fcc0000000000 */
[----:B------:R0:W1:Y:S02]  /*14380*/  F2I.FTZ.U32.TRUNC.NTZ R3, R2 ;  /* 0x0000000200037305 */ /* 0x000064000021f000 */
[----:B0-----:R-:W-:Y:S02]  /*14390*/  IMAD.MOV.U32 R2, RZ, RZ, RZ ;  /* 0x000000ffff027224 */ /* 0x001fe400078e00ff */
[----:B-1----:R-:W-:-:S04]  /*143a0*/  IMAD.MOV R11, RZ, RZ, -R3 ;  /* 0x000000ffff0b7224 */ /* 0x002fc800078e0a03 */
[----:B------:R-:W-:-:S04]  /*143b0*/  IMAD R11, R11, R12, RZ ;  /* 0x0000000c0b0b7224 */ /* 0x000fc800078e02ff */
[----:B------:R-:W-:-:S04]  /*143c0*/  IMAD.HI.U32 R3, R3, R11, R2 ;  /* 0x0000000b03037227 */ /* 0x000fc800078e0002 */
[----:B------:R-:W-:Y:S02]  /*143d0*/  IMAD.MOV R11, RZ, RZ, -R13 ;  /* 0x000000ffff0b7224 */ /* 0x000fe400078e0a0d */
[----:B------:R-:W-:-:S04]  /*143e0*/  IMAD.HI.U32 R2, R3, R8, RZ ;  /* 0x0000000803027227 */ /* 0x000fc800078e00ff */
[----:B------:R-:W-:Y:S01]  /*143f0*/  IMAD R3, R2, R11, R8 ;  /* 0x0000000b02037224 */ /* 0x000fe200078e0208 */
[----:B------:R-:W-:Y:S01]  /*14400*/  LOP3.LUT R8, R5, R6, RZ, 0x3c, !PT ;  /* 0x0000000605087212 */ /* 0x000fe200078e3cff */
[----:B------:R-:W-:-:S03]  /*14410*/  VIADD R11, R10, 0xffffffe ;  /* 0x0ffffffe0a0b7836 */ /* 0x000fc60000000000 */
[----:B------:R-:W-:Y:S02]  /*14420*/  ISETP.GT.U32.AND P1, PT, R12, R3, PT ;  /* 0x000000030c00720c */ /* 0x000fe40003f24070 */
[----:B------:R-:W-:-:S11]  /*14430*/  ISETP.GE.AND P2, PT, R8, RZ, PT ;  /* 0x000000ff0800720c */ /* 0x000fd60003f46270 */
[----:B------:R-:W-:Y:S02]  /*14440*/  @!P1 IMAD.IADD R3, R3, 0x1, -R12 ;  /* 0x0000000103039824 */ /* 0x000fe400078e0a0c */
[----:B------:R-:W-:Y:S01]  /*14450*/  @!P1 VIADD R2, R2, 0x1 ;  /* 0x0000000102029836 */ /* 0x000fe20000000000 */
[----:B------:R-:W-:Y:S02]  /*14460*/  ISETP.NE.AND P1, PT, R6, RZ, PT ;  /* 0x000000ff0600720c */ /* 0x000fe40003f25270 */
[----:B------:R-:W-:Y:S02]  /*14470*/  ISETP.GE.U32.AND P0, PT, R3, R12, PT ;  /* 0x0000000c0300720c */ /* 0x000fe40003f06070 */
[----:B------:R-:W0:Y:S11]  /*14480*/  F2I.FTZ.U32.TRUNC.NTZ R3, R11 ;  /* 0x0000000b00037305 */ /* 0x000e36000021f000 */
[----:B------:R-:W-:-:S04]  /*14490*/  @P0 VIADD R2, R2, 0x1 ;  /* 0x0000000102020836 */ /* 0x000fc80000000000 */
[----:B------:R-:W-:Y:S01]  /*144a0*/  IMAD.MOV.U32 R10, RZ, RZ, R2 ;  /* 0x000000ffff0a7224 */ /* 0x000fe200078e0002 */
[----:B------:R-:W-:Y:S01]  /*144b0*/  IABS R2, R9 ;  /* 0x0000000900027213 */ /* 0x000fe20000000000 */
[----:B0-----:R-:W-:Y:S02]  /*144c0*/  IMAD.MOV R13, RZ, RZ, -R3 ;  /* 0x000000ffff0d7224 */ /* 0x001fe400078e0a03 */
[----:B------:R-:W-:Y:S01]  /*144d0*/  @!P2 IMAD.MOV R10, RZ, RZ, -R10 ;  /* 0x000000ffff0aa224 */ /* 0x000fe200078e0a0a */
[----:B------:R-:W-:Y:S01]  /*144e0*/  @!P1 LOP3.LUT R10, RZ, R6, RZ, 0x33, !PT ;  /* 0x00000006ff0a9212 */ /* 0x000fe200078e33ff */
[----:B------:R-:W-:Y:S02]  /*144f0*/  IMAD.MOV R12, RZ, RZ, -R2 ;  /* 0x000000ffff0c7224 */ /* 0x000fe400078e0a02 */
[----:B------:R-:W-:Y:S01]  /*14500*/  IMAD R11, R13, R4, RZ ;  /* 0x000000040d0b7224 */ /* 0x000fe200078e02ff */
[----:B------:R-:W-:Y:S01]  /*14510*/  IABS R8, R10 ;  /* 0x0000000a00087213 */ /* 0x000fe20000000000 */
[----:B------:R-:W-:-:S04]  /*14520*/  IMAD.MOV.U32 R2, RZ, RZ, RZ ;  /* 0x000000ffff027224 */ /* 0x000fc800078e00ff */
[----:B------:R-:W-:-:S04]  /*14530*/  IMAD.HI.U32 R2, R3, R11, R2 ;  /* 0x0000000b03027227 */ /* 0x000fc800078e0002 */
[----:B------:R-:W-:Y:S02]  /*14540*/  IMAD.MOV.U32 R3, RZ, RZ, R8 ;  /* 0x000000ffff037224 */ /* 0x000fe400078e0008 */
[----:B------:R-:W-:Y:S02]  /*14550*/  IMAD.MOV.U32 R8, RZ, RZ, R12 ;  /* 0x000000ffff087224 */ /* 0x000fe400078e000c */
[----:B------:R-:W-:-:S04]  /*14560*/  IMAD.HI.U32 R2, R2, R3, RZ ;  /* 0x0000000302027227 */ /* 0x000fc800078e00ff */
[----:B------:R-:W-:-:S05]  /*14570*/  IMAD R3, R2, R8, R3 ;  /* 0x0000000802037224 */ /* 0x000fca00078e0203 */
[----:B------:R-:W-:-:S13]  /*14580*/  ISETP.GT.U32.AND P1, PT, R4, R3, PT ;  /* 0x000000030400720c */ /* 0x000fda0003f24070 */
[----:B------:R-:W-:Y:S02]  /*14590*/  @!P1 IMAD.IADD R3, R3, 0x1, -R4 ;  /* 0x0000000103039824 */ /* 0x000fe400078e0a04 */
[----:B------:R-:W-:Y:S01]  /*145a0*/  @!P1 VIADD R2, R2, 0x1 ;  /* 0x0000000102029836 */ /* 0x000fe20000000000 */
[----:B------:R-:W-:Y:S02]  /*145b0*/  ISETP.NE.AND P1, PT, R9, RZ, PT ;  /* 0x000000ff0900720c */ /* 0x000fe40003f25270 */
[----:B------:R-:W-:Y:S02]  /*145c0*/  ISETP.GE.U32.AND P0, PT, R3, R4, PT ;  /* 0x000000040300720c */ /* 0x000fe40003f06070 */
[----:B------:R-:W-:-:S04]  /*145d0*/  LOP3.LUT R3, R10, R9, RZ, 0x3c, !PT ;  /* 0x000000090a037212 */ /* 0x000fc800078e3cff */
[----:B------:R-:W-:Y:S01]  /*145e0*/  ISETP.GE.AND P2, PT, R3, RZ, PT ;  /* 0x000000ff0300720c */ /* 0x000fe20003f46270 */
[----:B------:R-:W-:-:S06]  /*145f0*/  IMAD.MOV R3, RZ, RZ, -R10 ;  /* 0x000000ffff037224 */ /* 0x000fcc00078e0a0a */
[----:B------:R-:W-:-:S06]  /*14600*/  @P0 VIADD R2, R2, 0x1 ;  /* 0x0000000102020836 */ /* 0x000fcc0000000000 */
[----:B------:R-:W-:Y:S01]  /*14610*/  @!P2 IMAD.MOV R2, RZ, RZ, -R2 ;  /* 0x000000ffff02a224 */ /* 0x000fe200078e0a02 */
[----:B------:R-:W-:-:S05]  /*14620*/  @!P1 LOP3.LUT R2, RZ, R9, RZ, 0x33, !PT ;  /* 0x00000009ff029212 */ /* 0x000fca00078e33ff */
[----:B------:R-:W-:-:S04]  /*14630*/  IMAD.MOV R26, RZ, RZ, -R2 ;  /* 0x000000ffff1a7224 */ /* 0x000fc800078e0a02 */
[C---:B------:R-:W-:Y:S02]  /*14640*/  IMAD R26, R9.reuse, R26, R10 ;  /* 0x0000001a091a7224 */ /* 0x040fe400078e020a */
[----:B------:R-:W-:Y:S02]  /*14650*/  IMAD R9, R9, 0x1000000, R2 ;  /* 0x0100000009097824 */ /* 0x000fe400078e0202 */
[----:B------:R-:W-:Y:S02]  /*14660*/  IMAD R2, R6, R3, R5 ;  /* 0x0000000306027224 */ /* 0x000fe400078e0205 */
[----:B------:R-:W-:Y:S01]  /*14670*/  IMAD R26, R26, 0x10000, R9 ;  /* 0x000100001a1a7824 */ /* 0x000fe200078e0209 */
[----:B------:R-:W-:Y:S06]  /*14680*/  BRA `(.L_x_1331) ;  /* 0x0000000000f47947 */ /* 0x000fec0003800000 */
.L_x_1330:
[----:B------:R-:W0:Y:S02]  /*14690*/  LDC.64 R2, c[0x0][0xc90] ;  /* 0x00032400ff027b82 */ /* 0x000e240000000a00 */
[----:B0-----:R-:W-:-:S05]  /*146a0*/  IMAD.WIDE R2, R27, 0x4, R2 ;  /* 0x000000041b027825 */ /* 0x001fca00078e0202 */
[----:B------:R0:W2:Y:S01]  /*146b0*/  LDG.E R13, desc[UR36][R2.64] ;  /* 0x00000024020d7981 */ /* 0x0000a2000c1e1900 */
[----:B------:R-:W-:Y:S01]  /*146c0*/  IABS R15, R5 ;  /* 0x00000005000f7213 */ /* 0x000fe20000000000 */
[----:B0-----:R-:W-:Y:S02]  /*146d0*/  IMAD.MOV.U32 R2, RZ, RZ, RZ ;  /* 0x000000ffff027224 */ /* 0x001fe400078e00ff */
[----:B--2---:R-:W-:-:S05]  /*146e0*/  IMAD R4, R6, R13, RZ ;  /* 0x0000000d06047224 */ /* 0x004fca00078e02ff */
[-C--:B------:R-:W-:Y:S02]  /*146f0*/  IABS R10, R4.reuse ;  /* 0x00000004000a7213 */ /* 0x080fe40000000000 */
[----:B------:R-:W-:Y:S02]  /*14700*/  IABS R12, R4 ;  /* 0x00000004000c7213 */ /* 0x000fe40000000000 */
[----:B------:R-:W0:Y:S08]  /*14710*/  I2F.RP R8, R10 ;  /* 0x0000000a00087306 */ /* 0x000e300000209400 */
[----:B0-----:R-:W0:Y:S02]  /*14720*/  MUFU.RCP R8, R8 ;  /* 0x0000000800087308 */ /* 0x001e240000001000 */
[----:B0-----:R-:W-:-:S06]  /*14730*/  VIADD R9, R8, 0xffffffe ;  /* 0x0ffffffe08097836 */ /* 0x001fcc0000000000 */
[----:B------:R-:W0:Y:S02]  /*14740*/  F2I.FTZ.U32.TRUNC.NTZ R3, R9 ;  /* 0x0000000900037305 */ /* 0x000e24000021f000 */
[----:B0-----:R-:W-:-:S04]  /*14750*/  IMAD.MOV R11, RZ, RZ, -R3 ;  /* 0x000000ffff0b7224 */ /* 0x001fc800078e0a03 */
[----:B------:R-:W-:-:S04]  /*14760*/  IMAD R11, R11, R10, RZ ;  /* 0x0000000a0b0b7224 */ /* 0x000fc800078e02ff */
[----:B------:R-:W-:-:S04]  /*14770*/  IMAD.HI.U32 R2, R3, R11, R2 ;  /* 0x0000000b03027227 */ /* 0x000fc800078e0002 */
[----:B------:R-:W-:Y:S02]  /*14780*/  IMAD.MOV R3, RZ, RZ, -R12 ;  /* 0x000000ffff037224 */ /* 0x000fe400078e0a0c */
        /* <DEDUP_REMOVED lines=12> */
[----:B------:R-:W-:Y:S02]  /*14850*/  IMAD R11, R13, R2, RZ ;  /* 0x000000020d0b7224 */ /* 0x000fe400078e02ff */
[----:B------:R-:W-:Y:S02]  /*14860*/  IMAD.MOV R2, RZ, RZ, -R2 ;  /* 0x000000ffff027224 */ /* 0x000fe400078e0a02 */
[----:B------:R-:W-:Y:S02]  /*14870*/  IMAD.MOV R3, RZ, RZ, -R11 ;  /* 0x000000ffff037224 */ /* 0x000fe400078e0a0b */
[----:B------:R-:W-:Y:S02]  /*14880*/  IMAD R4, R4, R2, R5 ;  /* 0x0000000204047224 */ /* 0x000fe400078e0205 */
[----:B------:R-:W-:Y:S01]  /*14890*/  IMAD.MOV.U32 R2, RZ, RZ, RZ ;  /* 0x000000ffff027224 */ /* 0x000fe200078e00ff */
[----:B------:R-:W-:-:S04]  /*148a0*/  VIADDMNMX R13, R3, UR5, R13, PT ;  /* 0x00000005030d7c46 */ /* 0x000fc8000b80010d */
[-C--:B------:R-:W-:Y:S01]  /*148b0*/  IABS R10, R13.reuse ;  /* 0x0000000d000a7213 */ /* 0x080fe20000000000 */
[----:B------:R-:W-:Y:S01]  /*148c0*/  IMAD.MOV R26, RZ, RZ, -R13 ;  /* 0x000000ffff1a7224 */ /* 0x000fe200078e0a0d */
[----:B------:R-:W-:Y:S02]  /*148d0*/  IABS R12, R13 ;  /* 0x0000000d000c7213 */ /* 0x000fe40000000000 */
[----:B------:R-:W0:Y:S08]  /*148e0*/  I2F.RP R8, R10 ;  /* 0x0000000a00087306 */ /* 0x000e300000209400 */
[----:B0-----:R-:W0:Y:S02]  /*148f0*/  MUFU.RCP R8, R8 ;  /* 0x0000000800087308 */ /* 0x001e240000001000 */
[----:B0-----:R-:W-:-:S06]  /*14900*/  VIADD R3, R8, 0xffffffe ;  /* 0x0ffffffe08037836 */ /* 0x001fcc0000000000 */
[----:B------:R-:W0:Y:S02]  /*14910*/  F2I.FTZ.U32.TRUNC.NTZ R3, R3 ;  /* 0x0000000300037305 */ /* 0x000e24000021f000 */
[----:B0-----:R-:W-:-:S04]  /*14920*/  IMAD.MOV R9, RZ, RZ, -R3 ;  /* 0x000000ffff097224 */ /* 0x001fc800078e0a03 */
[----:B------:R-:W-:Y:S01]  /*14930*/  IMAD.MOV.U32 R5, RZ, RZ, R9 ;  /* 0x000000ffff057224 */ /* 0x000fe200078e0009 */
[----:B------:R-:W-:-:S03]  /*14940*/  IABS R9, R4 ;  /* 0x0000000400097213 */ /* 0x000fc60000000000 */
        /* <DEDUP_REMOVED lines=11> */
[----:B------:R-:W-:Y:S02]  /*14a00*/  ISETP.GE.AND P2, PT, R3, RZ, PT ;  /* 0x000000ff0300720c */ /* 0x000fe40003f46270 */
[----:B------:R-:W-:-:S05]  /*14a10*/  IADD3 R3, R11, 0x1000000, R4 ;  /* 0x010000000b037810 */ /* 0x000fca0007ffe004 */
[----:B------:R-:W-:-:S06]  /*14a20*/  @P0 VIADD R2, R2, 0x1 ;  /* 0x0000000102020836 */ /* 0x000fcc0000000000 */
[----:B------:R-:W-:Y:S01]  /*14a30*/  @!P2 IMAD.MOV R2, RZ, RZ, -R2 ;  /* 0x000000ffff02a224 */ /* 0x000fe200078e0a02 */
[----:B------:R-:W-:-:S05]  /*14a40*/  @!P1 LOP3.LUT R2, RZ, R13, RZ, 0x33, !PT ;  /* 0x0000000dff029212 */ /* 0x000fca00078e33ff */
[----:B------:R-:W-:-:S07]  /*14a50*/  IMAD R26, R2, R26, R3 ;  /* 0x0000001a021a7224 */ /* 0x000fce00078e0203 */
.L_x_1331:
[----:B------:R-:W-:-:S05]  /*14a60*/  LOP3.LUT R25, RZ, R2, RZ, 0x33, !PT ;  /* 0x00000002ff197212 */ /* 0x000fca00078e33ff */
[----:B------:R-:W-:Y:S01]  /*14a70*/  IMAD.IADD R25, R6, 0x1, R25 ;  /* 0x0000000106197824 */ /* 0x000fe200078e0219 */
[----:B------:R-:W-:Y:S06]  /*14a80*/  BRA `(.L_x_1332) ;  /* 0x0000000000147947 */ /* 0x000fec0003800000 */
.L_x_1327:
[----:B------:R-:W-:Y:S01]  /*14a90*/  ULDC UR4, c[0x0][0xc3c] ;  /* 0x00030f0000047ab9 */ /* 0x000fe20000000800 */
[----:B------:R-:W-:Y:S02]  /*14aa0*/  IMAD.MOV.U32 R25, RZ, RZ, RZ ;  /* 0x000000ffff197224 */ /* 0x000fe400078e00ff */
[----:B------:R-:W-:Y:S02]  /*14ab0*/  IMAD.U32 R24, RZ, RZ, UR6 ;  /* 0x00000006ff187e24 */ /* 0x000fe4000f8e00ff */
[----:B------:R-:W-:Y:S02]  /*14ac0*/  IMAD.MOV.U32 R26, RZ, RZ, RZ ;  /* 0x000000ffff1a7224 */ /* 0x000fe400078e00ff */
[----:B------:R-:W-:-:S07]  /*14ad0*/  IMAD.U32 R27, RZ, RZ, UR4 ;  /* 0x00000004ff1b7e24 */ /* 0x000fce000f8e00ff */
.L_x_1332:
[----:B------:R-:W-:-:S13]  /*14ae0*/  ISETP.NE.AND P0, PT, R7, RZ, PT ;  /* 0x000000ff0700720c */ /* 0x000fda0003f05270 */
[----:B------:R-:W0:Y:S01]  /*14af0*/  @!P0 S2R R3, SR_CgaCtaId ;  /* 0x0000000000038919 */ /* 0x000e220000008800 */
[----:B------:R-:W-:-:S04]  /*14b00*/  @!P0 MOV R2, 0x400 ;  /* 0x0000040000028802 */ /* 0x000fc80000000f00 */
[----:B0-----:R-:W-:-:S05]  /*14b10*/  @!P0 LEA R2, R3, R2, 0x18 ;  /* 0x0000000203028211 */ /* 0x001fca00078ec0ff */
[----:B------:R0:W-:Y:S01]  /*14b20*/  @!P0 STS.128 [R2+0x308d0], R24 ;  /* 0x0308d01802008388 */ /* 0x0001e20000000c00 */
[----:B------:R-:W-:Y:S06]  /*14b30*/  BAR.ARV 0x5, 0x180 ;  /* 0x0146000000007b1d */ /* 0x000fec0000002000 */
.L_x_1325:
[----:B------:R2:W-:Y:S01]  /*14b40*/  STL [R1+0x1c], RZ ;  /* 0x00001cff01007387 */ /* 0x0005e20000100800 */
[----:B------:R-:W-:Y:S01]  /*14b50*/  ULDC UR4, c[0x0][0xc3c] ;  /* 0x00030f0000047ab9 */ /* 0x000fe20000000800 */
[----:B------:R-:W-:Y:S01]  /*14b60*/  IMAD.MOV.U32 R28, RZ, RZ, 0x1 ;  /* 0x00000001ff1c7424 */ /* 0x000fe200078e00ff */
[----:B-1----:R-:W-:Y:S01]  /*14b70*/  ISETP.GE.AND P0, PT, R27, UR4, PT ;  /* 0x000000041b007c0c */ /* 0x002fe2000bf06270 */
[----:B------:R-:W-:-:S12]  /*14b80*/  IMAD.MOV.U32 R23, RZ, RZ, RZ ;  /* 0x000000ffff177224 */ /* 0x000fd800078e00ff */
[----:B--2---:R-:W-:Y:S05]  /*14b90*/  @P0 BRA `(.L_x_1333) ;  /* 0x0000005000a80947 */ /* 0x004fea0003800000 */
[----:B0-----:R-:W2:Y:S01]  /*14ba0*/  LDL R2, [R1+0x20] ;  /* 0x0000200001027983 */ /* 0x001ea20000100800 */
        /* <DEDUP_REMOVED lines=23> */
.L_x_1406:
[----:B------:R-:W-:Y:S05]  /*14d20*/  YIELD ;  /* 0x0000000000007946 */ /* 0x000fea0003800000 */
[----:B------:R-:W-:Y:S01]  /*14d30*/  ULDC.64 UR4, c[0x0][0xa28] ;  /* 0x00028a0000047ab9 */ /* 0x000fe20000000a00 */
[----:B------:R-:W-:Y:S01]  /*14d40*/  IMAD.MOV.U32 R19, RZ, RZ, RZ ;  /* 0x000000ffff137224 */ /* 0x000fe200078e00ff */
[----:B------:R-:W-:-:S04]  /*14d50*/  ISETP.NE.U32.AND P0, PT, RZ, UR4, PT ;  /* 0x00000004ff007c0c */ /* 0x000fc8000bf05070 */
[----:B------:R-:W-:Y:S01]  /*14d60*/  ISETP.NE.AND.EX P0, PT, RZ, UR5, PT, P0 ;  /* 0x00000005ff007c0c */ /* 0x000fe2000bf05300 */
[----:B------:R-:W-:-:S12]  /*14d70*/  ULDC.64 UR4, c[0x0][0xa18] ;  /* 0x0002860000047ab9 */ /* 0x000fd80000000a00 */
[----:B0-----:R-:W0:Y:S02]  /*14d80*/  @P0 LDC.64 R2, c[0x0][0xa28] ;  /* 0x00028a00ff020b82 */ /* 0x001e240000000a00 */
[----:B0-----:R-:W-:-:S05]  /*14d90*/  @P0 IMAD.WIDE R2, R27, 0x4, R2 ;  /* 0x000000041b020825 */ /* 0x001fca00078e0202 */
[----:B--2---:R0:W2:Y:S01]  /*14da0*/  @P0 LDG.E R19, desc[UR36][R2.64] ;  /* 0x0000002402130981 */ /* 0x0040a2000c1e1900 */
[----:B------:R-:W-:Y:S01]  /*14db0*/  ISETP.NE.U32.AND P0, PT, RZ, UR4, PT ;  /* 0x00000004ff007c0c */ /* 0x000fe2000bf05070 */
[----:B------:R-:W-:Y:S01]  /*14dc0*/  IMAD.MOV.U32 R35, RZ, RZ, RZ ;  /* 0x000000ffff237224 */ /* 0x000fe200078e00ff */
[----:B------:R-:W-:Y:S02]  /*14dd0*/  LOP3.LUT R16, R16, 0xffffff7f, RZ, 0xc0, !PT ;  /* 0xffffff7f10107812 */ /* 0x000fe400078ec0ff */
[----:B------:R-:W-:Y:S01]  /*14de0*/  ISETP.NE.AND.EX P1, PT, RZ, UR5, PT, P0 ;  /* 0x00000005ff007c0c */ /* 0x000fe2000bf25300 */
[----:B------:R-:W-:Y:S02]  /*14df0*/  ULDC.64 UR4, c[0x0][0xa00] ;  /* 0x0002800000047ab9 */ /* 0x000fe40000000a00 */
[----:B------:R-:W-:Y:S01]  /*14e00*/  ISETP.NE.U32.AND P0, PT, RZ, UR4, PT ;  /* 0x00000004ff007c0c */ /* 0x000fe2000bf05070 */
[----:B0-----:R-:W0:Y:S03]  /*14e10*/  LDC.64 R2, c[0x0][0xa00] ;  /* 0x00028000ff027b82 */ /* 0x001e260000000a00 */
[----:B------:R-:W-:Y:S01]  /*14e20*/  ISETP.NE.AND.EX P2, PT, RZ, UR5, PT, P0 ;  /* 0x00000005ff007c0c */ /* 0x000fe2000bf45300 */
[----:B------:R-:W-:-:S05]  /*14e30*/  ULDC.64 UR4, c[0x0][0x418] ;  /* 0x0001060000047ab9 */ /* 0x000fca0000000a00 */
[----:B------:R-:W1:Y:S07]  /*14e40*/  @P1 LDC.64 R4, c[0x0][0xa18] ;  /* 0x00028600ff041b82 */ /* 0x000e6e0000000a00 */
[----:B------:R-:W-:Y:S01]  /*14e50*/  @P2 LOP3.LUT R16, R16, 0x80, RZ, 0xfc, !PT ;  /* 0x0000008010102812 */ /* 0x000fe200078efcff */
[----:B0-----:R-:W-:-:S05]  /*14e60*/  IMAD.WIDE R2, R27, 0x4, R2 ;  /* 0x000000041b027825 */ /* 0x001fca00078e0202 */
[----:B------:R0:W5:Y:S01]  /*14e70*/  @P2 LDG.E R35, desc[UR36][R2.64] ;  /* 0x0000002402232981 */ /* 0x000162000c1e1900 */
[----:B-1----:R-:W-:-:S05]  /*14e80*/  @P1 IMAD.WIDE R4, R27, 0x4, R4 ;  /* 0x000000041b041825 */ /* 0x002fca00078e0204 */
[----:B------:R0:W5:Y:S01]  /*14e90*/  @P1 LDG.E R29, desc[UR36][R4.64] ;  /* 0x00000024041d1981 */ /* 0x000162000c1e1900 */
[----:B------:R-:W-:-:S03]  /*14ea0*/  UISETP.NE.U32.AND UP0, UPT, UR4, URZ, UPT ;  /* 0x0000003f0400728c */ /* 0x000fc6000bf05070 */
[----:B------:R-:W-:Y:S01]  /*14eb0*/  ULDC UR4, c[0x0][0x424] ;  /* 0x0001090000047ab9 */ /* 0x000fe20000000800 */
[----:B------:R-:W-:-:S03]  /*14ec0*/  UISETP.NE.AND.EX UP0, UPT, UR5, URZ, UPT, UP0 ;  /* 0x0000003f0500728c */ /* 0x000fc6000bf05300 */
[----:B------:R-:W-:Y:S01]  /*14ed0*/  ULDC UR5, c[0x0][0x2f0] ;  /* 0x0000bc0000057ab9 */ /* 0x000fe20000000800 */
[----:B------:R-:W-:-:S04]  /*14ee0*/  USEL UR4, UR4, 0x1, UP0 ;  /* 0x0000000104047887 */ /* 0x000fc80008000000 */
[----:B------:R-:W-:-:S06]  /*14ef0*/  UIMAD UR4, UR4, UR5, URZ ;  /* 0x00000005040472a4 */ /* 0x000fcc000f8e023f */
[----:B------:R-:W-:Y:S01]  /*14f00*/  IMAD.U32 R37, RZ, RZ, UR4 ;  /* 0x00000004ff257e24 */ /* 0x000fe2000f8e00ff */
[----:B--2---:R0:W-:Y:S01]  /*14f10*/  STL [R1+0x4], R19 ;  /* 0x0000041301007387 */ /* 0x0041e20000100800 */
[----:B------:R-:W-:Y:S05]  /*14f20*/  @P1 BRA `(.L_x_1334) ;  /* 0x0000000000181947 */ /* 0x000fea0003800000 */
[----:B------:R-:W-:Y:S02]  /*14f30*/  ULDC UR4, c[0x0][0x288] ;  /* 0x0000a20000047ab9 */ /* 0x000fe40000000800 */
[----:B-----5:R-:W-:Y:S01]  /*14f40*/  IMAD.U32 R29, RZ, RZ, UR4 ;  /* 0x00000004ff1d7e24 */ /* 0x020fe2000f8e00ff */
[----:B------:R-:W-:Y:S06]  /*14f50*/  @!P2 BRA `(.L_x_1334) ;  /* 0x00000000000ca947 */ /* 0x000fec0003800000 */
[----:B------:R-:W2:Y:S04]  /*14f60*/  LDG.E R0, desc[UR36][R2.64] ;  /* 0x0000002402007981 */ /* 0x000ea8000c1e1900 */
[----:B------:R-:W2:Y:S02]  /*14f70*/  LDG.E R29, desc[UR36][R2.64+0x4] ;  /* 0x00000424021d7981 */ /* 0x000ea4000c1e1900 */
[----:B--2---:R-:W-:-:S07]  /*14f80*/  IMAD.IADD R29, R29, 0x1, -R0 ;  /* 0x000000011d1d7824 */ /* 0x004fce00078e0a00 */
.L_x_1334:
[----:B------:R-:W-:Y:S02]  /*14f90*/  ULDC.64 UR4, c[0x0][0xa20] ;  /* 0x0002880000047ab9 */ /* 0x000fe40000000a00 */
[----:B------:R-:W-:-:S04]  /*14fa0*/  ISETP.NE.U32.AND P0, PT, RZ, UR4, PT ;  /* 0x00000004ff007c0c */ /* 0x000fc8000bf05070 */
[----:B------:R-:W-:-:S13]  /*14fb0*/  ISETP.NE.AND.EX P0, PT, RZ, UR5, PT, P0 ;  /* 0x00000005ff007c0c */ /* 0x000fda000bf05300 */
[----:B------:R-:W-:Y:S05]  /*14fc0*/  @!P0 BRA `(.L_x_1335) ;  /* 0x0000000000108947 */ /* 0x000fea0003800000 */
[----:B0-----:R-:W0:Y:S02]  /*14fd0*/  LDC.64 R2, c[0x0][0xa20] ;  /* 0x00028800ff027b82 */ /* 0x001e240000000a00 */
[----:B0-----:R-:W-:-:S05]  /*14fe0*/  IMAD.WIDE R2, R27, 0x4, R2 ;  /* 0x000000041b027825 */ /* 0x001fca00078e0202 */
[----:B------:R0:W5:Y:S01]  /*14ff0*/  LDG.E R37, desc[UR36][R2.64] ;  /* 0x0000002402257981 */ /* 0x000162000c1e1900 */
[----:B------:R-:W-:Y:S05]  /*15000*/  BRA `(.L_x_1336) ;  /* 0x0000000000247947 */ /* 0x000fea0003800000 */
.L_x_1335:
[----:B------:R-:W-:Y:S02]  /*15010*/  ULDC.64 UR4, c[0x0][0xa08] ;  /* 0x0002820000047ab9 */ /* 0x000fe40000000a00 */
[----:B------:R-:W-:-:S04]  /*15020*/  ISETP.NE.U32.AND P0, PT, RZ, UR4, PT ;  /* 0x00000004ff007c0c */ /* 0x000fc8000bf05070 */
[----:B------:R-:W-:-:S13]  /*15030*/  ISETP.NE.AND.EX P0, PT, RZ, UR5, PT, P0 ;  /* 0x00000005ff007c0c */ /* 0x000fda000bf05300 */
[----:B------:R-:W-:Y:S05]  /*15040*/  @!P0 BRA `(.L_x_1336) ;  /* 0x0000000000148947 */ /* 0x000fea0003800000 */
[----:B0-----:R-:W0:Y:S02]  /*15050*/  LDC.64 R2, c[0x0][0xa08] ;  /* 0x00028200ff027b82 */ /* 0x001e240000000a00 */
[----:B0-----:R-:W-:-:S05]  /*15060*/  IMAD.WIDE R2, R27, 0x4, R2 ;  /* 0x000000041b027825 */ /* 0x001fca00078e0202 */
[----:B------:R-:W2:Y:S04]  /*15070*/  LDG.E R37, desc[UR36][R2.64] ;  /* 0x0000002402257981 */ /* 0x000ea8000c1e1900 */
[----:B------:R-:W2:Y:S02]  /*15080*/  LDG.E R0, desc[UR36][R2.64+0x4] ;  /* 0x0000042402007981 */ /* 0x000ea4000c1e1900 */
[----:B--2---:R-:W-:-:S07]  /*15090*/  IMAD.IADD R37, R0, 0x1, -R37 ;  /* 0x0000000100257824 */ /* 0x004fce00078e0a25 */
.L_x_1336:
[----:B------:R-:W1:Y:S01]  /*150a0*/  LDC R0, c[0x0][0x448] ;  /* 0x00011200ff007b82 */ /* 0x000e620000000800 */
[----:B------:R-:W-:Y:S01]  /*150b0*/  IMAD.SHL.U32 R25, R25, 0x80, RZ ;  /* 0x0000008019197824 */ /* 0x000fe200078e00ff */
[----:B------:R-:W-:Y:S01]  /*150c0*/  LOP3.LUT R16, R16, 0xffffffbf, RZ, 0xc0, !PT ;  /* 0xffffffbf10107812 */ /* 0x000fe200078ec0ff */
[----:B-----5:R-:W-:-:S05]  /*150d0*/  IMAD.IADD R37, R37, 0x1, -R19 ;  /* 0x0000000125257824 */ /* 0x020fca00078e0a13 */
[----:B0-----:R-:W0:Y:S01]  /*150e0*/  LDC.64 R2, c[0x0][0x9e0] ;  /* 0x00027800ff027b82 */ /* 0x001e220000000a00 */
[----:B-1----:R-:W-:Y:S01]  /*150f0*/  ISETP.NE.AND P2, PT, R0, 0x1, PT ;  /* 0x000000010000780c */ /* 0x002fe20003f45270 */
[----:B------:R-:W-:Y:S01]  /*15100*/  VIADD R0, R25, 0x7f ;  /* 0x0000007f19007836 */ /* 0x000fe20000000000 */
[----:B0-----:R-:W-:-:S11]  /*15110*/  ISETP.GE.AND P1, PT, R3, 0x1, PT ;  /* 0x000000010300780c */ /* 0x001fd60003f26270 */
[----:B------:R-:W0:Y:S01]  /*15120*/  @P2 LDC R5, c[0x0][0x44c] ;  /* 0x00011300ff052b82 */ /* 0x000e220000000800 */
[----:B------:R-:W-:-:S07]  /*15130*/  @P2 LOP3.LUT R16, R16, 0x40, RZ, 0xfc, !PT ;  /* 0x0000004010102812 */ /* 0x000fce00078efcff */
[----:B------:R-:W1:Y:S01]  /*15140*/  @P2 LDC R7, c[0x0][0x450] ;  /* 0x00011400ff072b82 */ /* 0x000e620000000800 */
[----:B0-----:R-:W-:Y:S01]  /*15150*/  @P2 IMAD.HI.U32 R4, R0, R5, RZ ;  /* 0x0000000500042227 */ /* 0x001fe200078e00ff */
[----:B------:R-:W-:-:S04]  /*15160*/  IADD3 R5, R37, 0x1, -R29 ;  /* 0x0000000125057810 */ /* 0x000fc80007ffe81d */
[----:B-1----:R-:W-:-:S05]  /*15170*/  @P2 SHF.R.U32.HI R0, RZ, R7, R4 ;  /* 0x00000007ff002219 */ /* 0x002fca0000011604 */
[----:B------:R-:W-:-:S04]  /*15180*/  IMAD.IADD R7, R5, 0x1, R0 ;  /* 0x0000000105077824 */ /* 0x000fc800078e0200 */
[----:B------:R-:W-:Y:S01]  /*15190*/  IMAD.IADD R2, R7, 0x1, R2 ;  /* 0x0000000107027824 */ /* 0x000fe200078e0202 */
[----:B------:R-:W-:Y:S06]  /*151a0*/  @!P1 BRA `(.L_x_1337) ;  /* 0x0000000000489947 */ /* 0x000fec0003800000 */
[C---:B------:R-:W-:Y:S01]  /*151b0*/  ISETP.GT.AND P0, PT, R7.reuse, RZ, PT ;  /* 0x000000ff0700720c */ /* 0x040fe20003f04270 */
[----:B------:R-:W-:Y:S01]  /*151c0*/  BSSY B0, `(.L_x_1338) ;  /* 0x000000e000007945 */ /* 0x000fe20003800000 */
[----:B------:R-:W-:-:S11]  /*151d0*/  VIADD R0, R7, 0xffffffff ;  /* 0xffffffff07007836 */ /* 0x000fd60000000000 */
[----:B------:R-:W-:Y:S05]  /*151e0*/  @P0 BRA `(.L_x_1339) ;  /* 0x00000000001c0947 */ /* 0x000fea0003800000 */
[----:B------:R-:W-:Y:S01]  /*151f0*/  ISETP.NE.AND P0, PT, R3, 0x1, PT ;  /* 0x000000010300780c */ /* 0x000fe20003f05270 */
[----:B------:R-:W-:-:S12]  /*15200*/  IMAD.MOV R7, RZ, RZ, -R7 ;  /* 0x000000ffff077224 */ /* 0x000fd800078e0a07 */
[----:B------:R-:W0:Y:S02]  /*15210*/  @P0 LDC.64 R4, c[0x0][0x9e8] ;  /* 0x00027a00ff040b82 */ /* 0x000e240000000a00 */
[----:B0-----:R-:W-:-:S05]  /*15220*/  @P0 IMAD.HI.U32 R4, R7, R4, RZ ;  /* 0x0000000407040227 */ /* 0x001fca00078e00ff */
[----:B------:R-:W-:-:S04]  /*15230*/  @P0 SHF.R.U32.HI R7, RZ, R5, R4 ;  /* 0x00000005ff070219 */ /* 0x000fc80000011604 */
[----:B------:R-:W-:Y:S01]  /*15240*/  LOP3.LUT R0, RZ, R7, RZ, 0x33, !PT ;  /* 0x00000007ff007212 */ /* 0x000fe200078e33ff */
[----:B------:R-:W-:Y:S06]  /*15250*/  BRA `(.L_x_1340) ;  /* 0x0000000000107947 */ /* 0x000fec0003800000 */
.L_x_1339:
[----:B------:R-:W-:-:S13]  /*15260*/  ISETP.NE.AND P0, PT, R3, 0x1, PT ;  /* 0x000000010300780c */ /* 0x000fda0003f05270 */
[----:B------:R-:W0:Y:S02]  /*15270*/  @P0 LDC.64 R4, c[0x0][0x9e8] ;  /* 0x00027a00ff040b82 */ /* 0x000e240000000a00 */
[----:B0-----:R-:W-:-:S05]  /*15280*/  @P0 IMAD.HI.U32 R4, R0, R4, RZ ;  /* 0x0000000400040227 */ /* 0x001fca00078e00ff */
[----:B------:R-:W-:-:S07]  /*15290*/  @P0 SHF.R.U32.HI R0, RZ, R5, R4 ;  /* 0x00000005ff000219 */ /* 0x000fce0000011604 */
.L_x_1340:
[----:B------:R-:W-:Y:S05]  /*152a0*/  BSYNC B0 ;  /* 0x0000000000007941 */ /* 0x000fea0003800000 */
.L_x_1338:
[----:B------:R-:W-:-:S05]  /*152b0*/  IMAD R5, R0, R3, R3 ;  /* 0x0000000300057224 */ /* 0x000fca00078e0203 */
[----:B------:R-:W-:-:S07]  /*152c0*/  VIMNMX R2, R2, R5, PT ;  /* 0x0000000502027248 */ /* 0x000fce0003fe0100 */
.L_x_1337:
[----:B------:R-:W0:Y:S01]  /*152d0*/  @P2 LDC R0, c[0x0][0x44c] ;  /* 0x00011300ff002b82 */ /* 0x000e220000000800 */
[----:B------:R-:W-:Y:S01]  /*152e0*/  VIADD R2, R2, 0x5f ;  /* 0x0000005f02027836 */ /* 0x000fe20000000000 */
[----:B------:R-:W-:Y:S01]  /*152f0*/  ULDC UR4, c[0x0][0x9dc] ;  /* 0x0002770000047ab9 */ /* 0x000fe20000000800 */
[----:B------:R-:W-:Y:S02]  /*15300*/  IMAD.MOV.U32 R4, RZ, RZ, R25 ;  /* 0x000000ffff047224 */ /* 0x000fe400078e0019 */
[----:B------:R-:W-:-:S03]  /*15310*/  IMAD.HI R2, R2, 0x2aaaaaab, RZ ;  /* 0x2aaaaaab02027827 */ /* 0x000fc600078e02ff */
[----:B------:R-:W1:Y:S01]  /*15320*/  @P2 LDC R5, c[0x0][0x450] ;  /* 0x00011400ff052b82 */ /* 0x000e620000000800 */
[----:B0-----:R-:W-:-:S05]  /*15330*/  @P2 IMAD.HI.U32 R0, R25, R0, RZ ;  /* 0x0000000019002227 */ /* 0x001fca00078e00ff */
[----:B-1----:R-:W-:Y:S01]  /*15340*/  @P2 SHF.R.U32.HI R4, RZ, R5, R0 ;  /* 0x00000005ff042219 */ /* 0x002fe20000011600 */
[----:B------:R-:W-:Y:S01]  /*15350*/  VIADD R0, R37, 0x5f ;  /* 0x0000005f25007836 */ /* 0x000fe20000000000 */
[----:B------:R-:W-:Y:S02]  /*15360*/  SHF.R.U32.HI R5, RZ, 0x1f, R2 ;  /* 0x0000001fff057819 */ /* 0x000fe40000011602 */
[----:B------:R-:W-:Y:S01]  /*15370*/  IADD3 R4, R4, R37, -R29 ;  /* 0x0000002504047210 */ /* 0x000fe20007ffe81d */
[----:B------:R-:W-:Y:S01]  /*15380*/  IMAD.HI R0, R0, 0x2aaaaaab, RZ ;  /* 0x2aaaaaab00007827 */ /* 0x000fe200078e02ff */
[----:B------:R-:W-:-:S03]  /*15390*/  LEA.HI.SX32 R7, R2, R5, 0x1c ;  /* 0x0000000502077211 */ /* 0x000fc600078fe2ff */
[----:B------:R-:W-:Y:S01]  /*153a0*/  VIADD R2, R4, -UR4 ;  /* 0x8000000404027c36 */ /* 0x000fe20008000000 */
[----:B------:R-:W-:-:S04]  /*153b0*/  SHF.R.U32.HI R5, RZ, 0x1f, R0 ;  /* 0x0000001fff057819 */ /* 0x000fc80000011600 */
[----:B------:R-:W-:-:S04]  /*153c0*/  LEA.HI.SX32 R0, R0, R5, 0x1c ;  /* 0x0000000500007211 */ /* 0x000fc800078fe2ff */
[----:B------:R-:W-:Y:S01]  /*153d0*/  VIMNMX R0, R0, R7, PT ;  /* 0x0000000700007248 */ /* 0x000fe20003fe0100 */
[----:B------:R-:W-:Y:S06]  /*153e0*/  @!P1 BRA `(.L_x_1341) ;  /* 0x0000000000489947 */ /* 0x000fec0003800000 */
[----:B------:R-:W-:Y:S01]  /*153f0*/  IMAD.MOV.U32 R6, RZ, RZ, R4 ;  /* 0x000000ffff067224 */ /* 0x000fe200078e0004 */
[----:B------:R-:W-:Y:S04]  /*15400*/  BSSY B0, `(.L_x_1342) ;  /* 0x000000e000007945 */ /* 0x000fe80003800000 */
[----:B------:R-:W-:-:S13]  /*15410*/  ISETP.GT.AND P0, PT, R6, -0x1, PT ;  /* 0xffffffff0600780c */ /* 0x000fda0003f04270 */
[----:B------:R-:W-:Y:S05]  /*15420*/  @P0 BRA `(.L_x_1343) ;  /* 0x00000000001c0947 */ /* 0x000fea0003800000 */
[----:B------:R-:W-:Y:S02]  /*15430*/  ISETP.NE.AND P0, PT, R3, 0x1, PT ;  /* 0x000000010300780c */ /* 0x000fe40003f05270 */
[----:B------:R-:W-:-:S11]  /*15440*/  LOP3.LUT R7, RZ, R6, RZ, 0x33, !PT ;  /* 0x00000006ff077212 */ /* 0x000fd600078e33ff */
[----:B------:R-:W0:Y:S02]  /*15450*/  @P0 LDC.64 R4, c[0x0][0x9e8] ;  /* 0x00027a00ff040b82 */ /* 0x000e240000000a00 */
[----:B0-----:R-:W-:-:S05]  /*15460*/  @P0 IMAD.HI.U32 R4, R7, R4, RZ ;  /* 0x0000000407040227 */ /* 0x001fca00078e00ff */
[----:B------:R-:W-:-:S04]  /*15470*/  @P0 SHF.R.U32.HI R7, RZ, R5, R4 ;  /* 0x00000005ff070219 */ /* 0x000fc80000011604 */
[----:B------:R-:W-:Y:S01]  /*15480*/  LOP3.LUT R6, RZ, R7, RZ, 0x33, !PT ;  /* 0x00000007ff067212 */ /* 0x000fe200078e33ff */
[----:B------:R-:W-:Y:S06]  /*15490*/  BRA `(.L_x_1344) ;  /* 0x0000000000107947 */ /* 0x000fec0003800000 */
.L_x_1343:
[----:B------:R-:W-:-:S13]  /*154a0*/  ISETP.NE.AND P0, PT, R3, 0x1, PT ;  /* 0x000000010300780c */ /* 0x000fda0003f05270 */
[----:B------:R-:W0:Y:S02]  /*154b0*/  @P0 LDC.64 R4, c[0x0][0x9e8] ;  /* 0x00027a00ff040b82 */ /* 0x000e240000000a00 */
[----:B0-----:R-:W-:-:S05]  /*154c0*/  @P0 IMAD.HI.U32 R4, R6, R4, RZ ;  /* 0x0000000406040227 */ /* 0x001fca00078e00ff */
[----:B------:R-:W-:-:S07]  /*154d0*/  @P0 SHF.R.U32.HI R6, RZ, R5, R4 ;  /* 0x00000005ff060219 */ /* 0x000fce0000011604 */
.L_x_1344:
[----:B------:R-:W-:Y:S05]  /*154e0*/  BSYNC B0 ;  /* 0x0000000000007941 */ /* 0x000fea0003800000 */
.L_x_1342:
[----:B------:R-:W-:-:S05]  /*154f0*/  IMAD R3, R6, R3, RZ ;  /* 0x0000000306037224 */ /* 0x000fca00078e02ff */
[----:B------:R-:W-:-:S07]  /*15500*/  VIMNMX R2, R2, R3, !PT ;  /* 0x0000000302027248 */ /* 0x000fce0007fe0100 */
.L_x_1341:
[----:B------:R-:W-:Y:S01]  /*15510*/  IMAD.HI R2, R2, 0x2aaaaaab, RZ ;  /* 0x2aaaaaab02027827 */ /* 0x000fe200078e02ff */
[----:B------:R-:W-:Y:S04]  /*15520*/  BSSY B0, `(.L_x_1345) ;  /* 0x0000029000007945 */ /* 0x000fe80003800000 */
[----:B------:R-:W-:-:S04]  /*15530*/  SHF.R.U32.HI R3, RZ, 0x1f, R2 ;  /* 0x0000001fff037819 */ /* 0x000fc80000011602 */
[----:B------:R-:W-:Y:S02]  /*15540*/  LEA.HI.SX32 R3, R2, R3, 0x1c ;  /* 0x0000000302037211 */ /* 0x000fe400078fe2ff */
[----:B------:R-:W-:Y:S02]  /*15550*/  LOP3.LUT R2, R26, 0xff000000, RZ, 0xc0, !PT ;  /* 0xff0000001a027812 */ /* 0x000fe400078ec0ff */
[----:B------:R-:W-:Y:S02]  /*15560*/  VIMNMX R5, RZ, R3, !PT ;  /* 0x00000003ff057248 */ /* 0x000fe40007fe0100 */
[----:B------:R-:W-:Y:S02]  /*15570*/  SHF.R.U32.HI R3, RZ, 0x8, R2 ;  /* 0x00000008ff037819 */ /* 0x000fe40000011602 */
[----:B------:R-:W-:Y:S02]  /*15580*/  ISETP.GT.AND P0, PT, R0, R5, PT ;  /* 0x000000050000720c */ /* 0x000fe40003f04270 */
[----:B------:R-:W-:-:S04]  /*15590*/  LOP3.LUT R2, R26, 0xff0000, RZ, 0xc0, !PT ;  /* 0x00ff00001a027812 */ /* 0x000fc800078ec0ff */
[----:B------:R-:W-:Y:S01]  /*155a0*/  LEA.HI R2, R2, R3, RZ, 0x10 ;  /* 0x0000000302027211 */ /* 0x000fe200078f80ff */
[----:B------:R-:W-:-:S03]  /*155b0*/  IMAD.MOV.U32 R3, RZ, RZ, RZ ;  /* 0x000000ffff037224 */ /* 0x000fc600078e00ff */
[----:B------:R-:W-:-:S03]  /*155c0*/  LOP3.LUT R4, R2, 0xff, RZ, 0xc0, !PT ;  /* 0x000000ff02047812 */ /* 0x000fc600078ec0ff */
[----:B------:R-:W-:Y:S05]  /*155d0*/  @!P0 BRA `(.L_x_1346) ;  /* 0x0000000000748947 */ /* 0x000fea0003800000 */
[----:B------:R-:W-:Y:S01]  /*155e0*/  SHF.R.U32.HI R7, RZ, 0x10, R2 ;  /* 0x00000010ff077819 */ /* 0x000fe20000011602 */
[----:B------:R-:W-:-:S03]  /*155f0*/  IMAD.MOV.U32 R2, RZ, RZ, RZ ;  /* 0x000000ffff027224 */ /* 0x000fc600078e00ff */
[----:B------:R-:W-:-:S13]  /*15600*/  ISETP.NE.AND P0, PT, R7, RZ, PT ;  /* 0x000000ff0700720c */ /* 0x000fda0003f05270 */
[----:B------:R-:W0:Y:S02]  /*15610*/  @!P0 LDC R7, c[0x0][0x9f0] ;  /* 0x00027c00ff078b82 */ /* 0x000e240000000800 */
[-C--:B0-----:R-:W-:Y:S02]  /*15620*/  IABS R6, R7.reuse ;  /* 0x0000000700067213 */ /* 0x081fe40000000000 */
[----:B------:R-:W-:Y:S02]  /*15630*/  IABS R10, R7 ;  /* 0x00000007000a7213 */ /* 0x000fe40000000000 */
[----:B------:R-:W0:Y:S08]  /*15640*/  I2F.RP R8, R6 ;  /* 0x0000000600087306 */ /* 0x000e300000209400 */
[----:B0-----:R-:W0:Y:S02]  /*15650*/  MUFU.RCP R8, R8 ;  /* 0x0000000800087308 */ /* 0x001e240000001000 */
[----:B0-----:R-:W-:-:S06]  /*15660*/  VIADD R9, R8, 0xffffffe ;  /* 0x0ffffffe08097836 */ /* 0x001fcc0000000000 */
[----:B------:R0:W1:Y:S02]  /*15670*/  F2I.FTZ.U32.TRUNC.NTZ R3, R9 ;  /* 0x0000000900037305 */ /* 0x000064000021f000 */
[----:B0-----:R-:W-:Y:S02]  /*15680*/  IMAD.MOV R9, RZ, RZ, -R10 ;  /* 0x000000ffff097224 */ /* 0x001fe400078e0a0a */
[----:B-1----:R-:W-:-:S04]  /*15690*/  IMAD.MOV R11, RZ, RZ, -R3 ;  /* 0x000000ffff0b7224 */ /* 0x002fc800078e0a03 */
[----:B------:R-:W-:-:S04]  /*156a0*/  IMAD R11, R11, R6, RZ ;  /* 0x000000060b0b7224 */ /* 0x000fc800078e02ff */
[----:B------:R-:W-:Y:S01]  /*156b0*/  IMAD.HI.U32 R3, R3, R11, R2 ;  /* 0x0000000b03037227 */ /* 0x000fe200078e0002 */
[----:B------:R-:W-:-:S05]  /*156c0*/  IADD3 R2, R7, -0x1, R0 ;  /* 0xffffffff07027810 */ /* 0x000fca0007ffe000 */
[----:B------:R-:W-:-:S05]  /*156d0*/  IMAD.IADD R2, R2, 0x1, -R5 ;  /* 0x0000000102027824 */ /* 0x000fca00078e0a05 */
        /* <DEDUP_REMOVED lines=12> */
[----:B------:R-:W-:-:S07]  /*157a0*/  @!P1 LOP3.LUT R3, RZ, R7, RZ, 0x33, !PT ;  /* 0x00000007ff039212 */ /* 0x000fce00078e33ff */
.L_x_1346:
[----:B------:R-:W-:Y:S05]  /*157b0*/  BSYNC B0 ;  /* 0x0000000000007941 */ /* 0x000fea0003800000 */
.L_x_1345:
[-C--:B------:R-:W-:Y:S01]  /*157c0*/  IMAD R2, R4, R3.reuse, R5 ;  /* 0x0000000304027224 */ /* 0x080fe200078e0205 */
        /* <DEDUP_REMOVED lines=23> */
.L_x_1348:
        /* <DEDUP_REMOVED lines=8> */
[----:B------:R-:W-:Y:S02]  /*159c0*/  IMAD.U32 R4, RZ, RZ, UR6 ;  /* 0x00000006ff047e24 */ /* 0x000fe4000f8e00ff */
[----:B------:R-:W0:Y:S01]  /*159d0*/  LDC.64 R2, c[0x4][R2] ;  /* 0x0100000002027b82 */ /* 0x000e220000000a00 */
[----:B------:R-:W-:Y:S02]  /*159e0*/  IMAD.U32 R5, RZ, RZ, UR7 ;  /* 0x00000007ff057e24 */ /* 0x000fe4000f8e00ff */
        /* <DEDUP_REMOVED lines=8> */
[----:B0-----:R-:W-:Y:S05]  /*15a70*/  CALL.ABS.NOINC R2 ;  /* 0x0000000002007343 */ /* 0x001fea0003c00000 */
.L_x_1351:
[----:B------:R-:W-:Y:S05]  /*15a80*/  BSYNC B6 ;  /* 0x0000000000067941 */ /* 0x000fea0003800000 */
.L_x_1350:
        /* <DEDUP_REMOVED lines=20> */
.L_x_1354:
        /* <DEDUP_REMOVED lines=15> */
.L_x_1353:
[----:B------:R-:W-:Y:S05]  /*15cc0*/  BSYNC B6 ;  /* 0x0000000000067941 */ /* 0x000fea0003800000 */
.L_x_1352:
[----:B------:R-:W-:Y:S01]  /*15cd0*/  ULDC.64 UR4, c[0x0][0x9f8] ;  /* 0x00027e0000047ab9 */ /* 0x000fe20000000a00 */
[----:B------:R-:W-:Y:S01]  /*15ce0*/  IMAD.MOV.U32 R30, RZ, RZ, R27 ;  /* 0x000000ffff1e7224 */ /* 0x000fe200078e001b */
[----:B------:R-:W-:Y:S01]  /*15cf0*/  ISETP.NE.U32.AND P0, PT, RZ, UR4, PT ;  /* 0x00000004ff007c0c */ /* 0x000fe2000bf05070 */
[----:B------:R-:W0:Y:S01]  /*15d00*/  S2R R18, SR_TID.X ;  /* 0x0000000000127919 */ /* 0x000e220000002100 */
[----:B------:R-:W1:Y:S01]  /*15d10*/  LDC R8, c[0x0][0x430] ;  /* 0x00010c00ff087b82 */ /* 0x000e620000000800 */
[----:B------:R-:W-:Y:S01]  /*15d20*/  VIADD R22, R22, 0xffffffff ;  /* 0xffffffff16167836 */ /* 0x000fe20000000000 */
[----:B------:R-:W-:Y:S01]  /*15d30*/  ISETP.NE.AND.EX P0, PT, RZ, UR5, PT, P0 ;  /* 0x00000005ff007c0c */ /* 0x000fe2000bf05300 */
[----:B------:R-:W-:-:S12]  /*15d40*/  ULDC UR4, c[0x0][0x2f4] ;  /* 0x0000bd0000047ab9 */ /* 0x000fd80000000800 */
[----:B------:R-:W2:Y:S02]  /*15d50*/  @P0 LDC.64 R2, c[0x0][0x9f8] ;  /* 0x00027e00ff020b82 */ /* 0x000ea40000000a00 */
[----:B--2---:R-:W-:-:S05]  /*15d60*/  @P0 IMAD.WIDE R2, R27, 0x4, R2 ;  /* 0x000000041b020825 */ /* 0x004fca00078e0202 */
[----:B------:R2:W3:Y:S01]  /*15d70*/  @P0 LDG.E R30, desc[UR36][R2.64] ;  /* 0x00000024021e0981 */ /* 0x0004e2000c1e1900 */
[----:B0-----:R-:W-:Y:S02]  /*15d80*/  LOP3.LUT R18, R18, 0x7f, RZ, 0xc0, !PT ;  /* 0x0000007f12127812 */ /* 0x001fe400078ec0ff */
[----:B-1----:R-:W-:Y:S02]  /*15d90*/  ISETP.NE.AND P1, PT, R8, 0x1, PT ;  /* 0x000000010800780c */ /* 0x002fe40003f25270 */
[----:B------:R-:W-:Y:S02]  /*15da0*/  SHF.R.U32.HI R20, RZ, 0x3, R18 ;  /* 0x00000003ff147819 */ /* 0x000fe40000011612 */
[----:B------:R-:W0:Y:S01]  /*15db0*/  S2R R18, SR_TID.X ;  /* 0x0000000000127919 */ /* 0x000e220000002100 */
[----:B------:R-:W-:-:S08]  /*15dc0*/  LOP3.LUT R16, R16, 0xffffffdf, RZ, 0xc0, !PT ;  /* 0xffffffdf10107812 */ /* 0x000fd000078ec0ff */
[----:B------:R-:W1:Y:S01]  /*15dd0*/  @P1 LDC R0, c[0x0][0x434] ;  /* 0x00010d00ff001b82 */ /* 0x000e620000000800 */
[----:B------:R-:W-:Y:S02]  /*15de0*/  ISETP.GE.AND P2, PT, R31, UR4, PT ;  /* 0x000000041f007c0c */ /* 0x000fe4000bf46270 */
[----:B------:R-:W-:-:S05]  /*15df0*/  @P1 LOP3.LUT R16, R16, 0x20, RZ, 0xfc, !PT ;  /* 0x0000002010101812 */ /* 0x000fca00078efcff */
[----:B------:R-:W4:Y:S01]  /*15e00*/  @P1 LDC R5, c[0x0][0x438] ;  /* 0x00010e00ff051b82 */ /* 0x000f220000000800 */
[----:B0-----:R-:W-:-:S05]  /*15e10*/  IMAD.SHL.U32 R18, R18, 0x10, RZ ;  /* 0x0000001012127824 */ /* 0x001fca00078e00ff */
[----:B------:R-:W-:-:S05]  /*15e20*/  LOP3.LUT R18, R20, 0x70, R18, 0xf8, !PT ;  /* 0x0000007014127812 */ /* 0x000fca00078ef812 */
[----:B------:R-:W-:-:S04]  /*15e30*/  IMAD R4, R22, 0x60, R18 ;  /* 0x0000006016047824 */ /* 0x000fc800078e0212 */
[C---:B------:R-:W-:Y:S01]  /*15e40*/  IMAD.IADD R7, R4.reuse, 0x1, R19 ;  /* 0x0000000104077824 */ /* 0x040fe200078e0213 */
[----:B------:R-:W-:-:S03]  /*15e50*/  ISETP.GE.AND P0, PT, R4, R37, PT ;  /* 0x000000250400720c */ /* 0x000fc60003f06270 */
[----:B-1----:R-:W-:Y:S01]  /*15e60*/  @P1 IMAD.HI.U32 R0, R7, R0, RZ ;  /* 0x0000000007001227 */ /* 0x002fe200078e00ff */
[----:B------:R-:W-:-:S03]  /*15e70*/  ISETP.GT.U32.OR P0, PT, R18, 0x5f, P0 ;  /* 0x0000005f1200780c */ /* 0x000fc60000704470 */
[----:B------:R-:W-:Y:S01]  /*15e80*/  IMAD.MOV.U32 R6, RZ, RZ, R7 ;  /* 0x000000ffff067224 */ /* 0x000fe200078e0007 */
[----:B----4-:R-:W-:-:S05]  /*15e90*/  @P1 SHF.R.U32.HI R6, RZ, R5, R0 ;  /* 0x00000005ff061219 */ /* 0x010fca0000011600 */
[----:B------:R-:W-:-:S04]  /*15ea0*/  IMAD.MOV R0, RZ, RZ, -R6 ;  /* 0x000000ffff007224 */ /* 0x000fc800078e0a06 */
[----:B--2---:R-:W0:Y:S01]  /*15eb0*/  @!P0 LDC.64 R2, c[0x0][0x428] ;  /* 0x00010a00ff028b82 */ /* 0x004e220000000a00 */
[----:B------:R-:W-:Y:S01]  /*15ec0*/  IMAD R0, R8, R0, R7 ;  /* 0x0000000008007224 */ /* 0x000fe200078e0207 */
[----:B------:R-:W-:-:S06]  /*15ed0*/  @!P0 SHF.R.S32.HI R7, RZ, 0x1f, R6 ;  /* 0x0000001fff078819 */ /* 0x000fcc0000011406 */
[----:B------:R-:W1:Y:S01]  /*15ee0*/  @!P0 LDC.64 R4, c[0x0][0x418] ;  /* 0x00010600ff048b82 */ /* 0x000e620000000a00 */
[----:B------:R-:W-:-:S04]  /*15ef0*/  LOP3.LUT R16, R16, 0xfffffffb, RZ, 0xc0, !PT ;  /* 0xfffffffb10107812 */ /* 0x000fc800078ec0ff */
[----:B------:R-:W-:-:S04]  /*15f00*/  @P2 LOP3.LUT R16, R16, 0x4, RZ, 0xfc, !PT ;  /* 0x0000000410102812 */ /* 0x000fc800078efcff */
[----:B------:R-:W-:Y:S01]  /*15f10*/  LOP3.LUT R16, R16, 0xfffffffd, RZ, 0xc0, !PT ;  /* 0xfffffffd10107812 */ /* 0x000fe200078ec0ff */
[----:B------:R-:W-:Y:S01]  /*15f20*/  UMOV UR5, 0xffffffff ;  /* 0xffffffff00057882 */ /* 0x000fe20000000000 */
[----:B------:R-:W-:Y:S02]  /*15f30*/  LOP3.LUT R26, R26, 0xffff, RZ, 0xc0, !PT ;  /* 0x0000ffff1a1a7812 */ /* 0x000fe400078ec0ff */
[----:B---3--:R-:W-:Y:S01]  /*15f40*/  SHF.R.S32.HI R8, RZ, 0x1f, R30 ;  /* 0x0000001fff087819 */ /* 0x008fe2000001141e */
[----:B0-----:R-:W-:-:S04]  /*15f50*/  @!P0 IMAD.WIDE.U32 R6, R30, R2, R6 ;  /* 0x000000021e068225 */ /* 0x001fc800078e0006 */
[----:B------:R-:W-:Y:S01]  /*15f60*/  @!P0 IMAD R2, R8, R2, RZ ;  /* 0x0000000208028224 */ /* 0x000fe200078e02ff */
[----:B------:R0:W-:Y:S03]  /*15f70*/  STL [R1+0x8], R8 ;  /* 0x0000080801007387 */ /* 0x0001e60000100800 */
[----:B------:R-:W-:Y:S01]  /*15f80*/  @!P0 IMAD R3, R30, R3, R2 ;  /* 0x000000031e038224 */ /* 0x000fe200078e0202 */
[----:B-1----:R-:W-:Y:S01]  /*15f90*/  @!P0 LEA R2, P1, R6, R4, 0x2 ;  /* 0x0000000406028211 */ /* 0x002fe200078210ff */
[----:B------:R-:W-:Y:S02]  /*15fa0*/  IMAD.MOV.U32 R4, RZ, RZ, RZ ;  /* 0x000000ffff047224 */ /* 0x000fe400078e00ff */
[----:B------:R-:W-:-:S05]  /*15fb0*/  @!P0 IMAD.IADD R3, R7, 0x1, R3 ;  /* 0x0000000107038824 */ /* 0x000fca00078e0203 */
[----:B------:R-:W-:Y:S02]  /*15fc0*/  @!P0 LEA.HI.X R3, R6, R5, R3, 0x2, P1 ;  /* 0x0000000506038211 */ /* 0x000fe400008f1403 */
[----:B------:R-:W-:-:S03]  /*15fd0*/  ISETP.GE.AND P1, PT, R33, UR4, PT ;  /* 0x0000000421007c0c */ /* 0x000fc6000bf26270 */
[----:B------:R1:W5:Y:S01]  /*15fe0*/  @!P0 LDG.E R4, desc[UR36][R2.64] ;  /* 0x0000002402048981 */ /* 0x000362000c1e1900 */
[----:B------:R-:W-:-:S09]  /*15ff0*/  ISETP.GE.AND P0, PT, R32, UR4, PT ;  /* 0x0000000420007c0c */ /* 0x000fd2000bf06270 */
[----:B------:R-:W-:Y:S01]  /*16000*/  @P1 LOP3.LUT R16, R16, 0x2, RZ, 0xfc, !PT ;  /* 0x0000000210101812 */ /* 0x000fe200078efcff */
[----:B-1----:R-:W-:-:S03]  /*16010*/  IMAD.U32 R2, RZ, RZ, UR38 ;  /* 0x00000026ff027e24 */ /* 0x002fc6000f8e00ff */
[----:B------:R-:W-:-:S04]  /*16020*/  LOP3.LUT R16, R16, 0xfffffffe, RZ, 0xc0, !PT ;  /* 0xfffffffe10107812 */ /* 0x000fc800078ec0ff */
[----:B------:R-:W-:Y:S01]  /*16030*/  @P0 LOP3.LUT R16, R16, 0x1, RZ, 0xfc, !PT ;  /* 0x0000000110100812 */ /* 0x000fe200078efcff */
[----:B0-----:R-:W-:Y:S06]  /*16040*/  BRA.DIV UR5, `(.L_x_1355) ;  /* 0x0000004605407947 */ /* 0x001fec000b800000 */
.L_x_1423:
[----:B------:R-:W-:Y:S02]  /*16050*/  ISETP.NE.AND P0, PT, R2, 0x3, PT ;  /* 0x000000030200780c */ /* 0x000fe40003f05270 */
[----:B------:R-:W-:Y:S02]  /*16060*/  ISETP.GT.U32.AND P1, PT, R18, 0x5f, PT ;  /* 0x0000005f1200780c */ /* 0x000fe40003f24070 */
[----:B------:R-:W-:-:S09]  /*16070*/  LOP3.LUT R16, R16, 0xffffffef, RZ, 0xc0, !PT ;  /* 0xffffffef10107812 */ /* 0x000fd200078ec0ff */
[----:B------:R-:W-:-:S04]  /*16080*/  @P0 LOP3.LUT R16, R16, 0x10, RZ, 0xfc, !PT ;  /* 0x0000001010100812 */ /* 0x000fc800078efcff */
[----:B------:R-:W-:-:S04]  /*16090*/  LOP3.LUT R16, R16, 0xfffffff7, RZ, 0xc0, !PT ;  /* 0xfffffff710107812 */ /* 0x000fc800078ec0ff */
[----:B------:R-:W-:Y:S01]  /*160a0*/  @P1 LOP3.LUT R16, R16, 0x8, RZ, 0xfc, !PT ;  /* 0x0000000810101812 */ /* 0x000fe200078efcff */
[----:B------:R-:W-:Y:S06]  /*160b0*/  @!P0 BRA `(.L_x_1356) ;  /* 0x0000000000048947 */ /* 0x000fec0003800000 */
[----:B------:R-:W-:Y:S01]  /*160c0*/  BPT.TRAP 0x1 ;  /* 0x000000040000795c */ /* 0x000fe20000300000 */
.L_x_1356:
[----:B------:R-:W-:Y:S01]  /*160d0*/  SHF.R.S32.HI R5, RZ, 0x1f, R0 ;  /* 0x0000001fff057819 */ /* 0x000fe20000011400 */
[----:B------:R-:W-:Y:S01]  /*160e0*/  ULDC.64 UR4, c[0x0][0x328] ;  /* 0x0000ca0000047ab9 */ /* 0x000fe20000000a00 */
[----:B-----5:R-:W-:Y:S01]  /*160f0*/  SHF.R.S32.HI R6, RZ, 0x1f, R4 ;  /* 0x0000001fff067819 */ /* 0x020fe20000011404 */
[----:B------:R-:W-:Y:S01]  /*16100*/  ULDC.64 UR6, c[0x0][0x318] ;  /* 0x0000c60000067ab9 */ /* 0x000fe20000000a00 */
[----:B------:R-:W-:Y:S01]  /*16110*/  BSSY B0, `(.L_x_1357) ;  /* 0x0000013000007945 */ /* 0x000fe20003800000 */
        /* <DEDUP_REMOVED lines=18> */
.L_x_1424:
[----:B------:R-:W-:Y:S05]  /*16240*/  BSYNC B0 ;  /* 0x0000000000007941 */ /* 0x000fea0003800000 */
.L_x_1357:
[----:B------:R-:W1:Y:S01]  /*16250*/  S2R R8, SR_TID.X ;  /* 0x0000000000087919 */ /* 0x000e620000002100 */
[----:B------:R-:W-:Y:S01]  /*16260*/  ULDC.64 UR4, c[0x0][0x300] ;  /* 0x0000c00000047ab9 */ /* 0x000fe20000000a00 */
[----:B------:R-:W-:Y:S01]  /*16270*/  ULDC.64 UR6, c[0x0][0x2e8] ;  /* 0x0000ba0000067ab9 */ /* 0x000fe20000000a00 */
[----:B------:R-:W-:Y:S01]  /*16280*/  IMAD R5, R5, UR4, RZ ;  /* 0x0000000405057c24 */ /* 0x000fe2000f8e02ff */
[----:B------:R-:W-:Y:S01]  /*16290*/  LOP3.LUT P4, RZ, R16, 0x4, RZ, 0xc0, !PT ;  /* 0x0000000410ff7812 */ /* 0x000fe2000788c0ff */
[----:B0-----:R-:W-:Y:S01]  /*162a0*/  IMAD.WIDE.U32 R2, R0, UR4, RZ ;  /* 0x0000000400027c25 */ /* 0x001fe2000f8e00ff */
        /* <DEDUP_REMOVED lines=84> */
.L_x_1438:
        /* <DEDUP_REMOVED lines=12> */
.L_x_1360:
        /* <DEDUP_REMOVED lines=10> */
.L_x_1361:
[----:B------:R2:W-:Y:S02]  /*16950*/  SYNCS.ARRIVE.TRANS64.A1T0 RZ, [R7+URZ+0x30830], RZ ;  /* 0x030830ff07ff79a7 */ /* 0x0005e4000810003f */
[----:B------:R-:W-:Y:S05]  /*16960*/  WARPSYNC.ALL ;  /* 0x0000000000007948 */ /* 0x000fea0003800000 */
[----:B------:R-:W-:Y:S01]  /*16970*/  ULDC.64 UR4, c[0x0][0x298] ;  /* 0x0000a60000047ab9 */ /* 0x000fe20000000a00 */
[----:B-1----:R-:W-:Y:S01]  /*16980*/  VIADD R2, R17, 0x12400 ;  /* 0x0001240011027836 */ /* 0x002fe20000000000 */
[----:B------:R-:W-:Y:S01]  /*16990*/  SHF.R.S32.HI R0, RZ, 0x1f, R35 ;  /* 0x0000001fff007819 */ /* 0x000fe20000011423 */
[----:B0-----:R-:W-:Y:S01]  /*169a0*/  IMAD.WIDE.U32 R4, R35, UR4, RZ ;  /* 0x0000000423047c25 */ /* 0x001fe2000f8e00ff */
[----:B------:R-:W-:Y:S01]  /*169b0*/  BSSY B6, `(.L_x_1362) ;  /* 0x0000018000067945 */ /* 0x000fe20003800000 */
[----:B------:R-:W-:Y:S01]  /*169c0*/  BAR.SYNC.DEFER_BLOCKING 0x8, 0x180 ;  /* 0x0206000000007b1d */ /* 0x000fe20000010000 */
[----:B------:R-:W-:Y:S01]  /*169d0*/  LOP3.LUT P0, RZ, R2, 0x3ff, RZ, 0xc0, !PT ;  /* 0x000003ff02ff7812 */ /* 0x000fe2000780c0ff */
[----:B------:R-:W-:-:S04]  /*169e0*/  IMAD R0, R0, UR4, RZ ;  /* 0x0000000400007c24 */ /* 0x000fc8000f8e02ff */
[----:B------:R-:W-:Y:S01]  /*169f0*/  IMAD R0, R35, UR5, R0 ;  /* 0x0000000523007c24 */ /* 0x000fe2000f8e0200 */
[----:B------:R0:W-:Y:S03]  /*16a00*/  STL.64 [R1+0x10], R4 ;  /* 0x0000100401007387 */ /* 0x0001e60000100a00 */
[----:B------:R-:W-:-:S04]  /*16a10*/  IMAD.IADD R35, R5, 0x1, R0 ;  /* 0x0000000105237824 */ /* 0x000fc800078e0200 */
        /* <DEDUP_REMOVED lines=9> */
[----:B--2---:R-:W-:-:S02]  /*16ab0*/  IMAD.U32 R7, RZ, RZ, UR9 ;  /* 0x00000009ff077e24 */ /* 0x004fc4000f8e00ff */
[----:B------:R-:W-:Y:S02]  /*16ac0*/  IMAD.U32 R10, RZ, RZ, UR4 ;  /* 0x00000004ff0a7e24 */ /* 0x000fe4000f8e00ff */
[----:B------:R-:W-:Y:S02]  /*16ad0*/  IMAD.U32 R11, RZ, RZ, UR5 ;  /* 0x00000005ff0b7e24 */ /* 0x000fe4000f8e00ff */
[----:B------:R-:W-:Y:S02]  /*16ae0*/  IMAD.MOV.U32 R8, RZ, RZ, 0x70 ;  /* 0x00000070ff087424 */ /* 0x000fe400078e00ff */
[----:B------:R-:W-:Y:S02]  /*16af0*/  IMAD.MOV.U32 R12, RZ, RZ, 0x1 ;  /* 0x00000001ff0c7424 */ /* 0x000fe400078e00ff */
[----:B------:R-:W-:-:S07]  /*16b00*/  IMAD.MOV.U32 R13, RZ, RZ, RZ ;  /* 0x000000ffff0d7224 */ /* 0x000fce00078e00ff */
[----:B------:R-:W-:-:S07]  /*16b10*/  LEPC R20, `(.L_x_1363) ;  /* 0x000000001014794e */ /* 0x000fce0000000000 */
[----:B0-----:R-:W-:Y:S05]  /*16b20*/  CALL.ABS.NOINC R2 ;  /* 0x0000000002007343 */ /* 0x001fea0003c00000 */
.L_x_1363:
[----:B------:R-:W-:Y:S05]  /*16b30*/  BSYNC B6 ;  /* 0x0000000000067941 */ /* 0x000fea0003800000 */
.L_x_1362:
[----:B------:R-:W3:Y:S01]  /*16b40*/  LDL.LU.64 R20, [R1+0x10] ;  /* 0x0000100001147983 */ /* 0x000ee20000300a00 */
[----:B------:R-:W1:Y:S01]  /*16b50*/  LDC R0, c[0x0][0x448] ;  /* 0x00011200ff007b82 */ /* 0x000e620000000800 */
[----:B------:R-:W-:Y:S01]  /*16b60*/  LOP3.LUT P6, RZ, R16, 0x80, RZ, 0xc0, !PT ;  /* 0x0000008010ff7812 */ /* 0x000fe200078cc0ff */
[----:B------:R-:W-:Y:S01]  /*16b70*/  ULDC.64 UR4, c[0x0][0x2d8] ;  /* 0x0000b60000047ab9 */ /* 0x000fe20000000a00 */
[----:B------:R-:W4:Y:S01]  /*16b80*/  S2R R2, SR_TID.X ;  /* 0x0000000000027919 */ /* 0x000f220000002100 */
[----:B0-----:R-:W-:-:S04]  /*16b90*/  SHF.R.S32.HI R5, RZ, 0x1f, R27 ;  /* 0x0000001fff057819 */ /* 0x001fc8000001141b */
[----:B------:R-:W-:Y:S02]  /*16ba0*/  SEL R6, R5, RZ, !P6 ;  /* 0x000000ff05067207 */ /* 0x000fe40007000000 */
[----:B------:R-:W-:Y:S02]  /*16bb0*/  SEL R5, R27, RZ, !P6 ;  /* 0x000000ff1b057207 */ /* 0x000fe40007000000 */
[----:B-1----:R-:W-:Y:S02]  /*16bc0*/  ISETP.NE.AND P5, PT, R0, 0x1, PT ;  /* 0x000000010000780c */ /* 0x002fe40003fa5270 */
[----:B------:R-:W0:Y:S01]  /*16bd0*/  S2R R0, SR_TID.X ;  /* 0x0000000000007919 */ /* 0x000e220000002100 */
[----:B----4-:R-:W-:-:S10]  /*16be0*/  LOP3.LUT R2, R2, 0x7f, RZ, 0xc0, !PT ;  /* 0x0000007f02027812 */ /* 0x010fd400078ec0ff */
[----:B------:R-:W1:Y:S01]  /*16bf0*/  @P5 LDC R3, c[0x0][0x44c] ;  /* 0x00011300ff035b82 */ /* 0x000e620000000800 */
[----:B------:R-:W-:Y:S01]  /*16c00*/  SHF.R.U32.HI R2, RZ, 0x3, R2 ;  /* 0x00000003ff027819 */ /* 0x000fe20000011602 */
[----:B0-----:R-:W-:-:S05]  /*16c10*/  IMAD.SHL.U32 R0, R0, 0x10, RZ ;  /* 0x0000001000007824 */ /* 0x001fca00078e00ff */
[----:B------:R-:W-:Y:S02]  /*16c20*/  LOP3.LUT R0, R2, 0x70, R0, 0xf8, !PT ;  /* 0x0000007002007812 */ /* 0x000fe400078ef800 */
[----:B------:R-:W0:Y:S03]  /*16c30*/  @P5 LDC R2, c[0x0][0x450] ;  /* 0x00011400ff025b82 */ /* 0x000e260000000800 */
[----:B------:R-:W-:-:S04]  /*16c40*/  IMAD.IADD R0, R0, 0x1, R25 ;  /* 0x0000000100007824 */ /* 0x000fc800078e0219 */
[----:B-1----:R-:W-:-:S04]  /*16c50*/  @P5 IMAD.HI.U32 R3, R0, R3, RZ ;  /* 0x0000000300035227 */ /* 0x002fc800078e00ff */
[----:B------:R-:W-:Y:S01]  /*16c60*/  IMAD.MOV.U32 R4, RZ, RZ, R0 ;  /* 0x000000ffff047224 */ /* 0x000fe200078e0000 */
[----:B0-----:R-:W-:Y:S01]  /*16c70*/  @P5 SHF.R.U32.HI R4, RZ, R2, R3 ;  /* 0x00000002ff045219 */ /* 0x001fe20000011603 */
[----:B------:R-:W-:Y:S02]  /*16c80*/  IMAD.MOV.U32 R3, RZ, RZ, R35 ;  /* 0x000000ffff037224 */ /* 0x000fe400078e0023 */
[----:B---3--:R-:W-:Y:S02]  /*16c90*/  IMAD.MOV.U32 R2, RZ, RZ, R20 ;  /* 0x000000ffff027224 */ /* 0x008fe400078e0014 */
[----:B------:R-:W0:Y:S02]  /*16ca0*/  S2R R20, SR_TID.X ;  /* 0x0000000000147919 */ /* 0x000e240000002100 */
[----:B------:R-:W-:-:S04]  /*16cb0*/  IMAD.WIDE.U32 R2, R26, UR4, R2 ;  /* 0x000000041a027c25 */ /* 0x000fc8000f8e0002 */
[----:B------:R-:W-:Y:S01]  /*16cc0*/  IMAD R3, R26, UR5, R3 ;  /* 0x000000051a037c24 */ /* 0x000fe2000f8e0203 */
[----:B------:R-:W-:Y:S02]  /*16cd0*/  ULDC.64 UR4, c[0x0][0x2e0] ;  /* 0x0000b80000047ab9 */ /* 0x000fe40000000a00 */
[----:B------:R-:W-:Y:S02]  /*16ce0*/  IMAD R6, R6, UR4, RZ ;  /* 0x0000000406067c24 */ /* 0x000fe4000f8e02ff */
[----:B------:R-:W-:-:S04]  /*16cf0*/  IMAD.WIDE.U32 R2, R5, UR4, R2 ;  /* 0x0000000405027c25 */ /* 0x000fc8000f8e0002 */
[----:B------:R-:W-:Y:S01]  /*16d00*/  IMAD R5, R5, UR5, R6 ;  /* 0x0000000505057c24 */ /* 0x000fe2000f8e0206 */
[----:B------:R-:W-:Y:S01]  /*16d10*/  ULDC.64 UR4, c[0x0][0x2d0] ;  /* 0x0000b40000047ab9 */ /* 0x000fe20000000a00 */
[----:B------:R-:W-:Y:S02]  /*16d20*/  IMAD.MOV R6, RZ, RZ, -R4 ;  /* 0x000000ffff067224 */ /* 0x000fe400078e0a04 */
[----:B------:R-:W-:Y:S02]  /*16d30*/  IMAD.IADD R3, R3, 0x1, R5 ;  /* 0x0000000103037824 */ /* 0x000fe400078e0205 */
[----:B------:R-:W1:Y:S01]  /*16d40*/  LDC R5, c[0x0][0x448] ;  /* 0x00011200ff057b82 */ /* 0x000e620000000800 */
[----:B------:R-:W-:Y:S01]  /*16d50*/  IMAD.WIDE.U32 R2, R4, UR4, R2 ;  /* 0x0000000404027c25 */ /* 0x000fe2000f8e0002 */
[----:B0-----:R-:W-:-:S04]  /*16d60*/  LOP3.LUT R20, R20, 0x7f, RZ, 0xc0, !PT ;  /* 0x0000007f14147812 */ /* 0x001fc800078ec0ff */
[----:B------:R-:W-:Y:S01]  /*16d70*/  SHF.R.U32.HI R8, RZ, 0x3, R20 ;  /* 0x00000003ff087819 */ /* 0x000fe20000011614 */
[----:B-1----:R-:W-:Y:S01]  /*16d80*/  IMAD R0, R5, R6, R0 ;  /* 0x0000000605007224 */ /* 0x002fe200078e0200 */
[----:B------:R-:W-:-:S05]  /*16d90*/  SHF.R.S32.HI R6, RZ, 0x1f, R4 ;  /* 0x0000001fff067819 */ /* 0x000fca0000011404 */
[----:B--2---:R-:W-:-:S04]  /*16da0*/  IMAD R7, R6, UR4, RZ ;  /* 0x0000000406077c24 */ /* 0x004fc8000f8e02ff */
        /* <DEDUP_REMOVED lines=17> */
[----:B------:R-:W0:Y:S01]  /*16ec0*/  SHFL.IDX PT, R14, R0, RZ, 0x181f ;  /* 0x00181fff000e7589 */ /* 0x000e2200000e0000 */
[----:B------:R-:W-:Y:S02]  /*16ed0*/  IMAD R29, R29, R5, RZ ;  /* 0x000000051d1d7224 */ /* 0x000fe400078e02ff */
        /* <DEDUP_REMOVED lines=11> */
[----:B------:R-:W-:Y:S01]  /*16f90*/  ISETP.GE.AND P1, PT, R6, R29, PT ;  /* 0x0000001d0600720c */ /* 0x000fe20003f26270 */
[----:B------:R-:W-:-:S02]  /*16fa0*/  VIADD R6, R25, 0x20 ;  /* 0x0000002019067836 */ /* 0x000fc40000000000 */
[----:B-1----:R-:W1:Y:S10]  /*16fb0*/  SHFL.IDX PT, R2, R4, 0x1, 0x181f ;  /* 0x00381f0004027f89 */ /* 0x002e7400000e0000 */
[----:B0-----:R-:W-:-:S05]  /*16fc0*/  @!P1 LEA R14, P4, R31, R14, 0x1 ;  /* 0x0000000e1f0e9211 */ /* 0x001fca00078808ff */
[----:B-1----:R-:W-:Y:S02]  /*16fd0*/  @!P1 IMAD.X R5, RZ, RZ, R2, P4 ;  /* 0x000000ffff059224 */ /* 0x002fe400020e0602 */
[----:B------:R-:W-:Y:S02]  /*16fe0*/  @!P1 IMAD.MOV.U32 R2, RZ, RZ, R14 ;  /* 0x000000ffff029224 */ /* 0x000fe400078e000e */
[----:B------:R-:W-:Y:S01]  /*16ff0*/  @!P1 IMAD.MOV.U32 R3, RZ, RZ, R5 ;  /* 0x000000ffff039224 */ /* 0x000fe200078e0005 */
        /* <DEDUP_REMOVED lines=59> */
.L_x_1455:
        /* <DEDUP_REMOVED lines=12> */
.L_x_1366:
[----:B------:R-:W-:Y:S05]  /*17470*/  BSYNC B0 ;  /* 0x0000000000007941 */ /* 0x000fea0003800000 */
.L_x_1365:
[----:B------:R-:W-:Y:S01]  /*17480*/  NOP ;  /* 0x0000000000007918 */ /* 0x000fe20000000000 */
[----:B------:R-:W-:-:S13]  /*17490*/  PLOP3.LUT P0, PT, PT, PT, PT, 0x80, 0x0 ;  /* 0x000000000000781c */ /* 0x000fda0003f0f070 */
.L_x_1367:
        /* <DEDUP_REMOVED lines=10> */
[----:B------:R0:W-:Y:S01]  /*17540*/  STL [R1+0x1c], R3 ;  /* 0x00001c0301007387 */ /* 0x0001e20000100800 */
[----:B------:R-:W-:-:S04]  /*17550*/  LEA.HI R0, R3, R3, RZ, 0x1 ;  /* 0x0000000303007211 */ /* 0x000fc800078f08ff */
[----:B------:R-:W-:-:S05]  /*17560*/  LOP3.LUT R0, R0, 0xfffffffe, RZ, 0xc0, !PT ;  /* 0xfffffffe00007812 */ /* 0x000fca00078ec0ff */
[----:B------:R-:W-:-:S05]  /*17570*/  IMAD.IADD R0, R3, 0x1, -R0 ;  /* 0x0000000103007824 */ /* 0x000fca00078e0a00 */
[----:B------:R-:W-:Y:S01]  /*17580*/  SHF.L.U32 R0, R0, 0x1f, RZ ;  /* 0x0000001f00007819 */ /* 0x000fe200000006ff */
[----:B------:R-:W-:Y:S01]  /*17590*/  NOP ;  /* 0x0000000000007918 */ /* 0x000fe20000000000 */
[----:B------:R0:W-:Y:S01]  /*175a0*/  SYNCS.ARRIVE.TRANS64.A1T0 RZ, [R17+URZ+0x30800], RZ ;  /* 0x030800ff11ff79a7 */ /* 0x0001e2000810003f */
[----:B------:R-:W-:Y:S01]  /*175b0*/  BSSY B0, `(.L_x_1368) ;  /* 0x0000003000007945 */ /* 0x000fe20003800000 */
[----:B------:R-:W1:Y:S03]  /*175c0*/  SYNCS.PHASECHK.TRANS64.TRYWAIT P0, [R17+URZ+0x30820], R0 ;  /* 0x03082000110075a7 */ /* 0x000e66000800017f */
[----:B01----:R-:W-:Y:S05]  /*175d0*/  @!P0 BRA `(.L_x_1369) ;  /* 0x0000004000e88947 */ /* 0x003fea0003800000 */
.L_x_1456:
[----:B------:R-:W-:Y:S05]  /*175e0*/  BSYNC B0 ;  /* 0x0000000000007941 */ /* 0x000fea0003800000 */
.L_x_1368:
[----:B------:R-:W3:Y:S01]  /*175f0*/  LDL R2, [R1] ;  /* 0x0000000001027983 */ /* 0x000ee20000100800 */
[----:B------:R-:W-:Y:S01]  /*17600*/  BSSY B0, `(.L_x_1370) ;  /* 0x0000104000007945 */ /* 0x000fe20003800000 */
[----:B---3--:R-:W-:-:S13]  /*17610*/  ISETP.GE.AND P0, PT, R8, R2, PT ;  /* 0x000000020800720c */ /* 0x008fda0003f06270 */
        /* <DEDUP_REMOVED lines=8> */
.L_x_1384:
[----:B------:R-:W3:Y:S04]  /*176a0*/  LDL R5, [R1+0x4] ;  /* 0x0000040001057983 */ /* 0x000ee80000100800 */
[----:B------:R-:W4:Y:S01]  /*176b0*/  LDL R12, [R1+0x8] ;  /* 0x00000800010c7983 */ /* 0x000f220000100800 */
[----:B0-----:R-:W0:Y:S01]  /*176c0*/  S2R R0, SR_TID.X ;  /* 0x0000000000007919 */ /* 0x001e220000002100 */
[----:B------:R-:W1:Y:S01]  /*176d0*/  S2R R4, SR_TID.X ;  /* 0x0000000000047919 */ /* 0x000e620000002100 */
[----:B0-----:R-:W-:-:S04]  /*176e0*/  LOP3.LUT R0, R0, 0x7f, RZ, 0xc0, !PT ;  /* 0x0000007f00007812 */ /* 0x001fc800078ec0ff */
[----:B------:R-:W-:Y:S02]  /*176f0*/  SHF.R.U32.HI R3, RZ, 0x3, R0 ;  /* 0x00000003ff037819 */ /* 0x000fe40000011600 */
[----:B------:R-:W0:Y:S01]  /*17700*/  LDC R0, c[0x0][0x430] ;  /* 0x00010c00ff007b82 */ /* 0x000e220000000800 */
[----:B-1----:R-:W-:-:S05]  /*17710*/  IMAD.SHL.U32 R4, R4, 0x10, RZ ;  /* 0x0000001004047824 */ /* 0x002fca00078e00ff */
        /* <DEDUP_REMOVED lines=8> */
[----:B------:R-:W3:Y:S01]  /*177a0*/  @!P5 LDC.64 R4, c[0x0][0x418] ;  /* 0x00010600ff04db82 */ /* 0x000ee20000000a00 */
        /* <DEDUP_REMOVED lines=9> */
[----:B---3--:R-:W-:Y:S01]  /*17840*/  @!P5 LEA R4, P0, R2, R4, 0x2 ;  /* 0x000000040204d211 */ /* 0x008fe200078010ff */
[----:B------:R-:W-:-:S03]  /*17850*/  IMAD.MOV.U32 R0, RZ, RZ, RZ ;  /* 0x000000ffff007224 */ /* 0x000fc600078e00ff */
        /* <DEDUP_REMOVED lines=15> */
.L_x_1372:
[----:B------:R-:W-:Y:S01]  /*17950*/  IMAD R6, R23, 0x8, R17 ;  /* 0x0000000817067824 */ /* 0x000fe200078e0211 */
[----:B------:R-:W-:Y:S01]  /*17960*/  SHF.L.U32 R3, R28, 0x1f, RZ ;  /* 0x0000001f1c037819 */ /* 0x000fe200000006ff */
[----:B------:R-:W-:Y:S03]  /*17970*/  BSSY B1, `(.L_x_1373) ;  /* 0x0000003000017945 */ /* 0x000fe60003800000 */
[----:B------:R-:W0:Y:S02]  /*17980*/  SYNCS.PHASECHK.TRANS64.TRYWAIT P0, [R6+URZ+0x30840], R3 ;  /* 0x03084003060075a7 */ /* 0x000e24000800017f */
[----:B0-----:R-:W-:Y:S05]  /*17990*/  @!P0 BRA `(.L_x_1374) ;  /* 0x00000040000c8947 */ /* 0x001fea0003800000 */
.L_x_1457:
[----:B------:R-:W-:Y:S05]  /*179a0*/  BSYNC B1 ;  /* 0x0000000000017941 */ /* 0x000fea0003800000 */
.L_x_1373:
        /* <DEDUP_REMOVED lines=62> */
[----:B-1-3--:R0:W3:Y:S02]  /*17d90*/  SHFL.IDX PT, R2, R7, 0x5, 0x181f ;  /* 0x00b81f0007027f89 */ /* 0x00a0e400000e0000 */
.L_x_1471:
[----:B------:R-:W-:Y:S02]  /*17da0*/  LOP3.LUT P6, RZ, R16, 0x4, RZ, 0xc0, !PT ;  /* 0x0000000410ff7812 */ /* 0x000fe400078cc0ff */
[----:B---3--:R-:W-:-:S05]  /*17db0*/  IADD3 R2, P0, R2, R4, RZ ;  /* 0x0000000402027210 */ /* 0x008fca0007f1e0ff */
        /* <DEDUP_REMOVED lines=9> */
.L_x_1376:
        /* <DEDUP_REMOVED lines=10> */
.L_x_1377:
[----:B------:R3:W-:Y:S01]  /*17ef0*/  SYNCS.ARRIVE.TRANS64.A1T0 RZ, [R6+URZ+0x30830], RZ ;  /* 0x030830ff06ff79a7 */ /* 0x0007e2000810003f */
[----:B------:R-:W-:Y:S05]  /*17f00*/  @!P5 BRA `(.L_x_1378) ;  /* 0x000000000004d947 */ /* 0x000fea0003800000 */
[----:B------:R-:W-:Y:S01]  /*17f10*/  BPT.TRAP 0x1 ;  /* 0x000000040000795c */ /* 0x000fe20000300000 */
.L_x_1378:
[----:B-1----:R-:W-:Y:S01]  /*17f20*/  SHF.L.U32 R2, R20, 0x1f, RZ ;  /* 0x0000001f14027819 */ /* 0x002fe200000006ff */
[----:B---3--:R-:W-:Y:S01]  /*17f30*/  IMAD R6, R10, 0x8, R17 ;  /* 0x000000080a067824 */ /* 0x008fe200078e0211 */
[----:B------:R-:W-:Y:S01]  /*17f40*/  BSSY B1, `(.L_x_1379) ;  /* 0x0000004000017945 */ /* 0x000fe20003800000 */
[----:B0-----:R-:W-:Y:S02]  /*17f50*/  IMAD R7, R29, -0x60, R37 ;  /* 0xffffffa01d077824 */ /* 0x001fe400078e0225 */
[----:B------:R-:W0:Y:S02]  /*17f60*/  SYNCS.PHASECHK.TRANS64.TRYWAIT P0, [R6+URZ+0x30860], R2 ;  /* 0x03086002060075a7 */ /* 0x000e24000800017f */
[----:B0-----:R-:W-:Y:S05]  /*17f70*/  @!P0 BRA `(.L_x_1380) ;  /* 0x0000004000888947 */ /* 0x001fea0003800000 */
.L_x_1472:
[----:B------:R-:W-:Y:S05]  /*17f80*/  BSYNC B1 ;  /* 0x0000000000017941 */ /* 0x000fea0003800000 */
.L_x_1379:
        /* <DEDUP_REMOVED lines=10> */
[----:B--2---:R-:W-:Y:S01]  /*18030*/  SHFL.IDX PT, R14, R18, 0x5, 0x181f ;  /* 0x00b81f00120e7f89 */ /* 0x004fe200000e0000 */
        /* <DEDUP_REMOVED lines=49> */
.L_x_1486:
        /* <DEDUP_REMOVED lines=29> */
.L_x_1382:
        /* <DEDUP_REMOVED lines=10> */
.L_x_1383:
[----:B------:R-:W2:Y:S01]  /*185c0*/  LDL R0, [R1] ;  /* 0x0000000001007983 */ /* 0x000ea20000100800 */
[----:B------:R1:W-:Y:S01]  /*185d0*/  SYNCS.ARRIVE.TRANS64.A1T0 RZ, [R6+URZ+0x30850], RZ ;  /* 0x030850ff06ff79a7 */ /* 0x0003e2000810003f */
[C---:B------:R-:W-:Y:S02]  /*185e0*/  VIADD R8, R22.reuse, 0xffffffff ;  /* 0xffffffff16087836 */ /* 0x040fe40000000000 */
[----:B------:R-:W-:Y:S02]  /*185f0*/  IMAD.MOV.U32 R10, RZ, RZ, R23 ;  /* 0x000000ffff0a7224 */ /* 0x000fe400078e0017 */
[----:B------:R-:W-:Y:S02]  /*18600*/  IMAD.MOV.U32 R20, RZ, RZ, R28 ;  /* 0x000000ffff147224 */ /* 0x000fe400078e001c */
[----:B------:R-:W-:Y:S01]  /*18610*/  IMAD.MOV.U32 R29, RZ, RZ, R22 ;  /* 0x000000ffff1d7224 */ /* 0x000fe200078e0016 */
[----:B--2---:R-:W-:-:S13]  /*18620*/  ISETP.GT.AND P0, PT, R22, R0, PT ;  /* 0x000000001600720c */ /* 0x004fda0003f04270 */
[----:B-1----:R-:W-:Y:S05]  /*18630*/  @P0 BRA `(.L_x_1384) ;  /* 0xfffffff000180947 */ /* 0x002fea000383ffff */
.L_x_1371:
[----:B------:R-:W-:Y:S05]  /*18640*/  BSYNC B0 ;  /* 0x0000000000007941 */ /* 0x000fea0003800000 */
.L_x_1370:
[----:B0-----:R-:W0:Y:S01]  /*18650*/  S2R R0, SR_TID.X ;  /* 0x0000000000007919 */ /* 0x001e220000002100 */
[----:B------:R-:W-:Y:S01]  /*18660*/  BSSY B0, `(.L_x_1385) ;  /* 0x0000010000007945 */ /* 0x000fe20003800000 */
[----:B0-----:R-:W-:-:S04]  /*18670*/  LOP3.LUT R0, R0, 0x7f, RZ, 0xc0, !PT ;  /* 0x0000007f00007812 */ /* 0x001fc800078ec0ff */
[----:B------:R-:W-:-:S13]  /*18680*/  ISETP.NE.AND P0, PT, R0, RZ, PT ;  /* 0x000000ff0000720c */ /* 0x000fda0003f05270 */
[----:B------:R-:W-:Y:S05]  /*18690*/  @P0 BRA `(.L_x_1386) ;  /* 0x0000000000300947 */ /* 0x000fea0003800000 */
[----:B------:R-:W0:Y:S01]  /*186a0*/  S2R R5, SR_LANEID ;  /* 0x0000000000057919 */ /* 0x000e220000000000 */
[----:B------:R-:W-:Y:S01]  /*186b0*/  VOTEU.ANY UR4, UPT, PT ;  /* 0x0000000000047886 */ /* 0x000fe200038e0100 */
[----:B------:R-:W1:Y:S01]  /*186c0*/  LDC.64 R2, c[0x0][0xc60] ;  /* 0x00031800ff027b82 */ /* 0x000e620000000a00 */
[----:B------:R-:W0:Y:S02]  /*186d0*/  FLO.U32 R0, UR4 ;  /* 0x0000000400007d00 */ /* 0x000e2400080e0000 */
[----:B0-----:R-:W-:-:S06]  /*186e0*/  ISETP.EQ.U32.AND P0, PT, R0, R5, PT ;  /* 0x000000050000720c */ /* 0x001fcc0003f02070 */
[----:B------:R-:W1:Y:S07]  /*186f0*/  POPC R5, UR4 ;  /* 0x0000000400057d09 */ /* 0x000e6e0008000000 */
[----:B-1----:R-:W3:Y:S01]  /*18700*/  @P0 ATOMG.E.ADD.STRONG.GPU PT, R3, desc[UR36][R2.64], R5 ;  /* 0x00000005020309a8 */ /* 0x002ee200081ee1e4 */
[----:B------:R-:W0:Y:S02]  /*18710*/  S2R R4, SR_LTMASK ;  /* 0x0000000000047919 */ /* 0x000e240000003900 */
[----:B0-----:R-:W-:-:S04]  /*18720*/  LOP3.LUT R4, R4, UR4, RZ, 0xc0, !PT ;  /* 0x0000000404047c12 */ /* 0x001fc8000f8ec0ff */
[----:B------:R-:W0:Y:S01]  /*18730*/  POPC R7, R4 ;  /* 0x0000000400077309 */ /* 0x000e220000000000 */
[----:B---3--:R-:W0:Y:S02]  /*18740*/  SHFL.IDX PT, R0, R3, R0, 0x1f ;  /* 0x00001f0003007589 */ /* 0x008e2400000e0000 */
[----:B0-----:R-:W-:-:S07]  /*18750*/  IADD3 R24, R0, UR39, R7 ;  /* 0x0000002700187c10 */ /* 0x001fce000fffe007 */
.L_x_1386:
[----:B------:R-:W-:Y:S05]  /*18760*/  BSYNC B0 ;  /* 0x0000000000007941 */ /* 0x000fea0003800000 */
.L_x_1385:
[----:B------:R-:W-:-:S13]  /*18770*/  LOP3.LUT P0, RZ, R16, 0x10, RZ, 0xc0, !PT ;  /* 0x0000001010ff7812 */ /* 0x000fda000780c0ff */
[----:B------:R-:W-:Y:S05]  /*18780*/  @!P0 BRA `(.L_x_1387) ;  /* 0x0000000000048947 */ /* 0x000fea0003800000 */
[----:B------:R-:W-:Y:S01]  /*18790*/  BPT.TRAP 0x1 ;  /* 0x000000040000795c */ /* 0x000fe20000300000 */
.L_x_1387:
[----:B------:R-:W-:Y:S01]  /*187a0*/  IMAD R0, R23, 0x8, R17 ;  /* 0x0000000817007824 */ /* 0x000fe200078e0211 */
[----:B------:R-:W-:Y:S01]  /*187b0*/  SHF.L.U32 R3, R28, 0x1f, RZ ;  /* 0x0000001f1c037819 */ /* 0x000fe200000006ff */
[----:B------:R-:W-:Y:S01]  /*187c0*/  BSSY B0, `(.L_x_1388) ;  /* 0x0000004000007945 */ /* 0x000fe20003800000 */
[----:B------:R-:W-:Y:S02]  /*187d0*/  IMAD R6, R22, -0x60, R37 ;  /* 0xffffffa016067824 */ /* 0x000fe400078e0225 */
[----:B------:R-:W0:Y:S02]  /*187e0*/  SYNCS.PHASECHK.TRANS64.TRYWAIT P0, [R0+URZ+0x30860], R3 ;  /* 0x03086003000075a7 */ /* 0x000e24000800017f */
[----:B0-----:R-:W-:Y:S05]  /*187f0*/  @!P0 BRA `(.L_x_1389) ;  /* 0x00000040008c8947 */ /* 0x001fea0003800000 */
.L_x_1487:
[----:B------:R-:W-:Y:S05]  /*18800*/  BSYNC B0 ;  /* 0x0000000000007941 */ /* 0x000fea0003800000 */
.L_x_1388:
        /* <DEDUP_REMOVED lines=65> */
.L_x_1501:
        /* <DEDUP_REMOVED lines=13> */
.L_x_1391:
        /* <DEDUP_REMOVED lines=10> */
.L_x_1392:
[----:B------:R1:W-:Y:S01]  /*18d90*/  SYNCS.ARRIVE.TRANS64.A1T0 RZ, [R0+URZ+0x30850], RZ ;  /* 0x030850ff00ff79a7 */ /* 0x0003e2000810003f */
[----:B------:R-:W-:-:S05]  /*18da0*/  VIADD R23, R23, 0x1 ;  /* 0x0000000117177836 */ /* 0x000fca0000000000 */
[----:B------:R-:W-:-:S04]  /*18db0*/  ISETP.NE.AND P0, PT, R23, 0x2, PT ;  /* 0x000000021700780c */ /* 0x000fc80003f05270 */
[----:B0-----:R-:W-:Y:S02]  /*18dc0*/  SEL R3, RZ, 0x1, P0 ;  /* 0x00000001ff037807 */ /* 0x001fe40000000000 */
[----:B------:R-:W-:Y:S02]  /*18dd0*/  SEL R23, R23, RZ, P0 ;  /* 0x000000ff17177207 */ /* 0x000fe40000000000 */
[----:B-1----:R-:W-:-:S07]  /*18de0*/  LOP3.LUT R28, R28, R3, RZ, 0x3c, !PT ;  /* 0x000000031c1c7212 */ /* 0x002fce00078e3cff */
.L_x_1349:
[----:B------:R-:W-:Y:S05]  /*18df0*/  BSYNC B7 ;  /* 0x0000000000077941 */ /* 0x000fea0003800000 */
.L_x_1347:
        /* <DEDUP_REMOVED lines=11> */
.L_x_1393:
        /* <DEDUP_REMOVED lines=22> */
[----:B--2---:R-:W-:-:S02]  /*19010*/  @!P1 IMAD.MOV.U32 R25, RZ, RZ, R4 ;  /* 0x000000ffff199224 */ /* 0x004fc400078e0004 */
        /* <DEDUP_REMOVED lines=20> */
.L_x_1511:
[----:B------:R-:W-:Y:S02]  /*19160*/  ULDC UR4, c[0x0][0xc38] ;  /* 0x00030e0000047ab9 */ /* 0x000fe40000000800 */
[----:B------:R-:W-:-:S04]  /*19170*/  IMAD.U32 R5, RZ, RZ, UR4 ;  /* 0x00000004ff057e24 */ /* 0x000fc8000f8e00ff */
[----:B-1----:R-:W-:-:S04]  /*19180*/  IMAD R14, R14, R5, RZ ;  /* 0x000000050e0e7224 */ /* 0x002fc800078e02ff */
[----:B------:R-:W-:-:S05]  /*19190*/  IMAD.IADD R7, R7, 0x1, R14 ;  /* 0x0000000107077824 */ /* 0x000fca00078e020e */
[----:B------:R-:W-:-:S13]  /*191a0*/  ISETP.GT.AND P6, PT, R7, R0, PT ;  /* 0x000000000700720c */ /* 0x000fda0003fc4270 */
[----:B------:R-:W-:Y:S05]  /*191b0*/  @P6 BRA `(.L_x_1396) ;  /* 0x0000000000a46947 */ /* 0x000fea0003800000 */
.L_x_1399:
        /* <DEDUP_REMOVED lines=35> */
.L_x_1519:
[----:B------:R-:W-:Y:S02]  /*193f0*/  ULDC UR4, c[0x0][0xc38] ;  /* 0x00030e0000047ab9 */ /* 0x000fe40000000800 */
[----:B------:R-:W-:-:S04]  /*19400*/  IMAD.U32 R5, RZ, RZ, UR4 ;  /* 0x00000004ff057e24 */ /* 0x000fc8000f8e00ff */
[----:B-1----:R-:W-:-:S04]  /*19410*/  IMAD R14, R14, R5, RZ ;  /* 0x000000050e0e7224 */ /* 0x002fc800078e02ff */
[----:B------:R-:W-:-:S05]  /*19420*/  IMAD.IADD R7, R14, 0x1, R7 ;  /* 0x000000010e077824 */ /* 0x000fca00078e0207 */
[----:B------:R-:W-:-:S13]  /*19430*/  ISETP.GT.AND P6, PT, R7, R0, PT ;  /* 0x000000000700720c */ /* 0x000fda0003fc4270 */
[----:B------:R-:W-:Y:S05]  /*19440*/  @!P6 BRA `(.L_x_1399) ;  /* 0xfffffffc005ce947 */ /* 0x000fea000383ffff */
.L_x_1396:
[----:B------:R-:W-:Y:S01]  /*19450*/  IMAD.IADD R7, R7, 0x1, -R14 ;  /* 0x0000000107077824 */ /* 0x000fe200078e0a0e */
[----:B------:R-:W-:-:S03]  /*19460*/  UMOV UR4, 0xffffffff ;  /* 0xffffffff00047882 */ /* 0x000fc60000000000 */
[----:B------:R-:W-:-:S05]  /*19470*/  IMAD R3, R2, R5, R7 ;  /* 0x0000000502037224 */ /* 0x000fca00078e0207 */
[----:B------:R-:W-:Y:S01]  /*19480*/  ISETP.GT.AND P6, PT, R3, R0, PT ;  /* 0x000000000300720c */ /* 0x000fe20003fc4270 */
[----:B------:R-:W-:-:S12]  /*19490*/  BRA.DIV UR4, `(.L_x_1400) ;  /* 0x0000004604707947 */ /* 0x000fd8000b800000 */
[----:B------:R-:W-:-:S04]  /*194a0*/  VOTE.ANY R3, PT, !P6 ;  /* 0x0000000000037806 */ /* 0x000fc800070e0100 */
[----:B------:R-:W1:Y:S02]  /*194b0*/  POPC R12, R3 ;  /* 0x00000003000c7309 */ /* 0x000e640000000000 */
[----:B-1----:R1:W2:Y:S01]  /*194c0*/  SHFL.IDX PT, R25, R25, R12, 0x1f ;  /* 0x00001f0c19197589 */ /* 0x0022a200000e0000 */
[----:B------:R-:W-:-:S03]  /*194d0*/  IMAD.IADD R27, R12, 0x1, R27 ;  /* 0x000000010c1b7824 */ /* 0x000fc600078e021b */
[----:B------:R1:W3:Y:S04]  /*194e0*/  SHFL.IDX PT, R8, R8, R12, 0x1f ;  /* 0x00001f0c08087589 */ /* 0x0002e800000e0000 */
.L_x_1524:
[----:B------:R-:W-:-:S13]  /*194f0*/  ISETP.NE.AND P0, PT, R3, RZ, PT ;  /* 0x000000ff0300720c */ /* 0x000fda0003f05270 */
[----:B------:R-:W-:Y:S05]  /*19500*/  @!P0 BRA `(.L_x_1401) ;  /* 0x0000000000108947 */ /* 0x000fea0003800000 */
[----:B------:R-:W-:Y:S01]  /*19510*/  UMOV UR4, 0xffffffff ;  /* 0xffffffff00047882 */ /* 0x000fe20000000000 */
[----:B-1----:R-:W-:Y:S02]  /*19520*/  VIADD R12, R12, 0xffffffff ;  /* 0xffffffff0c0c7836 */ /* 0x002fe40000000000 */
[----:B------:R-:W-:Y:S05]  /*19530*/  BRA.DIV UR4, `(.L_x_1402) ;  /* 0x0000004604a47947 */ /* 0x000fea000b800000 */
[----:B------:R4:W1:Y:S02]  /*19540*/  SHFL.IDX PT, R6, R2, R12, 0x1f ;  /* 0x00001f0c02067589 */ /* 0x00086400000e0000 */
.L_x_1401:
[----:B---3--:R-:W-:Y:S01]  /*19550*/  ISETP.NE.AND P0, PT, R8, 0x1, PT ;  /* 0x000000010800780c */ /* 0x008fe20003f05270 */
[----:B-1----:R-:W-:-:S04]  /*19560*/  IMAD R24, R6, R5, R7 ;  /* 0x0000000506187224 */ /* 0x002fc800078e0207 */
[----:B------:R-:W-:-:S08]  /*19570*/  IMAD.IADD R0, R0, 0x1, -R24 ;  /* 0x0000000100007824 */ /* 0x000fd000078e0a18 */
[----:B------:R-:W-:Y:S05]  /*19580*/  @!P0 BRA `(.L_x_1403) ;  /* 0x0000000000dc8947 */ /* 0x000fea0003800000 */
[-C--:B--2---:R-:W-:Y:S02]  /*19590*/  IABS R5, R25.reuse ;  /* 0x0000001900057213 */ /* 0x084fe40000000000 */
[----:B------:R-:W-:Y:S02]  /*195a0*/  IABS R4, R8 ;  /* 0x0000000800047213 */ /* 0x000fe40000000000 */
[----:B------:R-:W1:Y:S08]  /*195b0*/  I2F.RP R6, R5 ;  /* 0x0000000500067306 */ /* 0x000e700000209400 */
[----:B------:R-:W2:Y:S08]  /*195c0*/  I2F.RP R7, R4 ;  /* 0x0000000400077306 */ /* 0x000eb00000209400 */
[----:B-1----:R-:W0:Y:S08]  /*195d0*/  MUFU.RCP R6, R6 ;  /* 0x0000000600067308 */ /* 0x002e300000001000 */
[----:B--2---:R-:W-:Y:S01]  /*195e0*/  MUFU.RCP R7, R7 ;  /* 0x0000000700077308 */ /* 0x004fe20000001000 */
[----:B0---4-:R-:W-:Y:S01]  /*195f0*/  VIADD R2, R6, 0xffffffe ;  /* 0x0ffffffe06027836 */ /* 0x011fe20000000000 */
[----:B------:R-:W-:-:S06]  /*19600*/  IABS R6, R25 ;  /* 0x0000001900067213 */ /* 0x000fcc0000000000 */
[----:B------:R0:W1:Y:S02]  /*19610*/  F2I.FTZ.U32.TRUNC.NTZ R3, R2 ;  /* 0x0000000200037305 */ /* 0x000064000021f000 */
[----:B0-----:R-:W-:Y:S02]  /*19620*/  IMAD.MOV.U32 R2, RZ, RZ, RZ ;  /* 0x000000ffff027224 */ /* 0x001fe400078e00ff */
[----:B-1----:R-:W-:-:S04]  /*19630*/  IMAD.MOV R10, RZ, RZ, -R3 ;  /* 0x000000ffff0a7224 */ /* 0x002fc800078e0a03 */
[----:B------:R-:W-:-:S04]  /*19640*/  IMAD R9, R10, R5, RZ ;  /* 0x000000050a097224 */ /* 0x000fc800078e02ff */
[----:B------:R-:W-:Y:S01]  /*19650*/  IMAD.HI.U32 R3, R3, R9, R2 ;  /* 0x0000000903037227 */ /* 0x000fe200078e0002 */
[----:B------:R-:W-:-:S03]  /*19660*/  IABS R2, R0 ;  /* 0x0000000000027213 */ /* 0x000fc60000000000 */
[----:B------:R-:W-:Y:S02]  /*19670*/  IMAD.MOV R9, RZ, RZ, -R6 ;  /* 0x000000ffff097224 */ /* 0x000fe400078e0a06 */
[----:B------:R-:W-:-:S04]  /*19680*/  IMAD.HI.U32 R6, R3, R2, RZ ;  /* 0x0000000203067227 */ /* 0x000fc800078e00ff */
[----:B------:R-:W-:Y:S02]  /*19690*/  IMAD R2, R6, R9, R2 ;  /* 0x0000000906027224 */ /* 0x000fe400078e0202 */
[----:B------:R-:W-:-:S03]  /*196a0*/  VIADD R3, R7, 0xffffffe ;  /* 0x0ffffffe07037836 */ /* 0x000fc60000000000 */
[----:B------:R-:W-:-:S03]  /*196b0*/  ISETP.GT.U32.AND P1, PT, R5, R2, PT ;  /* 0x000000020500720c */ /* 0x000fc60003f24070 */
[----:B------:R-:W0:Y:S10]  /*196c0*/  F2I.FTZ.U32.TRUNC.NTZ R3, R3 ;  /* 0x0000000300037305 */ /* 0x000e34000021f000 */
[----:B------:R-:W-:-:S02]  /*196d0*/  @!P1 IMAD.IADD R2, R2, 0x1, -R5 ;  /* 0x0000000102029824 */ /* 0x000fc400078e0a05 */
[----:B------:R-:W-:Y:S01]  /*196e0*/  @!P1 VIADD R6, R6, 0x1 ;  /* 0x0000000106069836 */ /* 0x000fe20000000000 */
[----:B------:R-:W-:Y:S02]  /*196f0*/  ISETP.NE.AND P1, PT, R25, RZ, PT ;  /* 0x000000ff1900720c */ /* 0x000fe40003f25270 */
[----:B------:R-:W-:Y:S01]  /*19700*/  ISETP.GE.U32.AND P0, PT, R2, R5, PT ;  /* 0x000000050200720c */ /* 0x000fe20003f06070 */
[----:B0-----:R-:W-:Y:S02]  /*19710*/  IMAD.MOV R5, RZ, RZ, -R3 ;  /* 0x000000ffff057224 */ /* 0x001fe400078e0a03 */
[----:B------:R-:W-:Y:S02]  /*19720*/  IMAD.MOV.U32 R2, RZ, RZ, RZ ;  /* 0x000000ffff027224 */ /* 0x000fe400078e00ff */
[----:B------:R-:W-:-:S04]  /*19730*/  IMAD R5, R5, R4, RZ ;  /* 0x0000000405057224 */ /* 0x000fc800078e02ff */
[----:B------:R-:W-:Y:S01]  /*19740*/  IMAD.HI.U32 R5, R3, R5, R2 ;  /* 0x0000000503057227 */ /* 0x000fe200078e0002 */
[----:B------:R-:W-:Y:S02]  /*19750*/  LOP3.LUT R2, R0, R25, RZ, 0x3c, !PT ;  /* 0x0000001900027212 */ /* 0x000fe400078e3cff */
[----:B------:R-:W-:Y:S01]  /*19760*/  IABS R3, R8 ;  /* 0x0000000800037213 */ /* 0x000fe20000000000 */
[----:B------:R-:W-:Y:S01]  /*19770*/  @P0 VIADD R6, R6, 0x1 ;  /* 0x0000000106060836 */ /* 0x000fe20000000000 */
[----:B------:R-:W-:-:S03]  /*19780*/  ISETP.GE.AND P2, PT, R2, RZ, PT ;  /* 0x000000ff0200720c */ /* 0x000fc60003f46270 */
[----:B------:R-:W-:-:S10]  /*19790*/  IMAD.MOV R3, RZ, RZ, -R3 ;  /* 0x000000ffff037224 */ /* 0x000fd400078e0a03 */
[----:B------:R-:W-:Y:S01]  /*197a0*/  @!P2 IMAD.MOV R6, RZ, RZ, -R6 ;  /* 0x000000ffff06a224 */ /* 0x000fe200078e0a06 */
[----:B------:R-:W-:-:S04]  /*197b0*/  @!P1 LOP3.LUT R6, RZ, R25, RZ, 0x33, !PT ;  /* 0x00000019ff069212 */ /* 0x000fc800078e33ff */
[----:B------:R-:W-:-:S05]  /*197c0*/  IABS R2, R6 ;  /* 0x0000000600027213 */ /* 0x000fca0000000000 */
[----:B------:R-:W-:-:S04]  /*197d0*/  IMAD.HI.U32 R5, R5, R2, RZ ;  /* 0x0000000205057227 */ /* 0x000fc800078e00ff */
[----:B------:R-:W-:Y:S01]  /*197e0*/  IMAD R3, R5, R3, R2 ;  /* 0x0000000305037224 */ /* 0x000fe200078e0202 */
[----:B------:R-:W-:-:S04]  /*197f0*/  LOP3.LUT R2, R6, R8, RZ, 0x3c, !PT ;  /* 0x0000000806027212 */ /* 0x000fc800078e3cff */
[----:B------:R-:W-:Y:S02]  /*19800*/  ISETP.GT.U32.AND P1, PT, R4, R3, PT ;  /* 0x000000030400720c */ /* 0x000fe40003f24070 */
[----:B------:R-:W-:Y:S01]  /*19810*/  ISETP.GE.AND P2, PT, R2, RZ, PT ;  /* 0x000000ff0200720c */ /* 0x000fe20003f46270 */
[----:B------:R-:W-:-:S04]  /*19820*/  IMAD.MOV R2, RZ, RZ, -R6 ;  /* 0x000000ffff027224 */ /* 0x000fc800078e0a06 */
[----:B------:R-:W-:-:S06]  /*19830*/  IMAD R2, R25, R2, R0 ;  /* 0x0000000219027224 */ /* 0x000fcc00078e0200 */
[----:B------:R-:W-:Y:S02]  /*19840*/  @!P1 IMAD.IADD R3, R3, 0x1, -R4 ;  /* 0x0000000103039824 */ /* 0x000fe400078e0a04 */
[----:B------:R-:W-:Y:S01]  /*19850*/  @!P1 VIADD R5, R5, 0x1 ;  /* 0x0000000105059836 */ /* 0x000fe20000000000 */
[----:B------:R-:W-:Y:S02]  /*19860*/  ISETP.NE.AND P1, PT, R8, RZ, PT ;  /* 0x000000ff0800720c */ /* 0x000fe40003f25270 */
[----:B------:R-:W-:-:S13]  /*19870*/  ISETP.GE.U32.AND P0, PT, R3, R4, PT ;  /* 0x000000040300720c */ /* 0x000fda0003f06070 */
[----:B------:R-:W-:-:S04]  /*19880*/  @P0 VIADD R5, R5, 0x1 ;  /* 0x0000000105050836 */ /* 0x000fc80000000000 */
[----:B------:R-:W-:Y:S01]  /*19890*/  @!P2 IMAD.MOV R5, RZ, RZ, -R5 ;  /* 0x000000ffff05a224 */ /* 0x000fe200078e0a05 */
[----:B------:R-:W-:-:S05]  /*198a0*/  @!P1 LOP3.LUT R5, RZ, R8, RZ, 0x33, !PT ;  /* 0x00000008ff059212 */ /* 0x000fca00078e33ff */
[--C-:B------:R-:W-:Y:S02]  /*198b0*/  IMAD.MOV R3, RZ, RZ, -R5.reuse ;  /* 0x000000ffff037224 */ /* 0x100fe400078e0a05 */
[C---:B------:R-:W-:Y:S02]  /*198c0*/  IMAD R5, R8.reuse, 0x1000000, R5 ;  /* 0x0100000008057824 */ /* 0x040fe400078e0205 */
[----:B------:R-:W-:-:S04]  /*198d0*/  IMAD R8, R8, R3, R6 ;  /* 0x0000000308087224 */ /* 0x000fc800078e0206 */
[----:B------:R-:W-:Y:S01]  /*198e0*/  IMAD R26, R8, 0x10000, R5 ;  /* 0x00010000081a7824 */ /* 0x000fe200078e0205 */
[----:B------:R-:W-:Y:S06]  /*198f0*/  BRA `(.L_x_1404) ;  /* 0x0000000000f07947 */ /* 0x000fec0003800000 */
.L_x_1403:
[----:B0---4-:R-:W0:Y:S02]  /*19900*/  LDC.64 R2, c[0x0][0xc90] ;  /* 0x00032400ff027b82 */ /* 0x011e240000000a00 */
[----:B0-----:R-:W-:-:S05]  /*19910*/  IMAD.WIDE R2, R27, 0x4, R2 ;  /* 0x000000041b027825 */ /* 0x001fca00078e0202 */
[----:B------:R0:W2:Y:S02]  /*19920*/  LDG.E R6, desc[UR36][R2.64] ;  /* 0x0000002402067981 */ /* 0x0000a4000c1e1900 */
[----:B0-----:R-:W-:Y:S02]  /*19930*/  IMAD.MOV.U32 R2, RZ, RZ, RZ ;  /* 0x000000ffff027224 */ /* 0x001fe400078e00ff */
[----:B--2---:R-:W-:-:S05]  /*19940*/  IMAD R7, R25, R6, RZ ;  /* 0x0000000619077224 */ /* 0x004fca00078e02ff */
[----:B------:R-:W-:-:S04]  /*19950*/  IABS R4, R7 ;  /* 0x0000000700047213 */ /* 0x000fc80000000000 */
[----:B------:R-:W0:Y:S08]  /*19960*/  I2F.RP R8, R4 ;  /* 0x0000000400087306 */ /* 0x000e300000209400 */
[----:B0-----:R-:W0:Y:S02]  /*19970*/  MUFU.RCP R8, R8 ;  /* 0x0000000800087308 */ /* 0x001e240000001000 */
[----:B0-----:R-:W-:-:S06]  /*19980*/  VIADD R9, R8, 0xffffffe ;  /* 0x0ffffffe08097836 */ /* 0x001fcc0000000000 */
[----:B------:R-:W0:Y:S02]  /*19990*/  F2I.FTZ.U32.TRUNC.NTZ R3, R9 ;  /* 0x0000000900037305 */ /* 0x000e24000021f000 */
[----:B0-----:R-:W-:-:S04]  /*199a0*/  IMAD.MOV R11, RZ, RZ, -R3 ;  /* 0x000000ffff0b7224 */ /* 0x001fc800078e0a03 */
[----:B------:R-:W-:-:S04]  /*199b0*/  IMAD R11, R11, R4, RZ ;  /* 0x000000040b0b7224 */ /* 0x000fc800078e02ff */
        /* <DEDUP_REMOVED lines=21> */
[----:B------:R-:W-:-:S04]  /*19b10*/  VIADDMNMX R5, R3, R5, R6, PT ;  /* 0x0000000503057246 */ /* 0x000fc80003800106 */
[----:B------:R-:W-:-:S04]  /*19b20*/  IABS R6, R5 ;  /* 0x0000000500067213 */ /* 0x000fc80000000000 */
[----:B------:R-:W0:Y:S08]  /*19b30*/  I2F.RP R8, R6 ;  /* 0x0000000600087306 */ /* 0x000e300000209400 */
[----:B0-----:R-:W0:Y:S02]  /*19b40*/  MUFU.RCP R8, R8 ;  /* 0x0000000800087308 */ /* 0x001e240000001000 */
[----:B0-----:R-:W-:Y:S01]  /*19b50*/  VIADD R3, R8, 0xffffffe ;  /* 0x0ffffffe08037836 */ /* 0x001fe20000000000 */
[----:B------:R-:W-:-:S05]  /*19b60*/  IABS R8, R5 ;  /* 0x0000000500087213 */ /* 0x000fca0000000000 */
[----:B------:R-:W0:Y:S02]  /*19b70*/  F2I.FTZ.U32.TRUNC.NTZ R3, R3 ;  /* 0x0000000300037305 */ /* 0x000e24000021f000 */
[----:B0-----:R-:W-:-:S04]  /*19b80*/  IMAD.MOV R7, RZ, RZ, -R3 ;  /* 0x000000ffff077224 */ /* 0x001fc800078e0a03 */
[----:B------:R-:W-:-:S04]  /*19b90*/  IMAD R7, R7, R6, RZ ;  /* 0x0000000607077224 */ /* 0x000fc800078e02ff */
[----:B------:R-:W-:Y:S01]  /*19ba0*/  IMAD.HI.U32 R2, R3, R7, R2 ;  /* 0x0000000703027227 */ /* 0x000fe200078e0002 */
[----:B------:R-:W-:-:S03]  /*19bb0*/  IABS R7, R0 ;  /* 0x0000000000077213 */ /* 0x000fc60000000000 */
        /* <DEDUP_REMOVED lines=13> */
[----:B------:R-:W-:Y:S01]  /*19c90*/  @!P1 LOP3.LUT R2, RZ, R5, RZ, 0x33, !PT ;  /* 0x00000005ff029212 */ /* 0x000fe200078e33ff */
[----:B------:R-:W-:-:S04]  /*19ca0*/  IMAD.MOV R5, RZ, RZ, -R5 ;  /* 0x000000ffff057224 */ /* 0x000fc800078e0a05 */
[----:B------:R-:W-:-:S07]  /*19cb0*/  IMAD R26, R2, R5, R3 ;  /* 0x00000005021a7224 */ /* 0x000fce00078e0203 */
.L_x_1404:
[----:B------:R-:W-:-:S05]  /*19cc0*/  LOP3.LUT R2, RZ, R2, RZ, 0x33, !PT ;  /* 0x00000002ff027212 */ /* 0x000fca00078e33ff */
[----:B------:R-:W-:Y:S01]  /*19cd0*/  IMAD.IADD R25, R25, 0x1, R2 ;  /* 0x0000000119197824 */ /* 0x000fe200078e0202 */
[----:B------:R-:W-:Y:S06]  /*19ce0*/  BRA `(.L_x_1405) ;  /* 0x00000000001c7947 */ /* 0x000fec0003800000 */
.L_x_1397:
[----:B------:R-:W-:Y:S01]  /*19cf0*/  UMOV UR4, URZ ;  /* 0x0000003f00047c82 */ /* 0x000fe20008000000 */
[----:B------:R-:W-:Y:S01]  /*19d00*/  UMOV UR5, URZ ;  /* 0x0000003f00057c82 */ /* 0x000fe20008000000 */
[----:B------:R-:W-:Y:S01]  /*19d10*/  ULDC UR6, c[0x0][0xc3c] ;  /* 0x00030f0000067ab9 */ /* 0x000fe20000000800 */
[----:B------:R-:W-:Y:S02]  /*19d20*/  IMAD.MOV.U32 R24, RZ, RZ, R0 ;  /* 0x000000ffff187224 */ /* 0x000fe400078e0000 */
[----:B------:R-:W-:Y:S02]  /*19d30*/  IMAD.U32 R25, RZ, RZ, UR4 ;  /* 0x00000004ff197e24 */ /* 0x000fe4000f8e00ff */
[----:B------:R-:W-:Y:S02]  /*19d40*/  IMAD.U32 R26, RZ, RZ, UR5 ;  /* 0x00000005ff1a7e24 */ /* 0x000fe4000f8e00ff */
[----:B------:R-:W-:-:S07]  /*19d50*/  IMAD.U32 R27, RZ, RZ, UR6 ;  /* 0x00000006ff1b7e24 */ /* 0x000fce000f8e00ff */
.L_x_1405:
        /* <DEDUP_REMOVED lines=10> */
.L_x_1394:
[----:B------:R-:W-:Y:S02]  /*19e00*/  ULDC UR4, c[0x0][0xc3c] ;  /* 0x00030f0000047ab9 */ /* 0x000fe40000000800 */
[----:B-1----:R-:W-:-:S13]  /*19e10*/  ISETP.GE.AND P0, PT, R27, UR4, PT ;  /* 0x000000041b007c0c */ /* 0x002fda000bf06270 */
[----:B------:R-:W-:Y:S05]  /*19e20*/  @!P0 BRA `(.L_x_1406) ;  /* 0xffffffac00bc8947 */ /* 0x000fea000383ffff */
[----:B------:R-:W-:Y:S05]  /*19e30*/  BSYNC B8 ;  /* 0x0000000000087941 */ /* 0x000fea0003800000 */
.L_x_1333:
        /* <DEDUP_REMOVED lines=12> */
.L_x_1527:
[----:B------:R-:W-:Y:S05]  /*19f00*/  BSYNC B0 ;  /* 0x0000000000007941 */ /* 0x000fea0003800000 */
.L_x_1407:
[----:B------:R-:W-:-:S03]  /*19f10*/  UMOV UR4, 0xffffffff ;  /* 0xffffffff00047882 */ /* 0x000fc60000000000 */
[----:B------:R-:W-:Y:S05]  /*19f20*/  BRA.DIV UR4, `(.L_x_1409) ;  /* 0x0000003e04647947 */ /* 0x000fea000b800000 */
[----:B0-----:R-:W0:Y:S02]  /*19f30*/  S2R R0, SR_TID.X ;  /* 0x0000000000007919 */ /* 0x001e240000002100 */
[----:B0-----:R-:W-:-:S04]  /*19f40*/  SHF.R.U32.HI R0, RZ, 0x5, R0 ;  /* 0x00000005ff007819 */ /* 0x001fc80000011600 */
[----:B------:R-:W-:-:S05]  /*19f50*/  LOP3.LUT R0, R0, 0x3, RZ, 0xc0, !PT ;  /* 0x0000000300007812 */ /* 0x000fca00078ec0ff */
[----:B------:R0:W1:Y:S02]  /*19f60*/  SHFL.IDX PT, R14, R0, RZ, 0x1f ;  /* 0x00001fff000e7589 */ /* 0x00006400000e0000 */
.L_x_1530:
[----:B-1----:R-:W-:Y:S01]  /*19f70*/  ISETP.NE.AND P0, PT, R14, RZ, PT ;  /* 0x000000ff0e00720c */ /* 0x002fe20003f05270 */
[----:B------:R-:W-:-:S12]  /*19f80*/  BSSY B0, `(.L_x_1410) ;  /* 0x0000026000007945 */ /* 0x000fd80003800000 */
[----:B------:R-:W-:Y:S05]  /*19f90*/  @P0 BRA `(.L_x_1411) ;  /* 0x0000000000900947 */ /* 0x000fea0003800000 */
[----:B------:R-:W-:-:S03]  /*19fa0*/  UMOV UR4, 0xffffffff ;  /* 0xffffffff00047882 */ /* 0x000fc60000000000 */
[----:B------:R-:W-:Y:S05]  /*19fb0*/  BRA.DIV UR4, `(.L_x_1412) ;  /* 0x0000003e04747947 */ /* 0x000fea000b800000 */
[----:B------:R-:W-:-:S13]  /*19fc0*/  ELECT P6, URZ, PT ;  /* 0x00000000003f782f */ /* 0x000fda00038c0000 */
.L_x_1533:
[----:B------:R-:W-:Y:S05]  /*19fd0*/  @!P6 BRA `(.L_x_1411) ;  /* 0x000000000080e947 */ /* 0x000fea0003800000 */
[----:B0-----:R-:W3:Y:S02]  /*19fe0*/  LDL R0, [R1+0x20] ;  /* 0x0000200001007983 */ /* 0x001ee40000100800 */
[----:B---3--:R-:W-:-:S13]  /*19ff0*/  R2UR UR4, R0 ;  /* 0x00000000000472ca */ /* 0x008fda00000e0000 */
[----:B------:R-:W-:-:S06]  /*1a000*/  ULOP3.LUT UR4, UR4, 0x2, URZ, 0xfc, !UPT ;  /* 0x0000000204047892 */ /* 0x000fcc000f8efc3f */
[----:B------:R-:W-:-:S05]  /*1a010*/  IMAD.U32 R0, RZ, RZ, UR4 ;  /* 0x00000004ff007e24 */ /* 0x000fca000f8e00ff */
[----:B------:R-:W-:-:S13]  /*1a020*/  ISETP.NE.AND P0, PT, R0, 0x3, PT ;  /* 0x000000030000780c */ /* 0x000fda0003f05270 */
[----:B------:R-:W-:Y:S05]  /*1a030*/  @!P0 BRA `(.L_x_1413) ;  /* 0x0000000000048947 */ /* 0x000fea0003800000 */
[----:B------:R-:W-:Y:S01]  /*1a040*/  BPT.TRAP 0x1 ;  /* 0x000000040000795c */ /* 0x000fe20000300000 */
.L_x_1413:
[C---:B------:R-:W-:Y:S01]  /*1a050*/  IMAD R5, R23.reuse, 0x8, R4 ;  /* 0x0000000817057824 */ /* 0x040fe200078e0204 */
[----:B------:R-:W-:Y:S01]  /*1a060*/  SHF.L.U32 R0, R28, 0x1f, RZ ;  /* 0x0000001f1c007819 */ /* 0x000fe200000006ff */
[----:B------:R-:W-:-:S03]  /*1a070*/  VIADD R23, R23, 0x1 ;  /* 0x0000000117177836 */ /* 0x000fc60000000000 */
[----:B------:R-:W0:Y:S02]  /*1a080*/  SYNCS.PHASECHK.TRANS64.TRYWAIT P1, [R5+URZ+0x30840], R0 ;  /* 0x03084000050075a7 */ /* 0x000e24000802017f */
[----:B------:R-:W-:-:S04]  /*1a090*/  ISETP.NE.AND P2, PT, R23, 0x2, PT ;  /* 0x000000021700780c */ /* 0x000fc80003f45270 */
[----:B------:R-:W-:Y:S01]  /*1a0a0*/  SEL R3, RZ, 0x1, P2 ;  /* 0x00000001ff037807 */ /* 0x000fe20001000000 */
[----:B0-----:R-:W-:Y:S08]  /*1a0b0*/  @!P1 BRA `(.L_x_1414) ;  /* 0x0000003c00549947 */ /* 0x001ff00003800000 */
.L_x_1534:
[----:B------:R-:W-:Y:S02]  /*1a0c0*/  SEL R23, R23, RZ, P2 ;  /* 0x000000ff17177207 */ /* 0x000fe40001000000 */
[----:B------:R-:W-:Y:S01]  /*1a0d0*/  LOP3.LUT R2, R28, R3, RZ, 0x3c, !PT ;  /* 0x000000031c027212 */ /* 0x000fe200078e3cff */
[----:B------:R-:W-:Y:S06]  /*1a0e0*/  @!P0 BRA `(.L_x_1415) ;  /* 0x0000000000048947 */ /* 0x000fec0003800000 */
[----:B------:R-:W-:Y:S01]  /*1a0f0*/  BPT.TRAP 0x1 ;  /* 0x000000040000795c */ /* 0x000fe20000300000 */
.L_x_1415:
[----:B------:R-:W-:Y:S01]  /*1a100*/  IMAD R23, R23, 0x8, R4 ;  /* 0x0000000817177824 */ /* 0x000fe200078e0204 */
[----:B------:R-:W-:-:S04]  /*1a110*/  SHF.L.U32 R2, R2, 0x1f, RZ ;  /* 0x0000001f02027819 */ /* 0x000fc800000006ff */
[----:B------:R-:W1:Y:S02]  /*1a120*/  SYNCS.PHASECHK.TRANS64.TRYWAIT P1, [R23+URZ+0x30840], R2 ;  /* 0x03084002170075a7 */ /* 0x000e64000802017f */
[----:B-1----:R-:W-:Y:S05]  /*1a130*/  @!P1 BRA `(.L_x_1416) ;  /* 0x0000003c00489947 */ /* 0x002fea0003800000 */
.L_x_1535:
[----:B------:R-:W-:Y:S05]  /*1a140*/  @!P0 BRA `(.L_x_1417) ;  /* 0x0000000000048947 */ /* 0x000fea0003800000 */
[----:B------:R-:W-:Y:S01]  /*1a150*/  BPT.TRAP 0x1 ;  /* 0x000000040000795c */ /* 0x000fe20000300000 */
.L_x_1417:
[----:B------:R-:W3:Y:S02]  /*1a160*/  SYNCS.PHASECHK.TRANS64.TRYWAIT P1, [R5+URZ+0x30860], R0 ;  /* 0x03086000050075a7 */ /* 0x000ee4000802017f */
[----:B---3--:R-:W-:Y:S05]  /*1a170*/  @!P1 BRA `(.L_x_1418) ;  /* 0x0000003c004c9947 */ /* 0x008fea0003800000 */
.L_x_1536:
[----:B------:R-:W-:Y:S05]  /*1a180*/  @!P0 BRA `(.L_x_1419) ;  /* 0x0000000000048947 */ /* 0x000fea0003800000 */
[----:B------:R-:W-:Y:S01]  /*1a190*/  BPT.TRAP 0x1 ;  /* 0x000000040000795c */ /* 0x000fe20000300000 */
.L_x_1419:
[----:B----4-:R4:W0:Y:S02]  /*1a1a0*/  SYNCS.PHASECHK.TRANS64.TRYWAIT P0, [R23+URZ+0x30860], R2 ;  /* 0x03086002170075a7 */ /* 0x010824000800017f */
[----:B0-----:R-:W-:Y:S05]  /*1a1b0*/  @!P0 NANOSLEEP.SYNCS 0x989680 ;  /* 0x009896800000895d */ /* 0x001fea0003900000 */
[----:B------:R-:W0:Y:S02]  /*1a1c0*/  @!P0 SYNCS.PHASECHK.TRANS64 P0, [R23+URZ+0x30860], R2 ;  /* 0x03086002170085a7 */ /* 0x000e24000800007f */
[----:B0-----:R-:W-:Y:S05]  /*1a1d0*/  @!P0 BRA `(.L_x_1419) ;  /* 0xfffffffc00f08947 */ /* 0x001fea000383ffff */
.L_x_1411:
[----:B------:R-:W-:Y:S05]  /*1a1e0*/  BSYNC B0 ;  /* 0x0000000000007941 */ /* 0x000fea0003800000 */
.L_x_1410:
[----:B------:R-:W-:Y:S05]  /*1a1f0*/  EXIT ;  /* 0x000000000000794d */ /* 0x000fea0003800000 */
.L_x_1224:
[----:B0-----:R-:W-:-:S04]  /*1a200*/  IMAD.U32 R3, RZ, RZ, UR60 ;  /* 0x0000003cff037e24 */ /* 0x001fc8000f8e00ff */
[----:B------:R0:W1:Y:S03]  /*1a210*/  SYNCS.PHASECHK.TRANS64.TRYWAIT P1, [R3+URZ+0x30800], R0 ;  /* 0x03080000030075a7 */ /* 0x000066000802017f */
[----:B-1----:R-:W-:Y:S05]  /*1a220*/  @!P1 NANOSLEEP.SYNCS 0x989680 ;  /* 0x009896800000995d */ /* 0x002fea0003900000 */
[----:B------:R-:W1:Y:S02]  /*1a230*/  @!P1 SYNCS.PHASECHK.TRANS64 P1, [R3+URZ+0x30800], R0 ;  /* 0x03080000030095a7 */ /* 0x000e64000802007f */
[----:B-1----:R-:W-:Y:S05]  /*1a240*/  @!P1 BRA `(.L_x_1224) ;  /* 0xfffffffc00ec9947 */ /* 0x002fea000383ffff */
[----:B------:R-:W-:Y:S05]  /*1a250*/  BRA `(.L_x_1420) ;  /* 0xfffffe7c00f47947 */ /* 0x000fea000383ffff */
.L_x_1228:
[----:B-1----:R1:W2:Y:S02]  /*1a260*/  SYNCS.PHASECHK.TRANS64.TRYWAIT P1, [R3+URZ+0x30830], R0 ;  /* 0x03083000030075a7 */ /* 0x0022a4000802017f */
[----:B--2---:R-:W-:Y:S05]  /*1a270*/  @!P1 NANOSLEEP.SYNCS 0x989680 ;  /* 0x009896800000995d */ /* 0x004fea0003900000 */
[----:B------:R-:W2:Y:S02]  /*1a280*/  @!P1 SYNCS.PHASECHK.TRANS64 P1, [R3+URZ+0x30830], R0 ;  /* 0x03083000030095a7 */ /* 0x000ea4000802007f */
[----:B--2---:R-:W-:Y:S05]  /*1a290*/  @!P1 BRA `(.L_x_1228) ;  /* 0xfffffffc00f09947 */ /* 0x004fea000383ffff */
[----:B------:R-:W-:Y:S05]  /*1a2a0*/  BRA `(.L_x_1227) ;  /* 0xfffffe8000107947 */ /* 0x000fea000383ffff */
.L_x_1245:
[----:B-1----:R-:W-:-:S04]  /*1a2b0*/  IMAD.U32 R9, RZ, RZ, UR6 ;  /* 0x00000006ff097e24 */ /* 0x002fc8000f8e00ff */
[----:B------:R1:W2:Y:S03]  /*1a2c0*/  SYNCS.PHASECHK.TRANS64.TRYWAIT P1, [R9+URZ+0x30830], R8 ;  /* 0x03083008090075a7 */ /* 0x0002a6000802017f */
[----:B--2---:R-:W-:Y:S05]  /*1a2d0*/  @!P1 NANOSLEEP.SYNCS 0x989680 ;  /* 0x009896800000995d */ /* 0x004fea0003900000 */
[----:B------:R-:W2:Y:S02]  /*1a2e0*/  @!P1 SYNCS.PHASECHK.TRANS64 P1, [R9+URZ+0x30830], R8 ;  /* 0x03083008090095a7 */ /* 0x000ea4000802007f */
[----:B--2---:R-:W-:Y:S05]  /*1a2f0*/  @!P1 BRA `(.L_x_1245) ;  /* 0xfffffffc00ec9947 */ /* 0x004fea000383ffff */
[----:B------:R-:W-:Y:S05]  /*1a300*/  BRA `(.L_x_1244) ;  /* 0xfffffeb000f87947 */ /* 0x000fea000383ffff */
.L_x_1249:
[----:B---3--:R-:W-:-:S04]  /*1a310*/  IMAD.U32 R2, RZ, RZ, UR7 ;  /* 0x00000007ff027e24 */ /* 0x008fc8000f8e00ff */
[----:B------:R3:W4:Y:S03]  /*1a320*/  SYNCS.PHASECHK.TRANS64.TRYWAIT P1, [R2+URZ+0x30850], R0 ;  /* 0x03085000020075a7 */ /* 0x000726000802017f */
[----:B----4-:R-:W-:Y:S05]  /*1a330*/  @!P1 NANOSLEEP.SYNCS 0x989680 ;  /* 0x009896800000995d */ /* 0x010fea0003900000 */
[----:B------:R-:W4:Y:S02]  /*1a340*/  @!P1 SYNCS.PHASECHK.TRANS64 P1, [R2+URZ+0x30850], R0 ;  /* 0x03085000020095a7 */ /* 0x000f24000802007f */
[----:B----4-:R-:W-:Y:S05]  /*1a350*/  @!P1 BRA `(.L_x_1249) ;  /* 0xfffffffc00ec9947 */ /* 0x010fea000383ffff */
[----:B------:R-:W-:Y:S05]  /*1a360*/  BRA `(.L_x_1248) ;  /* 0xfffffebc00ac7947 */ /* 0x000fea000383ffff */
.L_x_1268:
[----:B-1----:R-:W-:-:S04]  /*1a370*/  IMAD.U32 R9, RZ, RZ, UR6 ;  /* 0x00000006ff097e24 */ /* 0x002fc8000f8e00ff */
[----:B------:R1:W2:Y:S03]  /*1a380*/  SYNCS.PHASECHK.TRANS64.TRYWAIT P1, [R9+URZ+0x30830], R8 ;  /* 0x03083008090075a7 */ /* 0x0002a6000802017f */
[----:B--2---:R-:W-:Y:S05]  /*1a390*/  @!P1 NANOSLEEP.SYNCS 0x989680 ;  /* 0x009896800000995d */ /* 0x004fea0003900000 */
[----:B------:R-:W2:Y:S02]  /*1a3a0*/  @!P1 SYNCS.PHASECHK.TRANS64 P1, [R9+URZ+0x30830], R8 ;  /* 0x03083008090095a7 */ /* 0x000ea4000802007f */
[----:B--2---:R-:W-:Y:S05]  /*1a3b0*/  @!P1 BRA `(.L_x_1268) ;  /* 0xfffffffc00ec9947 */ /* 0x004fea000383ffff */
[----:B------:R-:W-:Y:S05]  /*1a3c0*/  BRA `(.L_x_1267) ;  /* 0xfffffeec00587947 */ /* 0x000fea000383ffff */
.L_x_1272:
[----:B---3--:R-:W-:-:S04]  /*1a3d0*/  IMAD.U32 R2, RZ, RZ, UR7 ;  /* 0x00000007ff027e24 */ /* 0x008fc8000f8e00ff */
[----:B------:R3:W4:Y:S03]  /*1a3e0*/  SYNCS.PHASECHK.TRANS64.TRYWAIT P1, [R2+URZ+0x30850], R0 ;  /* 0x03085000020075a7 */ /* 0x000726000802017f */
[----:B----4-:R-:W-:Y:S05]  /*1a3f0*/  @!P1 NANOSLEEP.SYNCS 0x989680 ;  /* 0x009896800000995d */ /* 0x010fea0003900000 */
[----:B------:R-:W4:Y:S02]  /*1a400*/  @!P1 SYNCS.PHASECHK.TRANS64 P1, [R2+URZ+0x30850], R0 ;  /* 0x03085000020095a7 */ /* 0x000f24000802007f */
[----:B----4-:R-:W-:Y:S05]  /*1a410*/  @!P1 BRA `(.L_x_1272) ;  /* 0xfffffffc00ec9947 */ /* 0x010fea000383ffff */
[----:B------:R-:W-:Y:S05]  /*1a420*/  BRA `(.L_x_1271) ;  /* 0xfffffef8000c7947 */ /* 0x000fea000383ffff */
.L_x_1280:
[----:B-1----:R-:W-:-:S04]  /*1a430*/  IMAD.U32 R9, RZ, RZ, UR6 ;  /* 0x00000006ff097e24 */ /* 0x002fc8000f8e00ff */
[----:B------:R1:W2:Y:S03]  /*1a440*/  SYNCS.PHASECHK.TRANS64.TRYWAIT P1, [R9+URZ+0x30830], R8 ;  /* 0x03083008090075a7 */ /* 0x0002a6000802017f */
[----:B--2---:R-:W-:Y:S05]  /*1a450*/  @!P1 NANOSLEEP.SYNCS 0x989680 ;  /* 0x009896800000995d */ /* 0x004fea0003900000 */
[----:B------:R-:W2:Y:S02]  /*1a460*/  @!P1 SYNCS.PHASECHK.TRANS64 P1, [R9+URZ+0x30830], R8 ;  /* 0x03083008090095a7 */ /* 0x000ea4000802007f */
[----:B--2---:R-:W-:Y:S05]  /*1a470*/  @!P1 BRA `(.L_x_1280) ;  /* 0xfffffffc00ec9947 */ /* 0x004fea000383ffff */
[----:B------:R-:W-:Y:S05]  /*1a480*/  BRA `(.L_x_1279) ;  /* 0xffffff1000647947 */ /* 0x000fea000383ffff */
.L_x_1284:
[----:B---3--:R-:W-:-:S04]  /*1a490*/  IMAD.U32 R2, RZ, RZ, UR7 ;  /* 0x00000007ff027e24 */ /* 0x008fc8000f8e00ff */
[----:B------:R3:W4:Y:S03]  /*1a4a0*/  SYNCS.PHASECHK.TRANS64.TRYWAIT P1, [R2+URZ+0x30850], R0 ;  /* 0x03085000020075a7 */ /* 0x000726000802017f */
[----:B----4-:R-:W-:Y:S05]  /*1a4b0*/  @!P1 NANOSLEEP.SYNCS 0x989680 ;  /* 0x009896800000995d */ /* 0x010fea0003900000 */
[----:B------:R-:W4:Y:S02]  /*1a4c0*/  @!P1 SYNCS.PHASECHK.TRANS64 P1, [R2+URZ+0x30850], R0 ;  /* 0x03085000020095a7 */ /* 0x000f24000802007f */
[----:B----4-:R-:W-:Y:S05]  /*1a4d0*/  @!P1 BRA `(.L_x_1284) ;  /* 0xfffffffc00ec9947 */ /* 0x010fea000383ffff */
[----:B------:R-:W-:Y:S05]  /*1a4e0*/  BRA `(.L_x_1283) ;  /* 0xffffff1c00187947 */ /* 0x000fea000383ffff */
.L_x_1299:
[----:B-1----:R-:W-:-:S04]  /*1a4f0*/  IMAD.U32 R5, RZ, RZ, UR5 ;  /* 0x00000005ff057e24 */ /* 0x002fc8000f8e00ff */
[----:B------:R1:W2:Y:S03]  /*1a500*/  SYNCS.PHASECHK.TRANS64.TRYWAIT P1, [R5+URZ+0x30850], R0 ;  /* 0x03085000050075a7 */ /* 0x0002a6000802017f */
[----:B--2---:R-:W-:Y:S05]  /*1a510*/  @!P1 NANOSLEEP.SYNCS 0x989680 ;  /* 0x009896800000995d */ /* 0x004fea0003900000 */
[----:B------:R-:W2:Y:S02]  /*1a520*/  @!P1 SYNCS.PHASECHK.TRANS64 P1, [R5+URZ+0x30850], R0 ;  /* 0x03085000050095a7 */ /* 0x000ea4000802007f */
[----:B--2---:R-:W-:Y:S05]  /*1a530*/  @!P1 BRA `(.L_x_1299) ;  /* 0xfffffffc00ec9947 */ /* 0x004fea000383ffff */
[----:B------:R-:W-:Y:S05]  /*1a540*/  BRA `(.L_x_1298) ;  /* 0xffffff4c00687947 */ /* 0x000fea000383ffff */
.L_x_1355:
        /* <DEDUP_REMOVED lines=11> */
.L_x_1422:
[----:B------:R-:W-:Y:S05]  /*1a600*/  BSYNC B0 ;  /* 0x0000000000007941 */ /* 0x000fea0003800000 */
.L_x_1421:
[----:B------:R-:W-:Y:S05]  /*1a610*/  BRA `(.L_x_1423) ;  /* 0xffffffb8008c7947 */ /* 0x000fea000383ffff */
.L_x_1358:
[----:B0-----:R0:W1:Y:S02]  /*1a620*/  SYNCS.PHASECHK.TRANS64.TRYWAIT P0, [R7+URZ+0x30840], R2 ;  /* 0x03084002070075a7 */ /* 0x001064000800017f */
[----:B-1----:R-:W-:Y:S05]  /*1a630*/  @!P0 NANOSLEEP.SYNCS 0x989680 ;  /* 0x009896800000895d */ /* 0x002fea0003900000 */
[----:B------:R-:W1:Y:S02]  /*1a640*/  @!P0 SYNCS.PHASECHK.TRANS64 P0, [R7+URZ+0x30840], R2 ;  /* 0x03084002070085a7 */ /* 0x000e64000800007f */
[----:B-1----:R-:W-:Y:S05]  /*1a650*/  @!P0 BRA `(.L_x_1358) ;  /* 0xfffffffc00f08947 */ /* 0x002fea000383ffff */
[----:B------:R-:W-:Y:S05]  /*1a660*/  BRA `(.L_x_1424) ;  /* 0xffffffb800f47947 */ /* 0x000fea000383ffff */
.L_x_1359:
        /* <DEDUP_REMOVED lines=8> */
.L_x_1426:
[----:B------:R-:W-:Y:S05]  /*1a6f0*/  BSYNC B0 ;  /* 0x0000000000007941 */ /* 0x000fea0003800000 */
.L_x_1425:
        /* <DEDUP_REMOVED lines=9> */
.L_x_1427:
[----:B------:R-:W-:Y:S02]  /*1a790*/  IMAD.MOV.U32 R13, RZ, RZ, R0 ;  /* 0x000000ffff0d7224 */ /* 0x000fe400078e0000 */
[----:B------:R-:W-:Y:S02]  /*1a7a0*/  IMAD.MOV.U32 R12, RZ, RZ, 0x1 ;  /* 0x00000001ff0c7424 */ /* 0x000fe400078e00ff */
[----:B------:R-:W-:-:S07]  /*1a7b0*/  IMAD.MOV.U32 R3, RZ, RZ, R14 ;  /* 0x000000ffff037224 */ /* 0x000fce00078e000e */
[----:B------:R-:W-:Y:S05]  /*1a7c0*/  WARPSYNC.COLLECTIVE R15, `(.L_x_1428) ;  /* 0x000000000f087348 */ /* 0x000fea0003c00000 */
[----:B------:R0:W1:Y:S02]  /*1a7d0*/  SHFL.IDX P6, R14, R13, R12, R11 ;  /* 0x0000000c0d0e7389 */ /* 0x00006400000c000b */
[----:B01----:R-:W-:Y:S01]  /*1a7e0*/  ENDCOLLECTIVE ;  /* 0x000000000000791b */ /* 0x003fe20003800000 */
.L_x_1428:
        /* <DEDUP_REMOVED lines=17> */
.L_x_1429:
[----:B------:R-:W-:Y:S02]  /*1a900*/  @P1 IMAD R8, R5, 0x2, R17 ;  /* 0x0000000205081824 */ /* 0x000fe400078e0211 */
[----:B------:R-:W-:Y:S02]  /*1a910*/  IMAD.MOV.U32 R13, RZ, RZ, R0 ;  /* 0x000000ffff0d7224 */ /* 0x000fe400078e0000 */
[----:B------:R-:W-:Y:S02]  /*1a920*/  IMAD.MOV.U32 R12, RZ, RZ, 0x2 ;  /* 0x00000002ff0c7424 */ /* 0x000fe400078e00ff */
[----:B------:R-:W-:-:S07]  /*1a930*/  IMAD.MOV.U32 R3, RZ, RZ, R14 ;  /* 0x000000ffff037224 */ /* 0x000fce00078e000e */
[----:B------:R-:W-:Y:S05]  /*1a940*/  WARPSYNC.COLLECTIVE R15, `(.L_x_1430) ;  /* 0x000000000f087348 */ /* 0x000fea0003c00000 */
[----:B------:R0:W1:Y:S02]  /*1a950*/  SHFL.IDX P6, R14, R13, R12, R11 ;  /* 0x0000000c0d0e7389 */ /* 0x00006400000c000b */
[----:B01----:R-:W-:Y:S01]  /*1a960*/  ENDCOLLECTIVE ;  /* 0x000000000000791b */ /* 0x003fe20003800000 */
.L_x_1430:
        /* <DEDUP_REMOVED lines=17> */
.L_x_1431:
[----:B------:R-:W-:Y:S02]  /*1aa80*/  @P1 IMAD R8, R5, 0x2, R17 ;  /* 0x0000000205081824 */ /* 0x000fe400078e0211 */
[----:B------:R-:W-:Y:S02]  /*1aa90*/  IMAD.MOV.U32 R13, RZ, RZ, R0 ;  /* 0x000000ffff0d7224 */ /* 0x000fe400078e0000 */
[----:B------:R-:W-:Y:S02]  /*1aaa0*/  IMAD.MOV.U32 R12, RZ, RZ, 0x3 ;  /* 0x00000003ff0c7424 */ /* 0x000fe400078e00ff */
[----:B------:R-:W-:-:S07]  /*1aab0*/  IMAD.MOV.U32 R3, RZ, RZ, R14 ;  /* 0x000000ffff037224 */ /* 0x000fce00078e000e */
[----:B------:R-:W-:Y:S05]  /*1aac0*/  WARPSYNC.COLLECTIVE R15, `(.L_x_1432) ;  /* 0x000000000f087348 */ /* 0x000fea0003c00000 */
[----:B------:R0:W1:Y:S02]  /*1aad0*/  SHFL.IDX P6, R14, R13, R12, R11 ;  /* 0x0000000c0d0e7389 */ /* 0x00006400000c000b */
[----:B01----:R-:W-:Y:S01]  /*1aae0*/  ENDCOLLECTIVE ;  /* 0x000000000000791b */ /* 0x003fe20003800000 */
.L_x_1432:
        /* <DEDUP_REMOVED lines=17> */
.L_x_1433:
[----:B------:R-:W-:Y:S02]  /*1ac00*/  @P1 IMAD R8, R5, 0x2, R17 ;  /* 0x0000000205081824 */ /* 0x000fe400078e0211 */
[----:B------:R-:W-:Y:S02]  /*1ac10*/  IMAD.MOV.U32 R13, RZ, RZ, R0 ;  /* 0x000000ffff0d7224 */ /* 0x000fe400078e0000 */
[----:B------:R-:W-:Y:S02]  /*1ac20*/  IMAD.MOV.U32 R12, RZ, RZ, 0x4 ;  /* 0x00000004ff0c7424 */ /* 0x000fe400078e00ff */
[----:B------:R-:W-:-:S07]  /*1ac30*/  IMAD.MOV.U32 R3, RZ, RZ, R14 ;  /* 0x000000ffff037224 */ /* 0x000fce00078e000e */
[----:B------:R-:W-:Y:S05]  /*1ac40*/  WARPSYNC.COLLECTIVE R15, `(.L_x_1434) ;  /* 0x000000000f087348 */ /* 0x000fea0003c00000 */
[----:B------:R0:W1:Y:S02]  /*1ac50*/  SHFL.IDX P6, R14, R13, R12, R11 ;  /* 0x0000000c0d0e7389 */ /* 0x00006400000c000b */
[----:B01----:R-:W-:Y:S01]  /*1ac60*/  ENDCOLLECTIVE ;  /* 0x000000000000791b */ /* 0x003fe20003800000 */
.L_x_1434:
        /* <DEDUP_REMOVED lines=17> */
.L_x_1435:
[----:B------:R-:W-:Y:S02]  /*1ad80*/  @P1 IMAD R8, R5, 0x2, R17 ;  /* 0x0000000205081824 */ /* 0x000fe400078e0211 */
[----:B------:R-:W-:Y:S02]  /*1ad90*/  IMAD.MOV.U32 R13, RZ, RZ, R0 ;  /* 0x000000ffff0d7224 */ /* 0x000fe400078e0000 */
[----:B------:R-:W-:Y:S02]  /*1ada0*/  IMAD.MOV.U32 R12, RZ, RZ, 0x5 ;  /* 0x00000005ff0c7424 */ /* 0x000fe400078e00ff */
[----:B------:R-:W-:-:S07]  /*1adb0*/  IMAD.MOV.U32 R3, RZ, RZ, R14 ;  /* 0x000000ffff037224 */ /* 0x000fce00078e000e */
[----:B------:R-:W-:Y:S05]  /*1adc0*/  WARPSYNC.COLLECTIVE R15, `(.L_x_1436) ;  /* 0x000000000f087348 */ /* 0x000fea0003c00000 */
[----:B------:R0:W1:Y:S02]  /*1add0*/  SHFL.IDX P6, R14, R13, R12, R11 ;  /* 0x0000000c0d0e7389 */ /* 0x00006400000c000b */
[----:B01----:R-:W-:Y:S01]  /*1ade0*/  ENDCOLLECTIVE ;  /* 0x000000000000791b */ /* 0x003fe20003800000 */
.L_x_1436:
        /* <DEDUP_REMOVED lines=10> */
.L_x_1437:
        /* <DEDUP_REMOVED lines=8> */
.L_x_1364:
[----:B------:R-:W-:Y:S02]  /*1af10*/  IMAD.MOV.U32 R13, RZ, RZ, R4 ;  /* 0x000000ffff0d7224 */ /* 0x000fe400078e0004 */
[----:B------:R-:W-:Y:S02]  /*1af20*/  IMAD.MOV.U32 R12, RZ, RZ, RZ ;  /* 0x000000ffff0c7224 */ /* 0x000fe400078e00ff */
[----:B------:R-:W-:Y:S02]  /*1af30*/  IMAD.MOV.U32 R11, RZ, RZ, 0x181f ;  /* 0x0000181fff0b7424 */ /* 0x000fe400078e00ff */
[----:B------:R-:W-:Y:S02]  /*1af40*/  IMAD.MOV.U32 R15, RZ, RZ, -0x1 ;  /* 0xffffffffff0f7424 */ /* 0x000fe400078e00ff */
[----:B------:R-:W-:Y:S02]  /*1af50*/  IMAD R29, R29, R5, RZ ;  /* 0x000000051d1d7224 */ /* 0x000fe400078e02ff */
[----:B------:R-:W-:-:S07]  /*1af60*/  IMAD.IADD R25, R8, 0x1, R25 ;  /* 0x0000000108197824 */ /* 0x000fce00078e0219 */
[----:B------:R-:W-:Y:S05]  /*1af70*/  WARPSYNC.COLLECTIVE R15, `(.L_x_1439) ;  /* 0x000000000f087348 */ /* 0x000fea0003c00000 */
[----:B------:R0:W1:Y:S02]  /*1af80*/  SHFL.IDX P6, R14, R13, R12, R11 ;  /* 0x0000000c0d0e7389 */ /* 0x00006400000c000b */
[----:B01----:R-:W-:Y:S01]  /*1af90*/  ENDCOLLECTIVE ;  /* 0x000000000000791b */ /* 0x003fe20003800000 */
.L_x_1439:
[C---:B------:R-:W-:Y:S01]  /*1afa0*/  VIADD R6, R25.reuse, 0x10 ;  /* 0x0000001019067836 */ /* 0x040fe20000000000 */
[----:B------:R-:W-:Y:S01]  /*1afb0*/  ISETP.GE.AND P1, PT, R25, R29, PT ;  /* 0x0000001d1900720c */ /* 0x000fe20003f26270 */
[----:B------:R-:W-:Y:S02]  /*1afc0*/  IMAD.MOV.U32 R13, RZ, RZ, R0 ;  /* 0x000000ffff0d7224 */ /* 0x000fe400078e0000 */
[----:B------:R-:W-:-:S10]  /*1afd0*/  IMAD.MOV.U32 R2, RZ, RZ, R14 ;  /* 0x000000ffff027224 */ /* 0x000fd400078e000e */
[----:B------:R-:W-:Y:S05]  /*1afe0*/  WARPSYNC.COLLECTIVE R15, `(.L_x_1440) ;  /* 0x000000000f087348 */ /* 0x000fea0003c00000 */
[----:B------:R0:W1:Y:S02]  /*1aff0*/  SHFL.IDX P6, R14, R13, R12, R11 ;  /* 0x0000000c0d0e7389 */ /* 0x00006400000c000b */
[----:B01----:R-:W-:Y:S01]  /*1b000*/  ENDCOLLECTIVE ;  /* 0x000000000000791b */ /* 0x003fe20003800000 */
.L_x_1440:
        /* <DEDUP_REMOVED lines=8> */
.L_x_1441:
[----:B------:R-:W-:Y:S01]  /*1b090*/  @!PT LDS RZ, [RZ] ;  /* 0x00000000fffff984 */ /* 0x000fe20000000800 */
[----:B------:R-:W-:Y:S01]  /*1b0a0*/  @!PT LDS RZ, [RZ] ;  /* 0x00000000fffff984 */ /* 0x000fe20000000800 */
[----:B------:R-:W-:Y:S01]  /*1b0b0*/  @!PT LDS RZ, [RZ] ;  /* 0x00000000fffff984 */ /* 0x000fe20000000800 */
[----:B------:R-:W-:Y:S04]  /*1b0c0*/  @!P1 LDGSTS.E.BYPASS.LTC128B.128 [R36+0x12400], desc[UR36][R2.64], !P3 ;  /* 0x1240000002249fae */ /* 0x000fe8000d901d64 */
[----:B------:R-:W-:Y:S04]  /*1b0d0*/  @!P1 LDGSTS.E.BYPASS.LTC128B.128 [R36+0x16400], desc[UR36][R2.64+0x80], !P2 ;  /* 0x1640008002249fae */ /* 0x000fe8000d101d64 */
[----:B------:R0:W-:Y:S01]  /*1b0e0*/  @!P1 LDGSTS.E.BYPASS.LTC128B.128 [R36+0x1a400], desc[UR36][R2.64+0x100], !P0 ;  /* 0x1a40010002249fae */ /* 0x0001e2000c101d64 */
[----:B------:R-:W-:Y:S01]  /*1b0f0*/  ISETP.GE.AND P1, PT, R6, R29, PT ;  /* 0x0000001d0600720c */ /* 0x000fe20003f26270 */
[----:B------:R-:W-:-:S02]  /*1b100*/  IMAD.MOV.U32 R13, RZ, RZ, R0 ;  /* 0x000000ffff0d7224 */ /* 0x000fc400078e0000 */
[----:B------:R-:W-:Y:S02]  /*1b110*/  VIADD R6, R25, 0x20 ;  /* 0x0000002019067836 */ /* 0x000fe40000000000 */
[----:B0-----:R-:W-:-:S08]  /*1b120*/  IMAD.MOV.U32 R2, RZ, RZ, R14 ;  /* 0x000000ffff027224 */ /* 0x001fd000078e000e */
[----:B------:R-:W-:Y:S05]  /*1b130*/  WARPSYNC.COLLECTIVE R15, `(.L_x_1442) ;  /* 0x000000000f087348 */ /* 0x000fea0003c00000 */
[----:B------:R0:W1:Y:S02]  /*1b140*/  SHFL.IDX P6, R14, R13, R12, R11 ;  /* 0x0000000c0d0e7389 */ /* 0x00006400000c000b */
[----:B01----:R-:W-:Y:S01]  /*1b150*/  ENDCOLLECTIVE ;  /* 0x000000000000791b */ /* 0x003fe20003800000 */
.L_x_1442:
        /* <DEDUP_REMOVED lines=8> */
.L_x_1443:
[----:B------:R-:W-:-:S05]  /*1b1e0*/  @!P1 IMAD.MOV.U32 R3, RZ, RZ, R5 ;  /* 0x000000ffff039224 */ /* 0x000fca00078e0005 */
        /* <DEDUP_REMOVED lines=8> */
[----:B------:R-:W-:Y:S02]  /*1b270*/  VIADD R6, R25, 0x30 ;  /* 0x0000003019067836 */ /* 0x000fe40000000000 */
[----:B0-----:R-:W-:-:S10]  /*1b280*/  IMAD.MOV.U32 R2, RZ, RZ, R14 ;  /* 0x000000ffff027224 */ /* 0x001fd400078e000e */
[----:B------:R-:W-:Y:S05]  /*1b290*/  WARPSYNC.COLLECTIVE R15, `(.L_x_1444) ;  /* 0x000000000f087348 */ /* 0x000fea0003c00000 */
[----:B------:R0:W1:Y:S02]  /*1b2a0*/  SHFL.IDX P6, R14, R13, R12, R11 ;  /* 0x0000000c0d0e7389 */ /* 0x00006400000c000b */
[----:B01----:R-:W-:Y:S01]  /*1b2b0*/  ENDCOLLECTIVE ;  /* 0x000000000000791b */ /* 0x003fe20003800000 */
.L_x_1444:
        /* <DEDUP_REMOVED lines=8> */
.L_x_1445:
        /* <DEDUP_REMOVED lines=14> */
.L_x_1446:
        /* <DEDUP_REMOVED lines=8> */
.L_x_1447:
        /* <DEDUP_REMOVED lines=14> */
.L_x_1448:
        /* <DEDUP_REMOVED lines=8> */
.L_x_1449:
        /* <DEDUP_REMOVED lines=14> */
.L_x_1450:
        /* <DEDUP_REMOVED lines=8> */
.L_x_1451:
        /* <DEDUP_REMOVED lines=13> */
.L_x_1452:
        /* <DEDUP_REMOVED lines=8> */
.L_x_1453:
        /* <DEDUP_REMOVED lines=12> */
.L_x_1454:
[----:B------:R-:W-:Y:S05]  /*1b970*/  BRA `(.L_x_1455) ;  /* 0xffffffb8008c7947 */ /* 0x000fea000383ffff */
.L_x_1369:
[----:B0-----:R0:W1:Y:S02]  /*1b980*/  SYNCS.PHASECHK.TRANS64.TRYWAIT P0, [R17+URZ+0x30820], R0 ;  /* 0x03082000110075a7 */ /* 0x001064000800017f */
[----:B-1----:R-:W-:Y:S05]  /*1b990*/  @!P0 NANOSLEEP.SYNCS 0x989680 ;  /* 0x009896800000895d */ /* 0x002fea0003900000 */
[----:B------:R-:W1:Y:S02]  /*1b9a0*/  @!P0 SYNCS.PHASECHK.TRANS64 P0, [R17+URZ+0x30820], R0 ;  /* 0x03082000110085a7 */ /* 0x000e64000800007f */
[----:B-1----:R-:W-:Y:S05]  /*1b9b0*/  @!P0 BRA `(.L_x_1369) ;  /* 0xfffffffc00f08947 */ /* 0x002fea000383ffff */
[----:B------:R-:W-:Y:S05]  /*1b9c0*/  BRA `(.L_x_1456) ;  /* 0xffffffbc00047947 */ /* 0x000fea000383ffff */
.L_x_1374:
[----:B0-----:R0:W1:Y:S02]  /*1b9d0*/  SYNCS.PHASECHK.TRANS64.TRYWAIT P0, [R6+URZ+0x30840], R3 ;  /* 0x03084003060075a7 */ /* 0x001064000800017f */
[----:B-1----:R-:W-:Y:S05]  /*1b9e0*/  @!P0 NANOSLEEP.SYNCS 0x989680 ;  /* 0x009896800000895d */ /* 0x002fea0003900000 */
[----:B------:R-:W1:Y:S02]  /*1b9f0*/  @!P0 SYNCS.PHASECHK.TRANS64 P0, [R6+URZ+0x30840], R3 ;  /* 0x03084003060085a7 */ /* 0x000e64000800007f */
[----:B-1----:R-:W-:Y:S05]  /*1ba00*/  @!P0 BRA `(.L_x_1374) ;  /* 0xfffffffc00f08947 */ /* 0x002fea000383ffff */
[----:B------:R-:W-:Y:S05]  /*1ba10*/  BRA `(.L_x_1457) ;  /* 0xffffffbc00e07947 */ /* 0x000fea000383ffff */
.L_x_1375:
[----:B------:R-:W-:Y:S01]  /*1ba20*/  BSSY B1, `(.L_x_1458) ;  /* 0x0000008000017945 */ /* 0x000fe20003800000 */
[----:B------:R-:W-:Y:S02]  /*1ba30*/  IMAD.MOV.U32 R13, RZ, RZ, R8 ;  /* 0x000000ffff0d7224 */ /* 0x000fe400078e0008 */
[----:B------:R-:W-:Y:S02]  /*1ba40*/  IMAD.MOV.U32 R12, RZ, RZ, RZ ;  /* 0x000000ffff0c7224 */ /* 0x000fe400078e00ff */
[----:B------:R-:W-:Y:S02]  /*1ba50*/  IMAD.MOV.U32 R11, RZ, RZ, 0x181f ;  /* 0x0000181fff0b7424 */ /* 0x000fe400078e00ff */
[----:B------:R-:W-:-:S07]  /*1ba60*/  IMAD.MOV.U32 R15, RZ, RZ, -0x1 ;  /* 0xffffffffff0f7424 */ /* 0x000fce00078e00ff */
[----:B--2---:R-:W-:Y:S05]  /*1ba70*/  WARPSYNC.COLLECTIVE R15, `(.L_x_1459) ;  /* 0x000000000f087348 */ /* 0x004fea0003c00000 */
[----:B--2---:R0:W1:Y:S02]  /*1ba80*/  SHFL.IDX P6, R14, R13, R12, R11 ;  /* 0x0000000c0d0e7389 */ /* 0x00406400000c000b */
[----:B01----:R-:W-:Y:S01]  /*1ba90*/  ENDCOLLECTIVE ;  /* 0x000000000000791b */ /* 0x003fe20003800000 */
.L_x_1459:
[----:B------:R-:W-:Y:S05]  /*1baa0*/  BSYNC B1 ;  /* 0x0000000000017941 */ /* 0x000fea0003800000 */
.L_x_1458:
[----:B------:R-:W-:Y:S01]  /*1bab0*/  IMAD.MOV.U32 R13, RZ, RZ, R7 ;  /* 0x000000ffff0d7224 */ /* 0x000fe200078e0007 */
[----:B------:R-:W-:Y:S01]  /*1bac0*/  LOP3.LUT R16, R16, 0xfff7ffff, RZ, 0xc0, !PT ;  /* 0xfff7ffff10107812 */ /* 0x000fe200078ec0ff */
[----:B------:R-:W-:Y:S02]  /*1bad0*/  IMAD.MOV.U32 R12, RZ, RZ, RZ ;  /* 0x000000ffff0c7224 */ /* 0x000fe400078e00ff */
[----:B------:R-:W-:Y:S01]  /*1bae0*/  IMAD.MOV.U32 R11, RZ, RZ, 0x181f ;  /* 0x0000181fff0b7424 */ /* 0x000fe200078e00ff */
[----:B------:R-:W-:Y:S01]  /*1baf0*/  @P1 LOP3.LUT R16, R16, 0x80000, RZ, 0xfc, !PT ;  /* 0x0008000010101812 */ /* 0x000fe200078efcff */
[----:B------:R-:W-:Y:S02]  /*1bb00*/  IMAD.MOV.U32 R15, RZ, RZ, -0x1 ;  /* 0xffffffffff0f7424 */ /* 0x000fe400078e00ff */
[----:B------:R-:W-:Y:S01]  /*1bb10*/  IMAD.MOV.U32 R3, RZ, RZ, R14 ;  /* 0x000000ffff037224 */ /* 0x000fe200078e000e */
[----:B------:R-:W-:Y:S01]  /*1bb20*/  LOP3.LUT P1, RZ, R16, 0x4, RZ, 0xc0, !PT ;  /* 0x0000000410ff7812 */ /* 0x000fe2000782c0ff */
[----:B------:R-:W-:-:S12]  /*1bb30*/  IMAD.SHL.U32 R4, R31, 0x2, RZ ;  /* 0x000000021f047824 */ /* 0x000fd800078e00ff */
[----:B------:R-:W-:Y:S05]  /*1bb40*/  WARPSYNC.COLLECTIVE R15, `(.L_x_1460) ;  /* 0x000000000f087348 */ /* 0x000fea0003c00000 */
[----:B------:R0:W1:Y:S02]  /*1bb50*/  SHFL.IDX P6, R14, R13, R12, R11 ;  /* 0x0000000c0d0e7389 */ /* 0x00006400000c000b */
[----:B01----:R-:W-:Y:S01]  /*1bb60*/  ENDCOLLECTIVE ;  /* 0x000000000000791b */ /* 0x003fe20003800000 */
.L_x_1460:
[----:B------:R-:W-:Y:S02]  /*1bb70*/  IMAD R5, R5, 0x2, R17 ;  /* 0x0000000205057824 */ /* 0x000fe400078e0211 */
[----:B------:R-:W-:Y:S02]  /*1bb80*/  IMAD.MOV.U32 R13, RZ, RZ, R8 ;  /* 0x000000ffff0d7224 */ /* 0x000fe400078e0008 */
[----:B------:R-:W-:Y:S02]  /*1bb90*/  IMAD.MOV.U32 R12, RZ, RZ, 0x1 ;  /* 0x00000001ff0c7424 */ /* 0x000fe400078e00ff */
[----:B------:R-:W-:-:S07]  /*1bba0*/  IMAD.MOV.U32 R2, RZ, RZ, R14 ;  /* 0x000000ffff027224 */ /* 0x000fce00078e000e */
[----:B------:R-:W-:Y:S05]  /*1bbb0*/  WARPSYNC.COLLECTIVE R15, `(.L_x_1461) ;  /* 0x000000000f087348 */ /* 0x000fea0003c00000 */
[----:B------:R0:W1:Y:S02]  /*1bbc0*/  SHFL.IDX P6, R14, R13, R12, R11 ;  /* 0x0000000c0d0e7389 */ /* 0x00006400000c000b */
[----:B01----:R-:W-:Y:S01]  /*1bbd0*/  ENDCOLLECTIVE ;  /* 0x000000000000791b */ /* 0x003fe20003800000 */
.L_x_1461:
        /* <DEDUP_REMOVED lines=13> */
.L_x_1462:
[----:B------:R-:W-:Y:S02]  /*1bcb0*/  IMAD.MOV.U32 R13, RZ, RZ, R8 ;  /* 0x000000ffff0d7224 */ /* 0x000fe400078e0008 */
[----:B------:R-:W-:Y:S02]  /*1bcc0*/  IMAD.MOV.U32 R12, RZ, RZ, 0x2 ;  /* 0x00000002ff0c7424 */ /* 0x000fe400078e00ff */
[----:B------:R-:W-:-:S07]  /*1bcd0*/  IMAD.MOV.U32 R2, RZ, RZ, R14 ;  /* 0x000000ffff027224 */ /* 0x000fce00078e000e */
[----:B------:R-:W-:Y:S05]  /*1bce0*/  WARPSYNC.COLLECTIVE R15, `(.L_x_1463) ;  /* 0x000000000f087348 */ /* 0x000fea0003c00000 */
[----:B------:R0:W1:Y:S02]  /*1bcf0*/  SHFL.IDX P6, R14, R13, R12, R11 ;  /* 0x0000000c0d0e7389 */ /* 0x00006400000c000b */
[----:B01----:R-:W-:Y:S01]  /*1bd00*/  ENDCOLLECTIVE ;  /* 0x000000000000791b */ /* 0x003fe20003800000 */
.L_x_1463:
        /* <DEDUP_REMOVED lines=13> */
.L_x_1464:
[----:B------:R-:W-:Y:S02]  /*1bde0*/  IMAD.MOV.U32 R13, RZ, RZ, R8 ;  /* 0x000000ffff0d7224 */ /* 0x000fe400078e0008 */
[----:B------:R-:W-:Y:S02]  /*1bdf0*/  IMAD.MOV.U32 R12, RZ, RZ, 0x3 ;  /* 0x00000003ff0c7424 */ /* 0x000fe400078e00ff */
[----:B------:R-:W-:-:S07]  /*1be00*/  IMAD.MOV.U32 R2, RZ, RZ, R14 ;  /* 0x000000ffff027224 */ /* 0x000fce00078e000e */
[----:B------:R-:W-:Y:S05]  /*1be10*/  WARPSYNC.COLLECTIVE R15, `(.L_x_1465) ;  /* 0x000000000f087348 */ /* 0x000fea0003c00000 */
[----:B------:R0:W1:Y:S02]  /*1be20*/  SHFL.IDX P6, R14, R13, R12, R11 ;  /* 0x0000000c0d0e7389 */ /* 0x00006400000c000b */
[----:B01----:R-:W-:Y:S01]  /*1be30*/  ENDCOLLECTIVE ;  /* 0x000000000000791b */ /* 0x003fe20003800000 */
.L_x_1465:
        /* <DEDUP_REMOVED lines=13> */
.L_x_1466:
[----:B------:R-:W-:Y:S02]  /*1bf10*/  IMAD.MOV.U32 R13, RZ, RZ, R8 ;  /* 0x000000ffff0d7224 */ /* 0x000fe400078e0008 */
[----:B------:R-:W-:Y:S02]  /*1bf20*/  IMAD.MOV.U32 R12, RZ, RZ, 0x4 ;  /* 0x00000004ff0c7424 */ /* 0x000fe400078e00ff */
[----:B------:R-:W-:-:S07]  /*1bf30*/  IMAD.MOV.U32 R2, RZ, RZ, R14 ;  /* 0x000000ffff027224 */ /* 0x000fce00078e000e */
[----:B------:R-:W-:Y:S05]  /*1bf40*/  WARPSYNC.COLLECTIVE R15, `(.L_x_1467) ;  /* 0x000000000f087348 */ /* 0x000fea0003c00000 */
[----:B------:R0:W1:Y:S02]  /*1bf50*/  SHFL.IDX P6, R14, R13, R12, R11 ;  /* 0x0000000c0d0e7389 */ /* 0x00006400000c000b */
[----:B01----:R-:W-:Y:S01]  /*1bf60*/  ENDCOLLECTIVE ;  /* 0x000000000000791b */ /* 0x003fe20003800000 */
.L_x_1467:
        /* <DEDUP_REMOVED lines=13> */
.L_x_1468:
[----:B------:R-:W-:Y:S02]  /*1c040*/  IMAD.MOV.U32 R13, RZ, RZ, R8 ;  /* 0x000000ffff0d7224 */ /* 0x000fe400078e0008 */
[----:B------:R-:W-:Y:S02]  /*1c050*/  IMAD.MOV.U32 R12, RZ, RZ, 0x5 ;  /* 0x00000005ff0c7424 */ /* 0x000fe400078e00ff */
[----:B------:R-:W-:-:S07]  /*1c060*/  IMAD.MOV.U32 R2, RZ, RZ, R14 ;  /* 0x000000ffff027224 */ /* 0x000fce00078e000e */
[----:B------:R-:W-:Y:S05]  /*1c070*/  WARPSYNC.COLLECTIVE R15, `(.L_x_1469) ;  /* 0x000000000f087348 */ /* 0x000fea0003c00000 */
[----:B------:R0:W1:Y:S02]  /*1c080*/  SHFL.IDX P6, R14, R13, R12, R11 ;  /* 0x0000000c0d0e7389 */ /* 0x00006400000c000b */
[----:B01----:R-:W-:Y:S01]  /*1c090*/  ENDCOLLECTIVE ;  /* 0x000000000000791b */ /* 0x003fe20003800000 */
.L_x_1469:
        /* <DEDUP_REMOVED lines=14> */
.L_x_1470:
[----:B------:R-:W-:Y:S01]  /*1c180*/  IMAD.MOV.U32 R2, RZ, RZ, R14 ;  /* 0x000000ffff027224 */ /* 0x000fe200078e000e */
[----:B------:R-:W-:Y:S06]  /*1c190*/  BRA `(.L_x_1471) ;  /* 0xffffffbc00007947 */ /* 0x000fec000383ffff */
.L_x_1380:
[----:B0-----:R0:W1:Y:S02]  /*1c1a0*/  SYNCS.PHASECHK.TRANS64.TRYWAIT P0, [R6+URZ+0x30860], R2 ;  /* 0x03086002060075a7 */ /* 0x001064000800017f */
[----:B-1----:R-:W-:Y:S05]  /*1c1b0*/  @!P0 NANOSLEEP.SYNCS 0x989680 ;  /* 0x009896800000895d */ /* 0x002fea0003900000 */
[----:B------:R-:W1:Y:S02]  /*1c1c0*/  @!P0 SYNCS.PHASECHK.TRANS64 P0, [R6+URZ+0x30860], R2 ;  /* 0x03086002060085a7 */ /* 0x000e64000800007f */
[----:B-1----:R-:W-:Y:S05]  /*1c1d0*/  @!P0 BRA `(.L_x_1380) ;  /* 0xfffffffc00f08947 */ /* 0x002fea000383ffff */
[----:B------:R-:W-:Y:S05]  /*1c1e0*/  BRA `(.L_x_1472) ;  /* 0xffffffbc00647947 */ /* 0x000fea000383ffff */
.L_x_1381:
[----:B------:R-:W-:Y:S01]  /*1c1f0*/  BSSY B1, `(.L_x_1473) ;  /* 0x0000008000017945 */ /* 0x000fe20003800000 */
[----:B------:R-:W-:Y:S02]  /*1c200*/  IMAD.MOV.U32 R13, RZ, RZ, R19 ;  /* 0x000000ffff0d7224 */ /* 0x000fe400078e0013 */
[----:B------:R-:W-:Y:S02]  /*1c210*/  IMAD.MOV.U32 R12, RZ, RZ, RZ ;  /* 0x000000ffff0c7224 */ /* 0x000fe400078e00ff */
[----:B------:R-:W-:Y:S02]  /*1c220*/  IMAD.MOV.U32 R11, RZ, RZ, 0x181f ;  /* 0x0000181fff0b7424 */ /* 0x000fe400078e00ff */
[----:B------:R-:W-:-:S07]  /*1c230*/  IMAD.MOV.U32 R15, RZ, RZ, -0x1 ;  /* 0xffffffffff0f7424 */ /* 0x000fce00078e00ff */
[----:B0-2---:R-:W-:Y:S05]  /*1c240*/  WARPSYNC.COLLECTIVE R15, `(.L_x_1474) ;  /* 0x000000000f087348 */ /* 0x005fea0003c00000 */
[----:B--2---:R1:W2:Y:S02]  /*1c250*/  SHFL.IDX P6, R14, R13, R12, R11 ;  /* 0x0000000c0d0e7389 */ /* 0x0042a400000c000b */
[----:B012---:R-:W-:Y:S01]  /*1c260*/  ENDCOLLECTIVE ;  /* 0x000000000000791b */ /* 0x007fe20003800000 */
.L_x_1474:
[----:B------:R-:W-:Y:S05]  /*1c270*/  BSYNC B1 ;  /* 0x0000000000017941 */ /* 0x000fea0003800000 */
.L_x_1473:
        /* <DEDUP_REMOVED lines=9> */
.L_x_1475:
[----:B------:R-:W-:Y:S02]  /*1c310*/  IMAD.MOV.U32 R13, RZ, RZ, R19 ;  /* 0x000000ffff0d7224 */ /* 0x000fe400078e0013 */
[----:B------:R-:W-:Y:S02]  /*1c320*/  IMAD.MOV.U32 R12, RZ, RZ, 0x1 ;  /* 0x00000001ff0c7424 */ /* 0x000fe400078e00ff */
[----:B------:R-:W-:-:S07]  /*1c330*/  IMAD.MOV.U32 R2, RZ, RZ, R14 ;  /* 0x000000ffff027224 */ /* 0x000fce00078e000e */
[----:B------:R-:W-:Y:S05]  /*1c340*/  WARPSYNC.COLLECTIVE R15, `(.L_x_1476) ;  /* 0x000000000f087348 */ /* 0x000fea0003c00000 */
[----:B------:R0:W1:Y:S02]  /*1c350*/  SHFL.IDX P6, R14, R13, R12, R11 ;  /* 0x0000000c0d0e7389 */ /* 0x00006400000c000b */
[----:B01----:R-:W-:Y:S01]  /*1c360*/  ENDCOLLECTIVE ;  /* 0x000000000000791b */ /* 0x003fe20003800000 */
.L_x_1476:
        /* <DEDUP_REMOVED lines=16> */
.L_x_1477:
[----:B------:R-:W-:Y:S02]  /*1c470*/  IMAD.MOV.U32 R13, RZ, RZ, R19 ;  /* 0x000000ffff0d7224 */ /* 0x000fe400078e0013 */
[----:B------:R-:W-:Y:S02]  /*1c480*/  IMAD.MOV.U32 R12, RZ, RZ, 0x2 ;  /* 0x00000002ff0c7424 */ /* 0x000fe400078e00ff */
[----:B------:R-:W-:-:S07]  /*1c490*/  IMAD.MOV.U32 R2, RZ, RZ, R14 ;  /* 0x000000ffff027224 */ /* 0x000fce00078e000e */
[----:B------:R-:W-:Y:S05]  /*1c4a0*/  WARPSYNC.COLLECTIVE R15, `(.L_x_1478) ;  /* 0x000000000f087348 */ /* 0x000fea0003c00000 */
[----:B------:R0:W1:Y:S02]  /*1c4b0*/  SHFL.IDX P6, R14, R13, R12, R11 ;  /* 0x0000000c0d0e7389 */ /* 0x00006400000c000b */
[----:B01----:R-:W-:Y:S01]  /*1c4c0*/  ENDCOLLECTIVE ;  /* 0x000000000000791b */ /* 0x003fe20003800000 */
.L_x_1478:
        /* <DEDUP_REMOVED lines=16> */
.L_x_1479:
[----:B------:R-:W-:Y:S02]  /*1c5d0*/  IMAD.MOV.U32 R13, RZ, RZ, R19 ;  /* 0x000000ffff0d7224 */ /* 0x000fe400078e0013 */
[----:B------:R-:W-:Y:S02]  /*1c5e0*/  IMAD.MOV.U32 R12, RZ, RZ, 0x3 ;  /* 0x00000003ff0c7424 */ /* 0x000fe400078e00ff */
[----:B------:R-:W-:-:S07]  /*1c5f0*/  IMAD.MOV.U32 R2, RZ, RZ, R14 ;  /* 0x000000ffff027224 */ /* 0x000fce00078e000e */
[----:B------:R-:W-:Y:S05]  /*1c600*/  WARPSYNC.COLLECTIVE R15, `(.L_x_1480) ;  /* 0x000000000f087348 */ /* 0x000fea0003c00000 */
[----:B------:R0:W1:Y:S02]  /*1c610*/  SHFL.IDX P6, R14, R13, R12, R11 ;  /* 0x0000000c0d0e7389 */ /* 0x00006400000c000b */
[----:B01----:R-:W-:Y:S01]  /*1c620*/  ENDCOLLECTIVE ;  /* 0x000000000000791b */ /* 0x003fe20003800000 */
.L_x_1480:
        /* <DEDUP_REMOVED lines=16> */
.L_x_1481:
[----:B------:R-:W-:Y:S02]  /*1c730*/  IMAD.MOV.U32 R13, RZ, RZ, R19 ;  /* 0x000000ffff0d7224 */ /* 0x000fe400078e0013 */
[----:B------:R-:W-:Y:S02]  /*1c740*/  IMAD.MOV.U32 R12, RZ, RZ, 0x4 ;  /* 0x00000004ff0c7424 */ /* 0x000fe400078e00ff */
[----:B------:R-:W-:-:S07]  /*1c750*/  IMAD.MOV.U32 R2, RZ, RZ, R14 ;  /* 0x000000ffff027224 */ /* 0x000fce00078e000e */
[----:B------:R-:W-:Y:S05]  /*1c760*/  WARPSYNC.COLLECTIVE R15, `(.L_x_1482) ;  /* 0x000000000f087348 */ /* 0x000fea0003c00000 */
[----:B------:R0:W1:Y:S02]  /*1c770*/  SHFL.IDX P6, R14, R13, R12, R11 ;  /* 0x0000000c0d0e7389 */ /* 0x00006400000c000b */
[----:B01----:R-:W-:Y:S01]  /*1c780*/  ENDCOLLECTIVE ;  /* 0x000000000000791b */ /* 0x003fe20003800000 */
.L_x_1482:
        /* <DEDUP_REMOVED lines=16> */
.L_x_1483:
[----:B------:R-:W-:Y:S02]  /*1c890*/  IMAD.MOV.U32 R13, RZ, RZ, R19 ;  /* 0x000000ffff0d7224 */ /* 0x000fe400078e0013 */
[----:B------:R-:W-:Y:S02]  /*1c8a0*/  IMAD.MOV.U32 R12, RZ, RZ, 0x5 ;  /* 0x00000005ff0c7424 */ /* 0x000fe400078e00ff */
[----:B------:R-:W-:-:S07]  /*1c8b0*/  IMAD.MOV.U32 R2, RZ, RZ, R14 ;  /* 0x000000ffff027224 */ /* 0x000fce00078e000e */
[----:B------:R-:W-:Y:S05]  /*1c8c0*/  WARPSYNC.COLLECTIVE R15, `(.L_x_1484) ;  /* 0x000000000f087348 */ /* 0x000fea0003c00000 */
[----:B------:R0:W1:Y:S02]  /*1c8d0*/  SHFL.IDX P6, R14, R13, R12, R11 ;  /* 0x0000000c0d0e7389 */ /* 0x00006400000c000b */
[----:B01----:R-:W-:Y:S01]  /*1c8e0*/  ENDCOLLECTIVE ;  /* 0x000000000000791b */ /* 0x003fe20003800000 */
.L_x_1484:
        /* <DEDUP_REMOVED lines=13> */
.L_x_1485:
[----:B------:R-:W-:Y:S01]  /*1c9c0*/  @!PT LDS RZ, [RZ] ;  /* 0x00000000fffff984 */ /* 0x000fe20000000800 */
[----:B------:R-:W-:Y:S01]  /*1c9d0*/  @!PT LDS RZ, [RZ] ;  /* 0x00000000fffff984 */ /* 0x000fe20000000800 */
[----:B------:R-:W-:Y:S01]  /*1c9e0*/  @!PT LDS RZ, [RZ] ;  /* 0x00000000fffff984 */ /* 0x000fe20000000800 */
[----:B------:R1:W-:Y:S01]  /*1c9f0*/  LDGSTS.E.BYPASS.LTC128B.128 [R5+0x5400], desc[UR36][R2.64+0x80], !P0 ;  /* 0x0540008002057fae */ /* 0x0003e2000c101d64 */
[----:B------:R-:W-:-:S13]  /*1ca00*/  ISETP.LT.OR P0, PT, R7, 0x41, P1 ;  /* 0x000000410700780c */ /* 0x000fda0000f01670 */
[----:B------:R1:W-:Y:S01]  /*1ca10*/  LDGSTS.E.BYPASS.LTC128B.128 [R5+0x8400], desc[UR36][R2.64+0x100], !P0 ;  /* 0x0840010002057fae */ /* 0x0003e2000c101d64 */
[----:B------:R-:W-:Y:S05]  /*1ca20*/  BRA `(.L_x_1486) ;  /* 0xffffffb800487947 */ /* 0x000fea000383ffff */
.L_x_1389:
[----:B0-----:R0:W1:Y:S02]  /*1ca30*/  SYNCS.PHASECHK.TRANS64.TRYWAIT P0, [R0+URZ+0x30860], R3 ;  /* 0x03086003000075a7 */ /* 0x001064000800017f */
[----:B-1----:R-:W-:Y:S05]  /*1ca40*/  @!P0 NANOSLEEP.SYNCS 0x989680 ;  /* 0x009896800000895d */ /* 0x002fea0003900000 */
[----:B------:R-:W1:Y:S02]  /*1ca50*/  @!P0 SYNCS.PHASECHK.TRANS64 P0, [R0+URZ+0x30860], R3 ;  /* 0x03086003000085a7 */ /* 0x000e64000800007f */
[----:B-1----:R-:W-:Y:S05]  /*1ca60*/  @!P0 BRA `(.L_x_1389) ;  /* 0xfffffffc00f08947 */ /* 0x002fea000383ffff */
[----:B------:R-:W-:Y:S05]  /*1ca70*/  BRA `(.L_x_1487) ;  /* 0xffffffbc00607947 */ /* 0x000fea000383ffff */
.L_x_1390:
        /* <DEDUP_REMOVED lines=8> */
.L_x_1489:
[----:B------:R-:W-:Y:S05]  /*1cb00*/  BSYNC B0 ;  /* 0x0000000000007941 */ /* 0x000fea0003800000 */
.L_x_1488:
        /* <DEDUP_REMOVED lines=9> */
.L_x_1490:
        /* <DEDUP_REMOVED lines=8> */
[----:B------:R-:W-:-:S05]  /*1cc20*/  IADD3 R2, P0, R14, R5, RZ ;  /* 0x000000050e027210 */ /* 0x000fca0007f1e0ff */
[----:B------:R-:W-:Y:S01]  /*1cc30*/  IMAD.X R3, RZ, RZ, R3, P0 ;  /* 0x000000ffff037224 */ /* 0x000fe200000e0603 */
[----:B------:R-:W-:-:S13]  /*1cc40*/  ISETP.GE.AND P0, PT, R32, UR4, PT ;  /* 0x0000000420007c0c */ /* 0x000fda000bf06270 */
[----:B------:R-:W-:Y:S05]  /*1cc50*/  WARPSYNC.COLLECTIVE R15, `(.L_x_1491) ;  /* 0x000000000f087348 */ /* 0x000fea0003c00000 */
[----:B------:R0:W1:Y:S02]  /*1cc60*/  SHFL.IDX P6, R14, R13, R12, R11 ;  /* 0x0000000c0d0e7389 */ /* 0x00006400000c000b */
[----:B01----:R-:W-:Y:S01]  /*1cc70*/  ENDCOLLECTIVE ;  /* 0x000000000000791b */ /* 0x003fe20003800000 */
.L_x_1491:
        /* <DEDUP_REMOVED lines=13> */
.L_x_1492:
[----:B------:R-:W-:Y:S02]  /*1cd50*/  IMAD.MOV.U32 R13, RZ, RZ, R19 ;  /* 0x000000ffff0d7224 */ /* 0x000fe400078e0013 */
[----:B------:R-:W-:Y:S01]  /*1cd60*/  IMAD.MOV.U32 R12, RZ, RZ, 0x2 ;  /* 0x00000002ff0c7424 */ /* 0x000fe200078e00ff */
[----:B------:R-:W-:-:S13]  /*1cd70*/  IADD3 R2, P4, R14, R5, RZ ;  /* 0x000000050e027210 */ /* 0x000fda0007f9e0ff */
[----:B------:R-:W-:Y:S05]  /*1cd80*/  WARPSYNC.COLLECTIVE R15, `(.L_x_1493) ;  /* 0x000000000f087348 */ /* 0x000fea0003c00000 */
[----:B------:R0:W1:Y:S02]  /*1cd90*/  SHFL.IDX P6, R14, R13, R12, R11 ;  /* 0x0000000c0d0e7389 */ /* 0x00006400000c000b */
[----:B01----:R-:W-:Y:S01]  /*1cda0*/  ENDCOLLECTIVE ;  /* 0x000000000000791b */ /* 0x003fe20003800000 */
.L_x_1493:
        /* <DEDUP_REMOVED lines=15> */
.L_x_1494:
[----:B------:R-:W-:Y:S02]  /*1cea0*/  IMAD.MOV.U32 R13, RZ, RZ, R19 ;  /* 0x000000ffff0d7224 */ /* 0x000fe400078e0013 */
[----:B------:R-:W-:Y:S01]  /*1ceb0*/  IMAD.MOV.U32 R12, RZ, RZ, 0x3 ;  /* 0x00000003ff0c7424 */ /* 0x000fe200078e00ff */
[----:B------:R-:W-:-:S13]  /*1cec0*/  IADD3 R2, P4, R14, R5, RZ ;  /* 0x000000050e027210 */ /* 0x000fda0007f9e0ff */
[----:B------:R-:W-:Y:S05]  /*1ced0*/  WARPSYNC.COLLECTIVE R15, `(.L_x_1495) ;  /* 0x000000000f087348 */ /* 0x000fea0003c00000 */
[----:B------:R0:W1:Y:S02]  /*1cee0*/  SHFL.IDX P6, R14, R13, R12, R11 ;  /* 0x0000000c0d0e7389 */ /* 0x00006400000c000b */
[----:B01----:R-:W-:Y:S01]  /*1cef0*/  ENDCOLLECTIVE ;  /* 0x000000000000791b */ /* 0x003fe20003800000 */
.L_x_1495:
        /* <DEDUP_REMOVED lines=15> */
.L_x_1496:
[----:B------:R-:W-:Y:S02]  /*1cff0*/  IMAD.MOV.U32 R13, RZ, RZ, R19 ;  /* 0x000000ffff0d7224 */ /* 0x000fe400078e0013 */
[----:B------:R-:W-:Y:S01]  /*1d000*/  IMAD.MOV.U32 R12, RZ, RZ, 0x4 ;  /* 0x00000004ff0c7424 */ /* 0x000fe200078e00ff */
[----:B------:R-:W-:-:S13]  /*1d010*/  IADD3 R2, P4, R14, R5, RZ ;  /* 0x000000050e027210 */ /* 0x000fda0007f9e0ff */
[----:B------:R-:W-:Y:S05]  /*1d020*/  WARPSYNC.COLLECTIVE R15, `(.L_x_1497) ;  /* 0x000000000f087348 */ /* 0x000fea0003c00000 */
[----:B------:R0:W1:Y:S02]  /*1d030*/  SHFL.IDX P6, R14, R13, R12, R11 ;  /* 0x0000000c0d0e7389 */ /* 0x00006400000c000b */
[----:B01----:R-:W-:Y:S01]  /*1d040*/  ENDCOLLECTIVE ;  /* 0x000000000000791b */ /* 0x003fe20003800000 */
.L_x_1497:
        /* <DEDUP_REMOVED lines=15> */
.L_x_1498:
[----:B------:R-:W-:Y:S02]  /*1d140*/  IMAD.MOV.U32 R13, RZ, RZ, R19 ;  /* 0x000000ffff0d7224 */ /* 0x000fe400078e0013 */
[----:B------:R-:W-:Y:S01]  /*1d150*/  IMAD.MOV.U32 R12, RZ, RZ, 0x5 ;  /* 0x00000005ff0c7424 */ /* 0x000fe200078e00ff */
[----:B------:R-:W-:-:S13]  /*1d160*/  IADD3 R2, P4, R14, R5, RZ ;  /* 0x000000050e027210 */ /* 0x000fda0007f9e0ff */
[----:B------:R-:W-:Y:S05]  /*1d170*/  WARPSYNC.COLLECTIVE R15, `(.L_x_1499) ;  /* 0x000000000f087348 */ /* 0x000fea0003c00000 */
[----:B------:R0:W1:Y:S02]  /*1d180*/  SHFL.IDX P6, R14, R13, R12, R11 ;  /* 0x0000000c0d0e7389 */ /* 0x00006400000c000b */
[----:B01----:R-:W-:Y:S01]  /*1d190*/  ENDCOLLECTIVE ;  /* 0x000000000000791b */ /* 0x003fe20003800000 */
.L_x_1499:
        /* <DEDUP_REMOVED lines=14> */
.L_x_1500:
[----:B------:R-:W-:Y:S05]  /*1d280*/  BRA `(.L_x_1501) ;  /* 0xffffffb800647947 */ /* 0x000fea000383ffff */
.L_x_1395:
        /* <DEDUP_REMOVED lines=8> */
.L_x_1503:
[----:B------:R-:W-:Y:S05]  /*1d310*/  BSYNC B0 ;  /* 0x0000000000007941 */ /* 0x000fea0003800000 */
.L_x_1502:
[----:B------:R-:W-:Y:S02]  /*1d320*/  IMAD.MOV.U32 R13, RZ, RZ, R24 ;  /* 0x000000ffff0d7224 */ /* 0x000fe400078e0018 */
[----:B------:R-:W-:Y:S02]  /*1d330*/  IMAD.MOV.U32 R12, RZ, RZ, 0x1 ;  /* 0x00000001ff0c7424 */ /* 0x000fe400078e00ff */
[----:B------:R-:W-:Y:S02]  /*1d340*/  IMAD.MOV.U32 R11, RZ, RZ, 0x1f ;  /* 0x0000001fff0b7424 */ /* 0x000fe400078e00ff */
[----:B------:R-:W-:Y:S02]  /*1d350*/  IMAD.MOV.U32 R15, RZ, RZ, -0x1 ;  /* 0xffffffffff0f7424 */ /* 0x000fe400078e00ff */
[----:B------:R-:W-:Y:S02]  /*1d360*/  IMAD.IADD R9, R27, 0x1, R10 ;  /* 0x000000011b097824 */ /* 0x000fe400078e020a */
[----:B------:R-:W-:-:S07]  /*1d370*/  IMAD.MOV.U32 R0, RZ, RZ, R14 ;  /* 0x000000ffff007224 */ /* 0x000fce00078e000e */
[----:B------:R-:W-:Y:S05]  /*1d380*/  WARPSYNC.COLLECTIVE R15, `(.L_x_1504) ;  /* 0x000000000f087348 */ /* 0x000fea0003c00000 */
[----:B------:R0:W1:Y:S02]  /*1d390*/  SHFL.IDX P6, R14, R13, R12, R11 ;  /* 0x0000000c0d0e7389 */ /* 0x00006400000c000b */
[----:B01----:R-:W-:Y:S01]  /*1d3a0*/  ENDCOLLECTIVE ;  /* 0x000000000000791b */ /* 0x003fe20003800000 */
.L_x_1504:
[----:B------:R-:W-:Y:S02]  /*1d3b0*/  ULDC UR4, c[0x0][0xc3c] ;  /* 0x00030f0000047ab9 */ /* 0x000fe40000000800 */
[----:B------:R-:W-:-:S13]  /*1d3c0*/  ISETP.GE.OR P1, PT, R9, UR4, !P0 ;  /* 0x0000000409007c0c */ /* 0x000fda000c726670 */
[----:B------:R-:W0:Y:S08]  /*1d3d0*/  @!P1 LDC.64 R4, c[0x0][0xc80] ;  /* 0x00032000ff049b82 */ /* 0x000e300000000a00 */
[----:B------:R-:W1:Y:S01]  /*1d3e0*/  @!P1 LDC.64 R2, c[0x0][0xc78] ;  /* 0x00031e00ff029b82 */ /* 0x000e620000000a00 */
[----:B------:R-:W-:Y:S02]  /*1d3f0*/  IMAD.MOV.U32 R25, RZ, RZ, RZ ;  /* 0x000000ffff197224 */ /* 0x000fe400078e00ff */
[----:B------:R-:W-:-:S02]  /*1d400*/  IMAD.MOV.U32 R8, RZ, RZ, RZ ;  /* 0x000000ffff087224 */ /* 0x000fc400078e00ff */
[----:B------:R-:W-:Y:S02]  /*1d410*/  IMAD.MOV.U32 R11, RZ, RZ, RZ ;  /* 0x000000ffff0b7224 */ /* 0x000fe400078e00ff */
[----:B------:R-:W-:Y:S02]  /*1d420*/  IMAD.MOV.U32 R7, RZ, RZ, R14 ;  /* 0x000000ffff077224 */ /* 0x000fe400078e000e */
[----:B0-----:R-:W-:-:S06]  /*1d430*/  @!P1 IMAD.WIDE R4, R9, 0x4, R4 ;  /* 0x0000000409049825 */ /* 0x001fcc00078e0204 */
[----:B------:R-:W2:Y:S01]  /*1d440*/  @!P1 LDG.E R4, desc[UR36][R4.64] ;  /* 0x0000002404049981 */ /* 0x000ea2000c1e1900 */
[----:B-1----:R-:W-:-:S06]  /*1d450*/  @!P1 IMAD.WIDE R2, R9, 0x4, R2 ;  /* 0x0000000409029825 */ /* 0x002fcc00078e0202 */
[----:B------:R-:W3:Y:S01]  /*1d460*/  @!P1 LDG.E R2, desc[UR36][R2.64] ;  /* 0x0000002402029981 */ /* 0x000ee2000c1e1900 */
        /* <DEDUP_REMOVED lines=11> */
.L_x_1505:
[----:B------:R-:W-:Y:S01]  /*1d520*/  IMAD.MOV.U32 R12, RZ, RZ, 0x2 ;  /* 0x00000002ff0c7424 */ /* 0x000fe200078e00ff */
[----:B------:R-:W-:-:S05]  /*1d530*/  SEL R6, R14, RZ, P1 ;  /* 0x000000ff0e067207 */ /* 0x000fca0000800000 */
[----:B------:R-:W-:-:S04]  /*1d540*/  IMAD.IADD R6, R13, 0x1, R6 ;  /* 0x000000010d067824 */ /* 0x000fc800078e0206 */
[----:B------:R-:W-:-:S07]  /*1d550*/  IMAD.MOV.U32 R13, RZ, RZ, R6 ;  /* 0x000000ffff0d7224 */ /* 0x000fce00078e0006 */
[----:B------:R-:W-:Y:S05]  /*1d560*/  WARPSYNC.COLLECTIVE R15, `(.L_x_1506) ;  /* 0x000000000f087348 */ /* 0x000fea0003c00000 */
[----:B------:R0:W1:Y:S02]  /*1d570*/  SHFL.UP P6, R14, R13, R12, R11 ;  /* 0x0400000c0d0e7389 */ /* 0x00006400000c000b */
[----:B01----:R-:W-:Y:S01]  /*1d580*/  ENDCOLLECTIVE ;  /* 0x000000000000791b */ /* 0x003fe20003800000 */
.L_x_1506:
[----:B------:R-:W-:Y:S01]  /*1d590*/  IMAD.MOV.U32 R12, RZ, RZ, 0x4 ;  /* 0x00000004ff0c7424 */ /* 0x000fe200078e00ff */
[----:B------:R-:W-:-:S05]  /*1d5a0*/  SEL R3, R14, RZ, P2 ;  /* 0x000000ff0e037207 */ /* 0x000fca0001000000 */
[----:B------:R-:W-:Y:S02]  /*1d5b0*/  IMAD.IADD R2, R6, 0x1, R3 ;  /* 0x0000000106027824 */ /* 0x000fe400078e0203 */
[----:B------:R-:W-:Y:S02]  /*1d5c0*/  IMAD.MOV.U32 R6, RZ, RZ, RZ ;  /* 0x000000ffff067224 */ /* 0x000fe400078e00ff */
[----:B------:R-:W-:-:S07]  /*1d5d0*/  IMAD.MOV.U32 R13, RZ, RZ, R2 ;  /* 0x000000ffff0d7224 */ /* 0x000fce00078e0002 */
[----:B------:R-:W-:Y:S05]  /*1d5e0*/  WARPSYNC.COLLECTIVE R15, `(.L_x_1507) ;  /* 0x000000000f087348 */ /* 0x000fea0003c00000 */
[----:B------:R0:W1:Y:S02]  /*1d5f0*/  SHFL.UP P6, R14, R13, R12, R11 ;  /* 0x0400000c0d0e7389 */ /* 0x00006400000c000b */
[----:B01----:R-:W-:Y:S01]  /*1d600*/  ENDCOLLECTIVE ;  /* 0x000000000000791b */ /* 0x003fe20003800000 */
.L_x_1507:
[----:B------:R-:W-:Y:S01]  /*1d610*/  IMAD.MOV.U32 R12, RZ, RZ, 0x8 ;  /* 0x00000008ff0c7424 */ /* 0x000fe200078e00ff */
[----:B------:R-:W-:-:S05]  /*1d620*/  SEL R3, R14, RZ, P3 ;  /* 0x000000ff0e037207 */ /* 0x000fca0001800000 */
[----:B------:R-:W-:-:S04]  /*1d630*/  IMAD.IADD R3, R2, 0x1, R3 ;  /* 0x0000000102037824 */ /* 0x000fc800078e0203 */
[----:B------:R-:W-:-:S07]  /*1d640*/  IMAD.MOV.U32 R13, RZ, RZ, R3 ;  /* 0x000000ffff0d7224 */ /* 0x000fce00078e0003 */
[----:B------:R-:W-:Y:S05]  /*1d650*/  WARPSYNC.COLLECTIVE R15, `(.L_x_1508) ;  /* 0x000000000f087348 */ /* 0x000fea0003c00000 */
[----:B------:R0:W1:Y:S02]  /*1d660*/  SHFL.UP P6, R14, R13, R12, R11 ;  /* 0x0400000c0d0e7389 */ /* 0x00006400000c000b */
[----:B01----:R-:W-:Y:S01]  /*1d670*/  ENDCOLLECTIVE ;  /* 0x000000000000791b */ /* 0x003fe20003800000 */
.L_x_1508:
[----:B------:R-:W-:Y:S01]  /*1d680*/  IMAD.MOV.U32 R12, RZ, RZ, 0x10 ;  /* 0x00000010ff0c7424 */ /* 0x000fe200078e00ff */
[----:B------:R-:W-:-:S05]  /*1d690*/  SEL R4, R14, RZ, P4 ;  /* 0x000000ff0e047207 */ /* 0x000fca0002000000 */
[----:B------:R-:W-:-:S04]  /*1d6a0*/  IMAD.IADD R4, R3, 0x1, R4 ;  /* 0x0000000103047824 */ /* 0x000fc800078e0204 */
[----:B------:R-:W-:-:S07]  /*1d6b0*/  IMAD.MOV.U32 R13, RZ, RZ, R4 ;  /* 0x000000ffff0d7224 */ /* 0x000fce00078e0004 */
[----:B------:R-:W-:Y:S05]  /*1d6c0*/  WARPSYNC.COLLECTIVE R15, `(.L_x_1509) ;  /* 0x000000000f087348 */ /* 0x000fea0003c00000 */
[----:B------:R0:W1:Y:S02]  /*1d6d0*/  SHFL.UP P6, R14, R13, R12, R11 ;  /* 0x0400000c0d0e7389 */ /* 0x00006400000c000b */
[----:B01----:R-:W-:Y:S01]  /*1d6e0*/  ENDCOLLECTIVE ;  /* 0x000000000000791b */ /* 0x003fe20003800000 */
.L_x_1509:
        /* <DEDUP_REMOVED lines=8> */
.L_x_1510:
[----:B------:R-:W-:Y:S05]  /*1d770*/  BRA `(.L_x_1511) ;  /* 0xffffffb800787947 */ /* 0x000fea000383ffff */
.L_x_1398:
[----:B------:R-:W-:Y:S01]  /*1d780*/  BSSY B0, `(.L_x_1512) ;  /* 0x0000007000007945 */ /* 0x000fe20003800000 */
[----:B------:R-:W-:Y:S02]  /*1d790*/  IMAD.MOV.U32 R12, RZ, RZ, 0x1 ;  /* 0x00000001ff0c7424 */ /* 0x000fe400078e00ff */
[----:B------:R-:W-:Y:S02]  /*1d7a0*/  IMAD.MOV.U32 R11, RZ, RZ, RZ ;  /* 0x000000ffff0b7224 */ /* 0x000fe400078e00ff */
[----:B------:R-:W-:-:S07]  /*1d7b0*/  IMAD.MOV.U32 R15, RZ, RZ, -0x1 ;  /* 0xffffffffff0f7424 */ /* 0x000fce00078e00ff */
[----:B------:R-:W-:Y:S05]  /*1d7c0*/  WARPSYNC.COLLECTIVE R15, `(.L_x_1513) ;  /* 0x000000000f087348 */ /* 0x000fea0003c00000 */
[----:B------:R0:W1:Y:S02]  /*1d7d0*/  SHFL.UP P6, R14, R13, R12, R11 ;  /* 0x0400000c0d0e7389 */ /* 0x00006400000c000b */
[----:B01----:R-:W-:Y:S01]  /*1d7e0*/  ENDCOLLECTIVE ;  /* 0x000000000000791b */ /* 0x003fe20003800000 */
.L_x_1513:
[----:B------:R-:W-:Y:S05]  /*1d7f0*/  BSYNC B0 ;  /* 0x0000000000007941 */ /* 0x000fea0003800000 */
.L_x_1512:
        /* <DEDUP_REMOVED lines=8> */
.L_x_1514:
[----:B------:R-:W-:Y:S01]  /*1d880*/  IMAD.MOV.U32 R12, RZ, RZ, 0x4 ;  /* 0x00000004ff0c7424 */ /* 0x000fe200078e00ff */
[----:B------:R-:W-:-:S05]  /*1d890*/  SEL R2, R14, RZ, P2 ;  /* 0x000000ff0e027207 */ /* 0x000fca0001000000 */
[----:B------:R-:W-:-:S04]  /*1d8a0*/  IMAD.IADD R2, R13, 0x1, R2 ;  /* 0x000000010d027824 */ /* 0x000fc800078e0202 */
[----:B------:R-:W-:-:S07]  /*1d8b0*/  IMAD.MOV.U32 R13, RZ, RZ, R2 ;  /* 0x000000ffff0d7224 */ /* 0x000fce00078e0002 */
[----:B------:R-:W-:Y:S05]  /*1d8c0*/  WARPSYNC.COLLECTIVE R15, `(.L_x_1515) ;  /* 0x000000000f087348 */ /* 0x000fea0003c00000 */
[----:B------:R0:W1:Y:S02]  /*1d8d0*/  SHFL.UP P6, R14, R13, R12, R11 ;  /* 0x0400000c0d0e7389 */ /* 0x00006400000c000b */
[----:B01----:R-:W-:Y:S01]  /*1d8e0*/  ENDCOLLECTIVE ;  /* 0x000000000000791b */ /* 0x003fe20003800000 */
.L_x_1515:
[----:B------:R-:W-:Y:S01]  /*1d8f0*/  IMAD.MOV.U32 R12, RZ, RZ, 0x8 ;  /* 0x00000008ff0c7424 */ /* 0x000fe200078e00ff */
[----:B------:R-:W-:-:S05]  /*1d900*/  SEL R3, R14, RZ, P3 ;  /* 0x000000ff0e037207 */ /* 0x000fca0001800000 */
[----:B------:R-:W-:-:S04]  /*1d910*/  IMAD.IADD R3, R2, 0x1, R3 ;  /* 0x0000000102037824 */ /* 0x000fc800078e0203 */
[----:B------:R-:W-:-:S07]  /*1d920*/  IMAD.MOV.U32 R13, RZ, RZ, R3 ;  /* 0x000000ffff0d7224 */ /* 0x000fce00078e0003 */
[----:B------:R-:W-:Y:S05]  /*1d930*/  WARPSYNC.COLLECTIVE R15, `(.L_x_1516) ;  /* 0x000000000f087348 */ /* 0x000fea0003c00000 */
[----:B------:R0:W1:Y:S02]  /*1d940*/  SHFL.UP P6, R14, R13, R12, R11 ;  /* 0x0400000c0d0e7389 */ /* 0x00006400000c000b */
[----:B01----:R-:W-:Y:S01]  /*1d950*/  ENDCOLLECTIVE ;  /* 0x000000000000791b */ /* 0x003fe20003800000 */
.L_x_1516:
[----:B------:R-:W-:Y:S01]  /*1d960*/  IMAD.MOV.U32 R12, RZ, RZ, 0x10 ;  /* 0x00000010ff0c7424 */ /* 0x000fe200078e00ff */
[----:B------:R-:W-:-:S05]  /*1d970*/  SEL R4, R14, RZ, P4 ;  /* 0x000000ff0e047207 */ /* 0x000fca0002000000 */
[----:B------:R-:W-:-:S04]  /*1d980*/  IMAD.IADD R4, R3, 0x1, R4 ;  /* 0x0000000103047824 */ /* 0x000fc800078e0204 */
[----:B------:R-:W-:-:S07]  /*1d990*/  IMAD.MOV.U32 R13, RZ, RZ, R4 ;  /* 0x000000ffff0d7224 */ /* 0x000fce00078e0004 */
[----:B------:R-:W-:Y:S05]  /*1d9a0*/  WARPSYNC.COLLECTIVE R15, `(.L_x_1517) ;  /* 0x000000000f087348 */ /* 0x000fea0003c00000 */
[----:B------:R0:W1:Y:S02]  /*1d9b0*/  SHFL.UP P6, R14, R13, R12, R11 ;  /* 0x0400000c0d0e7389 */ /* 0x00006400000c000b */
[----:B01----:R-:W-:Y:S01]  /*1d9c0*/  ENDCOLLECTIVE ;  /* 0x000000000000791b */ /* 0x003fe20003800000 */
.L_x_1517:
        /* <DEDUP_REMOVED lines=8> */
.L_x_1518:
[----:B------:R-:W-:Y:S05]  /*1da50*/  BRA `(.L_x_1519) ;  /* 0xffffffb800647947 */ /* 0x000fea000383ffff */
.L_x_1400:
[----:B------:R-:W-:Y:S01]  /*1da60*/  BSSY B0, `(.L_x_1520) ;  /* 0x0000006000007945 */ /* 0x000fe20003800000 */
[----:B------:R-:W-:Y:S01]  /*1da70*/  PLOP3.LUT P6, PT, P6, PT, PT, 0x8, 0x0 ;  /* 0x000000000000781c */ /* 0x000fe200037ce170 */
[----:B------:R-:W-:-:S12]  /*1da80*/  IMAD.MOV.U32 R15, RZ, RZ, -0x1 ;  /* 0xffffffffff0f7424 */ /* 0x000fd800078e00ff */
[----:B0-----:R-:W-:Y:S05]  /*1da90*/  WARPSYNC.COLLECTIVE R15, `(.L_x_1521) ;  /* 0x000000000f087348 */ /* 0x001fea0003c00000 */
[----:B------:R-:W-:Y:S01]  /*1daa0*/  VOTE.ANY R14, PT, P6 ;  /* 0x00000000000e7806 */ /* 0x000fe200030e0100 */
[----:B0-----:R-:W-:Y:S06]  /*1dab0*/  ENDCOLLECTIVE ;  /* 0x000000000000791b */ /* 0x001fec0003800000 */
.L_x_1521:
[----:B------:R-:W-:Y:S05]  /*1dac0*/  BSYNC B0 ;  /* 0x0000000000007941 */ /* 0x000fea0003800000 */
.L_x_1520:
[----:B------:R-:W-:Y:S02]  /*1dad0*/  IMAD.MOV.U32 R3, RZ, RZ, R14 ;  /* 0x000000ffff037224 */ /* 0x000fe400078e000e */
[----:B------:R-:W-:Y:S02]  /*1dae0*/  IMAD.MOV.U32 R13, RZ, RZ, R25 ;  /* 0x000000ffff0d7224 */ /* 0x000fe400078e0019 */
[----:B------:R0:W1:Y:S01]  /*1daf0*/  POPC R12, R3 ;  /* 0x00000003000c7309 */ /* 0x0000620000000000 */
[----:B------:R-:W-:Y:S02]  /*1db00*/  IMAD.MOV.U32 R11, RZ, RZ, 0x1f ;  /* 0x0000001fff0b7424 */ /* 0x000fe400078e00ff */
[----:B------:R-:W-:-:S07]  /*1db10*/  IMAD.MOV.U32 R15, RZ, RZ, -0x1 ;  /* 0xffffffffff0f7424 */ /* 0x000fce00078e00ff */
[----:B01----:R-:W-:Y:S05]  /*1db20*/  WARPSYNC.COLLECTIVE R15, `(.L_x_1522) ;  /* 0x000000000f087348 */ /* 0x003fea0003c00000 */
[----:B-1----:R1:W2:Y:S02]  /*1db30*/  SHFL.IDX P6, R14, R13, R12, R11 ;  /* 0x0000000c0d0e7389 */ /* 0x0022a400000c000b */
[----:B012---:R-:W-:Y:S01]  /*1db40*/  ENDCOLLECTIVE ;  /* 0x000000000000791b */ /* 0x007fe20003800000 */
.L_x_1522:
[----:B------:R-:W-:Y:S02]  /*1db50*/  IMAD.IADD R27, R12, 0x1, R27 ;  /* 0x000000010c1b7824 */ /* 0x000fe400078e021b */
[----:B------:R-:W-:Y:S02]  /*1db60*/  IMAD.MOV.U32 R13, RZ, RZ, R8 ;  /* 0x000000ffff0d7224 */ /* 0x000fe400078e0008 */
[----:B------:R-:W-:-:S07]  /*1db70*/  IMAD.MOV.U32 R25, RZ, RZ, R14 ;  /* 0x000000ffff197224 */ /* 0x000fce00078e000e */
[----:B------:R-:W-:Y:S05]  /*1db80*/  WARPSYNC.COLLECTIVE R15, `(.L_x_1523) ;  /* 0x000000000f087348 */ /* 0x000fea0003c00000 */
[----:B------:R0:W1:Y:S02]  /*1db90*/  SHFL.IDX P6, R14, R13, R12, R11 ;  /* 0x0000000c0d0e7389 */ /* 0x00006400000c000b */
[----:B01----:R-:W-:Y:S01]  /*1dba0*/  ENDCOLLECTIVE ;  /* 0x000000000000791b */ /* 0x003fe20003800000 */
.L_x_1523:
[----:B------:R-:W-:Y:S01]  /*1dbb0*/  IMAD.MOV.U32 R8, RZ, RZ, R14 ;  /* 0x000000ffff087224 */ /* 0x000fe200078e000e */
[----:B------:R-:W-:Y:S06]  /*1dbc0*/  BRA `(.L_x_1524) ;  /* 0xffffffb800487947 */ /* 0x000fec000383ffff */
.L_x_1402:
[----:B------:R-:W-:Y:S01]  /*1dbd0*/  BSSY B0, `(.L_x_1525) ;  /* 0x0000007000007945 */ /* 0x000fe20003800000 */
[----:B------:R-:W-:Y:S02]  /*1dbe0*/  IMAD.MOV.U32 R13, RZ, RZ, R2 ;  /* 0x000000ffff0d7224 */ /* 0x000fe400078e0002 */
[----:B------:R-:W-:Y:S02]  /*1dbf0*/  IMAD.MOV.U32 R11, RZ, RZ, 0x1f ;  /* 0x0000001fff0b7424 */ /* 0x000fe400078e00ff */
[----:B------:R-:W-:-:S07]  /*1dc00*/  IMAD.MOV.U32 R15, RZ, RZ, -0x1 ;  /* 0xffffffffff0f7424 */ /* 0x000fce00078e00ff */
[----:B0-23--:R-:W-:Y:S05]  /*1dc10*/  WARPSYNC.COLLECTIVE R15, `(.L_x_1526) ;  /* 0x000000000f087348 */ /* 0x00dfea0003c00000 */
[----:B------:R1:W4:Y:S02]  /*1dc20*/  SHFL.IDX P6, R14, R13, R12, R11 ;  /* 0x0000000c0d0e7389 */ /* 0x00032400000c000b */
[----:B01234-:R-:W-:Y:S01]  /*1dc30*/  ENDCOLLECTIVE ;  /* 0x000000000000791b */ /* 0x01ffe20003800000 */
.L_x_1526:
[----:B------:R-:W-:Y:S05]  /*1dc40*/  BSYNC B0 ;  /* 0x0000000000007941 */ /* 0x000fea0003800000 */
.L_x_1525:
[----:B------:R-:W-:Y:S01]  /*1dc50*/  IMAD.MOV.U32 R6, RZ, RZ, R14 ;  /* 0x000000ffff067224 */ /* 0x000fe200078e000e */
[----:B------:R-:W-:Y:S06]  /*1dc60*/  BRA `(.L_x_1401) ;  /* 0xffffffb800387947 */ /* 0x000fec000383ffff */
.L_x_1408:
[----:B0-----:R0:W1:Y:S02]  /*1dc70*/  SYNCS.PHASECHK.TRANS64.TRYWAIT P0, [R4+URZ+0x30820], R0 ;  /* 0x03082000040075a7 */ /* 0x001064000800017f */
[----:B-1----:R-:W-:Y:S05]  /*1dc80*/  @!P0 NANOSLEEP.SYNCS 0x989680 ;  /* 0x009896800000895d */ /* 0x002fea0003900000 */
[----:B------:R-:W1:Y:S02]  /*1dc90*/  @!P0 SYNCS.PHASECHK.TRANS64 P0, [R4+URZ+0x30820], R0 ;  /* 0x03082000040085a7 */ /* 0x000e64000800007f */
[----:B-1----:R-:W-:Y:S05]  /*1dca0*/  @!P0 BRA `(.L_x_1408) ;  /* 0xfffffffc00f08947 */ /* 0x002fea000383ffff */
[----:B------:R-:W-:Y:S05]  /*1dcb0*/  BRA `(.L_x_1527) ;  /* 0xffffffc000907947 */ /* 0x000fea000383ffff */
.L_x_1409:
        /* <DEDUP_REMOVED lines=11> */
.L_x_1529:
[----:B------:R-:W-:Y:S05]  /*1dd70*/  BSYNC B0 ;  /* 0x0000000000007941 */ /* 0x000fea0003800000 */
.L_x_1528:
[----:B------:R-:W-:Y:S05]  /*1dd80*/  BRA `(.L_x_1530) ;  /* 0xffffffc000787947 */ /* 0x000fea000383ffff */
.L_x_1412:
[----:B------:R-:W-:Y:S01]  /*1dd90*/  BSSY B1, `(.L_x_1531) ;  /* 0x0000006000017945 */ /* 0x000fe20003800000 */
[----:B------:R-:W-:-:S07]  /*1dda0*/  IMAD.MOV.U32 R15, RZ, RZ, -0x1 ;  /* 0xffffffffff0f7424 */ /* 0x000fce00078e00ff */
[----:B0-2---:R-:W-:Y:S05]  /*1ddb0*/  WARPSYNC.COLLECTIVE R15, `(.L_x_1532) ;  /* 0x000000000f0c7348 */ /* 0x005fea0003c00000 */
[----:B------:R-:W-:Y:S02]  /*1ddc0*/  ELECT P6, UR62, PT ;  /* 0x00000000003e782f */ /* 0x000fe400038c0000 */
[----:B------:R-:W-:Y:S01]  /*1ddd0*/  MOV R14, UR62 ;  /* 0x0000003e000e7c02 */ /* 0x000fe20008000f00 */
[----:B0-2---:R-:W-:Y:S10]  /*1dde0*/  ENDCOLLECTIVE ;  /* 0x000000000000791b */ /* 0x005ff40003800000 */
.L_x_1532:
[----:B------:R-:W-:Y:S05]  /*1ddf0*/  BSYNC B1 ;  /* 0x0000000000017941 */ /* 0x000fea0003800000 */
.L_x_1531:
[----:B------:R-:W-:Y:S05]  /*1de00*/  BRA `(.L_x_1533) ;  /* 0xffffffc000707947 */ /* 0x000fea000383ffff */
.L_x_1414:
[----:B0-----:R0:W1:Y:S02]  /*1de10*/  SYNCS.PHASECHK.TRANS64.TRYWAIT P1, [R5+URZ+0x30840], R0 ;  /* 0x03084000050075a7 */ /* 0x001064000802017f */
[----:B-1----:R-:W-:Y:S05]  /*1de20*/  @!P1 NANOSLEEP.SYNCS 0x989680 ;  /* 0x009896800000995d */ /* 0x002fea0003900000 */
[----:B------:R-:W1:Y:S02]  /*1de30*/  @!P1 SYNCS.PHASECHK.TRANS64 P1, [R5+URZ+0x30840], R0 ;  /* 0x03084000050095a7 */ /* 0x000e64000802007f */
[----:B-1----:R-:W-:Y:S05]  /*1de40*/  @!P1 BRA `(.L_x_1414) ;  /* 0xfffffffc00f09947 */ /* 0x002fea000383ffff */
[----:B------:R-:W-:Y:S05]  /*1de50*/  BRA `(.L_x_1534) ;  /* 0xffffffc000987947 */ /* 0x000fea000383ffff */
.L_x_1416:
[----:B-1----:R1:W3:Y:S02]  /*1de60*/  SYNCS.PHASECHK.TRANS64.TRYWAIT P1, [R23+URZ+0x30840], R2 ;  /* 0x03084002170075a7 */ /* 0x0022e4000802017f */
[----:B---3--:R-:W-:Y:S05]  /*1de70*/  @!P1 NANOSLEEP.SYNCS 0x989680 ;  /* 0x009896800000995d */ /* 0x008fea0003900000 */
[----:B------:R-:W3:Y:S02]  /*1de80*/  @!P1 SYNCS.PHASECHK.TRANS64 P1, [R23+URZ+0x30840], R2 ;  /* 0x03084002170095a7 */ /* 0x000ee4000802007f */
[----:B---3--:R-:W-:Y:S05]  /*1de90*/  @!P1 BRA `(.L_x_1416) ;  /* 0xfffffffc00f09947 */ /* 0x008fea000383ffff */
[----:B------:R-:W-:Y:S05]  /*1dea0*/  BRA `(.L_x_1535) ;  /* 0xffffffc000a47947 */ /* 0x000fea000383ffff */
.L_x_1418:
[----:B---3--:R3:W4:Y:S02]  /*1deb0*/  SYNCS.PHASECHK.TRANS64.TRYWAIT P1, [R5+URZ+0x30860], R0 ;  /* 0x03086000050075a7 */ /* 0x008724000802017f */
[----:B----4-:R-:W-:Y:S05]  /*1dec0*/  @!P1 NANOSLEEP.SYNCS 0x989680 ;  /* 0x009896800000995d */ /* 0x010fea0003900000 */
[----:B------:R-:W4:Y:S02]  /*1ded0*/  @!P1 SYNCS.PHASECHK.TRANS64 P1, [R5+URZ+0x30860], R0 ;  /* 0x03086000050095a7 */ /* 0x000f24000802007f */
[----:B----4-:R-:W-:Y:S05]  /*1dee0*/  @!P1 BRA `(.L_x_1418) ;  /* 0xfffffffc00f09947 */ /* 0x010fea000383ffff */
[----:B------:R-:W-:Y:S05]  /*1def0*/  BRA `(.L_x_1536) ;  /* 0xffffffc000a07947 */ /* 0x000fea000383ffff */
.L_x_1537:
        /* <DEDUP_REMOVED lines=16> */
.L_x_3200:


//--------------------- .text._ZN7cutlass13device_kernelIN5flash11enable_sm90INS1_16FlashAttnFwdSm90INS1_25CollectiveMainloopFwdSm90ILi2EN4cute5tupleIJNS5_1CILi1EEES8_S8_EEENS6_IJNS7_ILi128EEENS7_ILi96EEENS7_ILi192EEEEEELi192ENS_10bfloat16_tEfNS_4arch4Sm90ELb0ELb1ELb1ELb1ELb1ELb1ELb0ELb1ELb1ELb1ELb1ELb0EEENS1_21CollectiveEpilogueFwdINS6_IJSA_SC_SB_EEES9_SE_SG_Li256ELb1ELb1ELb1ELb0EEENS1_36VarlenDynamicPersistentTileSchedulerILi128ELi96ELi256ELi128ELb1ELb1ELb1ELb1ELb0ELb1EEEEEEEEEvNT_6ParamsE --------------------------
	.section	.text._ZN7cutlass13device_kernelIN5flash11enable_sm90INS1_16FlashAttnFwdSm90INS1_25CollectiveMainloopFwdSm90ILi2EN4cute5tupleIJNS5_1CILi1EEES8_S8_EEENS6_IJNS7_ILi128EEENS7_ILi96EEENS7_ILi192EEEEEELi192ENS_10bfloat16_tEfNS_4arch4Sm90ELb0ELb1ELb1ELb1ELb1ELb1ELb0ELb1ELb1ELb1ELb1ELb0EEENS1_21CollectiveEpilogueFwdINS6_IJSA_SC_SB_EEES9_SE_SG_Li256ELb1ELb1ELb1ELb0EEENS1_36VarlenDynamicPersistentTileSchedulerILi128ELi96ELi256ELi128ELb1ELb1ELb1ELb1ELb0ELb1EEEEEEEEEvNT_6ParamsE,"ax",@progbits
	.align	128
.text._ZN7cutlass13device_kernelIN5flash11enable_sm90INS1_16FlashAttnFwdSm90INS1_25CollectiveMainloopFwdSm90ILi2EN4cute5tupleIJNS5_1CILi1EEES8_S8_EEENS6_IJNS7_ILi128EEENS7_ILi96EEENS7_ILi192EEEEEELi192ENS_10bfloat16_tEfNS_4arch4Sm90ELb0ELb1ELb1ELb1ELb1ELb1ELb0ELb1ELb1ELb1ELb1ELb0EEENS1_21CollectiveEpilogueFwdINS6_IJSA_SC_SB_EEES9_SE_SG_Li256ELb1ELb1ELb1ELb0EEENS1_36VarlenDynamicPersistentTileSchedulerILi128ELi96ELi256ELi128ELb1ELb1ELb1ELb1ELb0ELb1EEEEEEEEEvNT_6ParamsE:
        .type           _ZN7cutlass13device_kernelIN5flash11enable_sm90INS1_16FlashAttnFwdSm90INS1_25CollectiveMainloopFwdSm90ILi2EN4cute5tupleIJNS5_1CILi1EEES8_S8_EEENS6_IJNS7_ILi128EEENS7_ILi96EEENS7_ILi192EEEEEELi192ENS_10bfloat16_tEfNS_4arch4Sm90ELb0ELb1ELb1ELb1ELb1ELb1ELb0ELb1ELb1ELb1ELb1ELb0EEENS1_21CollectiveEpilogueFwdINS6_IJSA_SC_SB_EEES9_SE_SG_Li256ELb1ELb1ELb1ELb0EEENS1_36VarlenDynamicPersistentTileSchedulerILi128ELi96ELi256ELi128ELb1ELb1ELb1ELb1ELb0ELb1EEEEEEEEEvNT_6ParamsE,@function
        .size           _ZN7cutlass13device_kernelIN5flash11enable_sm90INS1_16FlashAttnFwdSm90INS1_25CollectiveMainloopFwdSm90ILi2EN4cute5tupleIJNS5_1CILi1EEES8_S8_EEENS6_IJNS7_ILi128EEENS7_ILi96EEENS7_ILi192EEEEEELi192ENS_10bfloat16_tEfNS_4arch4Sm90ELb0ELb1ELb1ELb1ELb1ELb1ELb0ELb1ELb1ELb1ELb1ELb0EEENS1_21CollectiveEpilogueFwdINS6_IJSA_SC_SB_EEES9_SE_SG_Li256ELb1ELb1ELb1ELb0EEENS1_36VarlenDynamicPersistentTileSchedulerILi128ELi96ELi256ELi128ELb1ELb1ELb1ELb1ELb0ELb1EEEEEEEEEvNT_6ParamsE,(.L_x_3201 - _ZN7cutlass13device_kernelIN5flash11enable_sm90INS1_16FlashAttnFwdSm90INS1_25CollectiveMainloopFwdSm90ILi2EN4cute5tupleIJNS5_1CILi1EEES8_S8_EEENS6_IJNS7_ILi128EEENS7_ILi96EEENS7_ILi192EEEEEELi192ENS_10bfloat16_tEfNS_4arch4Sm90ELb0ELb1ELb1ELb1ELb1ELb1ELb0ELb1ELb1ELb1ELb1ELb0EEENS1_21CollectiveEpilogueFwdINS6_IJSA_SC_SB_EEES9_SE_SG_Li256ELb1ELb1ELb1ELb0EEENS1_36VarlenDynamicPersistentTileSchedulerILi128ELi96ELi256ELi128ELb1ELb1ELb1ELb1ELb0ELb1EEEEEEEEEvNT_6ParamsE)
        .other          _ZN7cutlass13device_kernelIN5flash11enable_sm90INS1_16FlashAttnFwdSm90INS1_25CollectiveMainloopFwdSm90ILi2EN4cute5tupleIJNS5_1CILi1EEES8_S8_EEENS6_IJNS7_ILi128EEENS7_ILi96EEENS7_ILi192EEEEEELi192ENS_10bfloat16_tEfNS_4arch4Sm90ELb0ELb1ELb1ELb1ELb1ELb1ELb0ELb1ELb1ELb1ELb1ELb0EEENS1_21CollectiveEpilogueFwdINS6_IJSA_SC_SB_EEES9_SE_SG_Li256ELb1ELb1ELb1ELb0EEENS1_36VarlenDynamicPersistentTileSchedulerILi128ELi96ELi256ELi128ELb1ELb1ELb1ELb1ELb0ELb1EEEEEEEEEvNT_6ParamsE,@"STO_CUDA_ENTRY STV_DEFAULT"
_ZN7cutlass13device_kernelIN5flash11enable_sm90INS1_16FlashAttnFwdSm90INS1_25CollectiveMainloopFwdSm90ILi2EN4cute5tupleIJNS5_1CILi1EEES8_S8_EEENS6_IJNS7_ILi128EEENS7_ILi96EEENS7_ILi192EEEEEELi192ENS_10bfloat16_tEfNS_4arch4Sm90ELb0ELb1ELb1ELb1ELb1ELb1ELb0ELb1ELb1ELb1ELb1ELb0EEENS1_21CollectiveEpilogueFwdINS6_IJSA_SC_SB_EEES9_SE_SG_Li256ELb1ELb1ELb1ELb0EEENS1_36VarlenDynamicPersistentTileSchedulerILi128ELi96ELi256ELi128ELb1ELb1ELb1ELb1ELb0ELb1EEEEEEEEEvNT_6ParamsE:
[----:B------:R-:W0:Y:S02]  /*0000*/  LDC R1, c[0x0][0x28] ;  /* 0x00000a00ff017b82 */ /* 0x000e240000000800 */
[----:B0-----:R-:W-:-:S05]  /*0010*/  VIADD R1, R1, 0xfffffd10 ;  /* 0xfffffd1001017836 */ /* 0x001fca0000000000 */
[----:B------:R-:W-:Y:S01]  /*0020*/  R2UR UR5, R1 ;  /* 0x00000000010572ca */ /* 0x000fe200000e0000 */
[----:B------:R-:W0:Y:S01]  /*0030*/  S2R R3, SR_TID.X ;  /* 0x0000000000037919 */ /* 0x000e220000002100 */
[----:B------:R-:W-:Y:S01]  /*0040*/  ULDC UR4, c[0x0][0x20] ;  /* 0x0000080000047ab9 */ /* 0x000fe20000000800 */
[----:B------:R-:W-:Y:S01]  /*0050*/  ELECT P0, URZ, PT ;  /* 0x00000000003f782f */ /* 0x000fe20003800000 */
[----:B------:R-:W-:Y:S09]  /*0060*/  BSSY B0, `(.L_x_1538) ;  /* 0x0000015000007945 */ /* 0x000ff20003800000 */
[----:B------:R-:W-:-:S03]  /*0070*/  UIADD3 UR5, UP0, UR5, UR4, URZ ;  /* 0x0000000405057290 */ /* 0x000fc6000ff1e03f */
[----:B------:R-:W-:Y:S02]  /*0080*/  ULDC UR4, c[0x0][0x24] ;  /* 0x0000090000047ab9 */ /* 0x000fe40000000800 */
[----:B------:R-:W-:Y:S01]  /*0090*/  UIADD3.X UR4, URZ, UR4, URZ, UP0, !UPT ;  /* 0x000000043f047290 */ /* 0x000fe200087fe43f */
[----:B------:R-:W-:-:S05]  /*00a0*/  IMAD.U32 R4, RZ, RZ, UR5 ;  /* 0x00000005ff047e24 */ /* 0x000fca000f8e00ff */
[----:B------:R-:W-:Y:S01]  /*00b0*/  STL [R1+0x280], R4 ;  /* 0x0002800401007387 */ /* 0x000fe20000100800 */
[----:B0-----:R-:W-:-:S05]  /*00c0*/  SHF.R.U32.HI R0, RZ, 0x5, R3 ;  /* 0x00000005ff007819 */ /* 0x001fca0000011603 */
[----:B------:R-:W0:Y:S02]  /*00d0*/  SHFL.IDX PT, R2, R0, RZ, 0x1f ;  /* 0x00001fff00027589 */ /* 0x000e2400000e0000 */
[----:B0-----:R-:W-:Y:S02]  /*00e0*/  ISETP.EQ.AND P0, PT, R2, RZ, P0 ;  /* 0x000000ff0200720c */ /* 0x001fe40000702270 */
[----:B------:R-:W-:Y:S01]  /*00f0*/  SHF.R.U32.HI R2, RZ, 0x7, R3 ;  /* 0x00000007ff027819 */ /* 0x000fe20000011603 */
[----:B------:R-:W-:-:S05]  /*0100*/  IMAD.U32 R3, RZ, RZ, UR4 ;  /* 0x00000004ff037e24 */ /* 0x000fca000f8e00ff */
[----:B------:R0:W-:Y:S05]  /*0110*/  STL [R1+0x288], R3 ;  /* 0x0002880301007387 */ /* 0x0001ea0000100800 */
        /* <DEDUP_REMOVED lines=8> */
[----:B-1----:R-:W-:Y:S01]  /*01a0*/  NOP ;  /* 0x0000000000007918 */ /* 0x002fe20000000000 */
.L_x_1539:
[----:B------:R-:W-:Y:S05]  /*01b0*/  BSYNC B0 ;  /* 0x0000000000007941 */ /* 0x000fea0003800000 */
.L_x_1538:
[----:B------:R-:W-:Y:S01]  /*01c0*/  VOTEU.ANY UP0, P0 ;  /* 0x00000000003f7886 */ /* 0x000fe20000000100 */
[----:B------:R-:W1:Y:S01]  /*01d0*/  SHFL.IDX PT, R2, R2, RZ, 0x1f ;  /* 0x00001fff02027589 */ /* 0x000e6200000e0000 */
[----:B------:R-:W-:Y:S01]  /*01e0*/  UMOV UR4, 0x80 ;  /* 0x0000008000047882 */ /* 0x000fe20000000000 */
[----:B------:R-:W-:Y:S01]  /*01f0*/  UMOV UR7, 0x100 ;  /* 0x0000010000077882 */ /* 0x000fe20000000000 */
[----:B------:R-:W-:Y:S01]  /*0200*/  VOTEU.ANY UP1, P0 ;  /* 0x00000000003f7886 */ /* 0x000fe20000020100 */
[----:B------:R-:W2:Y:S01]  /*0210*/  @UP0 S2UR UR8, SR_CgaCtaId ;  /* 0x00000000000809c3 */ /* 0x000ea20000008800 */
[----:B0-----:R-:W0:Y:S01]  /*0220*/  SHFL.IDX PT, R3, R0, RZ, 0x1f ;  /* 0x00001fff00037589 */ /* 0x001e2200000e0000 */
[----:B------:R-:W-:Y:S01]  /*0230*/  @UP0 UMOV UR6, 0x400 ;  /* 0x0000040000060882 */ /* 0x000fe20000000000 */
[----:B------:R-:W-:-:S04]  /*0240*/  @UP0 UIADD3 UR4, -UR4, 0x100000, URZ ;  /* 0x0010000004040890 */ /* 0x000fc8000fffe13f */
[----:B------:R-:W-:Y:S02]  /*0250*/  @UP0 USHF.L.U32 UR5, UR4, 0xb, URZ ;  /* 0x0000000b04050899 */ /* 0x000fe4000800063f */
[----:B------:R-:W-:Y:S01]  /*0260*/  @UP0 USHF.L.U32 UR4, UR4, 0x1, URZ ;  /* 0x0000000104040899 */ /* 0x000fe2000800063f */
[----:B------:R-:W-:Y:S01]  /*0270*/  VOTEU.ANY UP2, P0 ;  /* 0x00000000003f7886 */ /* 0x000fe20000040100 */
[----:B-1----:R-:W-:Y:S01]  /*0280*/  R2UR UR9, R2 ;  /* 0x00000000020972ca */ /* 0x002fe200000e0000 */
[----:B--2---:R-:W-:Y:S01]  /*0290*/  @UP0 ULEA UR8, UR8, UR6, 0x18 ;  /* 0x0000000608080291 */ /* 0x004fe2000f8ec03f */
[----:B0-----:R-:W-:Y:S01]  /*02a0*/  ISETP.NE.AND P1, PT, R3, RZ, PT ;  /* 0x000000ff0300720c */ /* 0x001fe20003f25270 */
[----:B------:R-:W-:-:S04]  /*02b0*/  @UP0 UIADD3 UR6, -UR7, 0x100000, URZ ;  /* 0x0010000007060890 */ /* 0x000fc8000fffe13f */
[----:B------:R-:W-:Y:S02]  /*02c0*/  @UP0 USHF.L.U32 UR7, UR6, 0xb, URZ ;  /* 0x0000000b06070899 */ /* 0x000fe4000800063f */
[----:B------:R-:W-:-:S04]  /*02d0*/  @UP0 USHF.L.U32 UR6, UR6, 0x1, URZ ;  /* 0x0000000106060899 */ /* 0x000fc8000800063f */
[----:B------:R-:W-:Y:S01]  /*02e0*/  UISETP.NE.AND UP0, UPT, UR9, URZ, UPT ;  /* 0x0000003f0900728c */ /* 0x000fe2000bf05270 */
[----:B------:R-:W0:Y:S02]  /*02f0*/  FENCE.VIEW.ASYNC.S ;  /* 0x00000000000073c6 */ /* 0x000e240000000000 */
[----:B0-----:R0:W1:Y:S05]  /*0300*/  @UP1 SYNCS.EXCH.64 URZ, [UR8+0x30800], UR4 ;  /* 0x03080004083f15b2 */ /* 0x00106a0008000100 */
[----:B------:R0:W2:Y:S01]  /*0310*/  @UP2 SYNCS.EXCH.64 URZ, [UR8+0x30820], UR6 ;  /* 0x03082006083f25b2 */ /* 0x0000a20008000100 */
        /* <DEDUP_REMOVED lines=14> */
[----:B0-----:R3:W4:Y:S08]  /*0400*/  SYNCS.EXCH.64 URZ, [UR8+0x30830], UR4 ;  /* 0x03083004083f75b2 */ /* 0x0017300008000100 */
[----:B------:R3:W0:Y:S01]  /*0410*/  SYNCS.EXCH.64 URZ, [UR8+0x30840], UR6 ;  /* 0x03084006083f75b2 */ /* 0x0006220008000100 */
[----:B------:R3:W0:Y:S01]  /*0420*/  SYNCS.EXCH.64 URZ, [UR8+0x30838], UR4 ;  /* 0x03083804083f75b2 */ /* 0x0006220008000100 */
[----:B------:R3:W0:Y:S02]  /*0430*/  SYNCS.EXCH.64 URZ, [UR8+0x30848], UR6 ;  /* 0x03084806083f75b2 */ /* 0x0006240008000100 */
[----:B---3--:R-:W-:Y:S01]  /*0440*/  NOP ;  /* 0x0000000000007918 */ /* 0x008fe20000000000 */
.L_x_1540:
[----:B------:R-:W3:Y:S01]  /*0450*/  SHFL.IDX PT, R2, R0, RZ, 0x1f ;  /* 0x00001fff00027589 */ /* 0x000ee200000e0000 */
[----:B------:R-:W-:Y:S01]  /*0460*/  NOP ;  /* 0x0000000000007918 */ /* 0x000fe20000000000 */
[----:B---3--:R-:W-:-:S13]  /*0470*/  ISETP.NE.AND P0, PT, R2, RZ, PT ;  /* 0x000000ff0200720c */ /* 0x008fda0003f05270 */
        /* <DEDUP_REMOVED lines=17> */
[----:B------:R3:W0:Y:S02]  /*0590*/  SYNCS.EXCH.64 URZ, [UR8+0x30868], UR6 ;  /* 0x03086806083f75b2 */ /* 0x0006240008000100 */
[----:B---3--:R-:W-:Y:S01]  /*05a0*/  NOP ;  /* 0x0000000000007918 */ /* 0x008fe20000000000 */
.L_x_1541:
[----:B------:R-:W3:Y:S01]  /*05b0*/  SHFL.IDX PT, R2, R0, RZ, 0x1f ;  /* 0x00001fff00027589 */ /* 0x000ee200000e0000 */
[----:B------:R-:W-:Y:S01]  /*05c0*/  NOP ;  /* 0x0000000000007918 */ /* 0x000fe20000000000 */
[----:B---3--:R-:W-:-:S13]  /*05d0*/  ISETP.NE.AND P0, PT, R2, RZ, PT ;  /* 0x000000ff0200720c */ /* 0x008fda0003f05270 */
        /* <DEDUP_REMOVED lines=13> */
[----:B------:R3:W0:Y:S02]  /*06b0*/  SYNCS.EXCH.64 URZ, [UR6+0x30888], UR4 ;  /* 0x03088804063f75b2 */ /* 0x0006240008000100 */
[----:B---3--:R-:W-:Y:S01]  /*06c0*/  NOP ;  /* 0x0000000000007918 */ /* 0x008fe20000000000 */
.L_x_1542:
        /* <DEDUP_REMOVED lines=22> */
.L_x_1543:
        /* <DEDUP_REMOVED lines=22> */
.L_x_1544:
[----:B0-----:R-:W-:Y:S01]  /*0990*/  UMOV UR4, 0x1 ;  /* 0x0000000100047882 */ /* 0x001fe20000000000 */
[----:B------:R-:W-:Y:S01]  /*09a0*/  PLOP3.LUT P0, PT, PT, PT, UP0, 0x80, 0x0 ;  /* 0x000000000000781c */ /* 0x000fe20003f0f008 */
[----:B------:R-:W-:Y:S01]  /*09b0*/  USEL UR4, UR4, 0x2, !UP0 ;  /* 0x0000000204047887 */ /* 0x000fe2000c000000 */
[----:B------:R-:W-:Y:S01]  /*09c0*/  NOP ;  /* 0x0000000000007918 */ /* 0x000fe20000000000 */
[----:B------:R-:W-:-:S04]  /*09d0*/  ULDC.64 UR36, c[0x0][0x208] ;  /* 0x0000820000247ab9 */ /* 0x000fc80000000a00 */
[----:B------:R-:W-:-:S05]  /*09e0*/  IMAD.U32 R2, RZ, RZ, UR4 ;  /* 0x00000004ff027e24 */ /* 0x000fca000f8e00ff */
[----:B------:R0:W-:Y:S01]  /*09f0*/  STL [R1+0x294], R2 ;  /* 0x0002940201007387 */ /* 0x0001e20000100800 */
[----:B-12-4-:R-:W-:Y:S06]  /*0a00*/  BAR.SYNC.DEFER_BLOCKING 0x0 ;  /* 0x0000000000007b1d */ /* 0x016fec0000010000 */
[----:B------:R-:W-:Y:S05]  /*0a10*/  @!P0 BRA `(.L_x_1545) ;  /* 0x000001dc000c8947 */ /* 0x000fea0003800000 */
.L_x_1546:
[----:B------:R-:W-:-:S08]  /*0a20*/  NOP ;  /* 0x0000000000007918 */ /* 0x000fd00000000000 */
[----:B------:R-:W1:Y:S02]  /*0a30*/  USETMAXREG.TRY_ALLOC.CTAPOOL UP0, 0xe8 ;  /* 0x000000e8000079c8 */ /* 0x000e640008000600 */
[----:B-1----:R-:W-:-:S13]  /*0a40*/  PLOP3.LUT P0, PT, PT, PT, UP0, 0x80, 0x0 ;  /* 0x000000000000781c */ /* 0x002fda0003f0f008 */
[----:B------:R-:W-:Y:S05]  /*0a50*/  @!P0 BRA `(.L_x_1546) ;  /* 0xfffffffc00f08947 */ /* 0x000fea000383ffff */
[----:B------:R-:W1:Y:S08]  /*0a60*/  S2UR UR4, SR_CgaCtaId ;  /* 0x00000000000479c3 */ /* 0x000e700000008800 */
[----:B------:R-:W-:Y:S06]  /*0a70*/  BAR.ARV 0x8, 0x180 ;  /* 0x0206000000007b1d */ /* 0x000fec0000002000 */
[----:B------:R-:W-:-:S02]  /*0a80*/  UMOV UR39, 0x400 ;  /* 0x0000040000277882 */ /* 0x000fc40000000000 */
[----:B------:R-:W-:Y:S06]  /*0a90*/  BAR.SYNC.DEFER_BLOCKING 0x5, 0x180 ;  /* 0x0146000000007b1d */ /* 0x000fec0000010000 */
[----:B------:R-:W-:Y:S04]  /*0aa0*/  STL.64 [R1+0x270], RZ ;  /* 0x000270ff01007387 */ /* 0x000fe80000100a00 */
[----:B------:R-:W-:Y:S01]  /*0ab0*/  STL [R1+0x278], RZ ;  /* 0x000278ff01007387 */ /* 0x000fe20000100800 */
[----:B-1----:R-:W-:-:S02]  /*0ac0*/  ULEA UR39, UR4, UR39, 0x18 ;  /* 0x0000002704277291 */ /* 0x002fc4000f8ec03f */
[----:B------:R-:W-:Y:S01]  /*0ad0*/  IMAD.U32 R19, RZ, RZ, UR4 ;  /* 0x00000004ff137e24 */ /* 0x000fe2000f8e00ff */
[----:B------:R-:W-:-:S06]  /*0ae0*/  ULDC UR4, c[0x0][0xc3c] ;  /* 0x00030f0000047ab9 */ /* 0x000fcc0000000800 */
[----:B------:R-:W1:Y:S01]  /*0af0*/  LDS.128 R12, [UR39+0x308d0] ;  /* 0x0308d027ff0c7984 */ /* 0x000e620008000c00 */
[----:B------:R-:W-:Y:S06]  /*0b00*/  BAR.ARV 0x4, 0x180 ;  /* 0x0106000000007b1d */ /* 0x000fec0000002000 */
[----:B-1----:R-:W-:-:S13]  /*0b10*/  ISETP.GE.AND P0, PT, R15, UR4, PT ;  /* 0x000000040f007c0c */ /* 0x002fda000bf06270 */
[----:B------:R-:W-:Y:S05]  /*0b20*/  @P0 EXIT ;  /* 0x000000000000094d */ /* 0x000fea0003800000 */
[----:B------:R-:W1:Y:S01]  /*0b30*/  S2R R0, SR_TID.X ;  /* 0x0000000000007919 */ /* 0x000e620000002100 */
[----:B------:R-:W-:Y:S01]  /*0b40*/  R2UR UR4, R13 ;  /* 0x000000000d0472ca */ /* 0x000fe200000e0000 */
[----:B------:R-:W-:Y:S01]  /*0b50*/  UIADD3 UR5, UR39, 0x12400, URZ ;  /* 0x0001240027057890 */ /* 0x000fe2000fffe03f */
[----:B------:R-:W-:Y:S01]  /*0b60*/  R2UR UR40, R15 ;  /* 0x000000000f2872ca */ /* 0x000fe200000e0000 */
[----:B------:R-:W-:Y:S01]  /*0b70*/  UMOV UR6, URZ ;  /* 0x0000003f00067c82 */ /* 0x000fe20008000000 */
[----:B------:R-:W-:Y:S01]  /*0b80*/  UMOV UR61, URZ ;  /* 0x0000003f003d7c82 */ /* 0x000fe20008000000 */
[----:B------:R-:W-:Y:S01]  /*0b90*/  IMAD.U32 R228, RZ, RZ, UR6 ;  /* 0x00000006ffe47e24 */ /* 0x000fe2000f8e00ff */
[----:B------:R-:W-:Y:S01]  /*0ba0*/  UMOV UR38, URZ ;  /* 0x0000003f00267c82 */ /* 0x000fe20008000000 */
[----:B------:R-:W-:Y:S02]  /*0bb0*/  IMAD.U32 R206, RZ, RZ, UR5 ;  /* 0x00000005ffce7e24 */ /* 0x000fe4000f8e00ff */
[----:B-1----:R-:W-:-:S05]  /*0bc0*/  VIADD R196, R0, 0xffffff80 ;  /* 0xffffff8000c47836 */ /* 0x002fca0000000000 */
[----:B------:R-:W-:-:S04]  /*0bd0*/  SHF.R.S32.HI R3, RZ, 0x1f, R196 ;  /* 0x0000001fff037819 */ /* 0x000fc800000114c4 */
[CC--:B------:R-:W-:Y:S02]  /*0be0*/  LEA.HI R0, R3.reuse, R196.reuse, RZ, 0x7 ;  /* 0x000000c403007211 */ /* 0x0c0fe400078f38ff */
[----:B------:R-:W-:Y:S02]  /*0bf0*/  LEA.HI R204, R3, R196, RZ, 0x5 ;  /* 0x000000c403cc7211 */ /* 0x000fe400078f28ff */
[----:B------:R-:W-:Y:S02]  /*0c00*/  LOP3.LUT R5, R0, 0xffffff80, RZ, 0xc0, !PT ;  /* 0xffffff8000057812 */ /* 0x000fe400078ec0ff */
[----:B------:R-:W-:Y:S02]  /*0c10*/  SHF.R.S32.HI R10, RZ, 0x7, R0 ;  /* 0x00000007ff0a7819 */ /* 0x000fe40000011400 */
[----:B------:R-:W-:Y:S01]  /*0c20*/  SHF.R.S32.HI R204, RZ, 0x5, R204 ;  /* 0x00000005ffcc7819 */ /* 0x000fe200000114cc */
[----:B------:R-:W-:Y:S01]  /*0c30*/  IMAD.IADD R11, R196, 0x1, -R5 ;  /* 0x00000001c40b7824 */ /* 0x000fe200078e0a05 */
[----:B------:R-:W-:Y:S01]  /*0c40*/  LEA.HI R0, R0, R10, RZ, 0x1 ;  /* 0x0000000a00007211 */ /* 0x000fe200078f08ff */
[----:B------:R1:W-:Y:S03]  /*0c50*/  STL [R1+0x2e4], R10 ;  /* 0x0002e40a01007387 */ /* 0x0003e60000100800 */
[----:B------:R-:W-:Y:S01]  /*0c60*/  SHF.R.S32.HI R4, RZ, 0x1f, R11 ;  /* 0x0000001fff047819 */ /* 0x000fe2000001140b */
[----:B------:R-:W-:Y:S01]  /*0c70*/  STL [R1+0x2e0], R11 ;  /* 0x0002e00b01007387 */ /* 0x000fe20000100800 */
[----:B------:R-:W-:-:S02]  /*0c80*/  LOP3.LUT R0, R0, 0x3fffffe, RZ, 0xc0, !PT ;  /* 0x03fffffe00007812 */ /* 0x000fc400078ec0ff */
[CC--:B------:R-:W-:Y:S02]  /*0c90*/  LEA.HI R6, R4.reuse, R11.reuse, RZ, 0x2 ;  /* 0x0000000b04067211 */ /* 0x0c0fe400078f10ff */
[----:B------:R-:W-:Y:S01]  /*0ca0*/  LEA.HI R4, R4, R11, RZ, 0x5 ;  /* 0x0000000b04047211 */ /* 0x000fe200078f28ff */
[----:B------:R-:W-:Y:S01]  /*0cb0*/  IMAD.IADD R0, R10, 0x1, -R0 ;  /* 0x000000010a007824 */ /* 0x000fe200078e0a00 */
[----:B------:R-:W-:Y:S01]  /*0cc0*/  SHF.R.S32.HI R5, RZ, 0x2, R6 ;  /* 0x00000002ff057819 */ /* 0x000fe20000011406 */
[----:B-1----:R-:W-:Y:S01]  /*0cd0*/  IMAD.MOV.U32 R10, RZ, RZ, R14 ;  /* 0x000000ffff0a7224 */ /* 0x002fe200078e000e */
[----:B0-----:R-:W-:Y:S02]  /*0ce0*/  SHF.R.S32.HI R2, RZ, 0x1f, R6 ;  /* 0x0000001fff027819 */ /* 0x001fe40000011406 */
[----:B------:R-:W-:Y:S02]  /*0cf0*/  SHF.R.S32.HI R4, RZ, 0x5, R4 ;  /* 0x00000005ff047819 */ /* 0x000fe40000011404 */
[----:B------:R-:W-:-:S02]  /*0d00*/  LEA.HI R7, R2, R5, RZ, 0x3 ;  /* 0x0000000502077211 */ /* 0x000fc400078f18ff */
[----:B------:R-:W-:Y:S02]  /*0d10*/  LEA.HI R2, R3, R196, RZ, 0x4 ;  /* 0x000000c403027211 */ /* 0x000fe400078f20ff */
[----:B------:R-:W-:Y:S02]  /*0d20*/  LOP3.LUT R8, R7, 0xfffffff8, RZ, 0xc0, !PT ;  /* 0xfffffff807087812 */ /* 0x000fe400078ec0ff */
[----:B------:R-:W-:Y:S02]  /*0d30*/  SHF.R.S32.HI R7, RZ, 0x4, R2 ;  /* 0x00000004ff077819 */ /* 0x000fe40000011402 */
[----:B------:R-:W-:Y:S01]  /*0d40*/  LOP3.LUT R6, R6, 0x7ffffffc, RZ, 0xc0, !PT ;  /* 0x7ffffffc06067812 */ /* 0x000fe200078ec0ff */
[----:B------:R-:W-:Y:S01]  /*0d50*/  IMAD.IADD R9, R5, 0x1, -R8 ;  /* 0x0000000105097824 */ /* 0x000fe200078e0a08 */
[C---:B------:R-:W-:Y:S02]  /*0d60*/  LOP3.LUT R5, R2.reuse, 0x3fffff0, RZ, 0xc0, !PT ;  /* 0x03fffff002057812 */ /* 0x040fe400078ec0ff */
[----:B------:R-:W-:Y:S01]  /*0d70*/  LEA.HI R2, R2, R7, RZ, 0x1 ;  /* 0x0000000702027211 */ /* 0x000fe200078f08ff */
[----:B------:R-:W-:-:S02]  /*0d80*/  IMAD R9, R4, 0x10, R9 ;  /* 0x0000001004097824 */ /* 0x000fc400078e0209 */
[----:B------:R-:W-:Y:S01]  /*0d90*/  IMAD.IADD R5, R196, 0x1, -R5 ;  /* 0x00000001c4057824 */ /* 0x000fe200078e0a05 */
[----:B------:R-:W-:Y:S01]  /*0da0*/  LOP3.LUT R2, R2, 0x1ffffffe, RZ, 0xc0, !PT ;  /* 0x1ffffffe02027812 */ /* 0x000fe200078ec0ff */
[----:B------:R-:W-:Y:S01]  /*0db0*/  IMAD R4, R0, 0x40, R9 ;  /* 0x0000004000047824 */ /* 0x000fe200078e0209 */
[CC--:B------:R-:W-:Y:S01]  /*0dc0*/  LEA.HI R0, R3.reuse, R196.reuse, RZ, 0x2 ;  /* 0x000000c403007211 */ /* 0x0c0fe200078f10ff */
[----:B------:R-:W-:Y:S01]  /*0dd0*/  IMAD R5, R204, 0x10, R5 ;  /* 0x00000010cc057824 */ /* 0x000fe200078e0205 */
[----:B------:R-:W-:Y:S01]  /*0de0*/  LEA.HI R3, R3, R196, RZ, 0x3 ;  /* 0x000000c403037211 */ /* 0x000fe200078f18ff */
[----:B------:R-:W-:Y:S01]  /*0df0*/  IMAD.IADD R2, R7, 0x1, -R2 ;  /* 0x0000000107027824 */ /* 0x000fe200078e0a02 */
[----:B------:R-:W-:Y:S01]  /*0e00*/  LOP3.LUT R201, R0, 0xfffffffc, RZ, 0xc0, !PT ;  /* 0xfffffffc00c97812 */ /* 0x000fe200078ec0ff */
[----:B------:R-:W-:Y:S01]  /*0e10*/  IMAD.IADD R6, R11, 0x1, -R6 ;  /* 0x000000010b067824 */ /* 0x000fe200078e0a06 */
[----:B------:R-:W-:Y:S01]  /*0e20*/  SHF.R.S32.HI R195, RZ, 0x2, R0 ;  /* 0x00000002ffc37819 */ /* 0x000fe20000011400 */
[----:B------:R-:W-:Y:S01]  /*0e30*/  IMAD R5, R5, 0x8, R2 ;  /* 0x0000000805057824 */ /* 0x000fe200078e0202 */
[----:B------:R-:W-:Y:S01]  /*0e40*/  SHF.R.S32.HI R0, RZ, 0x1f, R0 ;  /* 0x0000001fff007819 */ /* 0x000fe20000011400 */
[----:B------:R-:W-:Y:S01]  /*0e50*/  IMAD.SHL.U32 R22, R6, 0x2, RZ ;  /* 0x0000000206167824 */ /* 0x000fe200078e00ff */
[----:B------:R-:W-:Y:S01]  /*0e60*/  SHF.R.S32.HI R227, RZ, 0x3, R3 ;  /* 0x00000003ffe37819 */ /* 0x000fe20000011403 */
[----:B------:R-:W-:Y:S01]  /*0e70*/  STL [R1+0x2e8], R4 ;  /* 0x0002e80401007387 */ /* 0x000fe20000100800 */
[----:B------:R-:W-:Y:S01]  /*0e80*/  LEA.HI R0, R0, R195, RZ, 0x3 ;  /* 0x000000c300007211 */ /* 0x000fe200078f18ff */
[C---:B------:R-:W-:Y:S01]  /*0e90*/  VIADD R223, R22.reuse, 0x8 ;  /* 0x0000000816df7836 */ /* 0x040fe20000000000 */
[----:B------:R-:W-:Y:S01]  /*0ea0*/  LOP3.LUT R3, R3, 0xfffffff8, RZ, 0xc0, !PT ;  /* 0xfffffff803037812 */ /* 0x000fe200078ec0ff */
[----:B------:R-:W-:Y:S01]  /*0eb0*/  VIADD R222, R22, 0x10 ;  /* 0x0000001016de7836 */ /* 0x000fe20000000000 */
[----:B------:R-:W-:Y:S01]  /*0ec0*/  LOP3.LUT R0, R0, 0xfffffff8, RZ, 0xc0, !PT ;  /* 0xfffffff800007812 */ /* 0x000fe200078ec0ff */
[----:B------:R-:W-:-:S02]  /*0ed0*/  VIADD R221, R22, 0x18 ;  /* 0x0000001816dd7836 */ /* 0x000fc40000000000 */
[----:B------:R-:W-:Y:S02]  /*0ee0*/  IMAD.IADD R3, R196, 0x1, -R3 ;  /* 0x00000001c4037824 */ /* 0x000fe400078e0a03 */
[----:B------:R-:W-:Y:S02]  /*0ef0*/  IMAD.IADD R229, R195, 0x1, -R0 ;  /* 0x00000001c3e57824 */ /* 0x000fe400078e0a00 */
[----:B------:R-:W-:Y:S01]  /*0f00*/  IMAD.SHL.U32 R0, R5, 0x8, RZ ;  /* 0x0000000805007824 */ /* 0x000fe200078e00ff */
[----:B------:R0:W-:Y:S01]  /*0f10*/  STL [R1+0x284], R3 ;  /* 0x0002840301007387 */ /* 0x0001e20000100800 */
[C---:B------:R-:W-:Y:S01]  /*0f20*/  VIADD R220, R22.reuse, 0x20 ;  /* 0x0000002016dc7836 */ /* 0x040fe20000000000 */
[----:B------:R-:W-:Y:S01]  /*0f30*/  SHF.R.S32.HI R5, RZ, 0x1f, R221 ;  /* 0x0000001fff057819 */ /* 0x000fe200000114dd */
[C---:B------:R-:W-:Y:S01]  /*0f40*/  VIADD R219, R22.reuse, 0x28 ;  /* 0x0000002816db7836 */ /* 0x040fe20000000000 */
[----:B------:R1:W-:Y:S01]  /*0f50*/  STL [R1+0x2ec], R0 ;  /* 0x0002ec0001007387 */ /* 0x0003e20000100800 */
[----:B------:R-:W-:-:S02]  /*0f60*/  VIADD R218, R22, 0x30 ;  /* 0x0000003016da7836 */ /* 0x000fc40000000000 */
[C---:B------:R-:W-:Y:S01]  /*0f70*/  VIADD R217, R22.reuse, 0x38 ;  /* 0x0000003816d97836 */ /* 0x040fe20000000000 */
[----:B------:R2:W-:Y:S01]  /*0f80*/  STL [R1+0x2d4], R5 ;  /* 0x0002d40501007387 */ /* 0x0005e20000100800 */
[C---:B------:R-:W-:Y:S01]  /*0f90*/  VIADD R216, R22.reuse, 0x40 ;  /* 0x0000004016d87836 */ /* 0x040fe20000000000 */
[----:B0-----:R-:W-:Y:S01]  /*0fa0*/  SHF.R.S32.HI R3, RZ, 0x1f, R223 ;  /* 0x0000001fff037819 */ /* 0x001fe200000114df */
[C---:B------:R-:W-:Y:S02]  /*0fb0*/  VIADD R215, R22.reuse, 0x48 ;  /* 0x0000004816d77836 */ /* 0x040fe40000000000 */
[C---:B------:R-:W-:Y:S01]  /*0fc0*/  VIADD R214, R22.reuse, 0x50 ;  /* 0x0000005016d67836 */ /* 0x040fe20000000000 */
[----:B-1----:R-:W-:Y:S01]  /*0fd0*/  SHF.R.S32.HI R0, RZ, 0x1f, R222 ;  /* 0x0000001fff007819 */ /* 0x002fe200000114de */
[----:B------:R0:W-:Y:S01]  /*0fe0*/  STL [R1+0x2dc], R3 ;  /* 0x0002dc0301007387 */ /* 0x0001e20000100800 */
[----:B------:R-:W-:Y:S01]  /*0ff0*/  VIADD R213, R22, 0x58 ;  /* 0x0000005816d57836 */ /* 0x000fe20000000000 */
[----:B--2---:R-:W-:-:S02]  /*1000*/  SHF.R.S32.HI R5, RZ, 0x1f, R218 ;  /* 0x0000001fff057819 */ /* 0x004fc400000114da */
[----:B------:R1:W-:Y:S01]  /*1010*/  STL [R1+0x2d8], R0 ;  /* 0x0002d80001007387 */ /* 0x0003e20000100800 */
[C---:B------:R-:W-:Y:S02]  /*1020*/  VIADD R212, R22.reuse, 0x60 ;  /* 0x0000006016d47836 */ /* 0x040fe40000000000 */
        /* <DEDUP_REMOVED lines=14> */
[----:B------:R-:W-:Y:S01]  /*1110*/  VIADD R224, R22, 0xa0 ;  /* 0x000000a016e07836 */ /* 0x000fe20000000000 */
[----:B0-----:R-:W-:Y:S01]  /*1120*/  SHF.R.S32.HI R3, RZ, 0x1f, R217 ;  /* 0x0000001fff037819 */ /* 0x001fe200000114d9 */
[----:B------:R-:W-:Y:S02]  /*1130*/  IMAD.IADD R201, R196, 0x1, -R201 ;  /* 0x00000001c4c97824 */ /* 0x000fe400078e0ac9 */
[----:B------:R-:W-:Y:S01]  /*1140*/  VIADD R203, R22, 0xa8 ;  /* 0x000000a816cb7836 */ /* 0x000fe20000000000 */
[----:B-1----:R-:W-:Y:S01]  /*1150*/  SHF.R.S32.HI R0, RZ, 0x1f, R216 ;  /* 0x0000001fff007819 */ /* 0x002fe200000114d8 */
[----:B------:R0:W-:Y:S01]  /*1160*/  STL [R1+0x2c4], R3 ;  /* 0x0002c40301007387 */ /* 0x0001e20000100800 */
[----:B------:R-:W-:-:S02]  /*1170*/  LEA.HI R2, R201, R201, RZ, 0x1 ;  /* 0x000000c9c9027211 */ /* 0x000fc400078f08ff */
[----:B--2---:R-:W-:Y:S01]  /*1180*/  SHF.R.S32.HI R5, RZ, 0x1f, R212 ;  /* 0x0000001fff057819 */ /* 0x004fe200000114d4 */
[----:B------:R1:W-:Y:S01]  /*1190*/  STL [R1+0x2c0], R0 ;  /* 0x0002c00001007387 */ /* 0x0003e20000100800 */
[----:B------:R-:W-:-:S03]  /*11a0*/  LOP3.LUT R2, R2, 0x1ffffffe, RZ, 0xc0, !PT ;  /* 0x1ffffffe02027812 */ /* 0x000fc600078ec0ff */
[----:B------:R2:W-:Y:S01]  /*11b0*/  STL [R1+0x2b0], R5 ;  /* 0x0002b00501007387 */ /* 0x0005e20000100800 */
[----:B0-----:R-:W-:Y:S01]  /*11c0*/  SHF.R.S32.HI R3, RZ, 0x1f, R214 ;  /* 0x0000001fff037819 */ /* 0x001fe200000114d6 */
[----:B------:R-:W-:Y:S01]  /*11d0*/  IMAD.IADD R2, R201, 0x1, -R2 ;  /* 0x00000001c9027824 */ /* 0x000fe200078e0a02 */
[----:B-1----:R-:W-:-:S03]  /*11e0*/  SHF.R.S32.HI R0, RZ, 0x1f, R213 ;  /* 0x0000001fff007819 */ /* 0x002fc600000114d5 */
[----:B------:R0:W-:Y:S01]  /*11f0*/  STL [R1+0x2b8], R3 ;  /* 0x0002b80301007387 */ /* 0x0001e20000100800 */
[----:B------:R-:W-:Y:S01]  /*1200*/  IMAD R192, R2, 0x8, R4 ;  /* 0x0000000802c07824 */ /* 0x000fe200078e0204 */
[----:B--2---:R-:W-:Y:S02]  /*1210*/  SHF.R.S32.HI R5, RZ, 0x1f, R209 ;  /* 0x0000001fff057819 */ /* 0x004fe400000114d1 */
[----:B------:R1:W-:Y:S04]  /*1220*/  STL [R1+0x2b4], R0 ;  /* 0x0002b40001007387 */ /* 0x0003e80000100800 */
[----:B------:R2:W-:Y:S01]  /*1230*/  STL [R1+0x2a4], R5 ;  /* 0x0002a40501007387 */ /* 0x0005e20000100800 */
[----:B0-----:R-:W-:Y:S02]  /*1240*/  SHF.R.S32.HI R3, RZ, 0x1f, R211 ;  /* 0x0000001fff037819 */ /* 0x001fe400000114d3 */
[----:B-1----:R-:W-:-:S03]  /*1250*/  SHF.R.S32.HI R0, RZ, 0x1f, R210 ;  /* 0x0000001fff007819 */ /* 0x002fc600000114d2 */
[----:B------:R0:W-:Y:S01]  /*1260*/  STL [R1+0x2ac], R3 ;  /* 0x0002ac0301007387 */ /* 0x0001e20000100800 */
[----:B--2---:R-:W-:-:S03]  /*1270*/  SHF.R.S32.HI R5, RZ, 0x1f, R226 ;  /* 0x0000001fff057819 */ /* 0x004fc600000114e2 */
[----:B------:R1:W-:Y:S04]  /*1280*/  STL [R1+0x2a8], R0 ;  /* 0x0002a80001007387 */ /* 0x0003e80000100800 */
[----:B------:R-:W-:Y:S01]  /*1290*/  STL [R1+0x298], R5 ;  /* 0x0002980501007387 */ /* 0x000fe20000100800 */
[----:B0-----:R-:W-:Y:S02]  /*12a0*/  SHF.R.S32.HI R3, RZ, 0x1f, R208 ;  /* 0x0000001fff037819 */ /* 0x001fe400000114d0 */
[----:B-1----:R-:W-:-:S03]  /*12b0*/  SHF.R.S32.HI R0, RZ, 0x1f, R207 ;  /* 0x0000001fff007819 */ /* 0x002fc600000114cf */
[----:B------:R0:W-:Y:S04]  /*12c0*/  STL [R1+0x2a0], R3 ;  /* 0x0002a00301007387 */ /* 0x0001e80000100800 */
[----:B------:R1:W-:Y:S01]  /*12d0*/  STL [R1+0x29c], R0 ;  /* 0x00029c0001007387 */ /* 0x0003e20000100800 */
[----:B0-----:R-:W-:Y:S02]  /*12e0*/  SHF.R.S32.HI R3, RZ, 0x1f, R225 ;  /* 0x0000001fff037819 */ /* 0x001fe400000114e1 */
[----:B-1----:R-:W-:-:S03]  /*12f0*/  SHF.R.S32.HI R0, RZ, 0x1f, R224 ;  /* 0x0000001fff007819 */ /* 0x002fc600000114e0 */
[----:B------:R0:W-:Y:S04]  /*1300*/  STL [R1+0x290], R3 ;  /* 0x0002900301007387 */ /* 0x0001e80000100800 */
[----:B------:R0:W-:Y:S02]  /*1310*/  STL [R1+0x28c], R0 ;  /* 0x00028c0001007387 */ /* 0x0001e40000100800 */
.L_x_1732:
[----:B------:R-:W-:Y:S01]  /*1320*/  ULDC.64 UR6, c[0x0][0xa28] ;  /* 0x00028a0000067ab9 */ /* 0x000fe20000000a00 */
[----:B------:R-:W-:Y:S01]  /*1330*/  ULDC.64 UR8, c[0x0][0xa18] ;  /* 0x0002860000087ab9 */ /* 0x000fe20000000a00 */
[----:B------:R-:W-:Y:S01]  /*1340*/  UISETP.NE.U32.AND UP0, UPT, UR6, URZ, UPT ;  /* 0x0000003f0600728c */ /* 0x000fe2000bf05070 */
[----:B-1----:R-:W1:Y:S01]  /*1350*/  LDC R17, c[0x0][0x288] ;  /* 0x0000a200ff117b82 */ /* 0x002e620000000800 */
[----:B------:R-:W-:Y:S01]  /*1360*/  UISETP.NE.U32.AND UP1, UPT, UR8, URZ, UPT ;  /* 0x0000003f0800728c */ /* 0x000fe2000bf25070 */
[----:B------:R-:W-:Y:S01]  /*1370*/  IMAD.MOV.U32 R24, RZ, RZ, RZ ;  /* 0x000000ffff187224 */ /* 0x000fe200078e00ff */
[----:B------:R-:W-:Y:S01]  /*1380*/  UISETP.NE.AND.EX UP0, UPT, UR7, URZ, UPT, UP0 ;  /* 0x0000003f0700728c */ /* 0x000fe2000bf05300 */
[----:B------:R-:W-:Y:S01]  /*1390*/  IMAD.MOV.U32 R18, RZ, RZ, RZ ;  /* 0x000000ffff127224 */ /* 0x000fe200078e00ff */
[----:B------:R-:W-:Y:S01]  /*13a0*/  UISETP.NE.AND.EX UP1, UPT, UR9, URZ, UPT, UP1 ;  /* 0x0000003f0900728c */ /* 0x000fe2000bf25310 */
[----:B------:R-:W-:Y:S01]  /*13b0*/  ULDC.64 UR6, c[0x0][0xa08] ;  /* 0x0002820000067ab9 */ /* 0x000fe20000000a00 */
[----:B------:R-:W-:Y:S01]  /*13c0*/  ULDC.64 UR10, c[0x0][0xa08] ;  /* 0x00028200000a7ab9 */ /* 0x000fe20000000a00 */
[----:B------:R-:W-:Y:S01]  /*13d0*/  UIMAD.WIDE UR8, UR40, 0x4, UR6 ;  /* 0x00000004280878a5 */ /* 0x000fe2000f8e0206 */
[----:B------:R-:W-:Y:S01]  /*13e0*/  ISETP.NE.U32.AND P0, PT, RZ, UR10, PT ;  /* 0x0000000aff007c0c */ /* 0x000fe2000bf05070 */
[----:B--2---:R-:W2:Y:S01]  /*13f0*/  LDC.64 R12, c[0x0][0x418] ;  /* 0x00010600ff0c7b82 */ /* 0x004ea20000000a00 */
[----:B------:R-:W-:-:S03]  /*1400*/  PLOP3.LUT P3, PT, PT, PT, UP1, 0x80, 0x0 ;  /* 0x000000000000781c */ /* 0x000fc60003f6f018 */
[----:B------:R-:W-:Y:S01]  /*1410*/  @UP0 ULDC.64 UR6, c[0x0][0xa28] ;  /* 0x00028a0000060ab9 */ /* 0x000fe20000000a00 */
[----:B------:R-:W-:Y:S01]  /*1420*/  ISETP.NE.AND.EX P0, PT, RZ, UR11, PT, P0 ;  /* 0x0000000bff007c0c */ /* 0x000fe2000bf05300 */
[----:B------:R-:W-:Y:S01]  /*1430*/  @UP0 UIMAD.WIDE UR6, UR40, 0x4, UR6 ;  /* 0x00000004280608a5 */ /* 0x000fe2000f8e0206 */
[----:B0-----:R-:W-:Y:S01]  /*1440*/  IMAD.U32 R4, RZ, RZ, UR8 ;  /* 0x00000008ff047e24 */ /* 0x001fe2000f8e00ff */
[----:B------:R-:W-:Y:S01]  /*1450*/  PLOP3.LUT P1, PT, PT, PT, UP0, 0x80, 0x0 ;  /* 0x000000000000781c */ /* 0x000fe20003f2f008 */
[----:B------:R-:W-:Y:S01]  /*1460*/  IMAD.U32 R5, RZ, RZ, UR9 ;  /* 0x00000009ff057e24 */ /* 0x000fe2000f8e00ff */
[----:B---3--:R-:W3:Y:S02]  /*1470*/  LDC R9, c[0x0][0x424] ;  /* 0x00010900ff097b82 */ /* 0x008ee40000000800 */
[----:B------:R-:W-:Y:S02]  /*1480*/  IMAD.U32 R2, RZ, RZ, UR6 ;  /* 0x00000006ff027e24 */ /* 0x000fe4000f8e00ff */
[----:B0---4-:R-:W-:Y:S01]  /*1490*/  IMAD.U32 R3, RZ, RZ, UR7 ;  /* 0x00000007ff037e24 */ /* 0x011fe2000f8e00ff */
[----:B------:R-:W-:-:S02]  /*14a0*/  @UP1 ULDC.64 UR6, c[0x0][0xa18] ;  /* 0x0002860000061ab9 */ /* 0x000fc40000000a00 */
[----:B------:R-:W-:Y:S01]  /*14b0*/  @UP1 UIMAD.WIDE UR6, UR40, 0x4, UR6 ;  /* 0x00000004280618a5 */ /* 0x000fe2000f8e0206 */
[----:B-----5:R-:W5:Y:S01]  /*14c0*/  @P0 LDG.E R24, desc[UR36][R4.64] ;  /* 0x0000002404180981 */ /* 0x020f62000c1e1900 */
[----:B------:R-:W0:Y:S01]  /*14d0*/  LDC R27, c[0x0][0x2f0] ;  /* 0x0000bc00ff1b7b82 */ /* 0x000e220000000800 */
[----:B------:R-:W-:Y:S02]  /*14e0*/  LOP3.LUT R8, R10, 0xff000000, RZ, 0xc0, !PT ;  /* 0xff0000000a087812 */ /* 0x000fe400078ec0ff */
[----:B------:R4:W5:Y:S01]  /*14f0*/  @P1 LDG.E R18, desc[UR36][R2.64] ;  /* 0x0000002402121981 */ /* 0x000962000c1e1900 */
[----:B------:R-:W-:Y:S02]  /*1500*/  IMAD.U32 R6, RZ, RZ, UR6 ;  /* 0x00000006ff067e24 */ /* 0x000fe4000f8e00ff */
[----:B------:R-:W-:Y:S01]  /*1510*/  IMAD.U32 R7, RZ, RZ, UR7 ;  /* 0x00000007ff077e24 */ /* 0x000fe2000f8e00ff */
[----:B------:R-:W-:-:S04]  /*1520*/  ULDC.64 UR6, c[0x0][0xa20] ;  /* 0x0002880000067ab9 */ /* 0x000fc80000000a00 */
[----:B-1----:R1:W5:Y:S01]  /*1530*/  @P3 LDG.E R17, desc[UR36][R6.64] ;  /* 0x0000002406113981 */ /* 0x002362000c1e1900 */
[----:B--2---:R-:W-:Y:S02]  /*1540*/  ISETP.NE.U32.AND P1, PT, R12, RZ, PT ;  /* 0x000000ff0c00720c */ /* 0x004fe40003f25070 */
[----:B------:R-:W-:Y:S02]  /*1550*/  ISETP.NE.U32.AND P2, PT, RZ, UR6, PT ;  /* 0x00000006ff007c0c */ /* 0x000fe4000bf45070 */
[----:B------:R-:W-:Y:S02]  /*1560*/  LOP3.LUT R0, R10, 0xff0000, RZ, 0xc0, !PT ;  /* 0x00ff00000a007812 */ /* 0x000fe400078ec0ff */
[----:B----4-:R-:W-:Y:S02]  /*1570*/  SHF.R.U32.HI R3, RZ, 0x8, R8 ;  /* 0x00000008ff037819 */ /* 0x010fe40000011608 */
[----:B------:R-:W-:Y:S02]  /*1580*/  ISETP.NE.AND.EX P1, PT, R13, RZ, PT, P1 ;  /* 0x000000ff0d00720c */ /* 0x000fe40003f25310 */
[----:B------:R-:W-:-:S02]  /*1590*/  ISETP.NE.AND.EX P2, PT, RZ, UR7, PT, P2 ;  /* 0x00000007ff007c0c */ /* 0x000fc4000bf45320 */
[----:B------:R-:W-:Y:S02]  /*15a0*/  LEA.HI R200, R0, R3, RZ, 0x10 ;  /* 0x0000000300c87211 */ /* 0x000fe400078f80ff */
[----:B------:R-:W-:Y:S02]  /*15b0*/  LOP3.LUT R194, R10, 0xffff, RZ, 0xc0, !PT ;  /* 0x0000ffff0ac27812 */ /* 0x000fe400078ec0ff */
[----:B---3--:R-:W-:Y:S01]  /*15c0*/  SEL R0, R9, 0x1, P1 ;  /* 0x0000000109007807 */ /* 0x008fe20000800000 */
[----:B-1----:R-:W-:Y:S06]  /*15d0*/  @P3 BRA `(.L_x_1547) ;  /* 0x00000000002c3947 */ /* 0x002fec0003800000 */
        /* <DEDUP_REMOVED lines=8> */
[----:B-----5:R-:W2:Y:S04]  /*1660*/  LDG.E R17, desc[UR36][R2.64] ;  /* 0x0000002402117981 */ /* 0x020ea8000c1e1900 */
[----:B------:R-:W2:Y:S02]  /*1670*/  LDG.E R6, desc[UR36][R2.64+0x4] ;  /* 0x0000042402067981 */ /* 0x000ea4000c1e1900 */
[----:B--2---:R-:W-:-:S07]  /*1680*/  IMAD.IADD R17, R6, 0x1, -R17 ;  /* 0x0000000106117824 */ /* 0x004fce00078e0a11 */
.L_x_1547:
[----:B------:R-:W-:Y:S01]  /*1690*/  ULDC UR42, c[0x0][0x348] ;  /* 0x0000d200002a7ab9 */ /* 0x000fe20000000800 */
[----:B0-----:R-:W-:Y:S02]  /*16a0*/  IMAD R27, R0, R27, RZ ;  /* 0x0000001b001b7224 */ /* 0x001fe400078e02ff */
        /* <DEDUP_REMOVED lines=8> */
.L_x_1548:
[----:B------:R-:W-:Y:S05]  /*1730*/  @!P0 BRA `(.L_x_1549) ;  /* 0x00000000000c8947 */ /* 0x000fea0003800000 */
[----:B------:R-:W2:Y:S04]  /*1740*/  LDG.E R0, desc[UR36][R4.64] ;  /* 0x0000002404007981 */ /* 0x000ea8000c1e1900 */
[----:B------:R-:W2:Y:S02]  /*1750*/  LDG.E R27, desc[UR36][R4.64+0x4] ;  /* 0x00000424041b7981 */ /* 0x000ea4000c1e1900 */
[----:B--2---:R-:W-:-:S07]  /*1760*/  IMAD.IADD R27, R27, 0x1, -R0 ;  /* 0x000000011b1b7824 */ /* 0x004fce00078e0a00 */
.L_x_1549:
[----:B------:R-:W2:Y:S01]  /*1770*/  LDL R0, [R1+0x294] ;  /* 0x0002940001007983 */ /* 0x000ea20000100800 */
[----:B------:R-:W-:Y:S01]  /*1780*/  ULDC.64 UR6, c[0x0][0xa10] ;  /* 0x0002840000067ab9 */ /* 0x000fe20000000a00 */
[----:B------:R-:W1:Y:S01]  /*1790*/  S2UR UR5, SR_SWINHI ;  /* 0x00000000000579c3 */ /* 0x000e620000002f00 */
[----:B------:R-:W-:-:S04]  /*17a0*/  UISETP.NE.U32.AND UP0, UPT, UR6, URZ, UPT ;  /* 0x0000003f0600728c */ /* 0x000fc8000bf05070 */
[----:B------:R-:W-:Y:S01]  /*17b0*/  UISETP.NE.AND.EX UP0, UPT, UR7, URZ, UPT, UP0 ;  /* 0x0000003f0700728c */ /* 0x000fe2000bf05300 */
[----:B------:R-:W3:Y:S02]  /*17c0*/  S2R R5, SR_TID.X ;  /* 0x0000000000057919 */ /* 0x000ee40000002100 */
[----:B------:R-:W4:Y:S03]  /*17d0*/  LDC.64 R14, c[0x0][0x9e0] ;  /* 0x00027800ff0e7b82 */ /* 0x000f260000000a00 */
[----:B------:R-:W-:-:S05]  /*17e0*/  PLOP3.LUT P2, PT, PT, PT, UP0, 0x80, 0x0 ;  /* 0x000000000000781c */ /* 0x000fca0003f4f008 */
[----:B------:R-:W-:Y:S02]  /*17f0*/  @UP0 ULDC.64 UR6, c[0x0][0xa10] ;  /* 0x0002840000060ab9 */ /* 0x000fe40000000a00 */
[----:B------:R-:W-:-:S06]  /*1800*/  @UP0 UIMAD.WIDE UR6, UR40, 0x4, UR6 ;  /* 0x00000004280608a5 */ /* 0x000fcc000f8e0206 */
[----:B0-----:R-:W-:Y:S02]  /*1810*/  IMAD.U32 R2, RZ, RZ, UR6 ;  /* 0x00000006ff027e24 */ /* 0x001fe4000f8e00ff */
[----:B------:R-:W-:Y:S01]  /*1820*/  IMAD.U32 R3, RZ, RZ, UR7 ;  /* 0x00000007ff037e24 */ /* 0x000fe2000f8e00ff */
[----:B------:R-:W-:-:S04]  /*1830*/  ULDC.64 UR6, c[0x0][0xa30] ;  /* 0x00028c0000067ab9 */ /* 0x000fc80000000a00 */
[----:B------:R-:W4:Y:S04]  /*1840*/  @P2 LDG.E R4, desc[UR36][R2.64] ;  /* 0x0000002402042981 */ /* 0x000f28000c1e1900 */
[----:B------:R0:W4:Y:S01]  /*1850*/  @P2 LDG.E R12, desc[UR36][R2.64+0x4] ;  /* 0x00000424020c2981 */ /* 0x000122000c1e1900 */
[----:B------:R-:W-:-:S04]  /*1860*/  UISETP.NE.U32.AND UP1, UPT, UR6, URZ, UPT ;  /* 0x0000003f0600728c */ /* 0x000fc8000bf25070 */
[----:B------:R-:W-:-:S06]  /*1870*/  UISETP.NE.AND.EX UP1, UPT, UR7, URZ, UPT, UP1 ;  /* 0x0000003f0700728c */ /* 0x000fcc000bf25310 */
[----:B------:R-:W-:-:S05]  /*1880*/  PLOP3.LUT P3, PT, PT, PT, UP1, 0x80, 0x0 ;  /* 0x000000000000781c */ /* 0x000fca0003f6f018 */
[----:B------:R-:W-:Y:S02]  /*1890*/  @UP1 ULDC.64 UR6, c[0x0][0xa30] ;  /* 0x00028c0000061ab9 */ /* 0x000fe40000000a00 */
[----:B------:R-:W-:-:S06]  /*18a0*/  @UP1 UIMAD.WIDE UR6, UR40, 0x4, UR6 ;  /* 0x00000004280618a5 */ /* 0x000fcc000f8e0206 */
[----:B------:R-:W-:Y:S02]  /*18b0*/  IMAD.U32 R8, RZ, RZ, UR6 ;  /* 0x00000006ff087e24 */ /* 0x000fe4000f8e00ff */
[----:B------:R-:W-:-:S05]  /*18c0*/  IMAD.U32 R9, RZ, RZ, UR7 ;  /* 0x00000007ff097e24 */ /* 0x000fca000f8e00ff */
[----:B------:R4:W4:Y:S01]  /*18d0*/  @P3 LDG.E R13, desc[UR36][R8.64] ;  /* 0x00000024080d3981 */ /* 0x000922000c1e1900 */
[----:B------:R-:W-:Y:S01]  /*18e0*/  UMOV UR6, UR39 ;  /* 0x0000002700067c82 */ /* 0x000fe20008000000 */
[----:B-1----:R-:W-:Y:S01]  /*18f0*/  UMOV UR7, UR5 ;  /* 0x0000000500077c82 */ /* 0x002fe20008000000 */
[----:B---3--:R-:W-:Y:S01]  /*1900*/  LOP3.LUT R5, R5, 0x7f, RZ, 0xc0, !PT ;  /* 0x0000007f05057812 */ /* 0x008fe200078ec0ff */
[----:B------:R-:W-:Y:S01]  /*1910*/  USHF.L.U32 UR4, UR4, 0x7, URZ ;  /* 0x0000000704047899 */ /* 0x000fe2000800063f */
[----:B------:R-:W-:Y:S02]  /*1920*/  IMAD.MOV.U32 R10, RZ, RZ, 0x9000 ;  /* 0x00009000ff0a7424 */ /* 0x000fe400078e00ff */
[----:B------:R-:W-:Y:S01]  /*1930*/  ISETP.NE.AND P1, PT, R5, RZ, PT ;  /* 0x000000ff0500720c */ /* 0x000fe20003f25270 */
[----:B------:R-:W-:Y:S02]  /*1940*/  IMAD.MOV.U32 R5, RZ, RZ, 0x100 ;  /* 0x00000100ff057424 */ /* 0x000fe400078e00ff */
[----:B------:R-:W-:Y:S01]  /*1950*/  IMAD.U32 R23, RZ, RZ, UR4 ;  /* 0x00000004ff177e24 */ /* 0x000fe2000f8e00ff */
[----:B------:R-:W-:Y:S01]  /*1960*/  UIADD3 UR4, UR4, 0x7f, URZ ;  /* 0x0000007f04047890 */ /* 0x000fe2000fffe03f */
[----:B------:R-:W-:Y:S01]  /*1970*/  IMAD.MOV.U32 R6, RZ, RZ, 0x1 ;  /* 0x00000001ff067424 */ /* 0x000fe200078e00ff */
[----:B------:R-:W-:Y:S01]  /*1980*/  UIADD3 UR11, UP2, UR6, 0x308a0, URZ ;  /* 0x000308a0060b7890 */ /* 0x000fe2000ff5e03f */
[----:B------:R-:W-:Y:S01]  /*1990*/  IMAD.MOV.U32 R7, RZ, RZ, RZ ;  /* 0x000000ffff077224 */ /* 0x000fe200078e00ff */
[----:B------:R-:W-:Y:S04]  /*19a0*/  STL.64 [R1], RZ ;  /* 0x000000ff01007387 */ /* 0x000fe80000100a00 */
[----:B0-----:R-:W-:Y:S01]  /*19b0*/  IMAD.U32 R2, RZ, RZ, UR11 ;  /* 0x0000000bff027e24 */ /* 0x001fe2000f8e00ff */
[----:B-----5:R-:W-:-:S02]  /*19c0*/  R2UR UR41, R27 ;  /* 0x000000001b2972ca */ /* 0x020fc400000e0000 */
[----:B--2---:R-:W-:Y:S02]  /*19d0*/  R2UR UR9, R0 ;  /* 0x00000000000972ca */ /* 0x004fe400000e0000 */
[----:B------:R-:W0:Y:S02]  /*19e0*/  LDC R0, c[0x0][0x448] ;  /* 0x00011200ff007b82 */ /* 0x000e240000000800 */
[----:B0-----:R-:W-:-:S09]  /*19f0*/  ISETP.NE.AND P0, PT, R0, 0x1, PT ;  /* 0x000000010000780c */ /* 0x001fd20003f05270 */
[----:B------:R-:W-:Y:S01]  /*1a00*/  IMAD.U32 R11, RZ, RZ, UR9 ;  /* 0x00000009ff0b7e24 */ /* 0x000fe2000f8e00ff */
[----:B------:R-:W-:Y:S01]  /*1a10*/  UIADD3 UR9, UP1, UR6, 0x30890, URZ ;  /* 0x0003089006097890 */ /* 0x000fe2000ff3e03f */
[----:B----4-:R-:W-:Y:S02]  /*1a20*/  @P2 R2UR UR8, R4 ;  /* 0x00000000040822ca */ /* 0x010fe400000e0000 */
[----:B------:R-:W0:Y:S01]  /*1a30*/  @P0 LDC R0, c[0x0][0x44c] ;  /* 0x00011300ff000b82 */ /* 0x000e220000000800 */
[----:B------:R-:W-:Y:S01]  /*1a40*/  @P2 R2UR UR5, R12 ;  /* 0x000000000c0522ca */ /* 0x000fe200000e0000 */
[----:B------:R-:W-:-:S06]  /*1a50*/  UIADD3.X UR10, URZ, UR7, URZ, UP1, !UPT ;  /* 0x000000073f0a7290 */ /* 0x000fcc0008ffe43f */
[----:B------:R-:W1:Y:S01]  /*1a60*/  @P0 LDC R12, c[0x0][0x450] ;  /* 0x00011400ff0c0b82 */ /* 0x000e620000000800 */
[----:B------:R-:W-:Y:S02]  /*1a70*/  IMAD.U32 R8, RZ, RZ, UR9 ;  /* 0x00000009ff087e24 */ /* 0x000fe4000f8e00ff */
[----:B------:R-:W-:Y:S01]  /*1a80*/  IMAD.U32 R9, RZ, RZ, UR10 ;  /* 0x0000000aff097e24 */ /* 0x000fe2000f8e00ff */
[----:B------:R2:W-:Y:S02]  /*1a90*/  STL.64 [R1+0x18], R10 ;  /* 0x0000180a01007387 */ /* 0x0005e40000100a00 */
[----:B------:R-:W-:Y:S01]  /*1aa0*/  @UP0 UIADD3 UR42, -UR8, UR5, URZ ;  /* 0x00000005082a0290 */ /* 0x000fe2000fffe13f */
[----:B------:R-:W-:Y:S01]  /*1ab0*/  SEL R4, RZ, 0x1, P1 ;  /* 0x00000001ff047807 */ /* 0x000fe20000800000 */
[----:B------:R-:W-:Y:S01]  /*1ac0*/  STL.64 [R1+0x8], R8 ;  /* 0x0000080801007387 */ /* 0x000fe20000100a00 */
[----:B------:R-:W-:Y:S01]  /*1ad0*/  UIADD3.X UR6, URZ, UR7, URZ, UP2, !UPT ;  /* 0x000000073f067290 */ /* 0x000fe200097fe43f */
[----:B------:R-:W-:Y:S01]  /*1ae0*/  ISETP.GE.AND P2, PT, R15, 0x1, PT ;  /* 0x000000010f00780c */ /* 0x000fe20003f46270 */
[----:B--2---:R-:W-:Y:S01]  /*1af0*/  IMAD.IADD R10, R27, 0x1, -R18 ;  /* 0x000000011b0a7824 */ /* 0x004fe200078e0a12 */
[----:B------:R0:W-:Y:S03]  /*1b00*/  STL.128 [R1+0x20], R4 ;  /* 0x0000200401007387 */ /* 0x0001e60000100c00 */
[----:B------:R-:W-:-:S02]  /*1b10*/  VIADD R18, R10, UR42 ;  /* 0x0000002a0a127c36 */ /* 0x000fc40008000000 */
[----:B------:R-:W-:Y:S02]  /*1b20*/  IMAD.U32 R3, RZ, RZ, UR6 ;  /* 0x00000006ff037e24 */ /* 0x000fe4000f8e00ff */
[----:B0-----:R-:W-:-:S04]  /*1b30*/  @P0 IMAD.HI.U32 R5, R0, UR4, RZ ;  /* 0x0000000400050c27 */ /* 0x001fc8000f8e00ff */
[----:B------:R-:W-:Y:S02]  /*1b40*/  VIADD R0, R18, 0x5f ;  /* 0x0000005f12007836 */ /* 0x000fe40000000000 */
[----:B------:R-:W-:Y:S01]  /*1b50*/  IMAD.U32 R4, RZ, RZ, UR4 ;  /* 0x00000004ff047e24 */ /* 0x000fe2000f8e00ff */
[----:B-1----:R-:W-:Y:S01]  /*1b60*/  @P0 SHF.R.U32.HI R4, RZ, R12, R5 ;  /* 0x0000000cff040219 */ /* 0x002fe20000011605 */
[----:B------:R-:W-:Y:S01]  /*1b70*/  IMAD.HI R0, R0, 0x2aaaaaab, RZ ;  /* 0x2aaaaaab00007827 */ /* 0x000fe200078e02ff */
[----:B------:R-:W-:Y:S01]  /*1b80*/  IADD3 R5, R18, 0x1, -R17 ;  /* 0x0000000112057810 */ /* 0x000fe20007ffe811 */
[----:B------:R-:W-:Y:S01]  /*1b90*/  STL.64 [R1+0x10], R2 ;  /* 0x0000100201007387 */ /* 0x000fe20000100a00 */
[----:B------:R-:W-:Y:S02]  /*1ba0*/  @P3 R2UR UR41, R13 ;  /* 0x000000000d2932ca */ /* 0x000fe400000e0000 */
[----:B------:R-:W-:Y:S01]  /*1bb0*/  SHF.R.U32.HI R69, RZ, 0x1f, R0 ;  /* 0x0000001fff457819 */ /* 0x000fe20000011600 */
[----:B------:R0:W-:Y:S03]  /*1bc0*/  STL.64 [R1+0x30], R2 ;  /* 0x0000300201007387 */ /* 0x0001e60000100a00 */
[----:B------:R-:W-:Y:S01]  /*1bd0*/  LEA.HI.SX32 R69, R0, R69, 0x1c ;  /* 0x0000004500457211 */ /* 0x000fe200078fe2ff */
[----:B0-----:R-:W-:-:S04]  /*1be0*/  IMAD.IADD R3, R5, 0x1, R4 ;  /* 0x0000000105037824 */ /* 0x001fc800078e0204 */
[----:B------:R-:W-:Y:S01]  /*1bf0*/  IMAD.IADD R14, R3, 0x1, R14 ;  /* 0x00000001030e7824 */ /* 0x000fe200078e020e */
[----:B------:R-:W-:Y:S06]  /*1c00*/  @!P2 BRA `(.L_x_1550) ;  /* 0x000000000040a947 */ /* 0x000fec0003800000 */
[C---:B------:R-:W-:Y:S01]  /*1c10*/  ISETP.GT.AND P1, PT, R3.reuse, RZ, PT ;  /* 0x000000ff0300720c */ /* 0x040fe20003f24270 */
[----:B------:R-:W-:-:S12]  /*1c20*/  VIADD R0, R3, 0xffffffff ;  /* 0xffffffff03007836 */ /* 0x000fd80000000000 */
        /* <DEDUP_REMOVED lines=8> */
.L_x_1551:
[----:B------:R-:W-:-:S13]  /*1cb0*/  ISETP.NE.AND P1, PT, R15, 0x1, PT ;  /* 0x000000010f00780c */ /* 0x000fda0003f25270 */
[----:B------:R-:W0:Y:S02]  /*1cc0*/  @P1 LDC.64 R2, c[0x0][0x9e8] ;  /* 0x00027a00ff021b82 */ /* 0x000e240000000a00 */
[----:B0-----:R-:W-:-:S05]  /*1cd0*/  @P1 IMAD.HI.U32 R2, R0, R2, RZ ;  /* 0x0000000200021227 */ /* 0x001fca00078e00ff */
[----:B------:R-:W-:-:S07]  /*1ce0*/  @P1 SHF.R.U32.HI R0, RZ, R3, R2 ;  /* 0x00000003ff001219 */ /* 0x000fce0000011602 */
.L_x_1552:
[----:B------:R-:W-:-:S05]  /*1cf0*/  IMAD R3, R0, R15, R15 ;  /* 0x0000000f00037224 */ /* 0x000fca00078e020f */
[----:B------:R-:W-:-:S07]  /*1d00*/  VIMNMX R14, R14, R3, PT ;  /* 0x000000030e0e7248 */ /* 0x000fce0003fe0100 */
.L_x_1550:
[----:B------:R-:W0:Y:S01]  /*1d10*/  @P0 LDC R2, c[0x0][0x44c] ;  /* 0x00011300ff020b82 */ /* 0x000e220000000800 */
[----:B------:R-:W-:Y:S01]  /*1d20*/  R2UR UR4, R23 ;  /* 0x00000000170472ca */ /* 0x000fe200000e0000 */
[----:B------:R-:W-:Y:S02]  /*1d30*/  VIADD R14, R14, 0x5f ;  /* 0x0000005f0e0e7836 */ /* 0x000fe40000000000 */
[----:B------:R-:W-:Y:S02]  /*1d40*/  IMAD.IADD R73, R18, 0x1, -R17 ;  /* 0x0000000112497824 */ /* 0x000fe400078e0a11 */
[----:B------:R-:W-:Y:S02]  /*1d50*/  IMAD.HI R14, R14, 0x2aaaaaab, RZ ;  /* 0x2aaaaaab0e0e7827 */ /* 0x000fe400078e02ff */
[----:B------:R-:W1:Y:S06]  /*1d60*/  @P0 LDC R3, c[0x0][0x450] ;  /* 0x00011400ff030b82 */ /* 0x000e6c0000000800 */
[----:B------:R-:W-:-:S02]  /*1d70*/  IMAD.U32 R0, RZ, RZ, UR4 ;  /* 0x00000004ff007e24 */ /* 0x000fc4000f8e00ff */
[----:B------:R-:W2:Y:S01]  /*1d80*/  LDC R5, c[0x0][0x9dc] ;  /* 0x00027700ff057b82 */ /* 0x000ea20000000800 */
[----:B0-----:R-:W-:-:S05]  /*1d90*/  @P0 IMAD.HI.U32 R2, R2, UR4, RZ ;  /* 0x0000000402020c27 */ /* 0x001fca000f8e00ff */
[----:B-1----:R-:W-:Y:S02]  /*1da0*/  @P0 SHF.R.U32.HI R0, RZ, R3, R2 ;  /* 0x00000003ff000219 */ /* 0x002fe40000011602 */
[----:B------:R-:W-:-:S03]  /*1db0*/  SHF.R.U32.HI R3, RZ, 0x1f, R14 ;  /* 0x0000001fff037819 */ /* 0x000fc6000001160e */
[----:B------:R-:W-:Y:S01]  /*1dc0*/  IMAD.IADD R0, R73, 0x1, R0 ;  /* 0x0000000149007824 */ /* 0x000fe200078e0200 */
[----:B------:R-:W-:-:S03]  /*1dd0*/  LEA.HI.SX32 R14, R14, R3, 0x1c ;  /* 0x000000030e0e7211 */ /* 0x000fc600078fe2ff */
[----:B--2---:R-:W-:Y:S01]  /*1de0*/  IMAD.IADD R2, R0, 0x1, -R5 ;  /* 0x0000000100027824 */ /* 0x004fe200078e0a05 */
[----:B------:R-:W-:Y:S01]  /*1df0*/  VIMNMX R14, R69, R14, PT ;  /* 0x0000000e450e7248 */ /* 0x000fe20003fe0100 */
[----:B------:R-:W-:Y:S06]  /*1e00*/  @!P2 BRA `(.L_x_1553) ;  /* 0x00000000003ca947 */ /* 0x000fec0003800000 */
        /* <DEDUP_REMOVED lines=9> */
.L_x_1554:
[----:B------:R-:W-:-:S13]  /*1ea0*/  ISETP.NE.AND P0, PT, R15, 0x1, PT ;  /* 0x000000010f00780c */ /* 0x000fda0003f05270 */
[----:B------:R-:W0:Y:S02]  /*1eb0*/  @P0 LDC.64 R4, c[0x0][0x9e8] ;  /* 0x00027a00ff040b82 */ /* 0x000e240000000a00 */
[----:B0-----:R-:W-:-:S05]  /*1ec0*/  @P0 IMAD.HI.U32 R4, R0, R4, RZ ;  /* 0x0000000400040227 */ /* 0x001fca00078e00ff */
[----:B------:R-:W-:-:S07]  /*1ed0*/  @P0 SHF.R.U32.HI R0, RZ, R5, R4 ;  /* 0x00000005ff000219 */ /* 0x000fce0000011604 */
.L_x_1555:
[----:B------:R-:W-:-:S05]  /*1ee0*/  IMAD R15, R0, R15, RZ ;  /* 0x0000000f000f7224 */ /* 0x000fca00078e02ff */
[----:B------:R-:W-:-:S07]  /*1ef0*/  VIMNMX R2, R2, R15, !PT ;  /* 0x0000000f02027248 */ /* 0x000fce0007fe0100 */
.L_x_1553:
[----:B------:R-:W-:Y:S01]  /*1f00*/  IMAD.HI R2, R2, 0x2aaaaaab, RZ ;  /* 0x2aaaaaab02027827 */ /* 0x000fe200078e02ff */
[----:B------:R-:W-:Y:S02]  /*1f10*/  LOP3.LUT R205, R200, 0xff, RZ, 0xc0, !PT ;  /* 0x000000ffc8cd7812 */ /* 0x000fe400078ec0ff */
[----:B------:R-:W-:Y:S01]  /*1f20*/  SHF.R.U32.HI R200, RZ, 0x10, R200 ;  /* 0x00000010ffc87819 */ /* 0x000fe200000116c8 */
[----:B------:R-:W-:Y:S01]  /*1f30*/  IMAD.MOV.U32 R0, RZ, RZ, RZ ;  /* 0x000000ffff007224 */ /* 0x000fe200078e00ff */
[----:B------:R-:W-:-:S04]  /*1f40*/  SHF.R.U32.HI R3, RZ, 0x1f, R2 ;  /* 0x0000001fff037819 */ /* 0x000fc80000011602 */
[----:B------:R-:W-:-:S04]  /*1f50*/  LEA.HI.SX32 R3, R2, R3, 0x1c ;  /* 0x0000000302037211 */ /* 0x000fc800078fe2ff */
[----:B------:R-:W-:-:S04]  /*1f60*/  VIMNMX R9, RZ, R3, !PT ;  /* 0x00000003ff097248 */ /* 0x000fc80007fe0100 */
[----:B------:R-:W-:-:S13]  /*1f70*/  ISETP.GT.AND P0, PT, R14, R9, PT ;  /* 0x000000090e00720c */ /* 0x000fda0003f04270 */
[----:B------:R-:W-:Y:S05]  /*1f80*/  @!P0 BRA `(.L_x_1556) ;  /* 0x00000000007c8947 */ /* 0x000fea0003800000 */
[----:B------:R-:W0:Y:S01]  /*1f90*/  LDC R3, c[0x0][0x9f0] ;  /* 0x00027c00ff037b82 */ /* 0x000e220000000800 */
[----:B------:R-:W-:-:S04]  /*1fa0*/  ISETP.NE.AND P0, PT, R200, RZ, PT ;  /* 0x000000ffc800720c */ /* 0x000fc80003f05270 */
[----:B0-----:R-:W-:-:S04]  /*1fb0*/  SEL R11, R200, R3, P0 ;  /* 0x00000003c80b7207 */ /* 0x001fc80000000000 */
[-C--:B------:R-:W-:Y:S02]  /*1fc0*/  IABS R5, R11.reuse ;  /* 0x0000000b00057213 */ /* 0x080fe40000000000 */
[----:B------:R-:W-:Y:S02]  /*1fd0*/  IADD3 R0, R11, -0x1, R14 ;  /* 0xffffffff0b007810 */ /* 0x000fe40007ffe00e */
[----:B------:R-:W0:Y:S01]  /*1fe0*/  I2F.RP R4, R5 ;  /* 0x0000000500047306 */ /* 0x000e220000209400 */
[----:B------:R-:W-:Y:S02]  /*1ff0*/  IABS R8, R11 ;  /* 0x0000000b00087213 */ /* 0x000fe40000000000 */
[----:B------:R-:W-:-:S05]  /*2000*/  IMAD.IADD R0, R0, 0x1, -R9 ;  /* 0x0000000100007824 */ /* 0x000fca00078e0a09 */
[----:B0-----:R-:W0:Y:S02]  /*2010*/  MUFU.RCP R4, R4 ;  /* 0x0000000400047308 */ /* 0x001e240000001000 */
[----:B0-----:R-:W-:Y:S02]  /*2020*/  VIADD R2, R4, 0xffffffe ;  /* 0x0ffffffe04027836 */ /* 0x001fe40000000000 */
[----:B------:R-:W-:-:S04]  /*2030*/  IMAD.MOV R4, RZ, RZ, -R8 ;  /* 0x000000ffff047224 */ /* 0x000fc800078e0a08 */
[----:B------:R0:W1:Y:S02]  /*2040*/  F2I.FTZ.U32.TRUNC.NTZ R3, R2 ;  /* 0x0000000200037305 */ /* 0x000064000021f000 */
[----:B0-----:R-:W-:Y:S02]  /*2050*/  IMAD.MOV.U32 R2, RZ, RZ, RZ ;  /* 0x000000ffff027224 */ /* 0x001fe400078e00ff */
[----:B-1----:R-:W-:-:S04]  /*2060*/  IMAD.MOV R6, RZ, RZ, -R3 ;  /* 0x000000ffff067224 */ /* 0x002fc800078e0a03 */
[----:B------:R-:W-:Y:S01]  /*2070*/  IMAD R7, R6, R5, RZ ;  /* 0x0000000506077224 */ /* 0x000fe200078e02ff */
[----:B------:R-:W-:Y:S02]  /*2080*/  IABS R6, R0 ;  /* 0x0000000000067213 */ /* 0x000fe40000000000 */
[----:B------:R-:W-:Y:S01]  /*2090*/  LOP3.LUT R0, R0, R11, RZ, 0x3c, !PT ;  /* 0x0000000b00007212 */ /* 0x000fe200078e3cff */
[----:B------:R-:W-:-:S03]  /*20a0*/  IMAD.HI.U32 R3, R3, R7, R2 ;  /* 0x0000000703037227 */ /* 0x000fc600078e0002 */
[----:B------:R-:W-:Y:S01]  /*20b0*/  ISETP.GE.AND P2, PT, R0, RZ, PT ;  /* 0x000000ff0000720c */ /* 0x000fe20003f46270 */
[----:B------:R-:W-:-:S04]  /*20c0*/  IMAD.MOV.U32 R2, RZ, RZ, R6 ;  /* 0x000000ffff027224 */ /* 0x000fc800078e0006 */
        /* <DEDUP_REMOVED lines=11> */
.L_x_1556:
[----:B------:R-:W-:Y:S01]  /*2180*/  IMAD R3, R205, R0, R9 ;  /* 0x00000000cd037224 */ /* 0x000fe200078e0209 */
[----:B------:R-:W-:-:S04]  /*2190*/  PLOP3.LUT P1, PT, PT, PT, PT, 0x80, 0x0 ;  /* 0x000000000000781c */ /* 0x000fc80003f2f070 */
[C---:B------:R-:W-:Y:S01]  /*21a0*/  VIADDMNMX R5, R3.reuse, R0, R14, PT ;  /* 0x0000000003057246 */ /* 0x040fe2000380010e */
[----:B------:R-:W-:-:S04]  /*21b0*/  IMAD R3, R3, 0x60, -R10 ;  /* 0x0000006003037824 */ /* 0x000fc800078e0a0a */
[----:B------:R-:W-:Y:S01]  /*21c0*/  IMAD R5, R5, 0x60, -R10 ;  /* 0x0000006005057824 */ /* 0x000fe200078e0a0a */
[----:B------:R-:W-:-:S04]  /*21d0*/  VIMNMX R3, RZ, R3, !PT ;  /* 0x00000003ff037248 */ /* 0x000fc80007fe0100 */
[----:B------:R-:W-:Y:S01]  /*21e0*/  VIMNMX R0, R5, UR42, PT ;  /* 0x0000002a05007c48 */ /* 0x000fe2000bfe0100 */
        /* <DEDUP_REMOVED lines=30> */
.L_x_1558:
[----:B------:R-:W2:Y:S04]  /*23d0*/  LDL R28, [R1+0x280] ;  /* 0x00028000011c7983 */ /* 0x000ea80000100800 */
[----:B------:R-:W3:Y:S01]  /*23e0*/  LDL R29, [R1+0x288] ;  /* 0x00028800011d7983 */ /* 0x000ee20000100800 */
[----:B------:R-:W0:Y:S01]  /*23f0*/  S2UR UR6, SR_SWINHI ;  /* 0x00000000000679c3 */ /* 0x000e220000002f00 */
[----:B------:R-:W-:-:S04]  /*2400*/  IMAD.U32 R68, RZ, RZ, UR39 ;  /* 0x00000027ff447e24 */ /* 0x000fc8000f8e00ff */
[----:B------:R-:W-:Y:S01]  /*2410*/  VIADD R68, R68, 0x400 ;  /* 0x0000040044447836 */ /* 0x000fe20000000000 */
[----:B------:R-:W-:Y:S01]  /*2420*/  UMOV UR4, UR39 ;  /* 0x0000002700047c82 */ /* 0x000fe20008000000 */
[----:B0-----:R-:W-:Y:S01]  /*2430*/  UMOV UR5, UR6 ;  /* 0x0000000600057c82 */ /* 0x001fe20008000000 */
[----:B------:R-:W-:-:S04]  /*2440*/  UIADD3 UR6, UP0, UR4, 0x1e400, URZ ;  /* 0x0001e40004067890 */ /* 0x000fc8000ff1e03f */
[----:B------:R-:W-:Y:S02]  /*2450*/  UIADD3.X UR4, URZ, UR5, URZ, UP0, !UPT ;  /* 0x000000053f047290 */ /* 0x000fe400087fe43f */
[----:B------:R-:W-:-:S04]  /*2460*/  IMAD.U32 R4, RZ, RZ, UR6 ;  /* 0x00000006ff047e24 */ /* 0x000fc8000f8e00ff */
[----:B------:R-:W-:-:S05]  /*2470*/  IMAD.U32 R5, RZ, RZ, UR4 ;  /* 0x00000004ff057e24 */ /* 0x000fca000f8e00ff */
[----:B------:R0:W-:Y:S01]  /*2480*/  STL.64 [R1+0x38], R4 ;  /* 0x0000380401007387 */ /* 0x0001e20000100a00 */
[----:B------:R-:W-:Y:S02]  /*2490*/  LOP3.LUT P0, RZ, R68, 0x3ff, RZ, 0xc0, !PT ;  /* 0x000003ff44ff7812 */ /* 0x000fe4000780c0ff */
[----:B--2---:R-:W-:Y:S02]  /*24a0*/  R2UR UR8, R28 ;  /* 0x000000001c0872ca */ /* 0x004fe400000e0000 */
[----:B---3--:R-:W-:-:S11]  /*24b0*/  R2UR UR7, R29 ;  /* 0x000000001d0772ca */ /* 0x008fd600000e0000 */
[----:B------:R-:W-:-:S05]  /*24c0*/  IMAD.U32 R25, RZ, RZ, UR8 ;  /* 0x00000008ff197e24 */ /* 0x000fca000f8e00ff */
[----:B------:R-:W-:-:S05]  /*24d0*/  IADD3 R25, P1, R25, 0x38, RZ ;  /* 0x0000003819197810 */ /* 0x000fca0007f3e0ff */
[----:B------:R-:W-:Y:S01]  /*24e0*/  IMAD.X R26, RZ, RZ, UR7, P1 ;  /* 0x00000007ff1a7e24 */ /* 0x000fe200088e06ff */
[----:B0-----:R-:W-:Y:S07]  /*24f0*/  @!P0 BRA `(.L_x_1559) ;  /* 0x0000000000408947 */ /* 0x001fee0003800000 */
        /* <DEDUP_REMOVED lines=16> */
.L_x_1559:
[----:B------:R-:W-:Y:S01]  /*2600*/  ULDC.64 UR4, c[0x0][0x9f8] ;  /* 0x00027e0000047ab9 */ /* 0x000fe20000000a00 */
[----:B------:R-:W-:Y:S01]  /*2610*/  IMAD.U32 R41, RZ, RZ, UR40 ;  /* 0x00000028ff297e24 */ /* 0x000fe2000f8e00ff */
[----:B------:R-:W-:Y:S01]  /*2620*/  UISETP.NE.U32.AND UP0, UPT, UR4, URZ, UPT ;  /* 0x0000003f0400728c */ /* 0x000fe2000bf05070 */
[----:B------:R-:W2:Y:S01]  /*2630*/  LDL.64 R20, [R1+0x38] ;  /* 0x0000380001147983 */ /* 0x000ea20000100a00 */
[----:B------:R-:W-:Y:S01]  /*2640*/  R2UR UR27, R28 ;  /* 0x000000001c1b72ca */ /* 0x000fe200000e0000 */
[----:B------:R-:W-:Y:S01]  /*2650*/  IMAD.SHL.U32 R3, R229, 0x40, RZ ;  /* 0x00000040e5037824 */ /* 0x000fe200078e00ff */
[----:B------:R-:W-:Y:S01]  /*2660*/  UISETP.NE.AND.EX UP0, UPT, UR5, URZ, UPT, UP0 ;  /* 0x0000003f0500728c */ /* 0x000fe2000bf05300 */
[----:B------:R-:W-:Y:S01]  /*2670*/  R2UR UR28, R29 ;  /* 0x000000001d1c72ca */ /* 0x000fe200000e0000 */
[----:B------:R-:W-:Y:S01]  /*2680*/  IMAD.IADD R0, R24, 0x1, R27 ;  /* 0x0000000118007824 */ /* 0x000fe200078e021b */
[----:B------:R-:W-:Y:S01]  /*2690*/  ULDC.64 UR10, c[0x0][0x308] ;  /* 0x0000c200000a7ab9 */ /* 0x000fe20000000a00 */
[----:B------:R-:W-:Y:S01]  /*26a0*/  ULDC.64 UR8, c[0x0][0x198] ;  /* 0x0000660000087ab9 */ /* 0x000fe20000000a00 */
[----:B------:R-:W-:Y:S01]  /*26b0*/  ULDC.64 UR16, c[0x0][0x3f8] ;  /* 0x0000fe0000107ab9 */ /* 0x000fe20000000a00 */
[----:B------:R-:W-:Y:S01]  /*26c0*/  PLOP3.LUT P0, PT, PT, PT, UP0, 0x80, 0x0 ;  /* 0x000000000000781c */ /* 0x000fe20003f0f008 */
[----:B------:R-:W-:Y:S01]  /*26d0*/  ULDC.64 UR14, c[0x0][0x408] ;  /* 0x00010200000e7ab9 */ /* 0x000fe20000000a00 */
[----:B------:R-:W-:Y:S01]  /*26e0*/  USHF.R.S32.HI UR12, URZ, 0x1f, UR41 ;  /* 0x0000001f3f0c7899 */ /* 0x000fe20008011429 */
[----:B------:R-:W-:Y:S01]  /*26f0*/  STL.128 [R1+0x100], RZ ;  /* 0x000100ff01007387 */ /* 0x000fe20000100c00 */
[----:B------:R-:W-:Y:S01]  /*2700*/  ULDC.64 UR6, c[0x0][0x3e8] ;  /* 0x0000fa0000067ab9 */ /* 0x000fe20000000a00 */
[----:B------:R-:W-:Y:S01]  /*2710*/  @UP0 ULDC.64 UR4, c[0x0][0x9f8] ;  /* 0x00027e0000040ab9 */ /* 0x000fe20000000a00 */
[----:B------:R-:W0:Y:S01]  /*2720*/  LDC.64 R30, c[0x0][0xa08] ;  /* 0x00028200ff1e7b82 */ /* 0x000e220000000a00 */
[----:B------:R-:W-:-:S06]  /*2730*/  @UP0 UIMAD.WIDE UR4, UR40, 0x4, UR4 ;  /* 0x00000004280408a5 */ /* 0x000fcc000f8e0204 */
[----:B------:R-:W-:Y:S01]  /*2740*/  IMAD.U32 R4, RZ, RZ, UR4 ;  /* 0x00000004ff047e24 */ /* 0x000fe2000f8e00ff */
[----:B------:R-:W-:Y:S01]  /*2750*/  STL.128 [R1+0xc0], RZ ;  /* 0x0000c0ff01007387 */ /* 0x000fe20000100c00 */
[----:B------:R-:W-:Y:S01]  /*2760*/  IMAD.U32 R5, RZ, RZ, UR5 ;  /* 0x00000005ff057e24 */ /* 0x000fe2000f8e00ff */
[----:B------:R-:W-:Y:S01]  /*2770*/  LOP3.LUT R3, R3, 0x1c0, RZ, 0xc0, !PT ;  /* 0x000001c003037812 */ /* 0x000fe200078ec0ff */
[----:B------:R-:W-:Y:S01]  /*2780*/  IMAD.SHL.U32 R24, R201, 0x8, RZ ;  /* 0x00000008c9187824 */ /* 0x000fe200078e00ff */
[----:B------:R-:W-:Y:S01]  /*2790*/  UIADD3 UR24, UP1, UR27, 0x210, URZ ;  /* 0x000002101b187890 */ /* 0x000fe2000ff3e03f */
[----:B------:R-:W-:Y:S01]  /*27a0*/  STL.128 [R1+0x120], RZ ;  /* 0x000120ff01007387 */ /* 0x000fe20000100c00 */
[----:B------:R-:W-:Y:S01]  /*27b0*/  UIADD3 UR22, UP2, UR27, 0x140, URZ ;  /* 0x000001401b167890 */ /* 0x000fe2000ff5e03f */
[----:B------:R-:W1:Y:S01]  /*27c0*/  LDC.64 R32, c[0x0][0x2e8] ;  /* 0x0000ba00ff207b82 */ /* 0x000e620000000a00 */
[----:B------:R-:W-:Y:S01]  /*27d0*/  UIADD3 UR13, UP5, UR27, 0x68, URZ ;  /* 0x000000681b0d7890 */ /* 0x000fe2000ffbe03f */
[----:B------:R3:W4:Y:S01]  /*27e0*/  @P0 LDG.E R41, desc[UR36][R4.64] ;  /* 0x0000002404290981 */ /* 0x000722000c1e1900 */
[----:B------:R-:W-:Y:S01]  /*27f0*/  SHF.R.U32.HI R6, RZ, 0x3, R3 ;  /* 0x00000003ff067819 */ /* 0x000fe20000011603 */
[----:B------:R-:W-:Y:S01]  /*2800*/  UIADD3 UR20, UP3, UR27, 0x40, URZ ;  /* 0x000000401b147890 */ /* 0x000fe2000ff7e03f */
[----:B------:R-:W-:Y:S01]  /*2810*/  LOP3.LUT R3, R3, 0x18, R24, 0xf8, !PT ;  /* 0x0000001803037812 */ /* 0x000fe200078ef818 */
[----:B------:R-:W-:Y:S01]  /*2820*/  UIADD3.X UR25, URZ, UR28, URZ, UP1, !UPT ;  /* 0x0000001c3f197290 */ /* 0x000fe20008ffe43f */
[----:B------:R-:W5:Y:S01]  /*2830*/  S2R R40, SR_TID.X ;  /* 0x0000000000287919 */ /* 0x000f620000002100 */
[----:B------:R-:W-:Y:S01]  /*2840*/  UIADD3.X UR23, URZ, UR28, URZ, UP2, !UPT ;  /* 0x0000001c3f177290 */ /* 0x000fe200097fe43f */
[----:B------:R-:W-:Y:S01]  /*2850*/  LOP3.LUT R3, R3, R6, RZ, 0x3c, !PT ;  /* 0x0000000603037212 */ /* 0x000fe200078e3cff */
[----:B------:R-:W-:Y:S01]  /*2860*/  UIADD3.X UR18, URZ, UR28, URZ, UP5, !UPT ;  /* 0x0000001c3f127290 */ /* 0x000fe2000affe43f */
[----:B------:R-:W-:Y:S01]  /*2870*/  STL.128 [R1+0xe0], RZ ;  /* 0x0000e0ff01007387 */ /* 0x000fe20000100c00 */
[----:B---3--:R-:W-:Y:S01]  /*2880*/  IMAD.MOV.U32 R4, RZ, RZ, 0x1 ;  /* 0x00000001ff047424 */ /* 0x008fe200078e00ff */
[----:B------:R-:W-:Y:S01]  /*2890*/  UIADD3.X UR21, URZ, UR28, URZ, UP3, !UPT ;  /* 0x0000001c3f157290 */ /* 0x000fe20009ffe43f */
[----:B------:R-:W-:Y:S01]  /*28a0*/  IMAD.U32 R6, RZ, RZ, UR24 ;  /* 0x00000018ff067e24 */ /* 0x000fe2000f8e00ff */
[----:B------:R-:W-:Y:S01]  /*28b0*/  UIADD3 UR26, UP0, UR27, 0x220, URZ ;  /* 0x000002201b1a7890 */ /* 0x000fe2000ff1e03f */
[----:B------:R-:W-:Y:S01]  /*28c0*/  IMAD.U32 R8, RZ, RZ, UR22 ;  /* 0x00000016ff087e24 */ /* 0x000fe2000f8e00ff */
[----:B------:R3:W-:Y:S01]  /*28d0*/  STL.U8 [R1+0x140], R4 ;  /* 0x0001400401007387 */ /* 0x0007e20000100000 */
[----:B------:R-:W-:Y:S01]  /*28e0*/  IMAD.U32 R5, RZ, RZ, UR25 ;  /* 0x00000019ff057e24 */ /* 0x000fe2000f8e00ff */
[----:B------:R-:W-:Y:S01]  /*28f0*/  UIADD3 UR19, UP4, UR27, 0x60, URZ ;  /* 0x000000601b137890 */ /* 0x000fe2000ff9e03f */
[----:B------:R-:W-:Y:S01]  /*2900*/  IMAD.U32 R7, RZ, RZ, UR23 ;  /* 0x00000017ff077e24 */ /* 0x000fe2000f8e00ff */
[----:B------:R-:W-:Y:S01]  /*2910*/  ULDC.64 UR4, c[0x0][0x300] ;  /* 0x0000c00000047ab9 */ /* 0x000fe20000000a00 */
[----:B------:R-:W-:Y:S01]  /*2920*/  IMAD.U32 R12, RZ, RZ, UR18 ;  /* 0x00000012ff0c7e24 */ /* 0x000fe2000f8e00ff */
[----:B------:R-:W-:Y:S01]  /*2930*/  UIADD3.X UR18, URZ, UR28, URZ, UP0, !UPT ;  /* 0x0000001c3f127290 */ /* 0x000fe200087fe43f */
[----:B------:R-:W-:Y:S01]  /*2940*/  IMAD.U32 R9, RZ, RZ, UR20 ;  /* 0x00000014ff097e24 */ /* 0x000fe2000f8e00ff */
[----:B------:R-:W4:Y:S01]  /*2950*/  LDC.64 R42, c[0x0][0x318] ;  /* 0x0000c600ff2a7b82 */ /* 0x000f220000000a00 */
[----:B------:R-:W-:-:S02]  /*2960*/  IMAD.U32 R197, RZ, RZ, UR42 ;  /* 0x0000002affc57e24 */ /* 0x000fc4000f8e00ff */
[----:B---3--:R-:W-:Y:S02]  /*2970*/  IMAD.MOV.U32 R4, RZ, RZ, R6 ;  /* 0x000000ffff047224 */ /* 0x008fe400078e0006 */
[----:B------:R-:W-:Y:S02]  /*2980*/  IMAD.MOV.U32 R6, RZ, RZ, R8 ;  /* 0x000000ffff067224 */ /* 0x000fe400078e0008 */
[----:B------:R-:W-:Y:S02]  /*2990*/  IMAD.U32 R11, RZ, RZ, UR13 ;  /* 0x0000000dff0b7e24 */ /* 0x000fe4000f8e00ff */
[----:B------:R-:W-:Y:S01]  /*29a0*/  IMAD.U32 R10, RZ, RZ, UR21 ;  /* 0x00000015ff0a7e24 */ /* 0x000fe2000f8e00ff */
[----:B------:R3:W-:Y:S01]  /*29b0*/  STL.128 [R1+0x240], R4 ;  /* 0x0002400401007387 */ /* 0x0007e20000100c00 */
[----:B------:R-:W-:Y:S01]  /*29c0*/  UIADD3.X UR13, URZ, UR28, URZ, UP4, !UPT ;  /* 0x0000001c3f0d7290 */ /* 0x000fe2000a7fe43f */
[----:B------:R-:W-:Y:S01]  /*29d0*/  IMAD.U32 R8, RZ, RZ, UR26 ;  /* 0x0000001aff087e24 */ /* 0x000fe2000f8e00ff */
[----:B------:R-:W-:Y:S01]  /*29e0*/  UIADD3 UR21, UP0, UR8, 0x220, URZ ;  /* 0x0000022008157890 */ /* 0x000fe2000ff1e03f */
[----:B------:R-:W-:Y:S01]  /*29f0*/  IMAD.U32 R14, RZ, RZ, UR19 ;  /* 0x00000013ff0e7e24 */ /* 0x000fe2000f8e00ff */
[----:B------:R-:W-:Y:S01]  /*2a00*/  UIADD3 UR20, UP1, UR8, 0x22c, URZ ;  /* 0x0000022c08147890 */ /* 0x000fe2000ff3e03f */
[----:B------:R-:W-:Y:S01]  /*2a10*/  STL [R1+0x160], R0 ;  /* 0x0001600001007387 */ /* 0x000fe20000100800 */
[----:B------:R-:W-:Y:S01]  /*2a20*/  IMAD.U32 R15, RZ, RZ, UR13 ;  /* 0x0000000dff0f7e24 */ /* 0x000fe2000f8e00ff */
[----:B------:R-:W-:Y:S01]  /*2a30*/  USHF.L.U32 UR23, UR16, 0x6, URZ ;  /* 0x0000000610177899 */ /* 0x000fe2000800063f */
[----:B-----5:R-:W-:Y:S01]  /*2a40*/  VIADD R196, R40, 0xffffff80 ;  /* 0xffffff8028c47836 */ /* 0x020fe20000000000 */
[----:B------:R-:W-:Y:S01]  /*2a50*/  USHF.L.U64.HI UR22, UR16, 0x6, UR17 ;  /* 0x0000000610167899 */ /* 0x000fe20008010211 */
[----:B------:R-:W-:Y:S04]  /*2a60*/  STL.128 [R1+0x1c0], RZ ;  /* 0x0001c0ff01007387 */ /* 0x000fe80000100c00 */
[----:B------:R-:W-:Y:S01]  /*2a70*/  STL.64 [R1+0x1a0], RZ ;  /* 0x0001a0ff01007387 */ /* 0x000fe20000100a00 */
[----:B---3--:R-:W-:-:S02]  /*2a80*/  IMAD.MOV.U32 R4, RZ, RZ, R9 ;  /* 0x000000ffff047224 */ /* 0x008fc400078e0009 */
[----:B------:R-:W-:Y:S01]  /*2a90*/  IMAD.MOV.U32 R5, RZ, RZ, R10 ;  /* 0x000000ffff057224 */ /* 0x000fe200078e000a */
[----:B------:R-:W-:Y:S01]  /*2aa0*/  STL [R1+0xf8], RZ ;  /* 0x0000f8ff01007387 */ /* 0x000fe20000100800 */
[----:B------:R-:W-:Y:S02]  /*2ab0*/  IMAD.MOV.U32 R6, RZ, RZ, R11 ;  /* 0x000000ffff067224 */ /* 0x000fe400078e000b */
[----:B------:R-:W-:Y:S01]  /*2ac0*/  IMAD.MOV.U32 R7, RZ, RZ, R12 ;  /* 0x000000ffff077224 */ /* 0x000fe200078e000c */
[----:B------:R-:W-:Y:S01]  /*2ad0*/  UIADD3 UR13, UP2, UR8, 0x70, URZ ;  /* 0x00000070080d7890 */ /* 0x000fe2000ff5e03f */
[----:B------:R-:W-:Y:S01]  /*2ae0*/  IMAD.U32 R9, RZ, RZ, UR18 ;  /* 0x00000012ff097e24 */ /* 0x000fe2000f8e00ff */
[----:B------:R-:W-:Y:S01]  /*2af0*/  STL.64 [R1+0x228], R14 ;  /* 0x0002280e01007387 */ /* 0x000fe20000100a00 */
[----:B------:R-:W-:Y:S02]  /*2b00*/  IMAD.U32 R28, RZ, RZ, UR20 ;  /* 0x00000014ff1c7e24 */ /* 0x000fe4000f8e00ff */
[--C-:B------:R-:W-:Y:S01]  /*2b10*/  IMAD.MOV.U32 R198, RZ, RZ, R196.reuse ;  /* 0x000000ffffc67224 */ /* 0x100fe200078e00c4 */
[----:B------:R3:W-:Y:S01]  /*2b20*/  STL.128 [R1+0x250], R4 ;  /* 0x0002500401007387 */ /* 0x0007e20000100c00 */
[----:B------:R-:W-:Y:S01]  /*2b30*/  UIMAD UR8, UR17, 0x60, URZ ;  /* 0x00000060110878a4 */ /* 0x000fe2000f8e023f */
[----:B------:R-:W-:Y:S01]  /*2b40*/  IMAD.MOV.U32 R199, RZ, RZ, R196 ;  /* 0x000000ffffc77224 */ /* 0x000fe200078e00c4 */
[----:B------:R-:W-:Y:S01]  /*2b50*/  UIADD3.X UR18, URZ, UR9, URZ, UP2, !UPT ;  /* 0x000000093f127290 */ /* 0x000fe200097fe43f */
[----:B------:R-:W-:Y:S01]  /*2b60*/  SHF.R.S32.HI R10, RZ, 0x1f, R0 ;  /* 0x0000001fff0a7819 */ /* 0x000fe20000011400 */
[----:B------:R-:W-:Y:S04]  /*2b70*/  STL [R1+0x118], RZ ;  /* 0x000118ff01007387 */ /* 0x000fe80000100800 */
[----:B------:R-:W-:Y:S04]  /*2b80*/  STL [R1+0xb8], RZ ;  /* 0x0000b8ff01007387 */ /* 0x000fe80000100800 */
[----:B------:R-:W-:Y:S01]  /*2b90*/  STL [R1+0xd8], RZ ;  /* 0x0000d8ff01007387 */ /* 0x000fe20000100800 */
[----:B---3--:R-:W-:-:S03]  /*2ba0*/  IMAD.MOV.U32 R6, RZ, RZ, R8 ;  /* 0x000000ffff067224 */ /* 0x008fc600078e0008 */
[----:B------:R-:W-:Y:S01]  /*2bb0*/  STL.64 [R1+0x188], RZ ;  /* 0x000188ff01007387 */ /* 0x000fe20000100a00 */
[----:B------:R-:W-:Y:S02]  /*2bc0*/  IMAD.MOV.U32 R7, RZ, RZ, R9 ;  /* 0x000000ffff077224 */ /* 0x000fe400078e0009 */
[C---:B------:R-:W-:Y:S01]  /*2bd0*/  IMAD.WIDE.U32 R8, R194.reuse, UR10, RZ ;  /* 0x0000000ac2087c25 */ /* 0x040fe2000f8e00ff */
[----:B------:R-:W-:Y:S03]  /*2be0*/  STL.64 [R1+0x1b0], RZ ;  /* 0x0001b0ff01007387 */ /* 0x000fe60000100a00 */
[----:B------:R-:W-:Y:S01]  /*2bf0*/  IMAD R9, R194, UR11, R9 ;  /* 0x0000000bc2097c24 */ /* 0x000fe2000f8e0209 */
[----:B------:R-:W-:Y:S01]  /*2c00*/  UIMAD.WIDE.U32 UR10, UR16, 0x60, URZ ;  /* 0x00000060100a78a5 */ /* 0x000fe2000f8e003f */
[----:B------:R-:W-:Y:S01]  /*2c10*/  IMAD.MOV.U32 R4, RZ, RZ, R25 ;  /* 0x000000ffff047224 */ /* 0x000fe200078e0019 */
[----:B------:R-:W-:Y:S01]  /*2c20*/  STL.64 [R1+0x198], RZ ;  /* 0x000198ff01007387 */ /* 0x000fe20000100a00 */
[----:B------:R-:W-:Y:S01]  /*2c30*/  IMAD.MOV.U32 R5, RZ, RZ, R26 ;  /* 0x000000ffff057224 */ /* 0x000fe200078e001a */
[----:B------:R-:W-:-:S02]  /*2c40*/  UIADD3 UR8, UR11, UR8, URZ ;  /* 0x000000080b087290 */ /* 0x000fc4000fffe03f */
[----:B------:R-:W-:Y:S01]  /*2c50*/  IMAD.U32 R14, RZ, RZ, UR10 ;  /* 0x0000000aff0e7e24 */ /* 0x000fe2000f8e00ff */
[----:B------:R-:W-:Y:S01]  /*2c60*/  STL [R1+0x190], RZ ;  /* 0x000190ff01007387 */ /* 0x000fe20000100800 */
[----:B------:R-:W-:-:S03]  /*2c70*/  UIMAD UR10, UR15, 0x60, URZ ;  /* 0x000000600f0a78a4 */ /* 0x000fc6000f8e023f */
[----:B------:R3:W-:Y:S01]  /*2c80*/  STL.128 [R1+0x260], R4 ;  /* 0x0002600401007387 */ /* 0x0007e20000100c00 */
[----:B------:R-:W-:Y:S02]  /*2c90*/  IMAD.U32 R15, RZ, RZ, UR11 ;  /* 0x0000000bff0f7e24 */ /* 0x000fe4000f8e00ff */
[----:B------:R-:W-:Y:S01]  /*2ca0*/  IMAD R11, R10, UR4, RZ ;  /* 0x000000040a0b7c24 */ /* 0x000fe2000f8e02ff */
[----:B------:R-:W-:Y:S01]  /*2cb0*/  STL [R1+0x1b8], RZ ;  /* 0x0001b8ff01007387 */ /* 0x000fe20000100800 */
[----:B------:R-:W-:Y:S02]  /*2cc0*/  IMAD.U32 R15, RZ, RZ, UR8 ;  /* 0x00000008ff0f7e24 */ /* 0x000fe4000f8e00ff */
[----:B------:R-:W-:Y:S01]  /*2cd0*/  IMAD R13, R0, UR5, R11 ;  /* 0x00000005000d7c24 */ /* 0x000fe2000f8e020b */
[----:B------:R-:W-:Y:S04]  /*2ce0*/  STL [R1+0x60], R197 ;  /* 0x000060c501007387 */ /* 0x000fe80000100800 */
[----:B------:R-:W-:Y:S01]  /*2cf0*/  STL.64 [R1+0x158], R196 ;  /* 0x000158c401007387 */ /* 0x000fe20000100a00 */
[----:B---3--:R-:W-:Y:S01]  /*2d00*/  IMAD.U32 R5, RZ, RZ, UR18 ;  /* 0x00000012ff057e24 */ /* 0x008fe2000f8e00ff */
[----:B------:R-:W-:Y:S01]  /*2d10*/  UIMAD.WIDE.U32 UR18, UR14, 0x60, URZ ;  /* 0x000000600e1278a5 */ /* 0x000fe2000f8e003f */
[----:B------:R-:W-:Y:S01]  /*2d20*/  IMAD.U32 R6, RZ, RZ, UR27 ;  /* 0x0000001bff067e24 */ /* 0x000fe2000f8e00ff */
[----:B------:R-:W-:Y:S01]  /*2d30*/  STL.128 [R1+0x70], R196 ;  /* 0x000070c401007387 */ /* 0x000fe20000100c00 */
[----:B------:R-:W-:-:S02]  /*2d40*/  IMAD.U32 R7, RZ, RZ, UR28 ;  /* 0x0000001cff077e24 */ /* 0x000fc4000f8e00ff */
[----:B------:R-:W-:Y:S01]  /*2d50*/  IMAD.U32 R4, RZ, RZ, UR13 ;  /* 0x0000000dff047e24 */ /* 0x000fe2000f8e00ff */
[----:B------:R-:W-:Y:S01]  /*2d60*/  UIADD3 UR13, UR19, UR10, URZ ;  /* 0x0000000a130d7290 */ /* 0x000fe2000fffe03f */
[----:B------:R-:W-:-:S03]  /*2d70*/  IMAD.WIDE.U32 R10, R0, UR4, R8 ;  /* 0x00000004000a7c25 */ /* 0x000fc6000f8e0008 */
[----:B------:R3:W-:Y:S01]  /*2d80*/  STL.128 [R1+0x230], R4 ;  /* 0x0002300401007387 */ /* 0x0007e20000100c00 */
[----:B------:R-:W-:Y:S02]  /*2d90*/  IMAD.U32 R0, RZ, RZ, UR23 ;  /* 0x00000017ff007e24 */ /* 0x000fe4000f8e00ff */
[----:B------:R-:W-:Y:S01]  /*2da0*/  IMAD.U32 R25, RZ, RZ, UR22 ;  /* 0x00000016ff197e24 */ /* 0x000fe2000f8e00ff */
[----:B------:R-:W-:Y:S02]  /*2db0*/  UIMAD UR8, UR12, UR16, URZ ;  /* 0x000000100c0872a4 */ /* 0x000fe4000f8e023f */
[----:B------:R-:W-:Y:S01]  /*2dc0*/  UIMAD.WIDE.U32 UR10, UR41, UR16, URZ ;  /* 0x00000010290a72a5 */ /* 0x000fe2000f8e003f */
[----:B---3--:R-:W-:Y:S02]  /*2dd0*/  IMAD.MOV.U32 R7, RZ, RZ, R15 ;  /* 0x000000ffff077224 */ /* 0x008fe400078e000f */
[----:B------:R-:W-:Y:S01]  /*2de0*/  IMAD.U32 R15, RZ, RZ, UR19 ;  /* 0x00000013ff0f7e24 */ /* 0x000fe2000f8e00ff */
[----:B------:R-:W-:Y:S01]  /*2df0*/  USHF.L.U32 UR19, UR14, 0x6, URZ ;  /* 0x000000060e137899 */ /* 0x000fe2000800063f */
[----:B------:R-:W-:Y:S01]  /*2e00*/  IMAD.U32 R15, RZ, RZ, UR13 ;  /* 0x0000000dff0f7e24 */ /* 0x000fe2000f8e00ff */
[----:B------:R-:W-:Y:S01]  /*2e10*/  USHF.L.U64.HI UR13, UR14, 0x6, UR15 ;  /* 0x000000060e0d7899 */ /* 0x000fe2000801020f */
[----:B------:R-:W-:-:S02]  /*2e20*/  IMAD.MOV.U32 R6, RZ, RZ, R14 ;  /* 0x000000ffff067224 */ /* 0x000fc400078e000e */
[----:B------:R-:W-:Y:S02]  /*2e30*/  IMAD.MOV.U32 R4, RZ, RZ, R0 ;  /* 0x000000ffff047224 */ /* 0x000fe400078e0000 */
[----:B------:R-:W-:Y:S01]  /*2e40*/  IMAD.MOV.U32 R5, RZ, RZ, R25 ;  /* 0x000000ffff057224 */ /* 0x000fe200078e0019 */
[----:B------:R-:W-:Y:S01]  /*2e50*/  UIMAD UR8, UR41, UR17, UR8 ;  /* 0x00000011290872a4 */ /* 0x000fe2000f8e0208 */
[----:B------:R-:W-:Y:S02]  /*2e60*/  IMAD.U32 R0, RZ, RZ, UR19 ;  /* 0x00000013ff007e24 */ /* 0x000fe4000f8e00ff */
[----:B------:R-:W-:Y:S01]  /*2e70*/  IMAD.U32 R14, RZ, RZ, UR18 ;  /* 0x00000012ff0e7e24 */ /* 0x000fe2000f8e00ff */
[----:B------:R-:W-:Y:S01]  /*2e80*/  STL.128 [R1+0xc0], R4 ;  /* 0x0000c00401007387 */ /* 0x000fe20000100c00 */
[----:B------:R-:W-:Y:S01]  /*2e90*/  UIADD3.X UR18, URZ, UR9, URZ, UP0, !UPT ;  /* 0x000000093f127290 */ /* 0x000fe200087fe43f */
[----:B------:R-:W-:Y:S01]  /*2ea0*/  IMAD.U32 R25, RZ, RZ, UR13 ;  /* 0x0000000dff197e24 */ /* 0x000fe2000f8e00ff */
[----:B------:R-:W-:Y:S01]  /*2eb0*/  ULEA UR13, UP0, UR10, UR6, 0x1 ;  /* 0x000000060a0d7291 */ /* 0x000fe2000f80083f */
[----:B------:R3:W-:Y:S01]  /*2ec0*/  STL.128 [R1+0x100], R4 ;  /* 0x0001000401007387 */ /* 0x0007e20000100c00 */
[----:B------:R-:W-:Y:S01]  /*2ed0*/  IMAD.SHL.U32 R26, R201, 0x4, RZ ;  /* 0x00000004c91a7824 */ /* 0x000fe200078e00ff */
[----:B------:R-:W-:-:S02]  /*2ee0*/  UIADD3 UR6, UR11, UR8, URZ ;  /* 0x000000080b067290 */ /* 0x000fc4000fffe03f */
[----:B------:R-:W-:Y:S02]  /*2ef0*/  UIADD3.X UR8, URZ, UR9, URZ, UP1, !UPT ;  /* 0x000000093f087290 */ /* 0x000fe40008ffe43f */
[----:B------:R-:W-:Y:S01]  /*2f00*/  SHF.R.S32.HI R27, RZ, 0x1f, R26 ;  /* 0x0000001fff1b7819 */ /* 0x000fe2000001141a */
[----:B------:R-:W-:Y:S01]  /*2f10*/  UIMAD UR12, UR12, UR14, URZ ;  /* 0x0000000e0c0c72a4 */ /* 0x000fe2000f8e023f */
[----:B---3--:R-:W-:Y:S01]  /*2f20*/  IMAD.MOV.U32 R4, RZ, RZ, R0 ;  /* 0x000000ffff047224 */ /* 0x008fe200078e0000 */
[----:B------:R-:W-:Y:S01]  /*2f30*/  SHF.R.S32.HI R0, RZ, 0x1f, R195 ;  /* 0x0000001fff007819 */ /* 0x000fe200000114c3 */
[----:B------:R-:W-:Y:S02]  /*2f40*/  IMAD.MOV.U32 R6, RZ, RZ, R14 ;  /* 0x000000ffff067224 */ /* 0x000fe400078e000e */
[----:B------:R-:W-:Y:S02]  /*2f50*/  IMAD.MOV.U32 R7, RZ, RZ, R15 ;  /* 0x000000ffff077224 */ /* 0x000fe400078e000f */
[----:B------:R-:W-:Y:S01]  /*2f60*/  IMAD.MOV.U32 R5, RZ, RZ, R25 ;  /* 0x000000ffff057224 */ /* 0x000fe200078e0019 */
[----:B------:R-:W-:Y:S01]  /*2f70*/  SHF.R.S32.HI R25, RZ, 0x1f, R24 ;  /* 0x0000001fff197819 */ /* 0x000fe20000011418 */
[----:B------:R-:W-:-:S02]  /*2f80*/  IMAD.U32 R14, RZ, RZ, UR21 ;  /* 0x00000015ff0e7e24 */ /* 0x000fc4000f8e00ff */
[----:B------:R-:W-:Y:S02]  /*2f90*/  IMAD.U32 R15, RZ, RZ, UR18 ;  /* 0x00000012ff0f7e24 */ /* 0x000fe4000f8e00ff */
[C---:B------:R-:W-:Y:S01]  /*2fa0*/  IMAD R12, R0.reuse, UR16, RZ ;  /* 0x00000010000c7c24 */ /* 0x040fe2000f8e02ff */
[----:B------:R-:W-:Y:S01]  /*2fb0*/  STL.128 [R1+0xe0], R4 ;  /* 0x0000e00401007387 */ /* 0x000fe20000100c00 */
[----:B------:R-:W-:Y:S01]  /*2fc0*/  IMAD.U32 R29, RZ, RZ, UR8 ;  /* 0x00000008ff1d7e24 */ /* 0x000fe2000f8e00ff */
[----:B------:R-:W-:Y:S02]  /*2fd0*/  ULEA.HI.X UR10, UR10, UR7, UR6, 0x1, UP0 ;  /* 0x000000070a0a7291 */ /* 0x000fe400080f0c06 */
[----:B------:R3:W-:Y:S01]  /*2fe0*/  STL.128 [R1+0x120], R4 ;  /* 0x0001200401007387 */ /* 0x0007e20000100c00 */
[----:B------:R-:W-:Y:S02]  /*2ff0*/  UIMAD.WIDE.U32 UR6, UR41, UR14, URZ ;  /* 0x0000000e290672a5 */ /* 0x000fe4000f8e003f */
[----:B------:R-:W-:Y:S01]  /*3000*/  IMAD R0, R0, UR14, RZ ;  /* 0x0000000e00007c24 */ /* 0x000fe2000f8e02ff */
[----:B------:R-:W-:Y:S01]  /*3010*/  UIMAD UR12, UR41, UR15, UR12 ;  /* 0x0000000f290c72a4 */ /* 0x000fe2000f8e020c */
[----:B------:R5:W-:Y:S01]  /*3020*/  STL.64 [R1+0x148], R14 ;  /* 0x0001480e01007387 */ /* 0x000be20000100a00 */
[----:B------:R-:W-:Y:S01]  /*3030*/  ULDC.64 UR8, c[0x0][0x400] ;  /* 0x0001000000087ab9 */ /* 0x000fe20000000a00 */
[C---:B------:R-:W-:Y:S01]  /*3040*/  IMAD R0, R195.reuse, UR15, R0 ;  /* 0x0000000fc3007c24 */ /* 0x040fe2000f8e0200 */
[----:B------:R-:W-:Y:S01]  /*3050*/  ULEA UR8, UP0, UR6, UR8, 0x1 ;  /* 0x0000000806087291 */ /* 0x000fe2000f80083f */
[----:B------:R0:W-:Y:S01]  /*3060*/  STL.64 [R1+0x150], R28 ;  /* 0x0001501c01007387 */ /* 0x0001e20000100a00 */
[----:B------:R-:W-:Y:S01]  /*3070*/  UIADD3 UR7, UR7, UR12, URZ ;  /* 0x0000000c07077290 */ /* 0x000fe2000fffe03f */
[----:B------:R-:W-:-:S04]  /*3080*/  IMAD.WIDE.U32 R34, R195, UR14, R26 ;  /* 0x0000000ec3227c25 */ /* 0x000fc8000f8e001a */
[C---:B---3--:R-:W-:Y:S02]  /*3090*/  IMAD R7, R195.reuse, UR17, R12 ;  /* 0x00000011c3077c24 */ /* 0x048fe4000f8e020c */
[----:B------:R-:W-:-:S04]  /*30a0*/  IMAD.WIDE.U32 R4, R195, UR16, R26 ;  /* 0x00000010c3047c25 */ /* 0x000fc8000f8e001a */
[----:B-----5:R-:W-:Y:S01]  /*30b0*/  IMAD.WIDE.U32 R14, R195, UR16, R24 ;  /* 0x00000010c30e7c25 */ /* 0x020fe2000f8e0018 */
[----:B------:R-:W-:-:S03]  /*30c0*/  LEA R6, P0, R4, UR13, 0x1 ;  /* 0x0000000d04067c11 */ /* 0x000fc6000f8008ff */
[----:B0-----:R-:W-:Y:S01]  /*30d0*/  IMAD.IADD R29, R5, 0x1, R7 ;  /* 0x00000001051d7824 */ /* 0x001fe200078e0207 */
[----:B------:R-:W-:Y:S01]  /*30e0*/  LEA R28, P1, R14, UR13, 0x1 ;  /* 0x0000000d0e1c7c11 */ /* 0x000fe2000f8208ff */
[----:B------:R-:W-:Y:S01]  /*30f0*/  IMAD.IADD R5, R7, 0x1, R15 ;  /* 0x0000000107057824 */ /* 0x000fe200078e020f */
[----:B------:R-:W-:Y:S01]  /*3100*/  ULEA.HI.X UR6, UR6, UR9, UR7, 0x1, UP0 ;  /* 0x0000000906067291 */ /* 0x000fe200080f0c07 */
[----:B------:R-:W-:Y:S01]  /*3110*/  IMAD.WIDE.U32 R36, R195, UR14, R24 ;  /* 0x0000000ec3247c25 */ /* 0x000fe2000f8e0018 */
[----:B------:R-:W-:Y:S02]  /*3120*/  LEA.HI.X R7, R4, UR10, R29, 0x1, P0 ;  /* 0x0000000a04077c11 */ /* 0x000fe400080f0c1d */
[----:B------:R-:W-:Y:S01]  /*3130*/  LEA R12, P0, R34, UR8, 0x1 ;  /* 0x00000008220c7c11 */ /* 0x000fe2000f8008ff */
[----:B------:R-:W-:Y:S01]  /*3140*/  IMAD.IADD R15, R35, 0x1, R0 ;  /* 0x00000001230f7824 */ /* 0x000fe200078e0200 */
[----:B------:R-:W-:Y:S01]  /*3150*/  LEA.HI.X R29, R14, UR10, R5, 0x1, P1 ;  /* 0x0000000a0e1d7c11 */ /* 0x000fe200088f0c05 */
[----:B------:R-:W-:-:S02]  /*3160*/  IMAD.IADD R5, R0, 0x1, R37 ;  /* 0x0000000100057824 */ /* 0x000fc400078e0225 */
[----:B------:R-:W-:Y:S01]  /*3170*/  IMAD.IADD R37, R11, 0x1, R13 ;  /* 0x000000010b257824 */ /* 0x000fe200078e020d */
[----:B------:R-:W-:Y:S02]  /*3180*/  LEA.HI.X R13, R34, UR6, R15, 0x1, P0 ;  /* 0x00000006220d7c11 */ /* 0x000fe400080f0c0f */
[----:B------:R-:W0:Y:S01]  /*3190*/  LDC.64 R34, c[0x0][0x418] ;  /* 0x00010600ff227b82 */ /* 0x000e220000000a00 */
[----:B------:R-:W-:Y:S02]  /*31a0*/  ISETP.NE.U32.AND P0, PT, R30, RZ, PT ;  /* 0x000000ff1e00720c */ /* 0x000fe40003f05070 */
[C---:B------:R-:W-:Y:S02]  /*31b0*/  LEA R14, P1, R36.reuse, UR8, 0x1 ;  /* 0x00000008240e7c11 */ /* 0x040fe4000f8208ff */
[----:B------:R-:W-:Y:S02]  /*31c0*/  ISETP.NE.AND.EX P0, PT, R31, RZ, PT, P0 ;  /* 0x000000ff1f00720c */ /* 0x000fe40003f05300 */
[----:B------:R-:W-:Y:S01]  /*31d0*/  LEA.HI.X R15, R36, UR6, R5, 0x1, P1 ;  /* 0x00000006240f7c11 */ /* 0x000fe200088f0c05 */
[----:B------:R-:W-:-:S02]  /*31e0*/  IMAD.MOV.U32 R36, RZ, RZ, R10 ;  /* 0x000000ffff247224 */ /* 0x000fc400078e000a */
[----:B------:R-:W-:Y:S01]  /*31f0*/  IMAD.U32 R11, RZ, RZ, UR6 ;  /* 0x00000006ff0b7e24 */ /* 0x000fe2000f8e00ff */
[----:B------:R-:W-:Y:S01]  /*3200*/  ULDC.64 UR6, c[0x0][0x310] ;  /* 0x0000c40000067ab9 */ /* 0x000fe20000000a00 */
[----:B------:R-:W-:Y:S01]  /*3210*/  STL.64 [R1+0xd0], R6 ;  /* 0x0000d00601007387 */ /* 0x000fe20000100a00 */
[----:B------:R-:W-:Y:S01]  /*3220*/  IMAD.U32 R10, RZ, RZ, UR8 ;  /* 0x00000008ff0a7e24 */ /* 0x000fe2000f8e00ff */
[----:B------:R-:W-:Y:S02]  /*3230*/  ULDC.64 UR8, c[0x0][0x428] ;  /* 0x00010a0000087ab9 */ /* 0x000fe40000000a00 */
[----:B------:R3:W-:Y:S01]  /*3240*/  STL.64 [R1+0x110], R28 ;  /* 0x0001101c01007387 */ /* 0x0007e20000100a00 */
[----:B-1----:R-:W-:-:S03]  /*3250*/  LEA R25, P1, R8, R32, 0x1 ;  /* 0x0000002008197211 */ /* 0x002fc600078208ff */
[----:B------:R-:W-:Y:S01]  /*3260*/  STL.64 [R1+0xb0], R10 ;  /* 0x0000b00a01007387 */ /* 0x000fe20000100a00 */
[----:B---3--:R-:W1:Y:S03]  /*3270*/  LDC.64 R28, c[0x0][0x3f0] ;  /* 0x0000fc00ff1c7b82 */ /* 0x008e660000000a00 */
[----:B------:R3:W-:Y:S04]  /*3280*/  STL.64 [R1+0xf0], R12 ;  /* 0x0000f00c01007387 */ /* 0x0007e80000100a00 */
[----:B------:R5:W-:Y:S01]  /*3290*/  STL.64 [R1+0x130], R14 ;  /* 0x0001300e01007387 */ /* 0x000be20000100a00 */
[----:B---3--:R-:W3:Y:S08]  /*32a0*/  LDC.64 R12, c[0x0][0x328] ;  /* 0x0000ca00ff0c7b82 */ /* 0x008ef00000000a00 */
[----:B-----5:R-:W3:Y:S01]  /*32b0*/  LDC.64 R14, c[0x0][0x338] ;  /* 0x0000ce00ff0e7b82 */ /* 0x020ee20000000a00 */
[----:B----4-:R-:W-:-:S02]  /*32c0*/  SHF.R.S32.HI R0, RZ, 0x1f, R41 ;  /* 0x0000001fff007819 */ /* 0x010fc40000011429 */
[----:B------:R-:W-:Y:S02]  /*32d0*/  SEL R4, R41, RZ, !P0 ;  /* 0x000000ff29047207 */ /* 0x000fe40004000000 */
[----:B------:R-:W-:-:S03]  /*32e0*/  SEL R5, R0, RZ, !P0 ;  /* 0x000000ff00057207 */ /* 0x000fc60004000000 */
[----:B------:R-:W-:-:S04]  /*32f0*/  IMAD.WIDE.U32 R6, R4, UR6, R36 ;  /* 0x0000000604067c25 */ /* 0x000fc8000f8e0024 */
[----:B------:R-:W-:Y:S01]  /*3300*/  IMAD R5, R5, UR6, RZ ;  /* 0x0000000605057c24 */ /* 0x000fe2000f8e02ff */
[----:B------:R-:W-:Y:S02]  /*3310*/  UIMAD UR6, UR5, 0x60, URZ ;  /* 0x00000060050678a4 */ /* 0x000fe4000f8e023f */
[----:B------:R-:W-:Y:S01]  /*3320*/  UIMAD.WIDE.U32 UR4, UR4, 0x60, URZ ;  /* 0x00000060040478a5 */ /* 0x000fe2000f8e003f */
[----:B------:R-:W-:Y:S01]  /*3330*/  IMAD R5, R4, UR7, R5 ;  /* 0x0000000704057c24 */ /* 0x000fe2000f8e0205 */
[----:B0-----:R-:W-:Y:S01]  /*3340*/  LOP3.LUT P0, RZ, R34, R30, RZ, 0xfc, !PT ;  /* 0x0000001e22ff7212 */ /* 0x001fe2000780fcff */
[----:B------:R-:W-:Y:S01]  /*3350*/  IMAD R0, R0, UR8, RZ ;  /* 0x0000000800007c24 */ /* 0x000fe2000f8e02ff */
[----:B------:R-:W-:Y:S01]  /*3360*/  UIADD3 UR6, UR5, UR6, URZ ;  /* 0x0000000605067290 */ /* 0x000fe2000fffe03f */
[----:B------:R-:W-:Y:S01]  /*3370*/  LEA.HI.X R30, R8, R33, R9, 0x1, P1 ;  /* 0x00000021081e7211 */ /* 0x000fe200008f0c09 */
[----:B------:R-:W-:Y:S01]  /*3380*/  IMAD.IADD R5, R7, 0x1, R5 ;  /* 0x0000000107057824 */ /* 0x000fe200078e0205 */
[----:B------:R-:W-:Y:S01]  /*3390*/  LOP3.LUT P0, RZ, R35, R31, RZ, 0xfc, P0 ;  /* 0x0000001f23ff7212 */ /* 0x000fe2000000fcff */
[C---:B------:R-:W-:Y:S01]  /*33a0*/  IMAD.WIDE.U32 R36, R41.reuse, UR8, RZ ;  /* 0x0000000829247c25 */ /* 0x040fe2000f8e00ff */
[----:B------:R-:W-:Y:S01]  /*33b0*/  LEA R27, P1, R6, R32, 0x1 ;  /* 0x00000020061b7211 */ /* 0x000fe200078208ff */
[----:B------:R-:W0:Y:S02]  /*33c0*/  LDC.64 R8, c[0x0][0x310] ;  /* 0x0000c400ff087b82 */ /* 0x000e240000000a00 */
[----:B------:R-:W-:-:S02]  /*33d0*/  IMAD R11, R41, UR9, R0 ;  /* 0x00000009290b7c24 */ /* 0x000fc4000f8e0200 */
[----:B------:R-:W-:Y:S02]  /*33e0*/  IMAD.U32 R38, RZ, RZ, UR4 ;  /* 0x00000004ff267e24 */ /* 0x000fe4000f8e00ff */
[----:B------:R-:W-:Y:S01]  /*33f0*/  IMAD.U32 R31, RZ, RZ, UR6 ;  /* 0x00000006ff1f7e24 */ /* 0x000fe2000f8e00ff */
[----:B------:R-:W-:Y:S01]  /*3400*/  LEA.HI.X R7, R6, R33, R5, 0x1, P1 ;  /* 0x0000002106077211 */ /* 0x000fe200008f0c05 */
[----:B------:R-:W-:Y:S01]  /*3410*/  IMAD.IADD R0, R37, 0x1, R11 ;  /* 0x0000000125007824 */ /* 0x000fe200078e020b */
[----:B------:R-:W-:Y:S01]  /*3420*/  LEA R32, P2, R36, R34, 0x2 ;  /* 0x0000002224207211 */ /* 0x000fe200078410ff */
[----:B------:R-:W-:Y:S02]  /*3430*/  IMAD.MOV.U32 R4, RZ, RZ, R38 ;  /* 0x000000ffff047224 */ /* 0x000fe400078e0026 */
[----:B------:R-:W-:Y:S02]  /*3440*/  IMAD.MOV.U32 R5, RZ, RZ, R31 ;  /* 0x000000ffff057224 */ /* 0x000fe400078e001f */
[----:B------:R-:W-:-:S02]  /*3450*/  IMAD.MOV.U32 R6, RZ, RZ, R27 ;  /* 0x000000ffff067224 */ /* 0x000fc400078e001b */
[----:B------:R-:W-:Y:S01]  /*3460*/  IMAD.U32 R39, RZ, RZ, UR5 ;  /* 0x00000005ff277e24 */ /* 0x000fe2000f8e00ff */
[----:B------:R-:W-:Y:S01]  /*3470*/  ULDC.64 UR4, c[0x0][0x330] ;  /* 0x0000cc0000047ab9 */ /* 0x000fe20000000a00 */
[----:B------:R-:W-:Y:S01]  /*3480*/  LEA.HI.X R33, R36, R35, R0, 0x2, P2 ;  /* 0x0000002324217211 */ /* 0x000fe200010f1400 */
[----:B------:R4:W-:Y:S01]  /*3490*/  STL.128 [R1+0x50], R4 ;  /* 0x0000500401007387 */ /* 0x0009e20000100c00 */
[----:B------:R-:W-:Y:S01]  /*34a0*/  IMAD.WIDE.U32 R34, R194, UR4, RZ ;  /* 0x00000004c2227c25 */ /* 0x000fe2000f8e00ff */
[----:B------:R-:W-:-:S03]  /*34b0*/  SEL R10, R41, RZ, !P0 ;  /* 0x000000ff290a7207 */ /* 0x000fc60004000000 */
[----:B------:R-:W-:Y:S01]  /*34c0*/  IMAD R0, R194, UR5, R35 ;  /* 0x00000005c2007c24 */ /* 0x000fe2000f8e0223 */
[----:B------:R-:W-:Y:S01]  /*34d0*/  LEA R36, P0, R34, R42, 0x1 ;  /* 0x0000002a22247211 */ /* 0x000fe200078008ff */
[----:B------:R-:W-:Y:S01]  /*34e0*/  IMAD.MOV.U32 R11, RZ, RZ, R10 ;  /* 0x000000ffff0b7224 */ /* 0x000fe200078e000a */
[C---:B-1----:R-:W-:Y:S01]  /*34f0*/  ISETP.GE.AND P2, PT, R26.reuse, R29, PT ;  /* 0x0000001d1a00720c */ /* 0x042fe20003f46270 */
[----:B---3--:R1:W-:Y:S01]  /*3500*/  STL.128 [R1+0x1c0], R12 ;  /* 0x0001c00c01007387 */ /* 0x0083e20000100c00 */
[----:B----4-:R-:W-:Y:S01]  /*3510*/  VIADD R4, R26, 0x10 ;  /* 0x000000101a047836 */ /* 0x010fe20000000000 */
[----:B------:R-:W-:Y:S01]  /*3520*/  LEA.HI.X R37, R34, R43, R0, 0x1, P0 ;  /* 0x0000002b22257211 */ /* 0x000fe200000f0c00 */
[----:B------:R-:W-:Y:S01]  /*3530*/  VIADD R6, R26, 0x30 ;  /* 0x000000301a067836 */ /* 0x000fe20000000000 */
[-C--:B------:R-:W-:Y:S01]  /*3540*/  ISETP.GE.AND P4, PT, R24, R29.reuse, PT ;  /* 0x0000001d1800720c */ /* 0x080fe20003f86270 */
[----:B------:R-:W-:Y:S01]  /*3550*/  VIADD R5, R26, 0x20 ;  /* 0x000000201a057836 */ /* 0x000fe20000000000 */
[----:B------:R-:W-:Y:S01]  /*3560*/  ISETP.GE.AND P3, PT, R4, R29, PT ;  /* 0x0000001d0400720c */ /* 0x000fe20003f66270 */
[----:B------:R-:W-:Y:S01]  /*3570*/  VIADD R0, R26, 0x50 ;  /* 0x000000501a007836 */ /* 0x000fe20000000000 */
[----:B------:R-:W-:Y:S01]  /*3580*/  STL.64 [R1+0x88], R28 ;  /* 0x0000881c01007387 */ /* 0x000fe20000100a00 */
[----:B------:R-:W3:Y:S01]  /*3590*/  LDC R35, c[0x0][0x320] ;  /* 0x0000c800ff237b82 */ /* 0x000ee20000000800 */
[----:B------:R-:W-:-:S02]  /*35a0*/  SEL R4, RZ, 0xffffffff, P3 ;  /* 0xffffffffff047807 */ /* 0x000fc40001800000 */
[----:B------:R4:W-:Y:S01]  /*35b0*/  STL.64 [R1+0x200], R10 ;  /* 0x0002000a01007387 */ /* 0x0009e20000100a00 */
[-C--:B------:R-:W-:Y:S01]  /*35c0*/  ISETP.GE.AND P1, PT, R6, R29.reuse, PT ;  /* 0x0000001d0600720c */ /* 0x080fe20003f26270 */
[----:B------:R-:W-:Y:S01]  /*35d0*/  VIADD R6, R26, 0x40 ;  /* 0x000000401a067836 */ /* 0x000fe20000000000 */
[-C--:B------:R-:W-:Y:S01]  /*35e0*/  ISETP.GE.AND P0, PT, R0, R29.reuse, PT ;  /* 0x0000001d0000720c */ /* 0x080fe20003f06270 */
[----:B------:R-:W-:Y:S01]  /*35f0*/  IMAD.SHL.U32 R7, R4, 0x2, RZ ;  /* 0x0000000204077824 */ /* 0x000fe200078e00ff */
[----:B------:R-:W-:Y:S01]  /*3600*/  SEL R0, RZ, 0x1, P2 ;  /* 0x00000001ff007807 */ /* 0x000fe20001000000 */
[----:B-1----:R-:W-:Y:S02]  /*3610*/  IMAD.IADD R14, R26, 0x1, R5 ;  /* 0x000000011a0e7824 */ /* 0x002fe400078e0205 */
[----:B----4-:R-:W-:Y:S02]  /*3620*/  IMAD.MOV.U32 R10, RZ, RZ, R25 ;  /* 0x000000ffff0a7224 */ /* 0x010fe400078e0019 */
[----:B------:R-:W-:Y:S01]  /*3630*/  IMAD.MOV.U32 R11, RZ, RZ, R30 ;  /* 0x000000ffff0b7224 */ /* 0x000fe200078e001e */
[-C--:B------:R-:W-:Y:S01]  /*3640*/  ISETP.GE.AND P2, PT, R6, R29.reuse, PT ;  /* 0x0000001d0600720c */ /* 0x080fe20003f46270 */
[----:B------:R-:W-:Y:S01]  /*3650*/  IMAD.IADD R26, R26, 0x1, R6 ;  /* 0x000000011a1a7824 */ /* 0x000fe200078e0206 */
[-C--:B------:R-:W-:Y:S01]  /*3660*/  ISETP.GE.AND P5, PT, R14, R29.reuse, PT ;  /* 0x0000001d0e00720c */ /* 0x080fe20003fa6270 */
[----:B------:R-:W-:Y:S01]  /*3670*/  STL.64 [R1+0xa0], R28 ;  /* 0x0000a01c01007387 */ /* 0x000fe20000100a00 */
[----:B------:R-:W-:Y:S01]  /*3680*/  ISETP.GE.AND P3, PT, R5, R29, PT ;  /* 0x0000001d0500720c */ /* 0x000fe20003f66270 */
[----:B------:R-:W1:Y:S02]  /*3690*/  LDC R30, c[0x0][0x424] ;  /* 0x00010900ff1e7b82 */ /* 0x000e640000000800 */
[----:B0-----:R0:W-:Y:S01]  /*36a0*/  STL.128 [R1+0x1a0], R8 ;  /* 0x0001a00801007387 */ /* 0x0011e20000100c00 */
[----:B------:R-:W-:-:S02]  /*36b0*/  SEL R4, RZ, 0xffffffff, P5 ;  /* 0xffffffffff047807 */ /* 0x000fc40002800000 */
[----:B0-----:R-:W-:-:S03]  /*36c0*/  LOP3.LUT R11, R7, 0x2, R0, 0xe2, !PT ;  /* 0x00000002070b7812 */ /* 0x001fc600078ee200 */
[----:B------:R-:W0:Y:S01]  /*36d0*/  LDC.64 R6, c[0x0][0x2f0] ;  /* 0x0000bc00ff067b82 */ /* 0x000e220000000a00 */
[----:B------:R-:W-:Y:S01]  /*36e0*/  VIADD R0, R28, 0x5f ;  /* 0x0000005f1c007836 */ /* 0x000fe20000000000 */
[----:B------:R-:W-:Y:S01]  /*36f0*/  SEL R9, RZ, 0x1, P4 ;  /* 0x00000001ff097807 */ /* 0x000fe20002000000 */
[----:B------:R-:W-:Y:S01]  /*3700*/  IMAD.SHL.U32 R10, R4, 0x2, RZ ;  /* 0x00000002040a7824 */ /* 0x000fe200078e00ff */
[----:B------:R-:W-:Y:S01]  /*3710*/  SEL R8, RZ, 0x8, P1 ;  /* 0x00000008ff087807 */ /* 0x000fe20000800000 */
[----:B------:R-:W-:Y:S01]  /*3720*/  IMAD.HI R4, R0, 0x2aaaaaab, RZ ;  /* 0x2aaaaaab00047827 */ /* 0x000fe200078e02ff */
[----:B------:R-:W-:Y:S02]  /*3730*/  SEL R5, RZ, 0x4, P3 ;  /* 0x00000004ff057807 */ /* 0x000fe40001800000 */
[----:B------:R-:W-:Y:S01]  /*3740*/  ISETP.GE.AND P1, PT, R26, R29, PT ;  /* 0x0000001d1a00720c */ /* 0x000fe20003f26270 */
[----:B------:R-:W4:Y:S01]  /*3750*/  LDC R28, c[0x0][0x2fc] ;  /* 0x0000bf00ff1c7b82 */ /* 0x000f220000000800 */
[----:B------:R-:W-:-:S02]  /*3760*/  LOP3.LUT R5, R8, R11, R5, 0xfe, !PT ;  /* 0x0000000b08057212 */ /* 0x000fc400078efe05 */
[----:B------:R-:W-:Y:S01]  /*3770*/  LOP3.LUT R9, R10, 0x2, R9, 0xe2, !PT ;  /* 0x000000020a097812 */ /* 0x000fe200078ee209 */
[----:B------:R-:W-:Y:S01]  /*3780*/  IMAD.SHL.U32 R0, R29, 0x2, RZ ;  /* 0x000000021d007824 */ /* 0x000fe200078e00ff */
[----:B------:R-:W-:Y:S02]  /*3790*/  SEL R10, RZ, 0x20, P0 ;  /* 0x00000020ff0a7807 */ /* 0x000fe40000000000 */
[----:B------:R-:W-:Y:S02]  /*37a0*/  SEL R8, RZ, 0x10, P2 ;  /* 0x00000010ff087807 */ /* 0x000fe40001000000 */
[----:B------:R-:W-:Y:S02]  /*37b0*/  SEL R12, RZ, 0x4, P1 ;  /* 0x00000004ff0c7807 */ /* 0x000fe40000800000 */
[----:B------:R-:W-:Y:S02]  /*37c0*/  SHF.R.U32.HI R11, RZ, 0x1f, R4 ;  /* 0x0000001fff0b7819 */ /* 0x000fe40000011604 */
[----:B0-----:R-:W-:-:S02]  /*37d0*/  ISETP.GE.AND P1, PT, R14, R7, PT ;  /* 0x000000070e00720c */ /* 0x001fc40003f26270 */
[----:B------:R-:W-:Y:S01]  /*37e0*/  LOP3.LUT R8, R10, R5, R8, 0xfe, !PT ;  /* 0x000000050a087212 */ /* 0x000fe200078efe08 */
[----:B------:R0:W-:Y:S01]  /*37f0*/  STL [R1+0x6c], R0 ;  /* 0x00006c0001007387 */ /* 0x0001e20000100800 */
[----:B------:R-:W-:Y:S01]  /*3800*/  LEA.HI.SX32 R4, R4, R11, 0x1c ;  /* 0x0000000b04047211 */ /* 0x000fe200078fe2ff */
[----:B------:R-:W5:Y:S01]  /*3810*/  LDC.U8 R14, c[0x0][0x410] ;  /* 0x00010400ff0e7b82 */ /* 0x000f620000000000 */
[----:B------:R-:W-:Y:S02]  /*3820*/  SEL R5, RZ, 0xffffffff, P1 ;  /* 0xffffffffff057807 */ /* 0x000fe40000800000 */
[C---:B------:R-:W-:Y:S02]  /*3830*/  ISETP.GE.AND P0, PT, R24.reuse, R7, PT ;  /* 0x000000071800720c */ /* 0x040fe40003f06270 */
[----:B------:R-:W-:Y:S01]  /*3840*/  LOP3.LUT R10, R9, R12, RZ, 0xfc, !PT ;  /* 0x0000000c090a7212 */ /* 0x000fe200078efcff */
[----:B------:R-:W-:Y:S02]  /*3850*/  VIADD R12, R24, 0x60 ;  /* 0x00000060180c7836 */ /* 0x000fe40000000000 */
[----:B0-----:R-:W-:Y:S01]  /*3860*/  VIADD R0, R6, 0x5f ;  /* 0x0000005f06007836 */ /* 0x001fe20000000000 */
[----:B------:R-:W-:Y:S01]  /*3870*/  STL [R1+0xb8], R4 ;  /* 0x0000b80401007387 */ /* 0x000fe20000100800 */
[----:B------:R-:W-:-:S02]  /*3880*/  IMAD.SHL.U32 R5, R5, 0x2, RZ ;  /* 0x0000000205057824 */ /* 0x000fc400078e00ff */
[----:B------:R-:W-:Y:S01]  /*3890*/  IMAD.HI R0, R0, 0x2aaaaaab, RZ ;  /* 0x2aaaaaab00007827 */ /* 0x000fe200078e02ff */
[----:B------:R-:W-:Y:S04]  /*38a0*/  STL [R1+0xd8], R4 ;  /* 0x0000d80401007387 */ /* 0x000fe80000100800 */
[----:B------:R-:W-:Y:S04]  /*38b0*/  STL [R1+0xf8], R4 ;  /* 0x0000f80401007387 */ /* 0x000fe80000100800 */
[----:B------:R0:W-:Y:S01]  /*38c0*/  STL [R1+0x118], R4 ;  /* 0x0001180401007387 */ /* 0x0001e20000100800 */
[----:B------:R-:W-:Y:S01]  /*38d0*/  ISETP.GE.AND P2, PT, R12, R7, PT ;  /* 0x000000070c00720c */ /* 0x000fe20003f46270 */
[----:B------:R-:W-:-:S02]  /*38e0*/  VIADD R12, R24, 0x80 ;  /* 0x00000080180c7836 */ /* 0x000fc40000000000 */
[----:B------:R-:W-:Y:S01]  /*38f0*/  VIADD R24, R24, 0xa0 ;  /* 0x000000a018187836 */ /* 0x000fe20000000000 */
[----:B0-----:R-:W-:-:S04]  /*3900*/  SEL R4, RZ, 0x1, P0 ;  /* 0x00000001ff047807 */ /* 0x001fc80000000000 */
[----:B------:R-:W-:Y:S02]  /*3910*/  LOP3.LUT R9, R5, 0x2, R4, 0xe2, !PT ;  /* 0x0000000205097812 */ /* 0x000fe400078ee204 */
[----:B------:R-:W-:Y:S01]  /*3920*/  SHF.R.U32.HI R5, RZ, 0x1f, R0 ;  /* 0x0000001fff057819 */ /* 0x000fe20000011600 */
[----:B------:R0:W-:Y:S01]  /*3930*/  STL.U8 [R1+0x80], R8 ;  /* 0x0000800801007387 */ /* 0x0001e20000100000 */
[-C--:B------:R-:W-:Y:S02]  /*3940*/  ISETP.GE.AND P1, PT, R12, R7.reuse, PT ;  /* 0x000000070c00720c */ /* 0x080fe40003f26270 */
[-C--:B------:R-:W-:Y:S01]  /*3950*/  ISETP.GE.AND P3, PT, R24, R7.reuse, PT ;  /* 0x000000071800720c */ /* 0x080fe20003f66270 */
[----:B------:R-:W2:Y:S01]  /*3960*/  LDC.64 R12, c[0x0][0x300] ;  /* 0x0000c000ff0c7b82 */ /* 0x000ea20000000a00 */
[----:B------:R-:W-:Y:S01]  /*3970*/  ISETP.GE.AND P0, PT, R26, R7, PT ;  /* 0x000000071a00720c */ /* 0x000fe20003f06270 */
[----:B------:R3:W-:Y:S01]  /*3980*/  STL.U8 [R1+0x81], R10 ;  /* 0x0000810a01007387 */ /* 0x0007e20000100000 */
[----:B0-----:R-:W-:-:S05]  /*3990*/  LEA.HI.SX32 R8, R0, R5, 0x1c ;  /* 0x0000000500087211 */ /* 0x001fca00078fe2ff */
[----:B------:R-:W0:Y:S01]  /*39a0*/  LDC.64 R4, c[0x0][0x3f8] ;  /* 0x0000fe00ff047b82 */ /* 0x000e220000000a00 */
[----:B------:R-:W-:Y:S02]  /*39b0*/  SEL R11, RZ, 0x8, P2 ;  /* 0x00000008ff0b7807 */ /* 0x000fe40001000000 */
[----:B---3--:R-:W-:-:S05]  /*39c0*/  SEL R10, RZ, 0x4, P0 ;  /* 0x00000004ff0a7807 */ /* 0x008fca0000000000 */
[----:B------:R-:W3:Y:S01]  /*39d0*/  LDC.64 R24, c[0x0][0x408] ;  /* 0x00010200ff187b82 */ /* 0x000ee20000000a00 */
[----:B------:R-:W-:-:S07]  /*39e0*/  LOP3.LUT R10, R11, R9, R10, 0xfe, !PT ;  /* 0x000000090b0a7212 */ /* 0x000fce00078efe0a */
[----:B------:R-:W1:Y:S01]  /*39f0*/  LDC.64 R26, c[0x0][0x418] ;  /* 0x00010600ff1a7b82 */ /* 0x000e620000000a00 */
[----:B------:R-:W-:Y:S02]  /*3a00*/  SEL R0, RZ, 0x10, P1 ;  /* 0x00000010ff007807 */ /* 0x000fe40000800000 */
[----:B------:R-:W-:Y:S01]  /*3a10*/  SEL R9, RZ, 0x20, P3 ;  /* 0x00000020ff097807 */ /* 0x000fe20001800000 */
[----:B------:R4:W-:Y:S03]  /*3a20*/  STL.64 [R1+0x180], R32 ;  /* 0x0001802001007387 */ /* 0x0009e60000100a00 */
[----:B------:R-:W-:Y:S01]  /*3a30*/  LOP3.LUT R10, R9, R10, R0, 0xfe, !PT ;  /* 0x0000000a090a7212 */ /* 0x000fe200078efe00 */
[----:B------:R-:W-:Y:S01]  /*3a40*/  IMAD R0, R204, 0x200, R3 ;  /* 0x00000200cc007824 */ /* 0x000fe200078e0203 */
[----:B------:R-:W-:Y:S01]  /*3a50*/  LOP3.LUT P0, RZ, R229, 0x4, RZ, 0xc0, !PT ;  /* 0x00000004e5ff7812 */ /* 0x000fe2000780c0ff */
[----:B------:R-:W-:-:S02]  /*3a60*/  IMAD.MOV.U32 R3, RZ, RZ, 0x20 ;  /* 0x00000020ff037424 */ /* 0x000fc400078e00ff */
[----:B------:R-:W-:Y:S01]  /*3a70*/  IMAD.U32 R9, RZ, RZ, UR13 ;  /* 0x0000000dff097e24 */ /* 0x000fe2000f8e00ff */
[----:B------:R5:W-:Y:S01]  /*3a80*/  STL.64 [R1+0x188], R6 ;  /* 0x0001880601007387 */ /* 0x000be20000100a00 */
[----:B----4-:R-:W-:Y:S01]  /*3a90*/  IMAD.U32 R32, RZ, RZ, UR10 ;  /* 0x0000000aff207e24 */ /* 0x010fe2000f8e00ff */
[----:B------:R-:W-:Y:S01]  /*3aa0*/  SEL R3, R3, 0xffffffe0, !P0 ;  /* 0xffffffe003037807 */ /* 0x000fe20004000000 */
[----:B------:R-:W-:Y:S01]  /*3ab0*/  IMAD.MOV.U32 R34, RZ, RZ, R6 ;  /* 0x000000ffff227224 */ /* 0x000fe200078e0006 */
[----:B------:R-:W-:Y:S01]  /*3ac0*/  STL.64 [R1+0x1d0], R36 ;  /* 0x0001d02401007387 */ /* 0x000fe20000100a00 */
[----:B-----5:R-:W-:Y:S02]  /*3ad0*/  IMAD.MOV.U32 R6, RZ, RZ, R9 ;  /* 0x000000ffff067224 */ /* 0x020fe400078e0009 */
[----:B------:R-:W-:Y:S01]  /*3ae0*/  IMAD.MOV.U32 R7, RZ, RZ, R32 ;  /* 0x000000ffff077224 */ /* 0x000fe200078e0020 */
[----:B------:R-:W-:Y:S04]  /*3af0*/  STL [R1+0x40], R8 ;  /* 0x0000400801007387 */ /* 0x000fe80000100800 */
[----:B------:R-:W-:Y:S04]  /*3b00*/  STL.U8 [R1+0x1d8], R10 ;  /* 0x0001d80a01007387 */ /* 0x000fe80000100000 */
[----:B------:R-:W-:Y:S04]  /*3b10*/  STL.U8 [R1+0x1d9], R10 ;  /* 0x0001d90a01007387 */ /* 0x000fe80000100000 */
[----:B------:R-:W-:Y:S04]  /*3b20*/  STL.U8 [R1+0x220], R10 ;  /* 0x0002200a01007387 */ /* 0x000fe80000100000 */
[----:B------:R-:W-:Y:S04]  /*3b30*/  STL.64 [R1+0x1b0], R34 ;  /* 0x0001b02201007387 */ /* 0x000fe80000100a00 */
[----:B0-----:R-:W-:Y:S04]  /*3b40*/  STL.128 [R1+0x90], R4 ;  /* 0x0000900401007387 */ /* 0x001fe80000100c00 */
[----:B--2---:R-:W-:Y:S04]  /*3b50*/  STL.64 [R1+0x48], R12 ;  /* 0x0000480c01007387 */ /* 0x004fe80000100a00 */
[----:B------:R-:W-:Y:S04]  /*3b60*/  STL.64 [R1+0x198], R12 ;  /* 0x0001980c01007387 */ /* 0x000fe80000100a00 */
[----:B---3--:R-:W-:Y:S04]  /*3b70*/  STL.64 [R1+0xa8], R24 ;  /* 0x0000a81801007387 */ /* 0x008fe80000100a00 */
[----:B-1----:R-:W-:Y:S04]  /*3b80*/  STL.64 [R1+0x168], R26 ;  /* 0x0001681a01007387 */ /* 0x002fe80000100a00 */
[----:B------:R-:W-:Y:S04]  /*3b90*/  STL.U8 [R1+0x6a], R14 ;  /* 0x00006a0e01007387 */ /* 0x000fe80000100000 */
[----:B------:R-:W-:Y:S04]  /*3ba0*/  STL [R1+0x178], R30 ;  /* 0x0001781e01007387 */ /* 0x000fe80000100800 */
[----:B------:R-:W-:Y:S04]  /*3bb0*/  STL [R1+0x190], R28 ;  /* 0x0001901c01007387 */ /* 0x000fe80000100800 */
[----:B------:R-:W-:Y:S04]  /*3bc0*/  STL [R1+0x1b8], R28 ;  /* 0x0001b81c01007387 */ /* 0x000fe80000100800 */
[----:B------:R-:W-:Y:S04]  /*3bd0*/  STL.128 [R1+0x1e0], RZ ;  /* 0x0001e0ff01007387 */ /* 0x000fe80000100c00 */
[----:B------:R-:W-:Y:S04]  /*3be0*/  STL.64 [R1+0x1f0], RZ ;  /* 0x0001f0ff01007387 */ /* 0x000fe80000100a00 */
[----:B------:R-:W-:Y:S04]  /*3bf0*/  STL.64 [R1+0x1f8], RZ ;  /* 0x0001f8ff01007387 */ /* 0x000fe80000100a00 */
[----:B------:R-:W-:Y:S04]  /*3c00*/  STL [R1+0x170], R196 ;  /* 0x000170c401007387 */ /* 0x000fe80000100800 */
[----:B------:R-:W-:Y:S01]  /*3c10*/  STL [R1+0x210], R3 ;  /* 0x0002100301007387 */ /* 0x000fe20000100800 */
[----:B------:R-:W-:-:S05]  /*3c20*/  IMAD.WIDE.U32 R20, R0, 0x2, R20 ;  /* 0x0000000200147825 */ /* 0x000fca00078e0014 */
[----:B------:R0:W-:Y:S01]  /*3c30*/  STL.64 [R1+0x218], R20 ;  /* 0x0002181401007387 */ /* 0x0001e20000100a00 */
[----:B------:R-:W-:Y:S01]  /*3c40*/  LEA.HI R72, R40, 0x8, RZ, 0x19 ;  /* 0x0000000828487811 */ /* 0x000fe200078fc8ff */
[----:B0-----:R-:W-:-:S04]  /*3c50*/  IMAD.U32 R20, RZ, RZ, UR27 ;  /* 0x0000001bff147e24 */ /* 0x001fc8000f8e00ff */
[----:B------:R-:W-:-:S07]  /*3c60*/  VIADD R20, R20, 0x228 ;  /* 0x0000022814147836 */ /* 0x000fce0000000000 */
.L_x_1570:
[----:B-1----:R-:W2:Y:S04]  /*3c70*/  LDL R4, [R1+0x280] ;  /* 0x0002800001047983 */ /* 0x002ea80000100800 */
[----:B---3--:R-:W3:Y:S04]  /*3c80*/  LDL.64 R12, [R1+0x148] ;  /* 0x00014800010c7983 */ /* 0x008ee80000100a00 */
[----:B------:R-:W4:Y:S01]  /*3c90*/  LDL R8, [R1+0x15c] ;  /* 0x00015c0001087983 */ /* 0x000f220000100800 */
[----:B------:R-:W-:-:S03]  /*3ca0*/  VIADD R2, R2, 0xffffffff ;  /* 0xffffffff02027836 */ /* 0x000fc60000000000 */
[----:B------:R-:W5:Y:S01]  /*3cb0*/  LDL R14, [R1+0x160] ;  /* 0x00016000010e7983 */ /* 0x000f620000100800 */
[----:B--2---:R-:W-:-:S03]  /*3cc0*/  R2UR UR4, R4 ;  /* 0x00000000040472ca */ /* 0x004fc600000e0000 */
[----:B------:R-:W2:Y:S04]  /*3cd0*/  LDL R4, [R1+0x158] ;  /* 0x0001580001047983 */ /* 0x000ea80000100800 */
[----:B---3--:R-:W3:Y:S01]  /*3ce0*/  LD.E R6, desc[UR36][R12.64] ;  /* 0x000000240c067980 */ /* 0x008ee2000c101900 */
[----:B--2---:R-:W-:-:S04]  /*3cf0*/  SHF.R.S32.HI R5, RZ, 0x1f, R4 ;  /* 0x0000001fff057819 */ /* 0x004fc80000011404 */
[----:B------:R-:W-:-:S04]  /*3d00*/  LEA.HI R5, R5, R4, RZ, 0x2 ;  /* 0x0000000405057211 */ /* 0x000fc800078f10ff */
[----:B------:R-:W-:-:S05]  /*3d10*/  LOP3.LUT R7, R5, 0x3fffffc, RZ, 0xc0, !PT ;  /* 0x03fffffc05077812 */ /* 0x000fca00078ec0ff */
[----:B------:R-:W-:Y:S01]  /*3d20*/  IMAD.IADD R7, R4, 0x1, -R7 ;  /* 0x0000000104077824 */ /* 0x000fe200078e0a07 */
[----:B------:R-:W-:Y:S02]  /*3d30*/  SHF.R.S32.HI R4, RZ, 0x2, R5 ;  /* 0x00000002ff047819 */ /* 0x000fe40000011405 */
[----:B---3--:R-:W-:-:S03]  /*3d40*/  ISETP.NE.AND P1, PT, R6, 0x1, PT ;  /* 0x000000010600780c */ /* 0x008fc60003f25270 */
[----:B------:R-:W-:-:S04]  /*3d50*/  IMAD R7, R7, 0x40, R4 ;  /* 0x0000004007077824 */ /* 0x000fc800078e0204 */
[----:B------:R-:W-:-:S05]  /*3d60*/  IMAD R5, R2, 0x60, R7 ;  /* 0x0000006002057824 */ /* 0x000fca00078e0207 */
[----:B----4-:R-:W-:Y:S01]  /*3d70*/  ISETP.GE.AND P0, PT, R5, R8, PT ;  /* 0x000000080500720c */ /* 0x010fe20003f06270 */
[----:B------:R-:W2:Y:S03]  /*3d80*/  @P1 LD.E R4, desc[UR36][R12.64+0x4] ;  /* 0x000004240c041980 */ /* 0x000ea6000c101900 */
[----:B------:R-:W-:Y:S01]  /*3d90*/  ISETP.GT.OR P0, PT, R7, 0x5f, P0 ;  /* 0x0000005f0700780c */ /* 0x000fe20000704670 */
[----:B------:R-:W3:-:S12]  /*3da0*/  @P1 LD.E R8, desc[UR36][R12.64+0x8] ;  /* 0x000008240c081980 */ /* 0x000ed8000c101900 */
[----:B------:R-:W4:Y:S01]  /*3db0*/  @!P0 LDL.64 R10, [R1+0x180] ;  /* 0x00018000010a8983 */ /* 0x000f220000100a00 */
[----:B-----5:R-:W-:-:S04]  /*3dc0*/  IMAD.IADD R7, R5, 0x1, R14 ;  /* 0x0000000105077824 */ /* 0x020fc800078e020e */
[----:B--2---:R-:W-:-:S04]  /*3dd0*/  @P1 IMAD.HI.U32 R5, R7, R4, RZ ;  /* 0x0000000407051227 */ /* 0x004fc800078e00ff */
[----:B------:R-:W-:Y:S01]  /*3de0*/  IMAD.MOV.U32 R4, RZ, RZ, R7 ;  /* 0x000000ffff047224 */ /* 0x000fe200078e0007 */
[----:B---3--:R-:W-:Y:S01]  /*3df0*/  @P1 SHF.R.U32.HI R4, RZ, R8, R5 ;  /* 0x00000008ff041219 */ /* 0x008fe20000011605 */
[----:B------:R-:W-:-:S04]  /*3e00*/  IMAD.MOV.U32 R8, RZ, RZ, RZ ;  /* 0x000000ffff087224 */ /* 0x000fc800078e00ff */
[----:B----4-:R-:W-:-:S05]  /*3e10*/  @!P0 IMAD.WIDE R10, R4, 0x4, R10 ;  /* 0x00000004040a8825 */ /* 0x010fca00078e020a */
[----:B------:R-:W2:Y:S01]  /*3e20*/  @!P0 LD.E R8, desc[UR36][R10.64] ;  /* 0x000000240a088980 */ /* 0x000ea2000c101900 */
[----:B------:R-:W-:-:S04]  /*3e30*/  IMAD.MOV R9, RZ, RZ, -R6 ;  /* 0x000000ffff097224 */ /* 0x000fc800078e0a06 */
[----:B------:R-:W-:Y:S02]  /*3e40*/  IMAD R9, R4, R9, R7 ;  /* 0x0000000904097224 */ /* 0x000fe400078e0207 */
[----:B------:R-:W-:Y:S01]  /*3e50*/  IMAD.U32 R71, RZ, RZ, UR4 ;  /* 0x00000004ff477e24 */ /* 0x000fe2000f8e00ff */
[----:B------:R-:W-:Y:S05]  /*3e60*/  YIELD ;  /* 0x0000000000007946 */ /* 0x000fea0003800000 */
[----:B------:R-:W-:Y:S01]  /*3e70*/  BSSY B1, `(.L_x_1560) ;  /* 0x0000006000017945 */ /* 0x000fe20003800000 */
[----:B------:R-:W-:Y:S01]  /*3e80*/  ISETP.GT.AND P0, PT, R2, R70, PT ;  /* 0x000000460200720c */ /* 0x000fe20003f04270 */
[----:B------:R-:W-:Y:S01]  /*3e90*/  VIADD R71, R71, 0x270 ;  /* 0x0000027047477836 */ /* 0x000fe20000000000 */
[----:B------:R-:W-:Y:S01]  /*3ea0*/  MOV R82, 0x3ed0 ;  /* 0x00003ed000527802 */ /* 0x000fe20000000f00 */
[----:B0-2---:R0:W-:Y:S10]  /*3eb0*/  STL.64 [R1+0x1e0], R8 ;  /* 0x0001e00801007387 */ /* 0x0051f40000100a00 */
[----:B0-----:R-:W-:Y:S05]  /*3ec0*/  CALL.REL.NOINC `($_ZN7cutlass13device_kernelIN5flash11enable_sm90INS1_16FlashAttnFwdSm90INS1_25CollectiveMainloopFwdSm90ILi2EN4cute5tupleIJNS5_1CILi1EEES8_S8_EEENS6_IJNS7_ILi128EEENS7_ILi96EEENS7_ILi192EEEEEELi192ENS_10bfloat16_tEfNS_4arch4Sm90ELb0ELb1ELb1ELb1ELb1ELb1ELb0ELb1ELb1ELb1ELb1ELb0EEENS1_21CollectiveEpilogueFwdINS6_IJSA_SC_SB_EEES9_SE_SG_Li256ELb1ELb1ELb1ELb0EEENS1_36VarlenDynamicPersistentTileSchedulerILi128ELi96ELi256ELi128ELb1ELb1ELb1ELb1ELb0ELb1EEEEEEEEEvNT_6ParamsE$_ZZN5flash25CollectiveMainloopFwdSm90ILi2EN4cute5tupleIJNS1_1CILi1EEES4_S4_EEENS2_IJNS3_ILi128EEENS3_ILi96EEENS3_ILi192EEEEEELi192EN7cutlass10bfloat16_tEfNSA_4arch4Sm90ELb0ELb1ELb1ELb1ELb1ELb1ELb0ELb1ELb1ELb1ELb1ELb0EE12store_kv_newINS_16FlashAttnFwdSm90ISE_NS_21CollectiveEpilogueFwdINS2_IJS6_S8_S7_EEES5_SB_SD_Li256ELb1ELb1ELb1ELb0EEENS_36VarlenDynamicPersistentTileSchedulerILi128ELi96ELi256ELi128ELb1ELb1ELb1ELb1ELb0ELb1EEEE13SharedStorageEEEbRKNSE_6ParamsENSA_25PipelineTmaAsyncNoClusterILi2ENSA_16PipelineTmaAsyncILi2EEEEESU_RNSA_13PipelineStateILj2EEEiRT_RKNS_16SeqlenInfoQKNewKILb1ELb1EEENS2_IJiiiiEEEENKUliRKT_E_clISW_EEDaiS17_) ;  /* 0x0000027000f87944 */ /* 0x001fea0003c00000 */
[----:B------:R-:W-:Y:S05]  /*3ed0*/  BSYNC B1 ;  /* 0x0000000000017941 */ /* 0x000fea0003800000 */
.L_x_1560:
[----:B------:R-:W2:Y:S04]  /*3ee0*/  LDL R4, [R1+0x294] ;  /* 0x0002940001047983 */ /* 0x000ea80000100800 */
[----:B------:R0:W5:Y:S01]  /*3ef0*/  LDL.64 R24, [R1+0x270] ;  /* 0x0002700001187983 */ /* 0x0001620000100a00 */
[----:B--2---:R-:W-:-:S13]  /*3f00*/  R2UR UR4, R4 ;  /* 0x00000000040472ca */ /* 0x004fda00000e0000 */
[----:B------:R-:W-:-:S04]  /*3f10*/  ULOP3.LUT UR4, UR4, 0x1, URZ, 0xfc, !UPT ;  /* 0x0000000104047892 */ /* 0x000fc8000f8efc3f */
[----:B------:R-:W-:-:S06]  /*3f20*/  UISETP.NE.AND UP0, UPT, UR4, 0x3, UPT ;  /* 0x000000030400788c */ /* 0x000fcc000bf05270 */
[----:B------:R-:W-:-:S13]  /*3f30*/  PLOP3.LUT P1, PT, PT, PT, UP0, 0x80, 0x0 ;  /* 0x000000000000781c */ /* 0x000fda0003f2f008 */
[----:B0-----:R-:W-:Y:S05]  /*3f40*/  @!P1 BRA `(.L_x_1561) ;  /* 0x0000000000049947 */ /* 0x001fea0003800000 */
[----:B------:R-:W-:Y:S01]  /*3f50*/  BPT.TRAP 0x1 ;  /* 0x000000040000795c */ /* 0x000fe20000300000 */
.L_x_1561:
[----:B-----5:R-:W-:Y:S01]  /*3f60*/  LEA R28, R24, UR39, 0x3 ;  /* 0x00000027181c7c11 */ /* 0x020fe2000f8e18ff */
[----:B------:R-:W-:Y:S01]  /*3f70*/  BSSY B0, `(.L_x_1562) ;  /* 0x0000004000007945 */ /* 0x000fe20003800000 */
[----:B------:R-:W-:-:S04]  /*3f80*/  SHF.L.U32 R5, R25, 0x1f, RZ ;  /* 0x0000001f19057819 */ /* 0x000fc800000006ff */
[----:B------:R-:W0:Y:S02]  /*3f90*/  SYNCS.PHASECHK.TRANS64.TRYWAIT P1, [R28+URZ+0x308b0], R5 ;  /* 0x0308b0051c0075a7 */ /* 0x000e24000802017f */
[----:B0-----:R-:W-:Y:S05]  /*3fa0*/  @!P1 BRA `(.L_x_1563) ;  /* 0x0000022800609947 */ /* 0x001fea0003800000 */
.L_x_1879:
[----:B------:R-:W-:Y:S05]  /*3fb0*/  BSYNC B0 ;  /* 0x0000000000007941 */ /* 0x000fea0003800000 */
.L_x_1562:
[----:B------:R-:W2:Y:S04]  /*3fc0*/  LDL.64 R26, [R1+0x1e0] ;  /* 0x0001e000011a7983 */ /* 0x000ea80000100a00 */
[----:B0-----:R-:W3:Y:S04]  /*3fd0*/  LDL.128 R4, [R1+0x1c0] ;  /* 0x0001c00001047983 */ /* 0x001ee80000100c00 */
[----:B------:R-:W4:Y:S04]  /*3fe0*/  LDL.64 R8, [R1+0x1d0] ;  /* 0x0001d00001087983 */ /* 0x000f280000100a00 */
[----:B------:R-:W5:Y:S04]  /*3ff0*/  LDL R10, [R1+0x170] ;  /* 0x00017000010a7983 */ /* 0x000f680000100800 */
[----:B------:R-:W5:Y:S01]  /*4000*/  LDL R11, [R1+0x15c] ;  /* 0x00015c00010b7983 */ /* 0x000f620000100800 */
[----:B------:R-:W-:Y:S01]  /*4010*/  UMOV UR4, 0xffffffff ;  /* 0xffffffff00047882 */ /* 0x000fe20000000000 */
[----:B--2---:R-:W-:Y:S01]  /*4020*/  SHF.R.S32.HI R13, RZ, 0x1f, R27 ;  /* 0x0000001fff0d7819 */ /* 0x004fe2000001141b */
[----:B---3--:R-:W-:-:S02]  /*4030*/  IMAD R5, R5, R27, RZ ;  /* 0x0000001b05057224 */ /* 0x008fc400078e02ff */
[----:B------:R-:W-:-:S04]  /*4040*/  IMAD.WIDE.U32 R14, R4, R27, RZ ;  /* 0x0000001b040e7225 */ /* 0x000fc800078e00ff */
[----:B------:R-:W-:Y:S01]  /*4050*/  IMAD R13, R4, R13, R5 ;  /* 0x0000000d040d7224 */ /* 0x000fe200078e0205 */
[----:B------:R-:W-:Y:S01]  /*4060*/  SHF.R.S32.HI R5, RZ, 0x1f, R26 ;  /* 0x0000001fff057819 */ /* 0x000fe2000001141a */
[----:B------:R-:W-:Y:S02]  /*4070*/  IMAD R4, R7, R26, RZ ;  /* 0x0000001a07047224 */ /* 0x000fe400078e02ff */
[----:B------:R-:W-:Y:S02]  /*4080*/  IMAD.IADD R15, R15, 0x1, R13 ;  /* 0x000000010f0f7824 */ /* 0x000fe400078e020d */
[----:B------:R-:W-:Y:S02]  /*4090*/  IMAD R5, R6, R5, R4 ;  /* 0x0000000506057224 */ /* 0x000fe400078e0204 */
[----:B------:R-:W-:-:S04]  /*40a0*/  IMAD.WIDE.U32 R6, R26, R6, R14 ;  /* 0x000000061a067225 */ /* 0x000fc800078e000e */
[----:B------:R-:W-:Y:S01]  /*40b0*/  IMAD.IADD R7, R7, 0x1, R5 ;  /* 0x0000000107077824 */ /* 0x000fe200078e0205 */
[----:B----4-:R-:W-:Y:S01]  /*40c0*/  LEA R26, P1, R6, R8, 0x1 ;  /* 0x00000008061a7211 */ /* 0x010fe200078208ff */
[----:B-----5:R-:W-:Y:S01]  /*40d0*/  IMAD R11, R2, -0x60, R11 ;  /* 0xffffffa0020b7824 */ /* 0x020fe200078e020b */
[----:B------:R-:W-:Y:S02]  /*40e0*/  SHF.R.S32.HI R5, RZ, 0x1f, R10 ;  /* 0x0000001fff057819 */ /* 0x000fe4000001140a */
[----:B------:R-:W-:Y:S02]  /*40f0*/  LEA.HI.X R27, R6, R9, R7, 0x1, P1 ;  /* 0x00000009061b7211 */ /* 0x000fe400008f0c07 */
[----:B------:R-:W-:Y:S02]  /*4100*/  LEA.HI R6, R5, R10, RZ, 0x2 ;  /* 0x0000000a05067211 */ /* 0x000fe400078f10ff */
[----:B------:R-:W-:Y:S01]  /*4110*/  VIMNMX R5, R11, 0x60, PT ;  /* 0x000000600b057848 */ /* 0x000fe20003fe0100 */
[----:B------:R0:W-:Y:S01]  /*4120*/  STL.64 [R1+0x1f0], R26 ;  /* 0x0001f01a01007387 */ /* 0x0001e20000100a00 */
[----:B------:R-:W-:-:S05]  /*4130*/  SHF.R.S32.HI R4, RZ, 0x2, R6 ;  /* 0x00000002ff047819 */ /* 0x000fca0000011406 */
[----:B------:R-:W-:Y:S01]  /*4140*/  IMAD.IADD R21, R5, 0x1, -R4 ;  /* 0x0000000105157824 */ /* 0x000fe200078e0a04 */
[----:B------:R-:W-:Y:S01]  /*4150*/  LOP3.LUT R5, R6, 0x1ffffffc, RZ, 0xc0, !PT ;  /* 0x1ffffffc06057812 */ /* 0x000fe200078ec0ff */
[----:B------:R-:W-:-:S03]  /*4160*/  IMAD R4, R24, 0x4800, R0 ;  /* 0x0000480018047824 */ /* 0x000fc600078e0200 */
[----:B------:R-:W-:Y:S01]  /*4170*/  ISETP.GE.AND P1, PT, R21, 0x1, PT ;  /* 0x000000011500780c */ /* 0x000fe20003f26270 */
[----:B------:R-:W-:-:S04]  /*4180*/  IMAD.IADD R5, R10, 0x1, -R5 ;  /* 0x000000010a057824 */ /* 0x000fc800078e0a05 */
[----:B------:R-:W-:Y:S01]  /*4190*/  IMAD.SHL.U32 R8, R5, 0x8, RZ ;  /* 0x0000000805087824 */ /* 0x000fe200078e00ff */
[----:B0-----:R-:W-:Y:S07]  /*41a0*/  BRA.DIV UR4, `(.L_x_1564) ;  /* 0x0000022604f47947 */ /* 0x001fee000b800000 */
[----:B------:R0:W1:Y:S04]  /*41b0*/  SHFL.IDX PT, R5, R27, RZ, 0x1c1f ;  /* 0x001c1fff1b057589 */ /* 0x00006800000e0000 */
[----:B------:R0:W2:Y:S02]  /*41c0*/  SHFL.IDX PT, R14, R26, RZ, 0x1c1f ;  /* 0x001c1fff1a0e7589 */ /* 0x0000a400000e0000 */
.L_x_1883:
[----:B------:R-:W-:Y:S01]  /*41d0*/  IMAD.IADD R7, R3, 0x1, R4 ;  /* 0x0000000103077824 */ /* 0x000fe200078e0204 */
[----:B------:R-:W-:Y:S01]  /*41e0*/  BSSY B0, `(.L_x_1565) ;  /* 0x0000038000007945 */ /* 0x000fe20003800000 */
[----:B-1----:R-:W-:Y:S02]  /*41f0*/  IMAD.MOV.U32 R15, RZ, RZ, R5 ;  /* 0x000000ffff0f7224 */ /* 0x002fe400078e0005 */
[--C-:B0-----:R-:W-:Y:S02]  /*4200*/  IMAD R26, R4, 0x2, R68.reuse ;  /* 0x00000002041a7824 */ /* 0x101fe400078e0244 */
[----:B------:R-:W-:Y:S01]  /*4210*/  IMAD R27, R7, 0x2, R68 ;  /* 0x00000002071b7824 */ /* 0x000fe200078e0244 */
[----:B------:R-:W-:Y:S06]  /*4220*/  @!P1 BRA `(.L_x_1566) ;  /* 0x0000000000cc9947 */ /* 0x000fec0003800000 */
[----:B------:R-:W3:Y:S02]  /*4230*/  LDL.U8 R9, [R1+0x1d9] ;  /* 0x0001d90001097983 */ /* 0x000ee40000100000 */
[----:B---3--:R-:W-:-:S04]  /*4240*/  LOP3.LUT R4, R9, 0x1, RZ, 0xc0, !PT ;  /* 0x0000000109047812 */ /* 0x008fc800078ec0ff */
[----:B------:R-:W-:-:S13]  /*4250*/  ISETP.NE.U32.AND P1, PT, R4, 0x1, PT ;  /* 0x000000010400780c */ /* 0x000fda0003f25070 */
[----:B------:R-:W0:Y:S01]  /*4260*/  @!P1 LDS.128 R4, [R26] ;  /* 0x000000001a049984 */ /* 0x000e220000000c00 */
[----:B--2---:R-:W-:-:S05]  /*4270*/  @!P1 IMAD.WIDE R10, R8, 0x2, R14 ;  /* 0x00000002080a9825 */ /* 0x004fca00078e020e */
[----:B0-----:R-:W-:Y:S04]  /*4280*/  @!P1 ST.E.128 desc[UR36][R10.64], R4 ;  /* 0x000000040a009985 */ /* 0x001fe8000c101d24 */
[----:B------:R-:W2:Y:S02]  /*4290*/  @!P1 LDL.U8 R9, [R1+0x1d9] ;  /* 0x0001d90001099983 */ /* 0x000ea40000100000 */
[----:B--2---:R-:W-:-:S13]  /*42a0*/  LOP3.LUT P1, RZ, R9, 0x2, RZ, 0xc0, !PT ;  /* 0x0000000209ff7812 */ /* 0x004fda000782c0ff */
[----:B------:R-:W0:Y:S01]  /*42b0*/  @P1 LDS.128 R4, [R27] ;  /* 0x000000001b041984 */ /* 0x000e220000000c00 */
[----:B------:R-:W-:-:S05]  /*42c0*/  @P1 VIADD R12, R8, 0x20 ;  /* 0x00000020080c1836 */ /* 0x000fca0000000000 */
[----:B------:R-:W-:-:S04]  /*42d0*/  @P1 SHF.R.S32.HI R13, RZ, 0x1f, R12 ;  /* 0x0000001fff0d1819 */ /* 0x000fc8000001140c */
[----:B------:R-:W-:-:S04]  /*42e0*/  @P1 LEA.HI R13, R13, R12, RZ, 0x3 ;  /* 0x0000000c0d0d1211 */ /* 0x000fc800078f18ff */
[----:B------:R-:W-:-:S05]  /*42f0*/  @P1 LOP3.LUT R13, R13, 0xfffffff8, RZ, 0xc0, !PT ;  /* 0xfffffff80d0d1812 */ /* 0x000fca00078ec0ff */
[----:B------:R-:W-:-:S05]  /*4300*/  @P1 IMAD.WIDE R12, R13, 0x2, R14 ;  /* 0x000000020d0c1825 */ /* 0x000fca00078e020e */
[----:B0-----:R-:W-:Y:S04]  /*4310*/  @P1 ST.E.128 desc[UR36][R12.64], R4 ;  /* 0x000000040c001985 */ /* 0x001fe8000c101d24 */
[----:B------:R-:W2:Y:S02]  /*4320*/  @P1 LDL.U8 R9, [R1+0x1d9] ;  /* 0x0001d90001091983 */ /* 0x000ea40000100000 */
[----:B--2---:R-:W-:-:S13]  /*4330*/  LOP3.LUT P1, RZ, R9, 0x4, RZ, 0xc0, !PT ;  /* 0x0000000409ff7812 */ /* 0x004fda000782c0ff */
[----:B------:R-:W0:Y:S01]  /*4340*/  @P1 LDS.128 R4, [R26+0x3000] ;  /* 0x003000001a041984 */ /* 0x000e220000000c00 */
        /* <DEDUP_REMOVED lines=32> */
[----:B0-----:R0:W-:Y:S02]  /*4550*/  @P1 ST.E.128 desc[UR36][R14.64], R4 ;  /* 0x000000040e001985 */ /* 0x0011e4000c101d24 */
.L_x_1566:
[----:B------:R-:W-:Y:S05]  /*4560*/  BSYNC B0 ;  /* 0x0000000000007941 */ /* 0x000fea0003800000 */
.L_x_1565:
[----:B0-----:R0:W5:Y:S01]  /*4570*/  LDL.64 R4, [R1+0x1f0] ;  /* 0x0001f00001047983 */ /* 0x0011620000100a00 */
[----:B------:R-:W-:Y:S01]  /*4580*/  UMOV UR4, 0xffffffff ;  /* 0xffffffff00047882 */ /* 0x000fe20000000000 */
[----:B------:R-:W-:Y:S02]  /*4590*/  ISETP.GE.AND P1, PT, R21, 0x41, PT ;  /* 0x000000411500780c */ /* 0x000fe40003f26270 */
[----:B------:R-:W-:Y:S11]  /*45a0*/  BRA.DIV UR4, `(.L_x_1567) ;  /* 0x00000226043c7947 */ /* 0x000ff6000b800000 */
[----:B-----5:R-:W1:Y:S04]  /*45b0*/  SHFL.IDX PT, R5, R5, 0x1, 0x1c1f ;  /* 0x003c1f0005057f89 */ /* 0x020e6800000e0000 */
[----:B--2---:R2:W3:Y:S02]  /*45c0*/  SHFL.IDX PT, R14, R4, 0x1, 0x1c1f ;  /* 0x003c1f00040e7f89 */ /* 0x0044e400000e0000 */
.L_x_1887:
[----:B------:R-:W-:Y:S01]  /*45d0*/  BSSY B0, `(.L_x_1568) ;  /* 0x0000036000007945 */ /* 0x000fe20003800000 */
[----:B-1----:R-:W-:-:S03]  /*45e0*/  IMAD.MOV.U32 R15, RZ, RZ, R5 ;  /* 0x000000ffff0f7224 */ /* 0x002fc600078e0005 */
[----:B------:R-:W-:Y:S05]  /*45f0*/  @!P1 BRA `(.L_x_1569) ;  /* 0x0000000000cc9947 */ /* 0x000fea0003800000 */
[----:B------:R-:W2:Y:S02]  /*4600*/  LDL.U8 R9, [R1+0x1d9] ;  /* 0x0001d90001097983 */ /* 0x000ea40000100000 */
[----:B--2---:R-:W-:-:S04]  /*4610*/  LOP3.LUT R4, R9, 0x1, RZ, 0xc0, !PT ;  /* 0x0000000109047812 */ /* 0x004fc800078ec0ff */
[----:B------:R-:W-:-:S13]  /*4620*/  ISETP.NE.U32.AND P1, PT, R4, 0x1, PT ;  /* 0x000000010400780c */ /* 0x000fda0003f25070 */
[----:B------:R-:W1:Y:S01]  /*4630*/  @!P1 LDS.128 R4, [R26+0x2000] ;  /* 0x002000001a049984 */ /* 0x000e620000000c00 */
[----:B---3--:R-:W-:-:S05]  /*4640*/  @!P1 IMAD.WIDE R10, R8, 0x2, R14 ;  /* 0x00000002080a9825 */ /* 0x008fca00078e020e */
[----:B-1----:R-:W-:Y:S04]  /*4650*/  @!P1 ST.E.128 desc[UR36][R10.64], R4 ;  /* 0x000000040a009985 */ /* 0x002fe8000c101d24 */
[----:B------:R-:W2:Y:S02]  /*4660*/  @!P1 LDL.U8 R9, [R1+0x1d9] ;  /* 0x0001d90001099983 */ /* 0x000ea40000100000 */
[----:B--2---:R-:W-:-:S13]  /*4670*/  LOP3.LUT P1, RZ, R9, 0x2, RZ, 0xc0, !PT ;  /* 0x0000000209ff7812 */ /* 0x004fda000782c0ff */
[----:B------:R-:W1:Y:S01]  /*4680*/  @P1 LDS.128 R4, [R27+0x2000] ;  /* 0x002000001b041984 */ /* 0x000e620000000c00 */
[----:B------:R-:W-:-:S05]  /*4690*/  @P1 VIADD R12, R8, 0x20 ;  /* 0x00000020080c1836 */ /* 0x000fca0000000000 */
[----:B------:R-:W-:-:S04]  /*46a0*/  @P1 SHF.R.S32.HI R13, RZ, 0x1f, R12 ;  /* 0x0000001fff0d1819 */ /* 0x000fc8000001140c */
[----:B------:R-:W-:-:S04]  /*46b0*/  @P1 LEA.HI R13, R13, R12, RZ, 0x3 ;  /* 0x0000000c0d0d1211 */ /* 0x000fc800078f18ff */
[----:B------:R-:W-:-:S05]  /*46c0*/  @P1 LOP3.LUT R13, R13, 0xfffffff8, RZ, 0xc0, !PT ;  /* 0xfffffff80d0d1812 */ /* 0x000fca00078ec0ff */
[----:B------:R-:W-:-:S05]  /*46d0*/  @P1 IMAD.WIDE R12, R13, 0x2, R14 ;  /* 0x000000020d0c1825 */ /* 0x000fca00078e020e */
[----:B-1----:R-:W-:Y:S04]  /*46e0*/  @P1 ST.E.128 desc[UR36][R12.64], R4 ;  /* 0x000000040c001985 */ /* 0x002fe8000c101d24 */
[----:B------:R-:W2:Y:S02]  /*46f0*/  @P1 LDL.U8 R9, [R1+0x1d9] ;  /* 0x0001d90001091983 */ /* 0x000ea40000100000 */
        /* <DEDUP_REMOVED lines=34> */
[----:B-1----:R1:W-:Y:S02]  /*4920*/  @P1 ST.E.128 desc[UR36][R8.64], R4 ;  /* 0x0000000408001985 */ /* 0x0023e4000c101d24 */
.L_x_1569:
[----:B------:R-:W-:Y:S05]  /*4930*/  BSYNC B0 ;  /* 0x0000000000007941 */ /* 0x000fea0003800000 */
.L_x_1568:
[----:B-12---:R-:W1:Y:S01]  /*4940*/  S2R R4, SR_TID.X ;  /* 0x0000000000047919 */ /* 0x006e620000002100 */
[----:B------:R-:W-:Y:S01]  /*4950*/  @!PT LDS RZ, [RZ] ;  /* 0x00000000fffff984 */ /* 0x000fe20000000800 */
[----:B------:R-:W-:Y:S01]  /*4960*/  @!PT LDS RZ, [RZ] ;  /* 0x00000000fffff984 */ /* 0x000fe20000000800 */
[----:B------:R-:W-:Y:S01]  /*4970*/  @!PT LDS RZ, [RZ] ;  /* 0x00000000fffff984 */ /* 0x000fe20000000800 */
[----:B------:R-:W-:Y:S01]  /*4980*/  @!PT LDS RZ, [RZ] ;  /* 0x00000000fffff984 */ /* 0x000fe20000000800 */
[----:B------:R2:W-:Y:S06]  /*4990*/  MEMBAR.ALL.CTA ;  /* 0x0000000000007992 */ /* 0x0005ec0000008000 */
[----:B--2---:R-:W2:Y:S01]  /*49a0*/  FENCE.VIEW.ASYNC.S ;  /* 0x00000000000073c6 */ /* 0x004ea20000000000 */
[----:B------:R-:W-:Y:S05]  /*49b0*/  WARPSYNC.ALL ;  /* 0x0000000000007948 */ /* 0x000fea0003800000 */
[----:B-1----:R-:W-:-:S04]  /*49c0*/  LOP3.LUT R4, R4, 0x7f, RZ, 0xc0, !PT ;  /* 0x0000007f04047812 */ /* 0x002fc800078ec0ff */
[----:B------:R-:W-:Y:S01]  /*49d0*/  ISETP.NE.AND P1, PT, R4, RZ, PT ;  /* 0x000000ff0400720c */ /* 0x000fe20003f25270 */
[----:B--2---:R1:W-:-:S12]  /*49e0*/  BAR.SYNC.DEFER_BLOCKING R72, 0x80 ;  /* 0x000200480000751d */ /* 0x0043d80000010000 */
[----:B------:R-:W-:-:S05]  /*49f0*/  @!P1 VIADD R28, R28, 0x308c0 ;  /* 0x000308c01c1c9836 */ /* 0x000fca0000000000 */
[----:B------:R-:W-:-:S04]  /*4a00*/  @!P1 PRMT R28, RZ, 0x654, R28 ;  /* 0x00000654ff1c9816 */ /* 0x000fc8000000001c */
[----:B------:R1:W-:Y:S01]  /*4a10*/  @!P1 SYNCS.ARRIVE.TRANS64.RED.A1T0 RZ, [R28+URZ], RZ ;  /* 0x000000ff1cff99a7 */ /* 0x0003e2000810043f */
[----:B------:R-:W2:Y:S01]  /*4a20*/  LDL R4, [R1+0x278] ;  /* 0x0002780001047983 */ /* 0x000ea20000100800 */
[----:B------:R-:W-:Y:S02]  /*4a30*/  VIADD R24, R24, 0x1 ;  /* 0x0000000118187836 */ /* 0x000fe40000000000 */
[----:B------:R-:W-:-:S03]  /*4a40*/  IMAD.MOV.U32 R6, RZ, RZ, RZ ;  /* 0x000000ffff067224 */ /* 0x000fc600078e00ff */
[----:B------:R-:W-:Y:S01]  /*4a50*/  ISETP.NE.AND P1, PT, R24, 0x2, PT ;  /* 0x000000021800780c */ /* 0x000fe20003f25270 */
[----:B------:R1:W-:-:S12]  /*4a60*/  STL [R1+0x270], R24 ;  /* 0x0002701801007387 */ /* 0x0003d80000100800 */
[----:B------:R-:W-:-:S05]  /*4a70*/  @!P1 LOP3.LUT R7, R25, 0x1, RZ, 0x3c, !PT ;  /* 0x0000000119079812 */ /* 0x000fca00078e3cff */
[----:B------:R1:W-:Y:S01]  /*4a80*/  @!P1 STL.64 [R1+0x270], R6 ;  /* 0x0002700601009387 */ /* 0x0003e20000100a00 */
[----:B------:R-:W-:Y:S01]  /*4a90*/  PLOP3.LUT P1, PT, PT, PT, PT, 0x8, 0x0 ;  /* 0x000000000000781c */ /* 0x000fe20003f2e170 */
[----:B--2---:R-:W-:-:S05]  /*4aa0*/  VIADD R4, R4, 0x1 ;  /* 0x0000000104047836 */ /* 0x004fca0000000000 */
[----:B------:R1:W-:Y:S01]  /*4ab0*/  STL [R1+0x278], R4 ;  /* 0x0002780401007387 */ /* 0x0003e20000100800 */
[----:B------:R-:W-:Y:S06]  /*4ac0*/  @P0 BRA `(.L_x_1570) ;  /* 0xfffffff000680947 */ /* 0x000fec000383ffff */
.L_x_1557:
[----:B------:R-:W2:Y:S01]  /*4ad0*/  LDC R0, c[0x0][0x448] ;  /* 0x00011200ff007b82 */ /* 0x000ea20000000800 */
[----:B------:R-:W-:Y:S02]  /*4ae0*/  R2UR UR4, R23 ;  /* 0x00000000170472ca */ /* 0x000fe400000e0000 */
[----:B------:R-:W-:-:S05]  /*4af0*/  IADD3 R5, R18, 0x1, -R17 ;  /* 0x0000000112057810 */ /* 0x000fca0007ffe811 */
[----:B-1----:R-:W1:Y:S06]  /*4b00*/  LDC.64 R6, c[0x0][0x9e0] ;  /* 0x00027800ff067b82 */ /* 0x002e6c0000000a00 */
[----:B------:R-:W-:Y:S01]  /*4b10*/  UIADD3 UR4, UR4, 0x7f, URZ ;  /* 0x0000007f04047890 */ /* 0x000fe2000fffe03f */
[----:B--2---:R-:W-:Y:S02]  /*4b20*/  ISETP.NE.AND P2, PT, R0, 0x1, PT ;  /* 0x000000010000780c */ /* 0x004fe40003f45270 */
[----:B-1----:R-:W-:-:S11]  /*4b30*/  ISETP.GE.AND P3, PT, R7, 0x1, PT ;  /* 0x000000010700780c */ /* 0x002fd60003f66270 */
[----:B------:R-:W1:Y:S08]  /*4b40*/  @P2 LDC R0, c[0x0][0x44c] ;  /* 0x00011300ff002b82 */ /* 0x000e700000000800 */
[----:B------:R-:W2:Y:S01]  /*4b50*/  @P2 LDC R3, c[0x0][0x450] ;  /* 0x00011400ff032b82 */ /* 0x000ea20000000800 */
[----:B-1----:R-:W-:-:S04]  /*4b60*/  @P2 IMAD.HI.U32 R2, R0, UR4, RZ ;  /* 0x0000000400022c27 */ /* 0x002fc8000f8e00ff */
[----:B------:R-:W-:Y:S01]  /*4b70*/  IMAD.U32 R0, RZ, RZ, UR4 ;  /* 0x00000004ff007e24 */ /* 0x000fe2000f8e00ff */
[----:B--2---:R-:W-:-:S05]  /*4b80*/  @P2 SHF.R.U32.HI R0, RZ, R3, R2 ;  /* 0x00000003ff002219 */ /* 0x004fca0000011602 */
[----:B------:R-:W-:Y:S01]  /*4b90*/  IMAD.IADD R3, R5, 0x1, R0 ;  /* 0x0000000105037824 */ /* 0x000fe200078e0200 */
[----:B------:R-:W-:Y:S06]  /*4ba0*/  @P1 BRA `(.L_x_1571) ;  /* 0x0000000000081947 */ /* 0x000fec0003800000 */
[----:B------:R-:W1:Y:S02]  /*4bb0*/  FENCE.VIEW.ASYNC.G ;  /* 0x00000000000073c6 */ /* 0x000e640000000100 */
[----:B-1----:R-:W-:Y:S06]  /*4bc0*/  BAR.ARV 0xc, 0x180 ;  /* 0x0306000000007b1d */ /* 0x002fec0000002000 */
.L_x_1571:
[----:B------:R-:W-:Y:S01]  /*4bd0*/  IMAD.IADD R0, R3, 0x1, R6 ;  /* 0x0000000103007824 */ /* 0x000fe200078e0206 */
[----:B------:R-:W-:Y:S06]  /*4be0*/  @!P3 BRA `(.L_x_1572) ;  /* 0x000000000040b947 */ /* 0x000fec0003800000 */
[C---:B------:R-:W-:Y:S01]  /*4bf0*/  ISETP.GT.AND P0, PT, R3.reuse, RZ, PT ;  /* 0x000000ff0300720c */ /* 0x040fe20003f04270 */
[----:B------:R-:W-:-:S12]  /*4c00*/  VIADD R2, R3, 0xffffffff ;  /* 0xffffffff03027836 */ /* 0x000fd80000000000 */
[----:B------:R-:W-:Y:S05]  /*4c10*/  @P0 BRA `(.L_x_1573) ;  /* 0x00000000001c0947 */ /* 0x000fea0003800000 */
[----:B------:R-:W-:Y:S01]  /*4c20*/  ISETP.NE.AND P0, PT, R7, 0x1, PT ;  /* 0x000000010700780c */ /* 0x000fe20003f05270 */
[----:B------:R-:W-:-:S12]  /*4c30*/  IMAD.MOV R3, RZ, RZ, -R3 ;  /* 0x000000ffff037224 */ /* 0x000fd800078e0a03 */
[----:B------:R-:W1:Y:S02]  /*4c40*/  @P0 LDC.64 R4, c[0x0][0x9e8] ;  /* 0x00027a00ff040b82 */ /* 0x000e640000000a00 */
[----:B-1----:R-:W-:-:S05]  /*4c50*/  @P0 IMAD.HI.U32 R2, R3, R4, RZ ;  /* 0x0000000403020227 */ /* 0x002fca00078e00ff */
[----:B------:R-:W-:-:S04]  /*4c60*/  @P0 SHF.R.U32.HI R3, RZ, R5, R2 ;  /* 0x00000005ff030219 */ /* 0x000fc80000011602 */
[----:B------:R-:W-:Y:S01]  /*4c70*/  LOP3.LUT R2, RZ, R3, RZ, 0x33, !PT ;  /* 0x00000003ff027212 */ /* 0x000fe200078e33ff */
[----:B------:R-:W-:Y:S06]  /*4c80*/  BRA `(.L_x_1574) ;  /* 0x0000000000107947 */ /* 0x000fec0003800000 */
.L_x_1573:
[----:B------:R-:W-:-:S13]  /*4c90*/  ISETP.NE.AND P0, PT, R7, 0x1, PT ;  /* 0x000000010700780c */ /* 0x000fda0003f05270 */
[----:B------:R-:W1:Y:S02]  /*4ca0*/  @P0 LDC.64 R4, c[0x0][0x9e8] ;  /* 0x00027a00ff040b82 */ /* 0x000e640000000a00 */
[----:B-1----:R-:W-:-:S05]  /*4cb0*/  @P0 IMAD.HI.U32 R4, R2, R4, RZ ;  /* 0x0000000402040227 */ /* 0x002fca00078e00ff */
[----:B------:R-:W-:-:S07]  /*4cc0*/  @P0 SHF.R.U32.HI R2, RZ, R5, R4 ;  /* 0x00000005ff020219 */ /* 0x000fce0000011604 */
.L_x_1574:
[----:B------:R-:W-:-:S05]  /*4cd0*/  IMAD R3, R2, R7, R7 ;  /* 0x0000000702037224 */ /* 0x000fca00078e0207 */
[----:B------:R-:W-:-:S07]  /*4ce0*/  VIMNMX R0, R0, R3, PT ;  /* 0x0000000300007248 */ /* 0x000fce0003fe0100 */
.L_x_1572:
[----:B------:R-:W1:Y:S01]  /*4cf0*/  @P2 LDC R2, c[0x0][0x44c] ;  /* 0x00011300ff022b82 */ /* 0x000e620000000800 */
[----:B------:R-:W-:Y:S01]  /*4d00*/  R2UR UR4, R23 ;  /* 0x00000000170472ca */ /* 0x000fe200000e0000 */
[----:B------:R-:W-:-:S04]  /*4d10*/  VIADD R0, R0, 0x5f ;  /* 0x0000005f00007836 */ /* 0x000fc80000000000 */
[----:B------:R-:W-:Y:S02]  /*4d20*/  IMAD.HI R0, R0, 0x2aaaaaab, RZ ;  /* 0x2aaaaaab00007827 */ /* 0x000fe400078e02ff */
[----:B------:R-:W2:Y:S06]  /*4d30*/  @P2 LDC R4, c[0x0][0x450] ;  /* 0x00011400ff042b82 */ /* 0x000eac0000000800 */
[----:B-1----:R-:W-:-:S04]  /*4d40*/  @P2 IMAD.HI.U32 R3, R2, UR4, RZ ;  /* 0x0000000402032c27 */ /* 0x002fc8000f8e00ff */
[----:B------:R-:W-:Y:S01]  /*4d50*/  IMAD.U32 R2, RZ, RZ, UR4 ;  /* 0x00000004ff027e24 */ /* 0x000fe2000f8e00ff */
[----:B------:R-:W-:Y:S01]  /*4d60*/  ULDC UR4, c[0x0][0x9dc] ;  /* 0x0002770000047ab9 */ /* 0x000fe20000000800 */
[----:B--2---:R-:W-:Y:S02]  /*4d70*/  @P2 SHF.R.U32.HI R2, RZ, R4, R3 ;  /* 0x00000004ff022219 */ /* 0x004fe40000011603 */
[----:B------:R-:W-:-:S03]  /*4d80*/  SHF.R.U32.HI R3, RZ, 0x1f, R0 ;  /* 0x0000001fff037819 */ /* 0x000fc60000011600 */
[----:B------:R-:W-:Y:S01]  /*4d90*/  IMAD.IADD R2, R73, 0x1, R2 ;  /* 0x0000000149027824 */ /* 0x000fe200078e0202 */
[----:B------:R-:W-:-:S03]  /*4da0*/  LEA.HI.SX32 R0, R0, R3, 0x1c ;  /* 0x0000000300007211 */ /* 0x000fc600078fe2ff */
[----:B------:R-:W-:Y:S01]  /*4db0*/  VIADD R4, R2, -UR4 ;  /* 0x8000000402047c36 */ /* 0x000fe20008000000 */
[----:B------:R-:W-:-:S04]  /*4dc0*/  VIMNMX R69, R69, R0, PT ;  /* 0x0000000045457248 */ /* 0x000fc80003fe0100 */
[----:B------:R-:W-:Y:S01]  /*4dd0*/  R2UR UR4, R4 ;  /* 0x00000000040472ca */ /* 0x000fe200000e0000 */
[----:B------:R-:W-:-:S14]  /*4de0*/  @!P3 BRA `(.L_x_1575) ;  /* 0x000000000044b947 */ /* 0x000fdc0003800000 */
[----:B------:R-:W-:-:S13]  /*4df0*/  ISETP.GT.AND P0, PT, R2, -0x1, PT ;  /* 0xffffffff0200780c */ /* 0x000fda0003f04270 */
[----:B------:R-:W-:Y:S05]  /*4e00*/  @P0 BRA `(.L_x_1576) ;  /* 0x00000000001c0947 */ /* 0x000fea0003800000 */
[----:B------:R-:W-:Y:S02]  /*4e10*/  ISETP.NE.AND P0, PT, R7, 0x1, PT ;  /* 0x000000010700780c */ /* 0x000fe40003f05270 */
[----:B------:R-:W-:-:S11]  /*4e20*/  LOP3.LUT R3, RZ, R2, RZ, 0x33, !PT ;  /* 0x00000002ff037212 */ /* 0x000fd600078e33ff */
[----:B------:R-:W1:Y:S02]  /*4e30*/  @P0 LDC.64 R4, c[0x0][0x9e8] ;  /* 0x00027a00ff040b82 */ /* 0x000e640000000a00 */
[----:B-1----:R-:W-:-:S05]  /*4e40*/  @P0 IMAD.HI.U32 R0, R3, R4, RZ ;  /* 0x0000000403000227 */ /* 0x002fca00078e00ff */
[----:B------:R-:W-:-:S04]  /*4e50*/  @P0 SHF.R.U32.HI R3, RZ, R5, R0 ;  /* 0x00000005ff030219 */ /* 0x000fc80000011600 */
[----:B------:R-:W-:Y:S01]  /*4e60*/  LOP3.LUT R2, RZ, R3, RZ, 0x33, !PT ;  /* 0x00000003ff027212 */ /* 0x000fe200078e33ff */
[----:B------:R-:W-:Y:S06]  /*4e70*/  BRA `(.L_x_1577) ;  /* 0x0000000000107947 */ /* 0x000fec0003800000 */
.L_x_1576:
[----:B------:R-:W-:-:S13]  /*4e80*/  ISETP.NE.AND P0, PT, R7, 0x1, PT ;  /* 0x000000010700780c */ /* 0x000fda0003f05270 */
[----:B------:R-:W1:Y:S02]  /*4e90*/  @P0 LDC.64 R4, c[0x0][0x9e8] ;  /* 0x00027a00ff040b82 */ /* 0x000e640000000a00 */
[----:B-1----:R-:W-:-:S05]  /*4ea0*/  @P0 IMAD.HI.U32 R0, R2, R4, RZ ;  /* 0x0000000402000227 */ /* 0x002fca00078e00ff */
[----:B------:R-:W-:-:S07]  /*4eb0*/  @P0 SHF.R.U32.HI R2, RZ, R5, R0 ;  /* 0x00000005ff020219 */ /* 0x000fce0000011600 */
.L_x_1577:
[----:B------:R-:W-:-:S05]  /*4ec0*/  IMAD R2, R2, R7, RZ ;  /* 0x0000000702027224 */ /* 0x000fca00078e02ff */
[----:B------:R-:W-:-:S13]  /*4ed0*/  R2UR UR5, R2 ;  /* 0x00000000020572ca */ /* 0x000fda00000e0000 */
[----:B------:R-:W-:-:S04]  /*4ee0*/  UISETP.LT.AND UP0, UPT, UR4, UR5, UPT ;  /* 0x000000050400728c */ /* 0x000fc8000bf01270 */
[----:B------:R-:W-:-:S12]  /*4ef0*/  USEL UR4, UR4, UR5, !UP0 ;  /* 0x0000000504047287 */ /* 0x000fd8000c000000 */
.L_x_1575:
[----:B------:R-:W-:Y:S01]  /*4f00*/  UIMAD.WIDE UR4, UR4, 0x2aaaaaab, URZ ;  /* 0x2aaaaaab040478a5 */ /* 0x000fe2000f8e023f */
[----:B------:R-:W-:-:S03]  /*4f10*/  R2UR UR9, R205 ;  /* 0x00000000cd0972ca */ /* 0x000fc600000e0000 */
[----:B------:R-:W-:-:S04]  /*4f20*/  USHF.R.U32.HI UR4, URZ, 0x1f, UR5 ;  /* 0x0000001f3f047899 */ /* 0x000fc80008011605 */
[----:B------:R-:W-:-:S04]  /*4f30*/  ULEA.HI.SX32 UR4, UR5, UR4, 0x1c ;  /* 0x0000000405047291 */ /* 0x000fc8000f8fe23f */
[----:B------:R-:W-:-:S04]  /*4f40*/  UISETP.LT.AND UP0, UPT, URZ, UR4, UPT ;  /* 0x000000043f00728c */ /* 0x000fc8000bf01270 */
[----:B------:R-:W-:-:S03]  /*4f50*/  USEL UR8, URZ, UR4, !UP0 ;  /* 0x000000043f087287 */ /* 0x000fc6000c000000 */
[----:B------:R-:W-:-:S03]  /*4f60*/  UMOV UR4, URZ ;  /* 0x0000003f00047c82 */ /* 0x000fc60008000000 */
[----:B------:R-:W-:-:S13]  /*4f70*/  ISETP.GT.AND P0, PT, R69, UR8, PT ;  /* 0x0000000845007c0c */ /* 0x000fda000bf04270 */
[----:B------:R-:W-:Y:S05]  /*4f80*/  @!P0 BRA `(.L_x_1578) ;  /* 0x0000000000948947 */ /* 0x000fea0003800000 */
[----:B------:R-:W1:Y:S01]  /*4f90*/  LDC R3, c[0x0][0x9f0] ;  /* 0x00027c00ff037b82 */ /* 0x000e620000000800 */
[----:B------:R-:W-:Y:S01]  /*4fa0*/  ISETP.NE.AND P0, PT, R200, RZ, PT ;  /* 0x000000ffc800720c */ /* 0x000fe20003f05270 */
[----:B------:R-:W-:-:S03]  /*4fb0*/  UMOV UR4, URZ ;  /* 0x0000003f00047c82 */ /* 0x000fc60008000000 */
[----:B-1----:R-:W-:-:S04]  /*4fc0*/  SEL R4, R200, R3, P0 ;  /* 0x00000003c8047207 */ /* 0x002fc80000000000 */
[-C--:B------:R-:W-:Y:S02]  /*4fd0*/  IABS R0, R4.reuse ;  /* 0x0000000400007213 */ /* 0x080fe40000000000 */
[----:B------:R-:W-:Y:S02]  /*4fe0*/  IABS R6, R4 ;  /* 0x0000000400067213 */ /* 0x000fe40000000000 */
[----:B------:R-:W-:Y:S02]  /*4ff0*/  R2UR UR10, R0 ;  /* 0x00000000000a72ca */ /* 0x000fe400000e0000 */
[----:B------:R-:W-:-:S05]  /*5000*/  IADD3 R0, R4, -0x1, R69 ;  /* 0xffffffff04007810 */ /* 0x000fca0007ffe045 */
[----:B------:R-:W-:-:S05]  /*5010*/  VIADD R0, R0, -UR8 ;  /* 0x8000000800007c36 */ /* 0x000fca0008000000 */
[----:B------:R-:W-:Y:S01]  /*5020*/  IABS R5, R0 ;  /* 0x0000000000057213 */ /* 0x000fe20000000000 */
[----:B------:R-:W1:Y:S01]  /*5030*/  I2F.RP R2, UR10 ;  /* 0x0000000a00027d06 */ /* 0x000e620008209400 */
[----:B------:R-:W-:Y:S02]  /*5040*/  LOP3.LUT R0, R0, R4, RZ, 0x3c, !PT ;  /* 0x0000000400007212 */ /* 0x000fe400078e3cff */
[----:B------:R-:W-:-:S05]  /*5050*/  R2UR UR7, R5 ;  /* 0x00000000050772ca */ /* 0x000fca00000e0000 */
[----:B-1----:R-:W1:Y:S02]  /*5060*/  MUFU.RCP R2, R2 ;  /* 0x0000000200027308 */ /* 0x002e640000001000 */
[----:B-1----:R-:W-:Y:S02]  /*5070*/  VIADD R3, R2, 0xffffffe ;  /* 0x0ffffffe02037836 */ /* 0x002fe40000000000 */
[----:B------:R-:W-:-:S04]  /*5080*/  IMAD.MOV R2, RZ, RZ, -R6 ;  /* 0x000000ffff027224 */ /* 0x000fc800078e0a06 */
[----:B------:R-:W1:Y:S02]  /*5090*/  F2I.FTZ.U32.TRUNC.NTZ R3, R3 ;  /* 0x0000000300037305 */ /* 0x000e64000021f000 */
[----:B-1----:R-:W-:-:S13]  /*50a0*/  R2UR UR5, R3 ;  /* 0x00000000030572ca */ /* 0x002fda00000e0000 */
[----:B------:R-:W-:-:S04]  /*50b0*/  UIADD3 UR6, URZ, -UR5, URZ ;  /* 0x800000053f067290 */ /* 0x000fc8000fffe03f */
[----:B------:R-:W-:-:S04]  /*50c0*/  UIMAD UR6, UR6, UR10, URZ ;  /* 0x0000000a060672a4 */ /* 0x000fc8000f8e023f */
[----:B------:R-:W-:-:S03]  /*50d0*/  UIMAD.WIDE.U32 UR4, UR5, UR6, UR4 ;  /* 0x00000006050472a5 */ /* 0x000fc6000f8e0004 */
[----:B------:R-:W-:Y:S01]  /*50e0*/  R2UR UR6, R2 ;  /* 0x00000000020672ca */ /* 0x000fe200000e0000 */
[----:B------:R-:W-:-:S12]  /*50f0*/  UIMAD.WIDE.U32 UR4, UR5, UR7, URZ ;  /* 0x00000007050472a5 */ /* 0x000fd8000f8e003f */
[----:B------:R-:W-:Y:S01]  /*5100*/  UIMAD UR4, UR5, UR6, UR7 ;  /* 0x00000006050472a4 */ /* 0x000fe2000f8e0207 */
[----:B------:R-:W-:Y:S02]  /*5110*/  R2UR UR6, R0 ;  /* 0x00000000000672ca */ /* 0x000fe400000e0000 */
[----:B------:R-:W-:Y:S01]  /*5120*/  R2UR UR7, R4 ;  /* 0x00000000040772ca */ /* 0x000fe200000e0000 */
[----:B------:R-:W-:-:S11]  /*5130*/  UISETP.GT.U32.AND UP1, UPT, UR10, UR4, UPT ;  /* 0x000000040a00728c */ /* 0x000fd6000bf24070 */
[----:B------:R-:W-:Y:S02]  /*5140*/  @!UP1 UIADD3 UR4, UR4, -UR10, URZ ;  /* 0x8000000a04049290 */ /* 0x000fe4000fffe03f */
[----:B------:R-:W-:Y:S02]  /*5150*/  @!UP1 UIADD3 UR5, UR5, 0x1, URZ ;  /* 0x0000000105059890 */ /* 0x000fe4000fffe03f */
[----:B------:R-:W-:Y:S02]  /*5160*/  UISETP.GE.U32.AND UP0, UPT, UR4, UR10, UPT ;  /* 0x0000000a0400728c */ /* 0x000fe4000bf06070 */
[----:B------:R-:W-:Y:S01]  /*5170*/  UISETP.GE.AND UP1, UPT, UR6, URZ, UPT ;  /* 0x0000003f0600728c */ /* 0x000fe2000bf26270 */
[----:B------:R-:W-:-:S08]  /*5180*/  R2UR UR6, R4 ;  /* 0x00000000040672ca */ /* 0x000fd000000e0000 */
[----:B------:R-:W-:Y:S02]  /*5190*/  @UP0 UIADD3 UR5, UR5, 0x1, URZ ;  /* 0x0000000105050890 */ /* 0x000fe4000fffe03f */
[----:B------:R-:W-:-:S05]  /*51a0*/  UISETP.NE.AND UP0, UPT, UR7, URZ, UPT ;  /* 0x0000003f0700728c */ /* 0x000fca000bf05270 */
[----:B------:R-:W-:Y:S02]  /*51b0*/  UMOV UR4, UR5 ;  /* 0x0000000500047c82 */ /* 0x000fe40008000000 */
[----:B------:R-:W-:-:S04]  /*51c0*/  @!UP1 UIADD3 UR4, -UR4, URZ, URZ ;  /* 0x0000003f04049290 */ /* 0x000fc8000fffe13f */
[----:B------:R-:W-:-:S12]  /*51d0*/  @!UP0 ULOP3.LUT UR4, URZ, UR6, URZ, 0x33, !UPT ;  /* 0x000000063f048292 */ /* 0x000fd8000f8e333f */
.L_x_1578:
        /* <DEDUP_REMOVED lines=57> */
[----:B------:R-:W2:Y:S01]  /*5570*/  LDL R0, [R1+0x2e4] ;  /* 0x0002e40001007983 */ /* 0x000ea20000100800 */
[----:B------:R-:W-:-:S13]  /*5580*/  R2UR UR6, R206 ;  /* 0x00000000ce0672ca */ /* 0x000fda00000e0000 */
[----:B------:R-:W-:-:S06]  /*5590*/  ULOP3.LUT UP0, URZ, UR6, 0x1bf, URZ, 0xc0, !UPT ;  /* 0x000001bf063f7892 */ /* 0x000fcc000f80c03f */
[----:B------:R-:W-:Y:S01]  /*55a0*/  PLOP3.LUT P0, PT, PT, PT, UP0, 0x80, 0x0 ;  /* 0x000000000000781c */ /* 0x000fe20003f0f008 */
[----:B--2---:R-:W1:Y:S02]  /*55b0*/  SHFL.IDX PT, R0, R0, RZ, 0x1f ;  /* 0x00001fff00007589 */ /* 0x004e6400000e0000 */
[----:B-1----:R-:W-:-:S13]  /*55c0*/  R2UR UR4, R0 ;  /* 0x00000000000472ca */ /* 0x002fda00000e0000 */
        /* <DEDUP_REMOVED lines=11> */
[----:B------:R1:W2:Y:S01]  /*5680*/  LDC.64 R2, c[0x4][R0] ;  /* 0x0100000000027b82 */ /* 0x0002a20000000a00 */
        /* <DEDUP_REMOVED lines=8> */
[----:B-1----:R-:W-:-:S07]  /*5710*/  IMAD.MOV.U32 R13, RZ, RZ, RZ ;  /* 0x000000ffff0d7224 */ /* 0x002fce00078e00ff */
[----:B------:R-:W-:-:S07]  /*5720*/  LEPC R20, `(.L_x_1580) ;  /* 0x000000001014794e */ /* 0x000fce0000000000 */
[----:B0-23--:R-:W-:Y:S05]  /*5730*/  CALL.ABS.NOINC R2 ;  /* 0x0000000002007343 */ /* 0x00dfea0003c00000 */
.L_x_1580:
[----:B------:R-:W-:Y:S02]  /*5740*/  ULDC UR4, c[0x0][0x3f4] ;  /* 0x0000fd0000047ab9 */ /* 0x000fe40000000800 */
[----:B------:R-:W-:-:S13]  /*5750*/  ISETP.LT.AND P0, PT, RZ, UR4, PT ;  /* 0x00000004ff007c0c */ /* 0x000fda000bf01270 */
[----:B------:R-:W-:Y:S05]  /*5760*/  @P0 BRA `(.L_x_1581) ;  /* 0x0000000000440947 */ /* 0x000fea0003800000 */
[----:B------:R-:W-:Y:S01]  /*5770*/  R2UR UR5, R228 ;  /* 0x00000000e40572ca */ /* 0x000fe200000e0000 */
[----:B------:R-:W-:-:S12]  /*5780*/  IMAD.U32 R3, RZ, RZ, UR39 ;  /* 0x00000027ff037e24 */ /* 0x000fd8000f8e00ff */
[----:B------:R-:W-:-:S04]  /*5790*/  ULEA.HI UR4, UR5, UR5, URZ, 0x1 ;  /* 0x0000000505047291 */ /* 0x000fc8000f8f083f */
[----:B------:R-:W-:-:S04]  /*57a0*/  ULOP3.LUT UR4, UR4, 0xfffffffe, URZ, 0xc0, !UPT ;  /* 0xfffffffe04047892 */ /* 0x000fc8000f8ec03f */
[----:B------:R-:W-:-:S06]  /*57b0*/  UIADD3 UR4, UR5, -UR4, URZ ;  /* 0x8000000405047290 */ /* 0x000fcc000fffe03f */
[----:B------:R-:W-:-:S05]  /*57c0*/  IMAD.U32 R0, RZ, RZ, UR4 ;  /* 0x00000004ff007e24 */ /* 0x000fca000f8e00ff */
[----:B------:R-:W-:-:S04]  /*57d0*/  SHF.L.U32 R0, R0, 0x1f, RZ ;  /* 0x0000001f00007819 */ /* 0x000fc800000006ff */
[----:B------:R1:W2:Y:S03]  /*57e0*/  SYNCS.PHASECHK.TRANS64.TRYWAIT P0, [R3+URZ+0x30800], R0 ;  /* 0x03080000030075a7 */ /* 0x0002a6000800017f */
[----:B--2---:R-:W-:Y:S05]  /*57f0*/  @!P0 NANOSLEEP.SYNCS 0x989680 ;  /* 0x009896800000895d */ /* 0x004fea0003900000 */
[----:B------:R-:W2:Y:S02]  /*5800*/  @!P0 SYNCS.PHASECHK.TRANS64 P0, [R3+URZ+0x30800], R0 ;  /* 0x03080000030085a7 */ /* 0x000ea4000800007f */
[----:B--2---:R-:W-:Y:S05]  /*5810*/  @P0 BRA `(.L_x_1582) ;  /* 0x0000007800700947 */ /* 0x004fea0003800000 */
.L_x_1583:
[----:B-1----:R-:W-:-:S04]  /*5820*/  IMAD.U32 R3, RZ, RZ, UR39 ;  /* 0x00000027ff037e24 */ /* 0x002fc8000f8e00ff */
[----:B------:R1:W2:Y:S03]  /*5830*/  SYNCS.PHASECHK.TRANS64.TRYWAIT P0, [R3+URZ+0x30800], R0 ;  /* 0x03080000030075a7 */ /* 0x0002a6000800017f */
[----:B--2---:R-:W-:Y:S05]  /*5840*/  @!P0 NANOSLEEP.SYNCS 0x989680 ;  /* 0x009896800000895d */ /* 0x004fea0003900000 */
[----:B------:R-:W2:Y:S02]  /*5850*/  @!P0 SYNCS.PHASECHK.TRANS64 P0, [R3+URZ+0x30800], R0 ;  /* 0x03080000030085a7 */ /* 0x000ea4000800007f */
[----:B--2---:R-:W-:Y:S05]  /*5860*/  @!P0 BRA `(.L_x_1583) ;  /* 0xfffffffc00ec8947 */ /* 0x004fea000383ffff */
[----:B------:R-:W-:Y:S05]  /*5870*/  BRA `(.L_x_1582) ;  /* 0x0000007800587947 */ /* 0x000fea0003800000 */
.L_x_1581:
[----:B------:R-:W-:Y:S01]  /*5880*/  R2UR UR5, R206 ;  /* 0x00000000ce0572ca */ /* 0x000fe200000e0000 */
[----:B------:R-:W-:Y:S01]  /*5890*/  USHF.R.S32.HI UR4, URZ, 0x1f, UR41 ;  /* 0x0000001f3f047899 */ /* 0x000fe20008011429 */
[----:B------:R-:W-:Y:S01]  /*58a0*/  ULDC.64 UR6, c[0x0][0x3f8] ;  /* 0x0000fe0000067ab9 */ /* 0x000fe20000000a00 */
[----:B------:R-:W-:Y:S01]  /*58b0*/  ULDC.64 UR8, c[0x0][0x408] ;  /* 0x0001020000087ab9 */ /* 0x000fe20000000a00 */
[----:B------:R-:W-:Y:S02]  /*58c0*/  IMAD.U32 R26, RZ, RZ, UR6 ;  /* 0x00000006ff1a7e24 */ /* 0x000fe4000f8e00ff */
[----:B------:R-:W-:Y:S02]  /*58d0*/  IMAD.U32 R24, RZ, RZ, UR8 ;  /* 0x00000008ff187e24 */ /* 0x000fe4000f8e00ff */
[----:B------:R-:W-:-:S05]  /*58e0*/  IMAD.WIDE.U32 R26, R26, UR41, RZ ;  /* 0x000000291a1a7c25 */ /* 0x000fca000f8e00ff */
[----:B------:R-:W-:Y:S01]  /*58f0*/  ULOP3.LUT UP0, URZ, UR5, 0x3ff, URZ, 0xc0, !UPT ;  /* 0x000003ff053f7892 */ /* 0x000fe2000f80c03f */
[----:B------:R-:W-:Y:S01]  /*5900*/  IMAD.WIDE.U32 R24, R24, UR41, RZ ;  /* 0x0000002918187c25 */ /* 0x000fe2000f8e00ff */
[----:B------:R-:W-:Y:S02]  /*5910*/  UIMAD UR5, UR4, UR6, URZ ;  /* 0x00000006040572a4 */ /* 0x000fe4000f8e023f */
[----:B------:R-:W-:Y:S02]  /*5920*/  UIMAD UR4, UR4, UR8, URZ ;  /* 0x00000008040472a4 */ /* 0x000fe4000f8e023f */
[----:B------:R-:W-:Y:S01]  /*5930*/  PLOP3.LUT P0, PT, PT, PT, UP0, 0x80, 0x0 ;  /* 0x000000000000781c */ /* 0x000fe20003f0f008 */
[----:B------:R-:W-:Y:S02]  /*5940*/  UIMAD UR5, UR41, UR7, UR5 ;  /* 0x00000007290572a4 */ /* 0x000fe4000f8e0205 */
[----:B------:R-:W-:-:S04]  /*5950*/  UIMAD UR4, UR41, UR9, UR4 ;  /* 0x00000009290472a4 */ /* 0x000fc8000f8e0204 */
[----:B------:R-:W-:Y:S02]  /*5960*/  VIADD R29, R27, UR5 ;  /* 0x000000051b1d7c36 */ /* 0x000fe40008000000 */
[----:B------:R-:W-:-:S04]  /*5970*/  VIADD R31, R25, UR4 ;  /* 0x00000004191f7c36 */ /* 0x000fc80008000000 */
[----:B------:R-:W-:Y:S05]  /*5980*/  @!P0 BRA `(.L_x_1584) ;  /* 0x0000000000408947 */ /* 0x000fea0003800000 */
        /* <DEDUP_REMOVED lines=16> */
.L_x_1584:
[----:B------:R-:W-:Y:S01]  /*5a90*/  ULDC.U8 UR4, c[0x0][0x410] ;  /* 0x0001040000047ab9 */ /* 0x000fe20000000000 */
[----:B------:R-:W-:Y:S01]  /*5aa0*/  R2UR UR5, R23 ;  /* 0x00000000170572ca */ /* 0x000fe200000e0000 */
[----:B------:R-:W-:Y:S01]  /*5ab0*/  IMAD.SHL.U32 R71, R229, 0x40, RZ ;  /* 0x00000040e5477824 */ /* 0x000fe200078e00ff */
[----:B------:R-:W-:Y:S01]  /*5ac0*/  ISETP.NE.AND P0, PT, RZ, UR4, PT ;  /* 0x00000004ff007c0c */ /* 0x000fe2000bf05270 */
[----:B------:R-:W-:Y:S01]  /*5ad0*/  IMAD.SHL.U32 R75, R201, 0x4, RZ ;  /* 0x00000004c94b7824 */ /* 0x000fe200078e00ff */
[----:B------:R-:W-:Y:S02]  /*5ae0*/  BSSY B0, `(.L_x_1585) ;  /* 0x0000767000007945 */ /* 0x000fe40003800000 */
[----:B------:R-:W-:Y:S01]  /*5af0*/  LOP3.LUT R71, R71, 0x1c0, RZ, 0xc0, !PT ;  /* 0x000001c047477812 */ /* 0x000fe200078ec0ff */
[C---:B------:R-:W-:Y:S02]  /*5b00*/  VIADD R80, R75.reuse, 0x40 ;  /* 0x000000404b507836 */ /* 0x040fe40000000000 */
[----:B------:R-:W-:Y:S01]  /*5b10*/  VIADD R78, R75, 0x20 ;  /* 0x000000204b4e7836 */ /* 0x000fe20000000000 */
[----:B------:R-:W-:-:S03]  /*5b20*/  SHF.R.U32.HI R70, RZ, 0x3, R71 ;  /* 0x00000003ff467819 */ /* 0x000fc60000011647 */
[----:B------:R-:W-:Y:S02]  /*5b30*/  VIADD R10, R195, UR5 ;  /* 0x00000005c30a7c36 */ /* 0x000fe40008000000 */
[----:B------:R-:W-:Y:S05]  /*5b40*/  @!P0 BRA `(.L_x_1586) ;  /* 0x0000003800848947 */ /* 0x000fea0003800000 */
[----:B------:R-:W1:Y:S01]  /*5b50*/  LDC R20, c[0x0][0x448] ;  /* 0x00011200ff147b82 */ /* 0x000e620000000800 */
[----:B------:R-:W-:Y:S01]  /*5b60*/  IMAD R5, R201, 0x40, R10 ;  /* 0x00000040c9057824 */ /* 0x000fe200078e020a */
[----:B------:R-:W-:Y:S01]  /*5b70*/  ULDC.64 UR4, c[0x0][0x3f8] ;  /* 0x0000fe0000047ab9 */ /* 0x000fe20000000a00 */
[----:B------:R-:W-:Y:S01]  /*5b80*/  ULDC.64 UR6, c[0x0][0x408] ;  /* 0x0001020000067ab9 */ /* 0x000fe20000000a00 */
[----:B------:R-:W-:Y:S01]  /*5b90*/  IMAD.MOV.U32 R2, RZ, RZ, R26 ;  /* 0x000000ffff027224 */ /* 0x000fe200078e001a */
[----:B------:R-:W-:Y:S01]  /*5ba0*/  SHF.R.S32.HI R61, RZ, 0x1f, R80 ;  /* 0x0000001fff3d7819 */ /* 0x000fe20000011450 */
[----:B------:R-:W-:Y:S01]  /*5bb0*/  IMAD.MOV.U32 R8, RZ, RZ, R24 ;  /* 0x000000ffff087224 */ /* 0x000fe200078e0018 */
[----:B------:R-:W-:Y:S01]  /*5bc0*/  SHF.R.S32.HI R63, RZ, 0x1f, R78 ;  /* 0x0000001fff3f7819 */ /* 0x000fe2000001144e */
[----:B------:R-:W-:Y:S02]  /*5bd0*/  IMAD.MOV.U32 R9, RZ, RZ, R31 ;  /* 0x000000ffff097224 */ /* 0x000fe400078e001f */
[----:B------:R-:W-:-:S02]  /*5be0*/  VIADD R77, R75, 0x30 ;  /* 0x000000304b4d7836 */ /* 0x000fc40000000000 */
[C---:B------:R-:W-:Y:S02]  /*5bf0*/  VIADD R76, R75.reuse, 0x10 ;  /* 0x000000104b4c7836 */ /* 0x040fe40000000000 */
[----:B------:R-:W-:Y:S01]  /*5c00*/  VIADD R74, R75, 0x50 ;  /* 0x000000504b4a7836 */ /* 0x000fe20000000000 */
[----:B------:R-:W-:Y:S02]  /*5c10*/  SHF.R.S32.HI R60, RZ, 0x1f, R77 ;  /* 0x0000001fff3c7819 */ /* 0x000fe4000001144d */
[----:B------:R-:W-:Y:S02]  /*5c20*/  SHF.R.S32.HI R65, RZ, 0x1f, R76 ;  /* 0x0000001fff417819 */ /* 0x000fe4000001144c */
[----:B-1----:R-:W-:-:S13]  /*5c30*/  ISETP.NE.AND P0, PT, R20, 0x1, PT ;  /* 0x000000011400780c */ /* 0x002fda0003f05270 */
[----:B------:R-:W1:Y:S08]  /*5c40*/  @P0 LDC R0, c[0x0][0x44c] ;  /* 0x00011300ff000b82 */ /* 0x000e700000000800 */
[----:B------:R-:W2:Y:S01]  /*5c50*/  @P0 LDC R3, c[0x0][0x450] ;  /* 0x00011400ff030b82 */ /* 0x000ea20000000800 */
[----:B-1----:R-:W-:-:S05]  /*5c60*/  @P0 IMAD.HI.U32 R0, R5, R0, RZ ;  /* 0x0000000005000227 */ /* 0x002fca00078e00ff */
[----:B--2---:R-:W-:Y:S01]  /*5c70*/  @P0 SHF.R.U32.HI R5, RZ, R3, R0 ;  /* 0x00000003ff050219 */ /* 0x004fe20000011600 */
[----:B------:R-:W-:-:S03]  /*5c80*/  IMAD.MOV.U32 R3, RZ, RZ, R29 ;  /* 0x000000ffff037224 */ /* 0x000fc600078e001d */
[----:B------:R-:W-:Y:S01]  /*5c90*/  SHF.R.S32.HI R0, RZ, 0x1f, R5 ;  /* 0x0000001fff007819 */ /* 0x000fe20000011405 */
[----:B------:R-:W-:-:S04]  /*5ca0*/  IMAD.WIDE.U32 R2, R5, UR4, R2 ;  /* 0x0000000405027c25 */ /* 0x000fc8000f8e0002 */
[C---:B------:R-:W-:Y:S02]  /*5cb0*/  IMAD R4, R0.reuse, UR4, RZ ;  /* 0x0000000400047c24 */ /* 0x040fe4000f8e02ff */
[----:B------:R-:W-:Y:S02]  /*5cc0*/  IMAD R0, R0, UR6, RZ ;  /* 0x0000000600007c24 */ /* 0x000fe4000f8e02ff */
[C---:B------:R-:W-:Y:S01]  /*5cd0*/  IMAD R7, R5.reuse, UR5, R4 ;  /* 0x0000000505077c24 */ /* 0x040fe2000f8e0204 */
[----:B------:R-:W-:Y:S01]  /*5ce0*/  ULDC.64 UR4, c[0x0][0x3e8] ;  /* 0x0000fa0000047ab9 */ /* 0x000fe20000000a00 */
[C---:B------:R-:W-:Y:S01]  /*5cf0*/  IMAD.WIDE.U32 R8, R5.reuse, UR6, R8 ;  /* 0x0000000605087c25 */ /* 0x040fe2000f8e0008 */
[----:B------:R-:W-:Y:S01]  /*5d00*/  LEA R4, P0, R2, UR4, 0x1 ;  /* 0x0000000402047c11 */ /* 0x000fe2000f8008ff */
[----:B------:R-:W-:Y:S02]  /*5d10*/  UMOV UR4, 0xffffffff ;  /* 0xffffffff00047882 */ /* 0x000fe40000000000 */
[----:B------:R-:W-:Y:S01]  /*5d20*/  IMAD R5, R5, UR7, R0 ;  /* 0x0000000705057c24 */ /* 0x000fe2000f8e0200 */
[----:B------:R-:W-:Y:S01]  /*5d30*/  ULDC.64 UR6, c[0x0][0x400] ;  /* 0x0001000000067ab9 */ /* 0x000fe20000000a00 */
[----:B------:R-:W-:Y:S01]  /*5d40*/  IMAD.IADD R3, R3, 0x1, R7 ;  /* 0x0000000103037824 */ /* 0x000fe200078e0207 */
[----:B------:R-:W-:Y:S01]  /*5d50*/  LEA R6, P1, R8, UR6, 0x1 ;  /* 0x0000000608067c11 */ /* 0x000fe2000f8208ff */
[----:B------:R-:W-:-:S03]  /*5d60*/  IMAD.IADD R7, R9, 0x1, R5 ;  /* 0x0000000109077824 */ /* 0x000fc600078e0205 */
[----:B------:R-:W-:Y:S02]  /*5d70*/  LEA.HI.X R0, R2, UR5, R3, 0x1, P0 ;  /* 0x0000000502007c11 */ /* 0x000fe400080f0c03 */
[----:B------:R-:W-:Y:S01]  /*5d80*/  LEA.HI.X R7, R8, UR7, R7, 0x1, P1 ;  /* 0x0000000708077c11 */ /* 0x000fe200088f0c07 */
[----:B------:R-:W-:Y:S06]  /*5d90*/  BRA.DIV UR4, `(.L_x_1587) ;  /* 0x0000020e04887947 */ /* 0x000fec000b800000 */
[----:B------:R1:W2:Y:S04]  /*5da0*/  SHFL.IDX PT, R3, R0, RZ, 0x1c1f ;  /* 0x001c1fff00037589 */ /* 0x0002a800000e0000 */
[----:B------:R1:W4:Y:S04]  /*5db0*/  SHFL.IDX PT, R2, R4, RZ, 0x1c1f ;  /* 0x001c1fff04027589 */ /* 0x00032800000e0000 */
[----:B------:R1:W0:Y:S04]  /*5dc0*/  SHFL.IDX PT, R5, R7, RZ, 0x1c1f ;  /* 0x001c1fff07057589 */ /* 0x00022800000e0000 */
[----:B---3--:R1:W3:Y:S02]  /*5dd0*/  SHFL.IDX PT, R14, R6, RZ, 0x1c1f ;  /* 0x001c1fff060e7589 */ /* 0x0082e400000e0000 */
.L_x_1892:
[----:B------:R-:W-:Y:S01]  /*5de0*/  IMAD R93, R17, R20, RZ ;  /* 0x00000014115d7224 */ /* 0x000fe200078e02ff */
[----:B------:R-:W-:Y:S01]  /*5df0*/  BSSY B1, `(.L_x_1588) ;  /* 0x0000050000017945 */ /* 0x000fe20003800000 */
[----:B------:R-:W-:Y:S02]  /*5e00*/  CS2R R34, SRZ ;  /* 0x0000000000227805 */ /* 0x000fe4000001ff00 */
[----:B------:R-:W-:Y:S02]  /*5e10*/  CS2R R40, SRZ ;  /* 0x0000000000287805 */ /* 0x000fe4000001ff00 */
[----:B------:R-:W-:Y:S02]  /*5e20*/  CS2R R46, SRZ ;  /* 0x00000000002e7805 */ /* 0x000fe4000001ff00 */
[----:B------:R-:W-:Y:S02]  /*5e30*/  ISETP.GE.AND P0, PT, R10, R93, PT ;  /* 0x0000005d0a00720c */ /* 0x000fe40003f06270 */
        /* <DEDUP_REMOVED lines=10> */
[----:B------:R-:W-:Y:S01]  /*5ee0*/  ULDC UR4, c[0x0][0x3f4] ;  /* 0x0000fd0000047ab9 */ /* 0x000fe20000000800 */
[----:B------:R-:W-:Y:S02]  /*5ef0*/  CS2R R56, SRZ ;  /* 0x0000000000387805 */ /* 0x000fe4000001ff00 */
[----:B------:R-:W-:Y:S02]  /*5f00*/  ISETP.GE.AND P3, PT, R76, UR4, PT ;  /* 0x000000044c007c0c */ /* 0x000fe4000bf66270 */
[----:B------:R-:W-:Y:S02]  /*5f10*/  ISETP.GE.AND P2, PT, R78, UR4, PT ;  /* 0x000000044e007c0c */ /* 0x000fe4000bf46270 */
[----:B------:R-:W-:Y:S02]  /*5f20*/  ISETP.GE.AND P1, PT, R77, UR4, PT ;  /* 0x000000044d007c0c */ /* 0x000fe4000bf26270 */
[----:B------:R-:W-:Y:S02]  /*5f30*/  ISETP.GE.AND P0, PT, R80, UR4, PT ;  /* 0x0000000450007c0c */ /* 0x000fe4000bf06270 */
[----:B------:R-:W-:-:S05]  /*5f40*/  ISETP.GE.AND P4, PT, R75, UR4, PT ;  /* 0x000000044b007c0c */ /* 0x000fca000bf86270 */
[C---:B------:R-:W-:Y:S01]  /*5f50*/  @!P3 IMAD.SHL.U32 R31, R76.reuse, 0x2, RZ ;  /* 0x000000024c1fb824 */ /* 0x040fe200078e00ff */
[----:B------:R-:W-:Y:S01]  /*5f60*/  @!P3 SHF.L.U64.HI R24, R76, 0x1, R65 ;  /* 0x000000014c18b819 */ /* 0x000fe20000010241 */
[C---:B------:R-:W-:Y:S01]  /*5f70*/  @!P2 IMAD.SHL.U32 R27, R78.reuse, 0x2, RZ ;  /* 0x000000024e1ba824 */ /* 0x040fe200078e00ff */
[----:B------:R-:W-:Y:S01]  /*5f80*/  @!P2 SHF.L.U64.HI R20, R78, 0x1, R63 ;  /* 0x000000014e14a819 */ /* 0x000fe2000001023f */
[C---:B------:R-:W-:Y:S01]  /*5f90*/  @!P1 IMAD.SHL.U32 R21, R77.reuse, 0x2, RZ ;  /* 0x000000024d159824 */ /* 0x040fe200078e00ff */
[-C--:B----4-:R-:W-:Y:S02]  /*5fa0*/  @!P3 IADD3 R32, P6, R2, R31.reuse, RZ ;  /* 0x0000001f0220b210 */ /* 0x090fe40007fde0ff */
[----:B---3--:R-:W-:Y:S02]  /*5fb0*/  @!P3 IADD3 R30, P5, R14, R31, RZ ;  /* 0x0000001f0e1eb210 */ /* 0x008fe40007fbe0ff */
[----:B------:R-:W-:Y:S01]  /*5fc0*/  @!P1 SHF.L.U64.HI R12, R77, 0x1, R60 ;  /* 0x000000014d0c9819 */ /* 0x000fe2000001023c */
[--C-:B--2---:R-:W-:Y:S01]  /*5fd0*/  @!P3 IMAD.X R33, R3, 0x1, R24.reuse, P6 ;  /* 0x000000010321b824 */ /* 0x104fe200030e0618 */
[-C--:B------:R-:W-:Y:S01]  /*5fe0*/  @!P2 IADD3 R28, P6, R2, R27.reuse, RZ ;  /* 0x0000001b021ca210 */ /* 0x080fe20007fde0ff */
[----:B0-----:R-:W-:Y:S01]  /*5ff0*/  @!P3 IMAD.X R31, R5, 0x1, R24, P5 ;  /* 0x00000001051fb824 */ /* 0x001fe200028e0618 */
[----:B------:R-:W-:Y:S01]  /*6000*/  @!P2 IADD3 R26, P5, R14, R27, RZ ;  /* 0x0000001b0e1aa210 */ /* 0x000fe20007fbe0ff */
[----:B------:R-:W-:-:S02]  /*6010*/  @!P0 IMAD.SHL.U32 R11, R80, 0x2, RZ ;  /* 0x00000002500b8824 */ /* 0x000fc400078e00ff */
[--C-:B------:R-:W-:Y:S01]  /*6020*/  @!P2 IMAD.X R29, R3, 0x1, R20.reuse, P6 ;  /* 0x00000001031da824 */ /* 0x100fe200030e0614 */
[----:B------:R-:W-:Y:S01]  /*6030*/  @!P1 IADD3 R24, P6, R2, R21, RZ ;  /* 0x0000001502189210 */ /* 0x000fe20007fde0ff */
[----:B------:R-:W-:Y:S01]  /*6040*/  @!P2 IMAD.X R27, R5, 0x1, R20, P5 ;  /* 0x00000001051ba824 */ /* 0x000fe200028e0614 */
[----:B------:R-:W-:Y:S01]  /*6050*/  ISETP.GE.AND P5, PT, R74, UR4, PT ;  /* 0x000000044a007c0c */ /* 0x000fe2000bfa6270 */
[----:B------:R-:W-:-:S04]  /*6060*/  @!P4 IMAD.WIDE R8, R75, 0x2, R2 ;  /* 0x000000024b08c825 */ /* 0x000fc800078e0202 */
[--C-:B------:R-:W-:Y:S01]  /*6070*/  @!P1 IMAD.X R25, R3, 0x1, R12.reuse, P6 ;  /* 0x0000000103199824 */ /* 0x100fe200030e060c */
[----:B------:R-:W-:Y:S02]  /*6080*/  @!P1 IADD3 R20, P6, R14, R21, RZ ;  /* 0x000000150e149210 */ /* 0x000fe40007fde0ff */
[----:B------:R-:W-:Y:S01]  /*6090*/  @!P0 SHF.L.U64.HI R38, R80, 0x1, R61 ;  /* 0x0000000150268819 */ /* 0x000fe2000001023d */
[----:B------:R-:W-:Y:S01]  /*60a0*/  @!P4 IMAD.MOV.U32 R15, RZ, RZ, R5 ;  /* 0x000000ffff0fc224 */ /* 0x000fe200078e0005 */
[----:B------:R0:W5:Y:S01]  /*60b0*/  @!P4 LD.E.64 R56, desc[UR36][R8.64] ;  /* 0x000000240838c980 */ /* 0x000162000c101b00 */
[----:B------:R-:W-:Y:S01]  /*60c0*/  @!P1 IMAD.X R21, R5, 0x1, R12, P6 ;  /* 0x0000000105159824 */ /* 0x000fe200030e060c */
[----:B------:R-:W-:Y:S02]  /*60d0*/  @!P0 IADD3 R12, P6, R2, R11, RZ ;  /* 0x0000000b020c8210 */ /* 0x000fe40007fde0ff */
[----:B------:R-:W-:Y:S01]  /*60e0*/  CS2R R58, SRZ ;  /* 0x00000000003a7805 */ /* 0x000fe2000001ff00 */
[----:B------:R-:W-:-:S04]  /*60f0*/  @!P4 IMAD.WIDE R34, R75, 0x2, R14 ;  /* 0x000000024b22c825 */ /* 0x000fc800078e020e */
[----:B------:R-:W-:Y:S01]  /*6100*/  @!P0 IMAD.X R13, R3, 0x1, R38, P6 ;  /* 0x00000001030d8824 */ /* 0x000fe200030e0626 */
[----:B------:R-:W-:Y:S02]  /*6110*/  CS2R R52, SRZ ;  /* 0x0000000000347805 */ /* 0x000fe4000001ff00 */
[----:B0-----:R-:W-:Y:S01]  /*6120*/  SHF.R.S32.HI R9, RZ, 0x1f, R74 ;  /* 0x0000001fff097819 */ /* 0x001fe2000001144a */
[----:B------:R-:W-:Y:S01]  /*6130*/  @!P5 IMAD.SHL.U32 R15, R74, 0x2, RZ ;  /* 0x000000024a0fd824 */ /* 0x000fe200078e00ff */
[----:B------:R-:W-:Y:S01]  /*6140*/  @!P0 IADD3 R8, P6, R14, R11, RZ ;  /* 0x0000000b0e088210 */ /* 0x000fe20007fde0ff */
[----:B------:R0:W5:Y:S01]  /*6150*/  @!P4 LD.E.64 R58, desc[UR36][R34.64] ;  /* 0x00000024223ac980 */ /* 0x000162000c101b00 */
[----:B------:R-:W-:Y:S02]  /*6160*/  @!P5 SHF.L.U64.HI R36, R74, 0x1, R9 ;  /* 0x000000014a24d819 */ /* 0x000fe40000010209 */
[----:B------:R-:W-:Y:S02]  /*6170*/  CS2R R54, SRZ ;  /* 0x0000000000367805 */ /* 0x000fe4000001ff00 */
[-C--:B------:R-:W-:Y:S01]  /*6180*/  @!P5 IADD3 R2, P4, R2, R15.reuse, RZ ;  /* 0x0000000f0202d210 */ /* 0x080fe20007f9e0ff */
[----:B------:R-:W-:Y:S01]  /*6190*/  @!P0 IMAD.X R9, R5, 0x1, R38, P6 ;  /* 0x0000000105098824 */ /* 0x000fe200030e0626 */
[----:B------:R-:W-:Y:S01]  /*61a0*/  @!P5 IADD3 R14, P6, R14, R15, RZ ;  /* 0x0000000f0e0ed210 */ /* 0x000fe20007fde0ff */
[----:B------:R2:W5:Y:S01]  /*61b0*/  @!P3 LD.E.64 R52, desc[UR36][R32.64] ;  /* 0x000000242034b980 */ /* 0x000562000c101b00 */
[----:B------:R-:W-:-:S02]  /*61c0*/  CS2R R50, SRZ ;  /* 0x0000000000327805 */ /* 0x000fc4000001ff00 */
[----:B------:R-:W-:Y:S02]  /*61d0*/  CS2R R48, SRZ ;  /* 0x0000000000307805 */ /* 0x000fe4000001ff00 */
[----:B------:R-:W-:Y:S02]  /*61e0*/  CS2R R46, SRZ ;  /* 0x00000000002e7805 */ /* 0x000fe4000001ff00 */
[----:B------:R-:W-:Y:S02]  /*61f0*/  CS2R R44, SRZ ;  /* 0x00000000002c7805 */ /* 0x000fe4000001ff00 */
[----:B------:R-:W-:Y:S02]  /*6200*/  CS2R R40, SRZ ;  /* 0x0000000000287805 */ /* 0x000fe4000001ff00 */
[----:B------:R-:W-:Y:S02]  /*6210*/  CS2R R42, SRZ ;  /* 0x00000000002a7805 */ /* 0x000fe4000001ff00 */
[----:B0-----:R-:W-:Y:S01]  /*6220*/  CS2R R34, SRZ ;  /* 0x0000000000227805 */ /* 0x001fe2000001ff00 */
[--C-:B------:R-:W-:Y:S01]  /*6230*/  @!P5 IMAD.X R3, R3, 0x1, R36.reuse, P4 ;  /* 0x000000010303d824 */ /* 0x100fe200020e0624 */
[----:B------:R0:W5:Y:S01]  /*6240*/  @!P3 LD.E.64 R54, desc[UR36][R30.64] ;  /* 0x000000241e36b980 */ /* 0x000162000c101b00 */
[----:B--2---:R-:W-:Y:S01]  /*6250*/  CS2R R32, SRZ ;  /* 0x0000000000207805 */ /* 0x004fe2000001ff00 */
[----:B------:R-:W-:-:S02]  /*6260*/  @!P5 IMAD.X R15, R5, 0x1, R36, P6 ;  /* 0x00000001050fd824 */ /* 0x000fc400030e0624 */
[----:B------:R0:W5:Y:S04]  /*6270*/  @!P2 LD.E.64 R50, desc[UR36][R28.64] ;  /* 0x000000241c32a980 */ /* 0x000168000c101b00 */
[----:B------:R0:W5:Y:S04]  /*6280*/  @!P2 LD.E.64 R48, desc[UR36][R26.64] ;  /* 0x000000241a30a980 */ /* 0x000168000c101b00 */
[----:B------:R0:W5:Y:S04]  /*6290*/  @!P1 LD.E.64 R46, desc[UR36][R24.64] ;  /* 0x00000024182e9980 */ /* 0x000168000c101b00 */
[----:B------:R0:W5:Y:S04]  /*62a0*/  @!P1 LD.E.64 R44, desc[UR36][R20.64] ;  /* 0x00000024142c9980 */ /* 0x000168000c101b00 */
[----:B------:R0:W5:Y:S04]  /*62b0*/  @!P0 LD.E.64 R40, desc[UR36][R12.64] ;  /* 0x000000240c288980 */ /* 0x000168000c101b00 */
[----:B------:R0:W5:Y:S04]  /*62c0*/  @!P0 LD.E.64 R42, desc[UR36][R8.64] ;  /* 0x00000024082a8980 */ /* 0x000168000c101b00 */
[----:B------:R0:W5:Y:S04]  /*62d0*/  @!P5 LD.E.64 R34, desc[UR36][R2.64] ;  /* 0x000000240222d980 */ /* 0x000168000c101b00 */
[----:B------:R0:W5:Y:S02]  /*62e0*/  @!P5 LD.E.64 R32, desc[UR36][R14.64] ;  /* 0x000000240e20d980 */ /* 0x000164000c101b00 */
.L_x_1589:
[----:B------:R-:W-:Y:S05]  /*62f0*/  BSYNC B1 ;  /* 0x0000000000017941 */ /* 0x000fea0003800000 */
.L_x_1588:
[----:B0---45:R-:W-:Y:S01]  /*6300*/  IMAD.MOV.U32 R2, RZ, RZ, R34 ;  /* 0x000000ffff027224 */ /* 0x031fe200078e0022 */
[----:B------:R-:W-:Y:S01]  /*6310*/  UMOV UR4, 0xffffffff ;  /* 0xffffffff00047882 */ /* 0x000fe20000000000 */
[----:B--2---:R-:W-:Y:S02]  /*6320*/  IMAD.MOV.U32 R3, RZ, RZ, R35 ;  /* 0x000000ffff037224 */ /* 0x004fe400078e0023 */
        /* <DEDUP_REMOVED lines=43> */
[----:B------:R-:W-:-:S02]  /*65e0*/  PRMT R105, R3, 0x7610, R105 ;  /* 0x0000761003697816 */ /* 0x000fc40000000069 */
[----:B------:R-:W-:Y:S02]  /*65f0*/  CS2R R2, SRZ ;  /* 0x0000000000027805 */ /* 0x000fe4000001ff00 */
[----:B------:R-:W-:Y:S02]  /*6600*/  PRMT R115, R5, 0x7610, R115 ;  /* 0x0000761005737816 */ /* 0x000fe40000000073 */
[----:B------:R-:W-:Y:S01]  /*6610*/  PRMT R114, R8, 0x7610, R114 ;  /* 0x0000761008727816 */ /* 0x000fe20000000072 */
[----:B------:R-:W-:Y:S06]  /*6620*/  BRA.DIV UR4, `(.L_x_1590) ;  /* 0x0000020604c07947 */ /* 0x000fec000b800000 */
[----:B------:R0:W2:Y:S04]  /*6630*/  SHFL.IDX PT, R5, R0, 0x1, 0x1c1f ;  /* 0x003c1f0000057f89 */ /* 0x0000a800000e0000 */
[----:B-1----:R-:W1:Y:S04]  /*6640*/  SHFL.IDX PT, R4, R4, 0x1, 0x1c1f ;  /* 0x003c1f0004047f89 */ /* 0x002e6800000e0000 */
[----:B------:R-:W4:Y:S04]  /*6650*/  SHFL.IDX PT, R7, R7, 0x1, 0x1c1f ;  /* 0x003c1f0007077f89 */ /* 0x000f2800000e0000 */
[----:B------:R-:W0:Y:S02]  /*6660*/  SHFL.IDX PT, R6, R6, 0x1, 0x1c1f ;  /* 0x003c1f0006067f89 */ /* 0x000e2400000e0000 */
.L_x_1898:
[----:B------:R-:W-:Y:S01]  /*6670*/  VIADD R10, R10, 0x40 ;  /* 0x000000400a0a7836 */ /* 0x000fe20000000000 */
[----:B------:R-:W-:Y:S01]  /*6680*/  R2UR UR4, R23 ;  /* 0x00000000170472ca */ /* 0x000fe200000e0000 */
[----:B0-----:R-:W-:Y:S01]  /*6690*/  IMAD.SHL.U32 R0, R201, 0x8, RZ ;  /* 0x00000008c9007824 */ /* 0x001fe200078e00ff */
[----:B------:R-:W-:Y:S01]  /*66a0*/  BSSY B1, `(.L_x_1591) ;  /* 0x0000053000017945 */ /* 0x000fe20003800000 */
[----:B------:R-:W-:Y:S02]  /*66b0*/  LOP3.LUT P0, RZ, R229, 0x4, RZ, 0xc0, !PT ;  /* 0x00000004e5ff7812 */ /* 0x000fe4000780c0ff */
[----:B---3--:R-:W-:Y:S02]  /*66c0*/  CS2R R14, SRZ ;  /* 0x00000000000e7805 */ /* 0x008fe4000001ff00 */
[----:B------:R-:W-:Y:S02]  /*66d0*/  ISETP.GE.AND P1, PT, R10, R93, PT ;  /* 0x0000005d0a00720c */ /* 0x000fe40003f26270 */
[----:B------:R-:W-:-:S02]  /*66e0*/  CS2R R10, SRZ ;  /* 0x00000000000a7805 */ /* 0x000fc4000001ff00 */
[----:B------:R-:W-:Y:S02]  /*66f0*/  LOP3.LUT R71, R71, 0x18, R0, 0xf8, !PT ;  /* 0x0000001847477812 */ /* 0x000fe400078ef800 */
[----:B------:R-:W-:Y:S02]  /*6700*/  CS2R R24, SRZ ;  /* 0x0000000000187805 */ /* 0x000fe4000001ff00 */
[----:B------:R-:W-:Y:S02]  /*6710*/  CS2R R28, SRZ ;  /* 0x00000000001c7805 */ /* 0x000fe4000001ff00 */
[----:B------:R-:W-:Y:S02]  /*6720*/  CS2R R36, SRZ ;  /* 0x0000000000247805 */ /* 0x000fe4000001ff00 */
[----:B------:R-:W-:Y:S02]  /*6730*/  LOP3.LUT R71, R71, R70, RZ, 0x3c, !PT ;  /* 0x0000004647477212 */ /* 0x000fe400078e3cff */
[----:B------:R-:W-:Y:S01]  /*6740*/  CS2R R8, SRZ ;  /* 0x0000000000087805 */ /* 0x000fe2000001ff00 */
[----:B------:R-:W-:Y:S01]  /*6750*/  IMAD.U32 R98, RZ, RZ, UR4 ;  /* 0x00000004ff627e24 */ /* 0x000fe2000f8e00ff */
[----:B------:R-:W-:-:S02]  /*6760*/  CS2R R12, SRZ ;  /* 0x00000000000c7805 */ /* 0x000fc4000001ff00 */
[----:B------:R-:W-:Y:S02]  /*6770*/  CS2R R20, SRZ ;  /* 0x0000000000147805 */ /* 0x000fe4000001ff00 */
[----:B------:R-:W-:Y:S02]  /*6780*/  CS2R R26, SRZ ;  /* 0x00000000001a7805 */ /* 0x000fe4000001ff00 */
[----:B------:R-:W-:Y:S01]  /*6790*/  CS2R R30, SRZ ;  /* 0x00000000001e7805 */ /* 0x000fe2000001ff00 */
[----:B------:R-:W-:Y:S01]  /*67a0*/  IMAD R88, R204, 0x200, R71 ;  /* 0x00000200cc587824 */ /* 0x000fe200078e0247 */
[----:B------:R-:W-:Y:S01]  /*67b0*/  CS2R R38, SRZ ;  /* 0x0000000000267805 */ /* 0x000fe2000001ff00 */
[----:B------:R-:W-:Y:S06]  /*67c0*/  @P1 BRA `(.L_x_1592) ;  /* 0x0000000400001947 */ /* 0x000fec0003800000 */
[----:B------:R-:W-:Y:S01]  /*67d0*/  ULDC UR4, c[0x0][0x3f4] ;  /* 0x0000fd0000047ab9 */ /* 0x000fe20000000800 */
[----:B------:R-:W-:Y:S02]  /*67e0*/  CS2R R36, SRZ ;  /* 0x0000000000247805 */ /* 0x000fe4000001ff00 */
[----:B------:R-:W-:Y:S02]  /*67f0*/  ISETP.GE.AND P4, PT, R76, UR4, PT ;  /* 0x000000044c007c0c */ /* 0x000fe4000bf86270 */
[----:B------:R-:W-:Y:S02]  /*6800*/  CS2R R38, SRZ ;  /* 0x0000000000267805 */ /* 0x000fe4000001ff00 */
[----:B------:R-:W-:Y:S02]  /*6810*/  ISETP.GE.AND P3, PT, R78, UR4, PT ;  /* 0x000000044e007c0c */ /* 0x000fe4000bf66270 */
[----:B------:R-:W-:Y:S02]  /*6820*/  ISETP.GE.AND P2, PT, R77, UR4, PT ;  /* 0x000000044d007c0c */ /* 0x000fe4000bf46270 */
[----:B------:R-:W-:-:S02]  /*6830*/  ISETP.GE.AND P1, PT, R80, UR4, PT ;  /* 0x0000000450007c0c */ /* 0x000fc4000bf26270 */
[----:B------:R-:W-:-:S03]  /*6840*/  SHF.R.S32.HI R21, RZ, 0x1f, R74 ;  /* 0x0000001fff157819 */ /* 0x000fc6000001144a */
[C---:B------:R-:W-:Y:S01]  /*6850*/  @!P4 IMAD.SHL.U32 R3, R76.reuse, 0x2, RZ ;  /* 0x000000024c03c824 */ /* 0x040fe200078e00ff */
[----:B------:R-:W-:-:S03]  /*6860*/  @!P4 SHF.L.U64.HI R0, R76, 0x1, R65 ;  /* 0x000000014c00c819 */ /* 0x000fc60000010241 */
[C---:B------:R-:W-:Y:S01]  /*6870*/  @!P3 IMAD.SHL.U32 R69, R78.reuse, 0x2, RZ ;  /* 0x000000024e45b824 */ /* 0x040fe200078e00ff */
[----:B------:R-:W-:Y:S01]  /*6880*/  @!P3 SHF.L.U64.HI R10, R78, 0x1, R63 ;  /* 0x000000014e0ab819 */ /* 0x000fe2000001023f */
[C---:B------:R-:W-:Y:S01]  /*6890*/  @!P2 IMAD.SHL.U32 R65, R77.reuse, 0x2, RZ ;  /* 0x000000024d41a824 */ /* 0x040fe200078e00ff */
[-C--:B-1----:R-:W-:Y:S02]  /*68a0*/  @!P4 IADD3 R8, P5, R4, R3.reuse, RZ ;  /* 0x000000030408c210 */ /* 0x082fe40007fbe0ff */
[----:B------:R-:W-:Y:S02]  /*68b0*/  @!P4 IADD3 R2, P6, R6, R3, RZ ;  /* 0x000000030602c210 */ /* 0x000fe40007fde0ff */
[----:B------:R-:W-:Y:S01]  /*68c0*/  @!P2 SHF.L.U64.HI R60, R77, 0x1, R60 ;  /* 0x000000014d3ca819 */ /* 0x000fe2000001023c */
[--C-:B--2---:R-:W-:Y:S01]  /*68d0*/  @!P4 IMAD.X R9, R5, 0x1, R0.reuse, P5 ;  /* 0x000000010509c824 */ /* 0x104fe200028e0600 */
[-C--:B------:R-:W-:Y:S01]  /*68e0*/  @!P3 IADD3 R70, P5, R4, R69.reuse, RZ ;  /* 0x000000450446b210 */ /* 0x080fe20007fbe0ff */
[----:B----4-:R-:W-:Y:S01]  /*68f0*/  @!P4 IMAD.X R3, R7, 0x1, R0, P6 ;  /* 0x000000010703c824 */ /* 0x010fe200030e0600 */
[C---:B------:R-:W-:Y:S01]  /*6900*/  @!P1 SHF.L.U64.HI R12, R80.reuse, 0x1, R61 ;  /* 0x00000001500c9819 */ /* 0x040fe2000001023d */
[----:B------:R-:W-:Y:S01]  /*6910*/  @!P1 IMAD.SHL.U32 R61, R80, 0x2, RZ ;  /* 0x00000002503d9824 */ /* 0x000fe200078e00ff */
[----:B------:R-:W-:Y:S01]  /*6920*/  @!P3 IADD3 R68, P6, R6, R69, RZ ;  /* 0x000000450644b210 */ /* 0x000fe20007fde0ff */
[----:B------:R-:W-:Y:S01]  /*6930*/  @!P3 IMAD.X R71, R5, 0x1, R10, P5 ;  /* 0x000000010547b824 */ /* 0x000fe200028e060a */
[----:B------:R-:W-:-:S03]  /*6940*/  @!P2 IADD3 R66, P5, R4, R65, RZ ;  /* 0x000000410442a210 */ /* 0x000fc60007fbe0ff */
[----:B------:R-:W-:Y:S01]  /*6950*/  @!P3 IMAD.X R69, R7, 0x1, R10, P6 ;  /* 0x000000010745b824 */ /* 0x000fe200030e060a */
[----:B------:R-:W-:Y:S01]  /*6960*/  @!P2 IADD3 R64, P6, R6, R65, RZ ;  /* 0x000000410640a210 */ /* 0x000fe20007fde0ff */
[----:B------:R-:W-:Y:S01]  /*6970*/  @!P2 IMAD.X R67, R5, 0x1, R60, P5 ;  /* 0x000000010543a824 */ /* 0x000fe200028e063c */
[----:B------:R-:W-:-:S03]  /*6980*/  @!P1 IADD3 R62, P5, R4, R61, RZ ;  /* 0x0000003d043e9210 */ /* 0x000fc60007fbe0ff */
[----:B------:R-:W-:Y:S01]  /*6990*/  @!P2 IMAD.X R65, R7, 0x1, R60, P6 ;  /* 0x000000010741a824 */ /* 0x000fe200030e063c */
[----:B------:R-:W-:Y:S01]  /*69a0*/  ISETP.GE.AND P6, PT, R75, UR4, PT ;  /* 0x000000044b007c0c */ /* 0x000fe2000bfc6270 */
[----:B------:R-:W-:Y:S01]  /*69b0*/  @!P1 IMAD.X R63, R5, 0x1, R12, P5 ;  /* 0x00000001053f9824 */ /* 0x000fe200028e060c */
[----:B------:R-:W-:-:S05]  /*69c0*/  @!P1 IADD3 R60, P5, R6, R61, RZ ;  /* 0x0000003d063c9210 */ /* 0x000fca0007fbe0ff */
[----:B------:R-:W-:Y:S01]  /*69d0*/  @!P1 IMAD.X R61, R7, 0x1, R12, P5 ;  /* 0x00000001073d9824 */ /* 0x000fe200028e060c */
[----:B------:R-:W-:-:S05]  /*69e0*/  ISETP.GE.AND P5, PT, R74, UR4, PT ;  /* 0x000000044a007c0c */ /* 0x000fca000bfa6270 */
[----:B------:R-:W-:-:S04]  /*69f0*/  @!P6 IMAD.WIDE R10, R75, 0x2, R4 ;  /* 0x000000024b0ae825 */ /* 0x000fc800078e0204 */
[----:B------:R-:W-:Y:S01]  /*6a00*/  @!P6 IMAD.WIDE R12, R75, 0x2, R6 ;  /* 0x000000024b0ce825 */ /* 0x000fe200078e0206 */
[----:B------:R0:W5:Y:S03]  /*6a10*/  @!P6 LD.E.64 R36, desc[UR36][R10.64] ;  /* 0x000000240a24e980 */ /* 0x000166000c101b00 */
[C---:B------:R-:W-:Y:S01]  /*6a20*/  @!P5 IMAD.SHL.U32 R15, R74.reuse, 0x2, RZ ;  /* 0x000000024a0fd824 */ /* 0x040fe200078e00ff */
[----:B------:R1:W5:Y:S01]  /*6a30*/  @!P6 LD.E.64 R38, desc[UR36][R12.64] ;  /* 0x000000240c26e980 */ /* 0x000362000c101b00 */
[----:B------:R-:W-:-:S03]  /*6a40*/  @!P5 SHF.L.U64.HI R0, R74, 0x1, R21 ;  /* 0x000000014a00d819 */ /* 0x000fc60000010215 */
[-C--:B------:R-:W-:Y:S02]  /*6a50*/  @!P5 IADD3 R4, P6, R4, R15.reuse, RZ ;  /* 0x0000000f0404d210 */ /* 0x080fe40007fde0ff */
[----:B------:R-:W-:Y:S02]  /*6a60*/  CS2R R28, SRZ ;  /* 0x00000000001c7805 */ /* 0x000fe4000001ff00 */
[----:B------:R-:W-:Y:S01]  /*6a70*/  CS2R R30, SRZ ;  /* 0x00000000001e7805 */ /* 0x000fe2000001ff00 */
[----:B------:R-:W-:Y:S01]  /*6a80*/  @!P5 IMAD.X R5, R5, 0x1, R0, P6 ;  /* 0x000000010505d824 */ /* 0x000fe200030e0600 */
[----:B------:R-:W-:Y:S02]  /*6a90*/  @!P5 IADD3 R6, P6, R6, R15, RZ ;  /* 0x0000000f0606d210 */ /* 0x000fe40007fde0ff */
[----:B------:R2:W5:Y:S01]  /*6aa0*/  @!P4 LD.E.64 R28, desc[UR36][R8.64] ;  /* 0x00000024081cc980 */ /* 0x000562000c101b00 */
[----:B------:R-:W-:Y:S02]  /*6ab0*/  CS2R R24, SRZ ;  /* 0x0000000000187805 */ /* 0x000fe4000001ff00 */
[----:B------:R-:W-:-:S02]  /*6ac0*/  CS2R R26, SRZ ;  /* 0x00000000001a7805 */ /* 0x000fc4000001ff00 */
[----:B------:R-:W-:Y:S01]  /*6ad0*/  CS2R R14, SRZ ;  /* 0x00000000000e7805 */ /* 0x000fe2000001ff00 */
[----:B------:R3:W5:Y:S01]  /*6ae0*/  @!P4 LD.E.64 R30, desc[UR36][R2.64] ;  /* 0x00000024021ec980 */ /* 0x000762000c101b00 */
[----:B------:R-:W-:Y:S02]  /*6af0*/  CS2R R20, SRZ ;  /* 0x0000000000147805 */ /* 0x000fe4000001ff00 */
[----:B0-----:R-:W-:Y:S02]  /*6b00*/  CS2R R10, SRZ ;  /* 0x00000000000a7805 */ /* 0x001fe4000001ff00 */
[----:B-1----:R-:W-:Y:S01]  /*6b10*/  CS2R R12, SRZ ;  /* 0x00000000000c7805 */ /* 0x002fe2000001ff00 */
[----:B------:R-:W-:Y:S01]  /*6b20*/  @!P5 IMAD.X R7, R7, 0x1, R0, P6 ;  /* 0x000000010707d824 */ /* 0x000fe200030e0600 */
[----:B------:R0:W5:Y:S01]  /*6b30*/  @!P3 LD.E.64 R24, desc[UR36][R70.64] ;  /* 0x000000244618b980 */ /* 0x000162000c101b00 */
[----:B--2---:R-:W-:-:S03]  /*6b40*/  CS2R R8, SRZ ;  /* 0x0000000000087805 */ /* 0x004fc6000001ff00 */
[----:B------:R0:W5:Y:S01]  /*6b50*/  @!P3 LD.E.64 R26, desc[UR36][R68.64] ;  /* 0x00000024441ab980 */ /* 0x000162000c101b00 */
[----:B---3--:R-:W-:-:S03]  /*6b60*/  CS2R R2, SRZ ;  /* 0x0000000000027805 */ /* 0x008fc6000001ff00 */
[----:B------:R0:W5:Y:S04]  /*6b70*/  @!P2 LD.E.64 R14, desc[UR36][R66.64] ;  /* 0x00000024420ea980 */ /* 0x000168000c101b00 */
[----:B------:R0:W5:Y:S04]  /*6b80*/  @!P2 LD.E.64 R20, desc[UR36][R64.64] ;  /* 0x000000244014a980 */ /* 0x000168000c101b00 */
[----:B------:R0:W5:Y:S04]  /*6b90*/  @!P1 LD.E.64 R10, desc[UR36][R62.64] ;  /* 0x000000243e0a9980 */ /* 0x000168000c101b00 */
[----:B------:R0:W5:Y:S04]  /*6ba0*/  @!P1 LD.E.64 R12, desc[UR36][R60.64] ;  /* 0x000000243c0c9980 */ /* 0x000168000c101b00 */
[----:B------:R0:W5:Y:S04]  /*6bb0*/  @!P5 LD.E.64 R2, desc[UR36][R4.64] ;  /* 0x000000240402d980 */ /* 0x000168000c101b00 */
[----:B------:R0:W5:Y:S02]  /*6bc0*/  @!P5 LD.E.64 R8, desc[UR36][R6.64] ;  /* 0x000000240608d980 */ /* 0x000164000c101b00 */
.L_x_1592:
[----:B------:R-:W-:Y:S05]  /*6bd0*/  BSYNC B1 ;  /* 0x0000000000017941 */ /* 0x000fea0003800000 */
.L_x_1591:
[----:B------:R-:W-:Y:S01]  /*6be0*/  R2UR UR5, R228 ;  /* 0x00000000e40572ca */ /* 0x000fe200000e0000 */
[----:B01---5:R-:W-:Y:S01]  /*6bf0*/  IMAD.MOV.U32 R4, RZ, RZ, R2 ;  /* 0x000000ffff047224 */ /* 0x023fe200078e0002 */
[----:B------:R-:W-:Y:S01]  /*6c00*/  LEA R60, R88, UR39, 0x1 ;  /* 0x00000027583c7c11 */ /* 0x000fe2000f8e08ff */
[----:B------:R-:W-:Y:S01]  /*6c10*/  IMAD.MOV.U32 R6, RZ, RZ, R10 ;  /* 0x000000ffff067224 */ /* 0x000fe200078e000a */
[----:B------:R-:W-:Y:S01]  /*6c20*/  VIADDMNMX R98, R93, -R98, 0x80, PT ;  /* 0x000000805d627446 */ /* 0x000fe20003800962 */
[----:B--2---:R-:W-:Y:S01]  /*6c30*/  IMAD.MOV.U32 R5, RZ, RZ, R3 ;  /* 0x000000ffff057224 */ /* 0x004fe200078e0003 */
[----:B------:R-:W-:Y:S01]  /*6c40*/  PRMT R61, R4, 0x7610, R61 ;  /* 0x00007610043d7816 */ /* 0x000fe2000000003d */
[----:B----4-:R-:W-:Y:S01]  /*6c50*/  VIADD R7, R60, 0x12400 ;  /* 0x000124003c077836 */ /* 0x010fe20000000000 */
[----:B------:R-:W-:Y:S01]  /*6c60*/  PRMT R65, R6, 0x7610, R65 ;  /* 0x0000761006417816 */ /* 0x000fe20000000041 */
[----:B------:R-:W-:Y:S01]  /*6c70*/  VIADD R0, R60, 0x12440 ;  /* 0x000124403c007836 */ /* 0x000fe20000000000 */
[----:B------:R-:W-:Y:S01]  /*6c80*/  PRMT R62, R5, 0x7610, R62 ;  /* 0x00007610053e7816 */ /* 0x000fe2000000003e */
[----:B------:R-:W-:Y:S01]  /*6c90*/  @P0 VIADD R0, R7, 0xffffffc0 ;  /* 0xffffffc007000836 */ /* 0x000fe20000000000 */
[----:B------:R-:W-:Y:S01]  /*6ca0*/  ISETP.GE.AND P1, PT, R195, R98, PT ;  /* 0x00000062c300720c */ /* 0x000fe20003f26270 */
[----:B------:R-:W-:Y:S01]  /*6cb0*/  ULEA.HI UR4, UR5, UR5, URZ, 0x1 ;  /* 0x0000000505047291 */ /* 0x000fe2000f8f083f */
[----:B------:R-:W-:-:S02]  /*6cc0*/  IMAD.MOV.U32 R6, RZ, RZ, R14 ;  /* 0x000000ffff067224 */ /* 0x000fc400078e000e */
[----:B------:R-:W-:Y:S01]  /*6cd0*/  IMAD.MOV.U32 R7, RZ, RZ, R15 ;  /* 0x000000ffff077224 */ /* 0x000fe200078e000f */
[----:B------:R-:W-:Y:S01]  /*6ce0*/  ULOP3.LUT UR4, UR4, 0xfffffffe, URZ, 0xc0, !UPT ;  /* 0xfffffffe04047892 */ /* 0x000fe2000f8ec03f */
[----:B------:R-:W-:Y:S01]  /*6cf0*/  IMAD.MOV.U32 R5, RZ, RZ, R11 ;  /* 0x000000ffff057224 */ /* 0x000fe200078e000b */
[----:B------:R-:W-:Y:S01]  /*6d00*/  PRMT R88, R6, 0x7610, R88 ;  /* 0x0000761006587816 */ /* 0x000fe20000000058 */
[----:B------:R-:W-:Y:S01]  /*6d10*/  IMAD.MOV.U32 R6, RZ, RZ, R25 ;  /* 0x000000ffff067224 */ /* 0x000fe200078e0019 */
[----:B------:R-:W-:Y:S01]  /*6d20*/  UIADD3 UR4, UR5, -UR4, URZ ;  /* 0x8000000405047290 */ /* 0x000fe2000fffe03f */
[----:B------:R-:W-:Y:S01]  /*6d30*/  PRMT R71, R7, 0x7610, R71 ;  /* 0x0000761007477816 */ /* 0x000fe20000000047 */
[----:B------:R-:W-:Y:S01]  /*6d40*/  IMAD.MOV.U32 R7, RZ, RZ, R28 ;  /* 0x000000ffff077224 */ /* 0x000fe200078e001c */
[----:B------:R-:W-:Y:S01]  /*6d50*/  PRMT R66, R5, 0x7610, R66 ;  /* 0x0000761005427816 */ /* 0x000fe20000000042 */
[----:B------:R-:W-:Y:S01]  /*6d60*/  IMAD.MOV.U32 R5, RZ, RZ, R24 ;  /* 0x000000ffff057224 */ /* 0x000fe200078e0018 */
[----:B------:R-:W-:Y:S01]  /*6d70*/  PRMT R99, R6, 0x7610, R99 ;  /* 0x0000761006637816 */ /* 0x000fe20000000063 */
[----:B------:R-:W-:Y:S01]  /*6d80*/  IMAD.U32 R4, RZ, RZ, UR4 ;  /* 0x00000004ff047e24 */ /* 0x000fe2000f8e00ff */
[----:B------:R-:W-:Y:S01]  /*6d90*/  PRMT R106, R7, 0x7610, R106 ;  /* 0x00007610076a7816 */ /* 0x000fe2000000006a */
[----:B------:R-:W-:Y:S01]  /*6da0*/  IMAD.MOV.U32 R63, RZ, RZ, R29 ;  /* 0x000000ffff3f7224 */ /* 0x000fe200078e001d */
[----:B------:R-:W-:Y:S01]  /*6db0*/  PRMT R93, R5, 0x7610, R93 ;  /* 0x00007610055d7816 */ /* 0x000fe2000000005d */
[----:B------:R-:W-:Y:S01]  /*6dc0*/  IMAD.MOV.U32 R6, RZ, RZ, R37 ;  /* 0x000000ffff067224 */ /* 0x000fe200078e0025 */
[----:B------:R-:W-:Y:S01]  /*6dd0*/  SHF.L.U32 R4, R4, 0x1f, RZ ;  /* 0x0000001f04047819 */ /* 0x000fe200000006ff */
[----:B------:R-:W-:Y:S01]  /*6de0*/  IMAD.MOV.U32 R7, RZ, RZ, R8 ;  /* 0x000000ffff077224 */ /* 0x000fe200078e0008 */
[----:B------:R-:W-:Y:S01]  /*6df0*/  PRMT R107, R63, 0x7610, R107 ;  /* 0x000076103f6b7816 */ /* 0x000fe2000000006b */
[----:B------:R-:W-:Y:S01]  /*6e00*/  IMAD.MOV.U32 R5, RZ, RZ, R36 ;  /* 0x000000ffff057224 */ /* 0x000fe200078e0024 */
[----:B------:R-:W0:Y:S01]  /*6e10*/  SYNCS.PHASECHK.TRANS64.TRYWAIT P0, [UR39+0x30800], R4 ;  /* 0x03080004ff0075a7 */ /* 0x000e220008000167 */
        /* <DEDUP_REMOVED lines=17> */
[----:B------:R-:W-:-:S02]  /*6f30*/  IMAD.MOV.U32 R109, RZ, RZ, R31 ;  /* 0x000000ffff6d7224 */ /* 0x000fc400078e001f */
[----:B------:R-:W-:Y:S02]  /*6f40*/  IMAD.MOV.U32 R6, RZ, RZ, R38 ;  /* 0x000000ffff067224 */ /* 0x000fe400078e0026 */
[----:B------:R-:W-:Y:S01]  /*6f50*/  IMAD.MOV.U32 R7, RZ, RZ, R39 ;  /* 0x000000ffff077224 */ /* 0x000fe200078e0027 */
[----:B0-----:R-:W-:Y:S06]  /*6f60*/  @!P0 BRA `(.L_x_1593) ;  /* 0x000001fc00e48947 */ /* 0x001fec0003800000 */
.L_x_1899:
[----:B------:R-:W-:Y:S01]  /*6f70*/  BSSY B1, `(.L_x_1594) ;  /* 0x000012f000017945 */ /* 0x000fe20003800000 */
[----:B------:R-:W-:Y:S02]  /*6f80*/  PRMT R112, R6, 0x7610, R112 ;  /* 0x0000761006707816 */ /* 0x000fe40000000070 */
[----:B------:R-:W-:Y:S01]  /*6f90*/  PRMT R113, R7, 0x7610, R113 ;  /* 0x0000761007717816 */ /* 0x000fe20000000071 */
[----:B------:R-:W-:Y:S06]  /*6fa0*/  @P1 BRA `(.L_x_1595) ;  /* 0x0000001000ac1947 */ /* 0x000fec0003800000 */
[----:B0-----:R-:W0:Y:S01]  /*6fb0*/  LDC R5, c[0x0][0x3f4] ;  /* 0x0000fd00ff057b82 */ /* 0x001e220000000800 */
        /* <DEDUP_REMOVED lines=9> */
[----:B------:R-:W-:Y:S02]  /*7050*/  SHF.R.U64 R118, R56, 0x10, R57 ;  /* 0x0000001038767819 */ /* 0x000fe40000001239 */
[--C-:B------:R-:W-:Y:S02]  /*7060*/  SHF.R.U64 R56, R58, 0x10, R59.reuse ;  /* 0x000000103a387819 */ /* 0x100fe4000000123b */
[----:B------:R-:W-:Y:S02]  /*7070*/  SHF.R.U32.HI R59, RZ, 0x10, R59 ;  /* 0x00000010ff3b7819 */ /* 0x000fe4000001163b */
[----:B------:R-:W-:Y:S02]  /*7080*/  SHF.R.U32.HI R57, RZ, 0x10, R57 ;  /* 0x00000010ff397819 */ /* 0x000fe40000011639 */
[----:B------:R-:W-:Y:S02]  /*7090*/  PRMT R117, R117, 0x5410, R118 ;  /* 0x0000541075757816 */ /* 0x000fe40000000076 */
[----:B------:R-:W-:-:S02]  /*70a0*/  PRMT R118, R114, 0x5410, R59 ;  /* 0x0000541072767816 */ /* 0x000fc4000000003b */
[----:B------:R-:W-:Y:S02]  /*70b0*/  PRMT R116, R116, 0x5410, R57 ;  /* 0x0000541074747816 */ /* 0x000fe40000000039 */
[----:B------:R-:W-:Y:S01]  /*70c0*/  PRMT R115, R115, 0x5410, R56 ;  /* 0x0000541073737816 */ /* 0x000fe20000000038 */
[C---:B------:R-:W-:Y:S01]  /*70d0*/  IMAD.U32 R119, R118.reuse, 0x10000, RZ ;  /* 0x0001000076777824 */ /* 0x040fe200078e00ff */
[----:B------:R-:W-:Y:S01]  /*70e0*/  LOP3.LUT R118, R118, 0xffff0000, RZ, 0xc0, !PT ;  /* 0xffff000076767812 */ /* 0x000fe200078ec0ff */
[C---:B------:R-:W-:Y:S01]  /*70f0*/  IMAD.U32 R114, R116.reuse, 0x10000, RZ ;  /* 0x0001000074727824 */ /* 0x040fe200078e00ff */
[----:B------:R-:W-:Y:S02]  /*7100*/  LOP3.LUT R116, R116, 0xffff0000, RZ, 0xc0, !PT ;  /* 0xffff000074747812 */ /* 0x000fe400078ec0ff */
[C---:B0-----:R-:W-:Y:S01]  /*7110*/  LOP3.LUT R57, R6.reuse, 0xffff0000, RZ, 0xc0, !PT ;  /* 0xffff000006397812 */ /* 0x041fe200078ec0ff */
[----:B------:R-:W-:Y:S01]  /*7120*/  IMAD.U32 R56, R6, 0x10000, RZ ;  /* 0x0001000006387824 */ /* 0x000fe200078e00ff */
[C---:B------:R-:W-:Y:S01]  /*7130*/  LOP3.LUT R59, R7.reuse, 0xffff0000, RZ, 0xc0, !PT ;  /* 0xffff0000073b7812 */ /* 0x040fe200078ec0ff */
[----:B------:R-:W-:-:S02]  /*7140*/  IMAD.U32 R58, R7, 0x10000, RZ ;  /* 0x00010000073a7824 */ /* 0x000fc400078e00ff */
[CC--:B------:R-:W-:Y:S01]  /*7150*/  FMUL.FTZ R121, R57.reuse, R119.reuse ;  /* 0x0000007739797220 */ /* 0x0c0fe20000410000 */
[----:B------:R-:W-:Y:S01]  /*7160*/  FMUL.FTZ R120, R57, R114 ;  /* 0x0000007239787220 */ /* 0x000fe20000410000 */
[----:B------:R-:W-:Y:S01]  /*7170*/  FMUL.FTZ R57, R59, R118 ;  /* 0x000000763b397220 */ /* 0x000fe20000410000 */
[----:B------:R-:W-:Y:S02]  /*7180*/  IMAD.U32 R6, R4, 0x10000, RZ ;  /* 0x0001000004067824 */ /* 0x000fe400078e00ff */
[C---:B------:R-:W-:Y:S01]  /*7190*/  FFMA.FTZ R121, R56.reuse, R114, -R121 ;  /* 0x0000007238797223 */ /* 0x040fe20000010879 */
[----:B------:R-:W-:Y:S02]  /*71a0*/  IMAD.U32 R7, R5, 0x10000, RZ ;  /* 0x0001000005077824 */ /* 0x000fe400078e00ff */
[----:B------:R-:W-:Y:S01]  /*71b0*/  FFMA.FTZ R120, R56, R119, R120 ;  /* 0x0000007738787223 */ /* 0x000fe20000010078 */
[----:B------:R-:W-:Y:S01]  /*71c0*/  LOP3.LUT R4, R4, 0xffff0000, RZ, 0xc0, !PT ;  /* 0xffff000004047812 */ /* 0x000fe200078ec0ff */
[-C--:B------:R-:W-:Y:S01]  /*71d0*/  FMUL.FTZ R123, R59, R116.reuse ;  /* 0x000000743b7b7220 */ /* 0x080fe20000410000 */
        /* <DEDUP_REMOVED lines=10> */
[-C--:B------:R-:W-:Y:S01]  /*7280*/  FMUL.FTZ R117, R5, R56.reuse ;  /* 0x0000003805757220 */ /* 0x080fe20000410000 */
[C---:B------:R-:W-:Y:S01]  /*7290*/  FFMA.FTZ R4, R6.reuse, R57, -R115 ;  /* 0x0000003906047223 */ /* 0x040fe20000010873 */
[C---:B------:R-:W-:Y:S01]  /*72a0*/  FFMA.FTZ R5, R7.reuse, R56, -R116 ;  /* 0x0000003807057223 */ /* 0x040fe20000010874 */
[----:B------:R-:W-:Y:S01]  /*72b0*/  FFMA.FTZ R59, R6, R59, R58 ;  /* 0x0000003b063b7223 */ /* 0x000fe2000001003a */
[----:B------:R-:W-:Y:S01]  /*72c0*/  FFMA.FTZ R114, R7, R114, R117 ;  /* 0x0000007207727223 */ /* 0x000fe20000010075 */
[----:B------:R-:W-:Y:S02]  /*72d0*/  F2FP.BF16.F32.PACK_AB R6, R120, R121 ;  /* 0x000000797806723e */ /* 0x000fe400000010ff */
[----:B------:R-:W-:-:S02]  /*72e0*/  F2FP.BF16.F32.PACK_AB R7, R118, R119 ;  /* 0x000000777607723e */ /* 0x000fc400000010ff */
[----:B------:R-:W-:Y:S02]  /*72f0*/  F2FP.BF16.F32.PACK_AB R4, R59, R4 ;  /* 0x000000043b04723e */ /* 0x000fe400000010ff */
[----:B------:R-:W-:-:S05]  /*7300*/  F2FP.BF16.F32.PACK_AB R5, R114, R5 ;  /* 0x000000057205723e */ /* 0x000fca00000010ff */
[----:B------:R0:W-:Y:S02]  /*7310*/  STS.128 [R60+0x12400], R4 ;  /* 0x012400043c007388 */ /* 0x0001e40000000c00 */
.L_x_1597:
[----:B------:R-:W-:Y:S05]  /*7320*/  BSYNC B2 ;  /* 0x0000000000027941 */ /* 0x000fea0003800000 */
.L_x_1596:
[----:B------:R-:W-:Y:S04]  /*7330*/  BSSY B2, `(.L_x_1598) ;  /* 0x0000030000027945 */ /* 0x000fe80003800000 */
[----:B------:R-:W-:Y:S05]  /*7340*/  @P1 BRA `(.L_x_1599) ;  /* 0x0000000000b81947 */ /* 0x000fea0003800000 */
[----:B0-----:R-:W0:Y:S01]  /*7350*/  LDS.128 R4, [R0] ;  /* 0x0000000000047984 */ /* 0x001e220000000c00 */
[--C-:B------:R-:W-:Y:S02]  /*7360*/  SHF.R.U64 R57, R52, 0x10, R53.reuse ;  /* 0x0000001034397819 */ /* 0x100fe40000001235 */
[----:B------:R-:W-:Y:S02]  /*7370*/  SHF.R.U32.HI R52, RZ, 0x10, R53 ;  /* 0x00000010ff347819 */ /* 0x000fe40000011635 */
[--C-:B------:R-:W-:Y:S02]  /*7380*/  SHF.R.U64 R53, R54, 0x10, R55.reuse ;  /* 0x0000001036357819 */ /* 0x100fe40000001237 */
[----:B------:R-:W-:Y:S02]  /*7390*/  SHF.R.U32.HI R54, RZ, 0x10, R55 ;  /* 0x00000010ff367819 */ /* 0x000fe40000011637 */
[----:B------:R-:W-:Y:S02]  /*73a0*/  PRMT R103, R103, 0x5410, R52 ;  /* 0x0000541067677816 */ /* 0x000fe40000000034 */
[----:B------:R-:W-:-:S02]  /*73b0*/  PRMT R105, R105, 0x5410, R54 ;  /* 0x0000541069697816 */ /* 0x000fc40000000036 */
[----:B------:R-:W-:Y:S01]  /*73c0*/  PRMT R104, R104, 0x5410, R53 ;  /* 0x0000541068687816 */ /* 0x000fe20000000035 */
[----:B------:R-:W-:Y:S01]  /*73d0*/  IMAD.U32 R56, R103, 0x10000, RZ ;  /* 0x0001000067387824 */ /* 0x000fe200078e00ff */
[----:B------:R-:W-:Y:S01]  /*73e0*/  PRMT R102, R102, 0x5410, R57 ;  /* 0x0000541066667816 */ /* 0x000fe20000000039 */
[C---:B------:R-:W-:Y:S01]  /*73f0*/  IMAD.U32 R57, R105.reuse, 0x10000, RZ ;  /* 0x0001000069397824 */ /* 0x040fe200078e00ff */
[----:B------:R-:W-:Y:S02]  /*7400*/  LOP3.LUT R105, R105, 0xffff0000, RZ, 0xc0, !PT ;  /* 0xffff000069697812 */ /* 0x000fe400078ec0ff */
[----:B------:R-:W-:Y:S02]  /*7410*/  LOP3.LUT R103, R103, 0xffff0000, RZ, 0xc0, !PT ;  /* 0xffff000067677812 */ /* 0x000fe400078ec0ff */
[C---:B0-----:R-:W-:Y:S01]  /*7420*/  LOP3.LUT R53, R6.reuse, 0xffff0000, RZ, 0xc0, !PT ;  /* 0xffff000006357812 */ /* 0x041fe200078ec0ff */
[----:B------:R-:W-:Y:S01]  /*7430*/  IMAD.U32 R52, R6, 0x10000, RZ ;  /* 0x0001000006347824 */ /* 0x000fe200078e00ff */
[C---:B------:R-:W-:Y:S01]  /*7440*/  LOP3.LUT R55, R7.reuse, 0xffff0000, RZ, 0xc0, !PT ;  /* 0xffff000007377812 */ /* 0x040fe200078ec0ff */
[----:B------:R-:W-:-:S02]  /*7450*/  IMAD.U32 R54, R7, 0x10000, RZ ;  /* 0x0001000007367824 */ /* 0x000fc400078e00ff */
[CC--:B------:R-:W-:Y:S01]  /*7460*/  FMUL.FTZ R58, R53.reuse, R56.reuse ;  /* 0x00000038353a7220 */ /* 0x0c0fe20000410000 */
[----:B------:R-:W-:Y:S01]  /*7470*/  FMUL.FTZ R59, R53, R57 ;  /* 0x00000039353b7220 */ /* 0x000fe20000410000 */
[C---:B------:R-:W-:Y:S01]  /*7480*/  FMUL.FTZ R53, R55.reuse, R105 ;  /* 0x0000006937357220 */ /* 0x040fe20000410000 */
[----:B------:R-:W-:Y:S02]  /*7490*/  IMAD.U32 R6, R4, 0x10000, RZ ;  /* 0x0001000004067824 */ /* 0x000fe400078e00ff */
[----:B------:R-:W-:Y:S01]  /*74a0*/  FFMA.FTZ R115, R52, R57, R58 ;  /* 0x0000003934737223 */ /* 0x000fe2000001003a */
[-C--:B------:R-:W-:Y:S01]  /*74b0*/  FMUL.FTZ R57, R55, R103.reuse ;  /* 0x0000006737397220 */ /* 0x080fe20000410000 */
[----:B------:R-:W-:Y:S01]  /*74c0*/  FFMA.FTZ R103, R54, R103, -R53 ;  /* 0x0000006736677223 */ /* 0x000fe20000010835 */
[C---:B------:R-:W-:Y:S01]  /*74d0*/  IMAD.U32 R7, R5.reuse, 0x10000, RZ ;  /* 0x0001000005077824 */ /* 0x040fe200078e00ff */
[----:B------:R-:W-:Y:S01]  /*74e0*/  LOP3.LUT R4, R4, 0xffff0000, RZ, 0xc0, !PT ;  /* 0xffff000004047812 */ /* 0x000fe200078ec0ff */
[----:B------:R-:W-:Y:S01]  /*74f0*/  IMAD.U32 R55, R104, 0x10000, RZ ;  /* 0x0001000068377824 */ /* 0x000fe200078e00ff */
[----:B------:R-:W-:Y:S01]  /*7500*/  LOP3.LUT R5, R5, 0xffff0000, RZ, 0xc0, !PT ;  /* 0xffff000005057812 */ /* 0x000fe200078ec0ff */
[----:B------:R-:W-:Y:S01]  /*7510*/  IMAD.U32 R53, R102, 0x10000, RZ ;  /* 0x0001000066357824 */ /* 0x000fe200078e00ff */
[----:B------:R-:W-:Y:S01]  /*7520*/  LOP3.LUT R104, R104, 0xffff0000, RZ, 0xc0, !PT ;  /* 0xffff000068687812 */ /* 0x000fe200078ec0ff */
[----:B------:R-:W-:Y:S01]  /*7530*/  FFMA.FTZ R56, R52, R56, -R59 ;  /* 0x0000003834387223 */ /* 0x000fe2000001083b */
[----:B------:R-:W-:Y:S01]  /*7540*/  LOP3.LUT R102, R102, 0xffff0000, RZ, 0xc0, !PT ;  /* 0xffff000066667812 */ /* 0x000fe200078ec0ff */
        /* <DEDUP_REMOVED lines=14> */
.L_x_1599:
[----:B------:R-:W-:Y:S05]  /*7630*/  BSYNC B2 ;  /* 0x0000000000027941 */ /* 0x000fea0003800000 */
.L_x_1598:
[----:B------:R-:W-:Y:S04]  /*7640*/  BSSY B2, `(.L_x_1600) ;  /* 0x0000030000027945 */ /* 0x000fe80003800000 */
[----:B------:R-:W-:Y:S05]  /*7650*/  @P2 BRA `(.L_x_1601) ;  /* 0x0000000000b82947 */ /* 0x000fea0003800000 */
[----:B01----:R-:W0:Y:S01]  /*7660*/  LDS.128 R4, [R60+0x16400] ;  /* 0x016400003c047984 */ /* 0x003e220000000c00 */
        /* <DEDUP_REMOVED lines=45> */
.L_x_1601:
[----:B------:R-:W-:Y:S05]  /*7940*/  BSYNC B2 ;  /* 0x0000000000027941 */ /* 0x000fea0003800000 */
.L_x_1600:
[----:B------:R-:W-:Y:S04]  /*7950*/  BSSY B2, `(.L_x_1602) ;  /* 0x0000030000027945 */ /* 0x000fe80003800000 */
[----:B------:R-:W-:Y:S05]  /*7960*/  @P3 BRA `(.L_x_1603) ;  /* 0x0000000000b83947 */ /* 0x000fea0003800000 */
[----:B012---:R-:W0:Y:S01]  /*7970*/  LDS.128 R4, [R0+0x4000] ;  /* 0x0040000000047984 */ /* 0x007e220000000c00 */
[----:B------:R-:W-:Y:S02]  /*7980*/  SHF.R.U64 R49, R46, 0x10, R47 ;  /* 0x000000102e317819 */ /* 0x000fe4000000122f */
[----:B------:R-:W-:Y:S02]  /*7990*/  SHF.R.U64 R44, R44, 0x10, R45 ;  /* 0x000000102c2c7819 */ /* 0x000fe4000000122d */
[----:B------:R-:W-:Y:S02]  /*79a0*/  SHF.R.U32.HI R46, RZ, 0x10, R47 ;  /* 0x00000010ff2e7819 */ /* 0x000fe4000001162f */
        /* <DEDUP_REMOVED lines=13> */
[C---:B------:R-:W-:Y:S01]  /*7a80*/  FMUL.FTZ R52, R45.reuse, R48 ;  /* 0x000000302d347220 */ /* 0x040fe20000410000 */
[-C--:B------:R-:W-:Y:S01]  /*7a90*/  FMUL.FTZ R51, R45, R49.reuse ;  /* 0x000000312d337220 */ /* 0x080fe20000410000 */
[C---:B------:R-:W-:Y:S01]  /*7aa0*/  FMUL.FTZ R45, R47.reuse, R92 ;  /* 0x0000005c2f2d7220 */ /* 0x040fe20000410000 */
[----:B------:R-:W-:Y:S02]  /*7ab0*/  IMAD.U32 R6, R4, 0x10000, RZ ;  /* 0x0001000004067824 */ /* 0x000fe400078e00ff */
[----:B------:R-:W-:Y:S01]  /*7ac0*/  FFMA.FTZ R53, R44, R49, R52 ;  /* 0x000000312c357223 */ /* 0x000fe20000010034 */
[-C--:B------:R-:W-:Y:S01]  /*7ad0*/  FMUL.FTZ R49, R47, R89.reuse ;  /* 0x000000592f317220 */ /* 0x080fe20000410000 */
[----:B------:R-:W-:Y:S01]  /*7ae0*/  FFMA.FTZ R89, R46, R89, -R45 ;  /* 0x000000592e597223 */ /* 0x000fe2000001082d */
[----:B------:R-:W-:Y:S02]  /*7af0*/  IMAD.U32 R7, R5, 0x10000, RZ ;  /* 0x0001000005077824 */ /* 0x000fe400078e00ff */
[----:B------:R-:W-:Y:S01]  /*7b00*/  FFMA.FTZ R50, R44, R48, -R51 ;  /* 0x000000302c327223 */ /* 0x000fe20000010833 */
[----:B------:R-:W-:Y:S01]  /*7b10*/  IMAD.U32 R45, R90, 0x10000, RZ ;  /* 0x000100005a2d7824 */ /* 0x000fe200078e00ff */
[----:B------:R-:W-:Y:S01]  /*7b20*/  LOP3.LUT R4, R4, 0xffff0000, RZ, 0xc0, !PT ;  /* 0xffff000004047812 */ /* 0x000fe200078ec0ff */
[----:B------:R-:W-:Y:S01]  /*7b30*/  IMAD.U32 R47, R91, 0x10000, RZ ;  /* 0x000100005b2f7824 */ /* 0x000fe200078e00ff */
[----:B------:R-:W-:Y:S01]  /*7b40*/  LOP3.LUT R5, R5, 0xffff0000, RZ, 0xc0, !PT ;  /* 0xffff000005057812 */ /* 0x000fe200078ec0ff */
[----:B------:R-:W-:Y:S01]  /*7b50*/  FFMA.FTZ R92, R46, R92, R49 ;  /* 0x0000005c2e5c7223 */ /* 0x000fe20000010031 */
[----:B------:R-:W-:Y:S01]  /*7b60*/  LOP3.LUT R44, R91, 0xffff0000, RZ, 0xc0, !PT ;  /* 0xffff00005b2c7812 */ /* 0x000fe200078ec0ff */
[----:B------:R-:W-:Y:S01]  /*7b70*/  FMUL.FTZ R49, R4, R47 ;  /* 0x0000002f04317220 */ /* 0x000fe20000410000 */
[----:B------:R-:W-:Y:S01]  /*7b80*/  LOP3.LUT R90, R90, 0xffff0000, RZ, 0xc0, !PT ;  /* 0xffff00005a5a7812 */ /* 0x000fe200078ec0ff */
[----:B------:R-:W-:-:S02]  /*7b90*/  FMUL.FTZ R46, R4, R45 ;  /* 0x0000002d042e7220 */ /* 0x000fc40000410000 */
[C---:B------:R-:W-:Y:S01]  /*7ba0*/  FMUL.FTZ R48, R5.reuse, R44 ;  /* 0x0000002c05307220 */ /* 0x040fe20000410000 */
[C---:B------:R-:W-:Y:S01]  /*7bb0*/  FFMA.FTZ R4, R6.reuse, R45, -R49 ;  /* 0x0000002d06047223 */ /* 0x040fe20000010831 */
[-C--:B------:R-:W-:Y:S01]  /*7bc0*/  FMUL.FTZ R51, R5, R90.reuse ;  /* 0x0000005a05337220 */ /* 0x080fe20000410000 */
[----:B------:R-:W-:Y:S01]  /*7bd0*/  FFMA.FTZ R47, R6, R47, R46 ;  /* 0x0000002f062f7223 */ /* 0x000fe2000001002e */
[----:B------:R-:W-:Y:S01]  /*7be0*/  FFMA.FTZ R5, R7, R90, -R48 ;  /* 0x0000005a07057223 */ /* 0x000fe20000010830 */
[----:B------:R-:W-:Y:S01]  /*7bf0*/  F2FP.BF16.F32.PACK_AB R6, R53, R50 ;  /* 0x000000323506723e */ /* 0x000fe200000010ff */
[----:B------:R-:W-:Y:S01]  /*7c00*/  FFMA.FTZ R44, R7, R44, R51 ;  /* 0x0000002c072c7223 */ /* 0x000fe20000010033 */
[----:B------:R-:W-:Y:S02]  /*7c10*/  F2FP.BF16.F32.PACK_AB R7, R92, R89 ;  /* 0x000000595c07723e */ /* 0x000fe400000010ff */
[----:B------:R-:W-:Y:S02]  /*7c20*/  F2FP.BF16.F32.PACK_AB R4, R47, R4 ;  /* 0x000000042f04723e */ /* 0x000fe400000010ff */
[----:B------:R-:W-:-:S05]  /*7c30*/  F2FP.BF16.F32.PACK_AB R5, R44, R5 ;  /* 0x000000052c05723e */ /* 0x000fca00000010ff */
[----:B------:R3:W-:Y:S02]  /*7c40*/  STS.128 [R0+0x4000], R4 ;  /* 0x0040000400007388 */ /* 0x0007e40000000c00 */
.L_x_1603:
[----:B------:R-:W-:Y:S05]  /*7c50*/  BSYNC B2 ;  /* 0x0000000000027941 */ /* 0x000fea0003800000 */
.L_x_1602:
[----:B------:R-:W-:Y:S04]  /*7c60*/  BSSY B2, `(.L_x_1604) ;  /* 0x0000030000027945 */ /* 0x000fe80003800000 */
[----:B------:R-:W-:Y:S05]  /*7c70*/  @P4 BRA `(.L_x_1605) ;  /* 0x0000000000b84947 */ /* 0x000fea0003800000 */
[----:B0123--:R-:W0:Y:S01]  /*7c80*/  LDS.128 R4, [R60+0x1a400] ;  /* 0x01a400003c047984 */ /* 0x00fe220000000c00 */
        /* <DEDUP_REMOVED lines=18> */
[----:B------:R-:W-:Y:S01]  /*7db0*/  FMUL.FTZ R41, R43, R84 ;  /* 0x000000542b297220 */ /* 0x000fe20000410000 */
[----:B------:R-:W-:Y:S02]  /*7dc0*/  IMAD.U32 R6, R4, 0x10000, RZ ;  /* 0x0001000004067824 */ /* 0x000fe400078e00ff */
[C---:B------:R-:W-:Y:S01]  /*7dd0*/  FFMA.FTZ R49, R40.reuse, R45, R46 ;  /* 0x0000002d28317223 */ /* 0x040fe2000001002e */
[----:B------:R-:W-:Y:S02]  /*7de0*/  IMAD.U32 R7, R5, 0x10000, RZ ;  /* 0x0001000005077824 */ /* 0x000fe400078e00ff */
[----:B------:R-:W-:Y:S01]  /*7df0*/  FFMA.FTZ R48, R40, R44, -R47 ;  /* 0x0000002c28307223 */ /* 0x000fe2000001082f */
[-C--:B------:R-:W-:Y:S01]  /*7e00*/  FMUL.FTZ R45, R43, R86.reuse ;  /* 0x000000562b2d7220 */ /* 0x080fe20000410000 */
[----:B------:R-:W-:Y:S01]  /*7e10*/  LOP3.LUT R4, R4, 0xffff0000, RZ, 0xc0, !PT ;  /* 0xffff000004047812 */ /* 0x000fe200078ec0ff */
[C---:B------:R-:W-:Y:S01]  /*7e20*/  FFMA.FTZ R86, R42.reuse, R86, -R41 ;  /* 0x000000562a567223 */ /* 0x040fe20000010829 */
[----:B------:R-:W-:Y:S01]  /*7e30*/  LOP3.LUT R5, R5, 0xffff0000, RZ, 0xc0, !PT ;  /* 0xffff000005057812 */ /* 0x000fe200078ec0ff */
[C---:B------:R-:W-:Y:S01]  /*7e40*/  IMAD.U32 R43, R85.reuse, 0x10000, RZ ;  /* 0x00010000552b7824 */ /* 0x040fe200078e00ff */
[----:B------:R-:W-:Y:S01]  /*7e50*/  LOP3.LUT R44, R85, 0xffff0000, RZ, 0xc0, !PT ;  /* 0xffff0000552c7812 */ /* 0x000fe200078ec0ff */
[C---:B------:R-:W-:Y:S01]  /*7e60*/  IMAD.U32 R41, R87.reuse, 0x10000, RZ ;  /* 0x0001000057297824 */ /* 0x040fe200078e00ff */
        /* <DEDUP_REMOVED lines=15> */
.L_x_1605:
[----:B------:R-:W-:Y:S05]  /*7f60*/  BSYNC B2 ;  /* 0x0000000000027941 */ /* 0x000fea0003800000 */
.L_x_1604:
[----:B------:R-:W-:Y:S05]  /*7f70*/  @P5 BRA `(.L_x_1595) ;  /* 0x0000000000b85947 */ /* 0x000fea0003800000 */
[----:B01234-:R-:W0:Y:S01]  /*7f80*/  LDS.128 R4, [R0+0x8000] ;  /* 0x0080000000047984 */ /* 0x01fe220000000c00 */
[----:B------:R-:W-:Y:S02]  /*7f90*/  SHF.R.U64 R40, R34, 0x10, R35 ;  /* 0x0000001022287819 */ /* 0x000fe40000001223 */
[----:B------:R-:W-:Y:S02]  /*7fa0*/  SHF.R.U64 R34, R32, 0x10, R33 ;  /* 0x0000001020227819 */ /* 0x000fe40000001221 */
[----:B------:R-:W-:Y:S02]  /*7fb0*/  SHF.R.U32.HI R35, RZ, 0x10, R35 ;  /* 0x00000010ff237819 */ /* 0x000fe40000011623 */
[----:B------:R-:W-:Y:S02]  /*7fc0*/  SHF.R.U32.HI R32, RZ, 0x10, R33 ;  /* 0x00000010ff207819 */ /* 0x000fe40000011621 */
[----:B------:R-:W-:Y:S02]  /*7fd0*/  PRMT R82, R82, 0x5410, R35 ;  /* 0x0000541052527816 */ /* 0x000fe40000000023 */
[----:B------:R-:W-:-:S02]  /*7fe0*/  PRMT R79, R79, 0x5410, R32 ;  /* 0x000054104f4f7816 */ /* 0x000fc40000000020 */
[----:B------:R-:W-:Y:S01]  /*7ff0*/  PRMT R83, R83, 0x5410, R40 ;  /* 0x0000541053537816 */ /* 0x000fe20000000028 */
[C---:B------:R-:W-:Y:S01]  /*8000*/  IMAD.U32 R40, R82.reuse, 0x10000, RZ ;  /* 0x0001000052287824 */ /* 0x040fe200078e00ff */
[----:B------:R-:W-:Y:S01]  /*8010*/  LOP3.LUT R82, R82, 0xffff0000, RZ, 0xc0, !PT ;  /* 0xffff000052527812 */ /* 0x000fe200078ec0ff */
[C---:B------:R-:W-:Y:S01]  /*8020*/  IMAD.U32 R41, R79.reuse, 0x10000, RZ ;  /* 0x000100004f297824 */ /* 0x040fe200078e00ff */
[----:B------:R-:W-:Y:S02]  /*8030*/  LOP3.LUT R79, R79, 0xffff0000, RZ, 0xc0, !PT ;  /* 0xffff00004f4f7812 */ /* 0x000fe400078ec0ff */
[----:B------:R-:W-:Y:S02]  /*8040*/  PRMT R81, R81, 0x5410, R34 ;  /* 0x0000541051517816 */ /* 0x000fe40000000022 */
        /* <DEDUP_REMOVED lines=33> */
.L_x_1595:
[----:B------:R-:W-:Y:S05]  /*8260*/  BSYNC B1 ;  /* 0x0000000000017941 */ /* 0x000fea0003800000 */
.L_x_1594:
        /* <DEDUP_REMOVED lines=58> */
.L_x_1608:
[----:B------:R-:W-:Y:S05]  /*8610*/  BSYNC B1 ;  /* 0x0000000000017941 */ /* 0x000fea0003800000 */
.L_x_1607:
[----:B------:R-:W-:Y:S04]  /*8620*/  BSSY B1, `(.L_x_1609) ;  /* 0x0000030000017945 */ /* 0x000fe80003800000 */
[----:B------:R-:W-:Y:S05]  /*8630*/  @P1 BRA `(.L_x_1610) ;  /* 0x0000000000b81947 */ /* 0x000fea0003800000 */
[----:B0-----:R-:W0:Y:S01]  /*8640*/  LDS.128 R4, [R0+0x2000] ;  /* 0x0020000000047984 */ /* 0x001e220000000c00 */
        /* <DEDUP_REMOVED lines=45> */
.L_x_1610:
[----:B------:R-:W-:Y:S05]  /*8920*/  BSYNC B1 ;  /* 0x0000000000017941 */ /* 0x000fea0003800000 */
.L_x_1609:
        /* <DEDUP_REMOVED lines=23> */
[C---:B------:R-:W-:Y:S01]  /*8aa0*/  FFMA.FTZ R33, R24.reuse, R29, R32 ;  /* 0x0000001d18217223 */ /* 0x040fe20000010020 */
[-C--:B------:R-:W-:Y:S01]  /*8ab0*/  FMUL.FTZ R29, R27, R99.reuse ;  /* 0x000000631b1d7220 */ /* 0x080fe20000410000 */
[C---:B------:R-:W-:Y:S02]  /*8ac0*/  IMAD.U32 R7, R5.reuse, 0x10000, RZ ;  /* 0x0001000005077824 */ /* 0x040fe400078e00ff */
[----:B------:R-:W-:Y:S01]  /*8ad0*/  FFMA.FTZ R30, R24, R28, -R31 ;  /* 0x0000001c181e7223 */ /* 0x000fe2000001081f */
[----:B------:R-:W-:Y:S01]  /*8ae0*/  IMAD.U32 R27, R100, 0x10000, RZ ;  /* 0x00010000641b7824 */ /* 0x000fe200078e00ff */
[----:B------:R-:W-:Y:S01]  /*8af0*/  LOP3.LUT R4, R4, 0xffff0000, RZ, 0xc0, !PT ;  /* 0xffff000004047812 */ /* 0x000fe200078ec0ff */
[----:B------:R-:W-:Y:S01]  /*8b00*/  FFMA.FTZ R99, R26, R99, -R25 ;  /* 0x000000631a637223 */ /* 0x000fe20000010819 */
[----:B------:R-:W-:Y:S01]  /*8b10*/  LOP3.LUT R5, R5, 0xffff0000, RZ, 0xc0, !PT ;  /* 0xffff000005057812 */ /* 0x000fe200078ec0ff */
[C---:B------:R-:W-:Y:S01]  /*8b20*/  IMAD.U32 R25, R93.reuse, 0x10000, RZ ;  /* 0x000100005d197824 */ /* 0x040fe200078e00ff */
[----:B------:R-:W-:Y:S01]  /*8b30*/  LOP3.LUT R100, R100, 0xffff0000, RZ, 0xc0, !PT ;  /* 0xffff000064647812 */ /* 0x000fe200078ec0ff */
[----:B------:R-:W-:Y:S01]  /*8b40*/  FFMA.FTZ R32, R26, R101, R29 ;  /* 0x000000651a207223 */ /* 0x000fe2000001001d */
[----:B------:R-:W-:Y:S01]  /*8b50*/  LOP3.LUT R24, R93, 0xffff0000, RZ, 0xc0, !PT ;  /* 0xffff00005d187812 */ /* 0x000fe200078ec0ff */
[C---:B------:R-:W-:Y:S01]  /*8b60*/  FMUL.FTZ R29, R4.reuse, R27 ;  /* 0x0000001b041d7220 */ /* 0x040fe20000410000 */
[----:B------:R-:W-:Y:S01]  /*8b70*/  FMUL.FTZ R26, R4, R25 ;  /* 0x00000019041a7220 */ /* 0x000fe20000410000 */
[----:B------:R-:W-:-:S02]  /*8b80*/  FMUL.FTZ R28, R5, R100 ;  /* 0x00000064051c7220 */ /* 0x000fc40000410000 */
[-C--:B------:R-:W-:Y:S01]  /*8b90*/  FMUL.FTZ R31, R5, R24.reuse ;  /* 0x00000018051f7220 */ /* 0x080fe20000410000 */
[C---:B------:R-:W-:Y:S01]  /*8ba0*/  FFMA.FTZ R4, R6.reuse, R25, -R29 ;  /* 0x0000001906047223 */ /* 0x040fe2000001081d */
[----:B------:R-:W-:Y:S01]  /*8bb0*/  FFMA.FTZ R27, R6, R27, R26 ;  /* 0x0000001b061b7223 */ /* 0x000fe2000001001a */
[C---:B------:R-:W-:Y:S01]  /*8bc0*/  FFMA.FTZ R5, R7.reuse, R24, -R28 ;  /* 0x0000001807057223 */ /* 0x040fe2000001081c */
[----:B------:R-:W-:Y:S01]  /*8bd0*/  FFMA.FTZ R100, R7, R100, R31 ;  /* 0x0000006407647223 */ /* 0x000fe2000001001f */
[----:B------:R-:W-:Y:S02]  /*8be0*/  F2FP.BF16.F32.PACK_AB R6, R33, R30 ;  /* 0x0000001e2106723e */ /* 0x000fe400000010ff */
[----:B------:R-:W-:Y:S02]  /*8bf0*/  F2FP.BF16.F32.PACK_AB R7, R32, R99 ;  /* 0x000000632007723e */ /* 0x000fe400000010ff */
[----:B------:R-:W-:Y:S02]  /*8c00*/  F2FP.BF16.F32.PACK_AB R4, R27, R4 ;  /* 0x000000041b04723e */ /* 0x000fe400000010ff */
[----:B------:R-:W-:-:S05]  /*8c10*/  F2FP.BF16.F32.PACK_AB R5, R100, R5 ;  /* 0x000000056405723e */ /* 0x000fca00000010ff */
[----:B------:R2:W-:Y:S02]  /*8c20*/  STS.128 [R60+0x18400], R4 ;  /* 0x018400043c007388 */ /* 0x0005e40000000c00 */
.L_x_1612:
[----:B------:R-:W-:Y:S05]  /*8c30*/  BSYNC B1 ;  /* 0x0000000000017941 */ /* 0x000fea0003800000 */
.L_x_1611:
[----:B------:R-:W-:Y:S04]  /*8c40*/  BSSY B1, `(.L_x_1613) ;  /* 0x0000030000017945 */ /* 0x000fe80003800000 */
[----:B------:R-:W-:Y:S05]  /*8c50*/  @P3 BRA `(.L_x_1614) ;  /* 0x0000000000b83947 */ /* 0x000fea0003800000 */
[----:B012---:R-:W0:Y:S01]  /*8c60*/  LDS.128 R4, [R0+0x6000] ;  /* 0x0060000000047984 */ /* 0x007e220000000c00 */
        /* <DEDUP_REMOVED lines=45> */
.L_x_1614:
[----:B------:R-:W-:Y:S05]  /*8f40*/  BSYNC B1 ;  /* 0x0000000000017941 */ /* 0x000fea0003800000 */
.L_x_1613:
        /* <DEDUP_REMOVED lines=48> */
.L_x_1616:
[----:B------:R-:W-:Y:S05]  /*9250*/  BSYNC B1 ;  /* 0x0000000000017941 */ /* 0x000fea0003800000 */
.L_x_1615:
[----:B------:R-:W-:Y:S05]  /*9260*/  @P5 BRA `(.L_x_1606) ;  /* 0x0000003c00b85947 */ /* 0x000fea0003800000 */
[----:B01234-:R-:W0:Y:S01]  /*9270*/  LDS.128 R4, [R0+0xa000] ;  /* 0x00a0000000047984 */ /* 0x01fe220000000c00 */
[----:B------:R-:W-:Y:S02]  /*9280*/  SHF.R.U64 R10, R2, 0x10, R3 ;  /* 0x00000010020a7819 */ /* 0x000fe40000001203 */
[--C-:B------:R-:W-:Y:S02]  /*9290*/  SHF.R.U64 R2, R8, 0x10, R9.reuse ;  /* 0x0000001008027819 */ /* 0x100fe40000001209 */
        /* <DEDUP_REMOVED lines=9> */
[----:B------:R-:W-:Y:S01]  /*9330*/  PRMT R63, R63, 0x5410, R2 ;  /* 0x000054103f3f7816 */ /* 0x000fe20000000002 */
        /* <DEDUP_REMOVED lines=8> */
[----:B------:R-:W-:Y:S01]  /*93c0*/  FMUL.FTZ R10, R7, R64 ;  /* 0x00000040070a7220 */ /* 0x000fe20000410000 */
[----:B------:R-:W-:-:S02]  /*93d0*/  IMAD.U32 R4, R5, 0x10000, RZ ;  /* 0x0001000005047824 */ /* 0x000fc400078e00ff */
[C---:B------:R-:W-:Y:S01]  /*93e0*/  FFMA.FTZ R15, R8.reuse, R11, -R15 ;  /* 0x0000000b080f7223 */ /* 0x040fe2000001080f */
[----:B------:R-:W-:Y:S01]  /*93f0*/  FFMA.FTZ R12, R8, R13, R6 ;  /* 0x0000000d080c7223 */ /* 0x000fe20000010006 */
[-C--:B------:R-:W-:Y:S01]  /*9400*/  FMUL.FTZ R8, R7, R62.reuse ;  /* 0x0000003e07087220 */ /* 0x080fe20000410000 */
        /* <DEDUP_REMOVED lines=19> */
[----:B------:R0:W-:Y:S01]  /*9540*/  STS.128 [R0+0xa000], R4 ;  /* 0x00a0000400007388 */ /* 0x0001e20000000c00 */
[----:B------:R-:W-:Y:S05]  /*9550*/  BRA `(.L_x_1606) ;  /* 0x0000003800fc7947 */ /* 0x000fea0003800000 */
.L_x_1586:
[----:B------:R-:W1:Y:S01]  /*9560*/  LDC R28, c[0x0][0x448] ;  /* 0x00011200ff1c7b82 */ /* 0x000e620000000800 */
[----:B------:R-:W-:Y:S01]  /*9570*/  IMAD R7, R201, 0x40, R10 ;  /* 0x00000040c9077824 */ /* 0x000fe200078e020a */
[----:B------:R-:W-:Y:S01]  /*9580*/  ULDC.64 UR4, c[0x0][0x3f8] ;  /* 0x0000fe0000047ab9 */ /* 0x000fe20000000a00 */
[----:B------:R-:W-:Y:S01]  /*9590*/  ULDC.64 UR6, c[0x0][0x408] ;  /* 0x0001020000067ab9 */ /* 0x000fe20000000a00 */
[----:B------:R-:W-:Y:S02]  /*95a0*/  IMAD.MOV.U32 R4, RZ, RZ, R26 ;  /* 0x000000ffff047224 */ /* 0x000fe400078e001a */
[----:B------:R-:W-:Y:S02]  /*95b0*/  IMAD.MOV.U32 R5, RZ, RZ, R29 ;  /* 0x000000ffff057224 */ /* 0x000fe400078e001d */
[----:B------:R-:W-:Y:S02]  /*95c0*/  IMAD.MOV.U32 R2, RZ, RZ, R24 ;  /* 0x000000ffff027224 */ /* 0x000fe400078e0018 */
[----:B------:R-:W-:-:S02]  /*95d0*/  IMAD.IADD R20, R75, 0x1, R80 ;  /* 0x000000014b147824 */ /* 0x000fc400078e0250 */
[----:B------:R-:W-:Y:S02]  /*95e0*/  IMAD.IADD R78, R75, 0x1, R78 ;  /* 0x000000014b4e7824 */ /* 0x000fe400078e024e */
[----:B------:R-:W-:Y:S01]  /*95f0*/  IMAD.SHL.U32 R77, R201, 0x8, RZ ;  /* 0x00000008c94d7824 */ /* 0x000fe200078e00ff */
[----:B------:R-:W-:Y:S02]  /*9600*/  SHF.R.S32.HI R21, RZ, 0x1f, R20 ;  /* 0x0000001fff157819 */ /* 0x000fe40000011414 */
[----:B------:R-:W-:Y:S02]  /*9610*/  SHF.R.S32.HI R75, RZ, 0x1f, R78 ;  /* 0x0000001fff4b7819 */ /* 0x000fe4000001144e */
[----:B------:R-:W-:Y:S02]  /*9620*/  LEA.HI R68, R21, R20, RZ, 0x3 ;  /* 0x0000001415447211 */ /* 0x000fe400078f18ff */
[----:B------:R-:W-:Y:S02]  /*9630*/  LEA.HI R76, R75, R78, RZ, 0x3 ;  /* 0x0000004e4b4c7211 */ /* 0x000fe400078f18ff */
[----:B------:R-:W-:-:S02]  /*9640*/  SHF.R.S32.HI R69, RZ, 0x3, R68 ;  /* 0x00000003ff457819 */ /* 0x000fc40000011444 */
[----:B-1----:R-:W-:Y:S02]  /*9650*/  ISETP.NE.AND P0, PT, R28, 0x1, PT ;  /* 0x000000011c00780c */ /* 0x002fe40003f05270 */
[----:B------:R-:W-:-:S11]  /*9660*/  SHF.R.S32.HI R74, RZ, 0x3, R76 ;  /* 0x00000003ff4a7819 */ /* 0x000fd6000001144c */
        /* <DEDUP_REMOVED lines=11> */
[----:B------:R-:W-:-:S04]  /*9720*/  IMAD.WIDE.U32 R2, R7, UR6, R2 ;  /* 0x0000000607027c25 */ /* 0x000fc8000f8e0002 */
[----:B------:R-:W-:Y:S01]  /*9730*/  IMAD R7, R7, UR7, R0 ;  /* 0x0000000707077c24 */ /* 0x000fe2000f8e0200 */
[----:B------:R-:W-:Y:S01]  /*9740*/  ULDC.64 UR6, c[0x0][0x400] ;  /* 0x0001000000067ab9 */ /* 0x000fe20000000a00 */
[----:B------:R-:W-:Y:S01]  /*9750*/  IMAD.IADD R5, R5, 0x1, R9 ;  /* 0x0000000105057824 */ /* 0x000fe200078e0209 */
[----:B------:R-:W-:Y:S01]  /*9760*/  LEA R0, P0, R4, UR4, 0x1 ;  /* 0x0000000404007c11 */ /* 0x000fe2000f8008ff */
[----:B------:R-:W-:Y:S01]  /*9770*/  IMAD.IADD R9, R3, 0x1, R7 ;  /* 0x0000000103097824 */ /* 0x000fe200078e0207 */
[----:B------:R-:W-:Y:S01]  /*9780*/  LEA R8, P1, R2, UR6, 0x1 ;  /* 0x0000000602087c11 */ /* 0x000fe2000f8208ff */
[----:B------:R-:W-:Y:S01]  /*9790*/  UMOV UR4, 0xffffffff ;  /* 0xffffffff00047882 */ /* 0x000fe20000000000 */
[----:B------:R-:W-:Y:S02]  /*97a0*/  LEA.HI.X R4, R4, UR5, R5, 0x1, P0 ;  /* 0x0000000504047c11 */ /* 0x000fe400080f0c05 */
[----:B------:R-:W-:Y:S01]  /*97b0*/  LEA.HI.X R9, R2, UR7, R9, 0x1, P1 ;  /* 0x0000000702097c11 */ /* 0x000fe200088f0c09 */
[----:B------:R-:W-:Y:S08]  /*97c0*/  BRA.DIV UR4, `(.L_x_1617) ;  /* 0x000001d604e47947 */ /* 0x000ff0000b800000 */
[----:B------:R-:W1:Y:S04]  /*97d0*/  SHFL.IDX PT, R3, R4, RZ, 0x1c1f ;  /* 0x001c1fff04037589 */ /* 0x000e6800000e0000 */
[----:B------:R-:W2:Y:S04]  /*97e0*/  SHFL.IDX PT, R2, R0, RZ, 0x1c1f ;  /* 0x001c1fff00027589 */ /* 0x000ea800000e0000 */
[----:B------:R4:W0:Y:S04]  /*97f0*/  SHFL.IDX PT, R5, R9, RZ, 0x1c1f ;  /* 0x001c1fff09057589 */ /* 0x00082800000e0000 */
[----:B---3--:R4:W3:Y:S01]  /*9800*/  SHFL.IDX PT, R14, R8, RZ, 0x1c1f ;  /* 0x001c1fff080e7589 */ /* 0x0088e200000e0000 */
[----:B-1----:R-:W-:-:S02]  /*9810*/  IMAD.MOV.U32 R13, RZ, RZ, R3 ;  /* 0x000000ffff0d7224 */ /* 0x002fc400078e0003 */
[----:B--2-4-:R-:W-:-:S07]  /*9820*/  IMAD.MOV.U32 R12, RZ, RZ, R2 ;  /* 0x000000ffff0c7224 */ /* 0x014fce00078e0002 */
.L_x_1904:
[----:B------:R-:W-:Y:S01]  /*9830*/  IMAD R83, R17, R28, RZ ;  /* 0x0000001c11537224 */ /* 0x000fe200078e02ff */
[----:B------:R-:W-:Y:S01]  /*9840*/  BSSY B1, `(.L_x_1618) ;  /* 0x0000031000017945 */ /* 0x000fe20003800000 */
[----:B---3--:R-:W-:Y:S01]  /*9850*/  IMAD.MOV.U32 R50, RZ, RZ, R14 ;  /* 0x000000ffff327224 */ /* 0x008fe200078e000e */
[----:B------:R-:W-:Y:S01]  /*9860*/  CS2R R46, SRZ ;  /* 0x00000000002e7805 */ /* 0x000fe2000001ff00 */
[----:B0-----:R-:W-:Y:S01]  /*9870*/  IMAD.MOV.U32 R51, RZ, RZ, R5 ;  /* 0x000000ffff337224 */ /* 0x001fe200078e0005 */
[----:B------:R-:W-:Y:S02]  /*9880*/  ISETP.GE.AND P0, PT, R10, R83, PT ;  /* 0x000000530a00720c */ /* 0x000fe40003f06270 */
        /* <DEDUP_REMOVED lines=12> */
[C---:B------:R-:W-:Y:S01]  /*9950*/  VIADD R2, R77.reuse, 0x20 ;  /* 0x000000204d027836 */ /* 0x040fe20000000000 */
[----:B------:R-:W-:Y:S01]  /*9960*/  ULDC UR4, c[0x0][0x3f4] ;  /* 0x0000fd0000047ab9 */ /* 0x000fe20000000800 */
[C---:B------:R-:W-:Y:S01]  /*9970*/  VIADD R3, R77.reuse, 0x40 ;  /* 0x000000404d037836 */ /* 0x040fe20000000000 */
[----:B------:R-:W-:Y:S02]  /*9980*/  ISETP.GE.AND P0, PT, R77, UR4, PT ;  /* 0x000000044d007c0c */ /* 0x000fe4000bf06270 */
[----:B------:R-:W-:Y:S02]  /*9990*/  CS2R R38, SRZ ;  /* 0x0000000000267805 */ /* 0x000fe4000001ff00 */
[----:B------:R-:W-:Y:S02]  /*99a0*/  ISETP.GE.AND P1, PT, R2, UR4, PT ;  /* 0x0000000402007c0c */ /* 0x000fe4000bf26270 */
[----:B------:R-:W-:Y:S02]  /*99b0*/  CS2R R36, SRZ ;  /* 0x0000000000247805 */ /* 0x000fe4000001ff00 */
[----:B------:R-:W-:-:S02]  /*99c0*/  ISETP.GE.AND P2, PT, R3, UR4, PT ;  /* 0x0000000403007c0c */ /* 0x000fc4000bf46270 */
[----:B------:R-:W-:Y:S02]  /*99d0*/  CS2R R26, SRZ ;  /* 0x00000000001a7805 */ /* 0x000fe4000001ff00 */
[----:B------:R-:W-:Y:S02]  /*99e0*/  CS2R R24, SRZ ;  /* 0x0000000000187805 */ /* 0x000fe4000001ff00 */
[----:B------:R-:W-:Y:S02]  /*99f0*/  CS2R R42, SRZ ;  /* 0x00000000002a7805 */ /* 0x000fe4000001ff00 */
[----:B------:R-:W-:Y:S01]  /*9a00*/  CS2R R40, SRZ ;  /* 0x0000000000287805 */ /* 0x000fe2000001ff00 */
[----:B------:R-:W-:-:S04]  /*9a10*/  @!P0 IMAD.WIDE R2, R77, 0x2, R12 ;  /* 0x000000024d028825 */ /* 0x000fc800078e020c */
[----:B------:R-:W-:Y:S01]  /*9a20*/  @!P1 IMAD.SHL.U32 R5, R74, 0x8, RZ ;  /* 0x000000084a059824 */ /* 0x000fe200078e00ff */
[----:B------:R0:W5:Y:S01]  /*9a30*/  @!P0 LD.E.128 R36, desc[UR36][R2.64] ;  /* 0x0000002402248980 */ /* 0x000162000c101d00 */
[----:B------:R-:W-:Y:S01]  /*9a40*/  @!P2 IMAD.SHL.U32 R49, R69, 0x8, RZ ;  /* 0x000000084531a824 */ /* 0x000fe200078e00ff */
[----:B------:R-:W-:Y:S02]  /*9a50*/  CS2R R30, SRZ ;  /* 0x00000000001e7805 */ /* 0x000fe4000001ff00 */
[----:B------:R-:W-:Y:S01]  /*9a60*/  CS2R R28, SRZ ;  /* 0x00000000001c7805 */ /* 0x000fe2000001ff00 */
[--C-:B------:R-:W-:Y:S01]  /*9a70*/  @!P1 IMAD.WIDE R6, R5, 0x2, R12.reuse ;  /* 0x0000000205069825 */ /* 0x100fe200078e020c */
[----:B------:R-:W-:Y:S02]  /*9a80*/  CS2R R46, SRZ ;  /* 0x00000000002e7805 */ /* 0x000fe4000001ff00 */
[----:B------:R-:W-:Y:S02]  /*9a90*/  CS2R R44, SRZ ;  /* 0x00000000002c7805 */ /* 0x000fe4000001ff00 */
[----:B------:R-:W-:Y:S01]  /*9aa0*/  CS2R R34, SRZ ;  /* 0x0000000000227805 */ /* 0x000fe2000001ff00 */
[----:B------:R-:W-:Y:S01]  /*9ab0*/  @!P2 IMAD.WIDE R14, R49, 0x2, R12 ;  /* 0x00000002310ea825 */ /* 0x000fe200078e020c */
[----:B------:R-:W-:Y:S01]  /*9ac0*/  CS2R R32, SRZ ;  /* 0x0000000000207805 */ /* 0x000fe2000001ff00 */
[----:B------:R1:W5:Y:S02]  /*9ad0*/  @!P1 LD.E.128 R40, desc[UR36][R6.64] ;  /* 0x0000002406289980 */ /* 0x000364000c101d00 */
[----:B------:R-:W-:-:S02]  /*9ae0*/  @!P1 IMAD.WIDE R12, R5, 0x2, R50 ;  /* 0x00000002050c9825 */ /* 0x000fc400078e0232 */
[----:B------:R1:W5:Y:S02]  /*9af0*/  @!P2 LD.E.128 R44, desc[UR36][R14.64] ;  /* 0x000000240e2ca980 */ /* 0x000364000c101d00 */
[--C-:B------:R-:W-:Y:S02]  /*9b00*/  @!P2 IMAD.WIDE R48, R49, 0x2, R50.reuse ;  /* 0x000000023130a825 */ /* 0x100fe400078e0232 */
[----:B------:R1:W5:Y:S02]  /*9b10*/  @!P1 LD.E.128 R28, desc[UR36][R12.64] ;  /* 0x000000240c1c9980 */ /* 0x000364000c101d00 */
[----:B0-----:R-:W-:Y:S02]  /*9b20*/  @!P0 IMAD.WIDE R2, R77, 0x2, R50 ;  /* 0x000000024d028825 */ /* 0x001fe400078e0232 */
[----:B------:R1:W5:Y:S04]  /*9b30*/  @!P2 LD.E.128 R32, desc[UR36][R48.64] ;  /* 0x000000243020a980 */ /* 0x000368000c101d00 */
[----:B------:R1:W5:Y:S02]  /*9b40*/  @!P0 LD.E.128 R24, desc[UR36][R2.64] ;  /* 0x0000002402188980 */ /* 0x000364000c101d00 */
.L_x_1619:
[----:B------:R-:W-:Y:S05]  /*9b50*/  BSYNC B1 ;  /* 0x0000000000017941 */ /* 0x000fea0003800000 */
.L_x_1618:
[----:B-1---5:R-:W-:Y:S01]  /*9b60*/  IMAD.MOV.U32 R6, RZ, RZ, R45 ;  /* 0x000000ffff067224 */ /* 0x022fe200078e002d */
[----:B------:R-:W-:Y:S01]  /*9b70*/  UMOV UR4, 0xffffffff ;  /* 0xffffffff00047882 */ /* 0x000fe20000000000 */
        /* <DEDUP_REMOVED lines=49> */
[----:B------:R-:W0:Y:S04]  /*9e90*/  SHFL.IDX PT, R3, R4, 0x1, 0x1c1f ;  /* 0x003c1f0004037f89 */ /* 0x000e2800000e0000 */
[----:B------:R-:W1:Y:S04]  /*9ea0*/  SHFL.IDX PT, R2, R0, 0x1, 0x1c1f ;  /* 0x003c1f0000027f89 */ /* 0x000e6800000e0000 */
[----:B------:R2:W3:Y:S04]  /*9eb0*/  SHFL.IDX PT, R5, R9, 0x1, 0x1c1f ;  /* 0x003c1f0009057f89 */ /* 0x0004e800000e0000 */
[----:B------:R2:W4:Y:S01]  /*9ec0*/  SHFL.IDX PT, R14, R8, 0x1, 0x1c1f ;  /* 0x003c1f00080e7f89 */ /* 0x00052200000e0000 */
[----:B0-----:R-:W-:-:S02]  /*9ed0*/  IMAD.MOV.U32 R63, RZ, RZ, R3 ;  /* 0x000000ffff3f7224 */ /* 0x001fc400078e0003 */
[----:B-12---:R-:W-:-:S07]  /*9ee0*/  IMAD.MOV.U32 R62, RZ, RZ, R2 ;  /* 0x000000ffff3e7224 */ /* 0x006fce00078e0002 */
.L_x_1910:
[----:B------:R-:W-:Y:S01]  /*9ef0*/  VIADD R10, R10, 0x40 ;  /* 0x000000400a0a7836 */ /* 0x000fe20000000000 */
[----:B------:R-:W-:Y:S01]  /*9f00*/  BSSY B1, `(.L_x_1621) ;  /* 0x0000030000017945 */ /* 0x000fe20003800000 */
[----:B----4-:R-:W-:Y:S01]  /*9f10*/  IMAD.MOV.U32 R60, RZ, RZ, R14 ;  /* 0x000000ffff3c7224 */ /* 0x010fe200078e000e */
[----:B------:R-:W-:Y:S01]  /*9f20*/  CS2R R8, SRZ ;  /* 0x0000000000087805 */ /* 0x000fe2000001ff00 */
[----:B---3--:R-:W-:Y:S01]  /*9f30*/  IMAD.MOV.U32 R61, RZ, RZ, R5 ;  /* 0x000000ffff3d7224 */ /* 0x008fe200078e0005 */
        /* <DEDUP_REMOVED lines=22> */
[----:B------:R-:W-:Y:S01]  /*a0a0*/  CS2R R10, SRZ ;  /* 0x00000000000a7805 */ /* 0x000fe2000001ff00 */
[----:B------:R-:W-:-:S04]  /*a0b0*/  @!P0 IMAD.WIDE R4, R77, 0x2, R62 ;  /* 0x000000024d048825 */ /* 0x000fc800078e023e */
[----:B------:R-:W-:Y:S01]  /*a0c0*/  @!P1 IMAD.SHL.U32 R65, R74, 0x8, RZ ;  /* 0x000000084a419824 */ /* 0x000fe200078e00ff */
[----:B------:R0:W5:Y:S01]  /*a0d0*/  @!P0 LD.E.128 R12, desc[UR36][R4.64] ;  /* 0x00000024040c8980 */ /* 0x000162000c101d00 */
[----:B------:R-:W-:Y:S01]  /*a0e0*/  @!P2 IMAD.SHL.U32 R67, R69, 0x8, RZ ;  /* 0x000000084543a824 */ /* 0x000fe200078e00ff */
[----:B------:R-:W-:Y:S01]  /*a0f0*/  CS2R R8, SRZ ;  /* 0x0000000000087805 */ /* 0x000fe2000001ff00 */
[--C-:B------:R-:W-:Y:S01]  /*a100*/  @!P1 IMAD.WIDE R2, R65, 0x2, R62.reuse ;  /* 0x0000000241029825 */ /* 0x100fe200078e023e */
[----:B------:R-:W-:Y:S02]  /*a110*/  CS2R R54, SRZ ;  /* 0x0000000000367805 */ /* 0x000fe4000001ff00 */
[----:B------:R-:W-:Y:S02]  /*a120*/  CS2R R52, SRZ ;  /* 0x0000000000347805 */ /* 0x000fe4000001ff00 */
[----:B------:R-:W-:Y:S01]  /*a130*/  CS2R R6, SRZ ;  /* 0x0000000000067805 */ /* 0x000fe2000001ff00 */
[----:B------:R-:W-:Y:S01]  /*a140*/  @!P2 IMAD.WIDE R62, R67, 0x2, R62 ;  /* 0x00000002433ea825 */ /* 0x000fe200078e023e */
[----:B------:R-:W-:-:S02]  /*a150*/  CS2R R50, SRZ ;  /* 0x0000000000327805 */ /* 0x000fc4000001ff00 */
[----:B------:R-:W-:Y:S02]  /*a160*/  CS2R R48, SRZ ;  /* 0x0000000000307805 */ /* 0x000fe4000001ff00 */
[----:B0-----:R-:W-:Y:S01]  /*a170*/  CS2R R4, SRZ ;  /* 0x0000000000047805 */ /* 0x001fe2000001ff00 */
[--C-:B------:R-:W-:Y:S01]  /*a180*/  @!P1 IMAD.WIDE R64, R65, 0x2, R60.reuse ;  /* 0x0000000241409825 */ /* 0x100fe200078e023c */
[----:B------:R0:W5:Y:S03]  /*a190*/  @!P1 LD.E.128 R8, desc[UR36][R2.64] ;  /* 0x0000002402089980 */ /* 0x000166000c101d00 */
[--C-:B------:R-:W-:Y:S01]  /*a1a0*/  @!P2 IMAD.WIDE R66, R67, 0x2, R60.reuse ;  /* 0x000000024342a825 */ /* 0x100fe200078e023c */
[----:B------:R0:W5:Y:S03]  /*a1b0*/  @!P1 LD.E.128 R52, desc[UR36][R64.64] ;  /* 0x0000002440349980 */ /* 0x000166000c101d00 */
[----:B------:R-:W-:Y:S01]  /*a1c0*/  @!P0 IMAD.WIDE R60, R77, 0x2, R60 ;  /* 0x000000024d3c8825 */ /* 0x000fe200078e023c */
[----:B------:R0:W5:Y:S04]  /*a1d0*/  @!P2 LD.E.128 R4, desc[UR36][R62.64] ;  /* 0x000000243e04a980 */ /* 0x000168000c101d00 */
[----:B------:R0:W5:Y:S04]  /*a1e0*/  @!P0 LD.E.128 R56, desc[UR36][R60.64] ;  /* 0x000000243c388980 */ /* 0x000168000c101d00 */
[----:B------:R0:W5:Y:S02]  /*a1f0*/  @!P2 LD.E.128 R48, desc[UR36][R66.64] ;  /* 0x000000244230a980 */ /* 0x000164000c101d00 */
.L_x_1622:
[----:B------:R-:W-:Y:S05]  /*a200*/  BSYNC B1 ;  /* 0x0000000000017941 */ /* 0x000fea0003800000 */
.L_x_1621:
[----:B------:R-:W-:Y:S01]  /*a210*/  R2UR UR5, R228 ;  /* 0x00000000e40572ca */ /* 0x000fe200000e0000 */
[----:B-----5:R-:W-:Y:S01]  /*a220*/  IMAD.MOV.U32 R0, RZ, RZ, R6 ;  /* 0x000000ffff007224 */ /* 0x020fe200078e0006 */
[----:B------:R-:W-:Y:S01]  /*a230*/  R2UR UR6, R23 ;  /* 0x00000000170672ca */ /* 0x000fe200000e0000 */
[----:B0-----:R-:W-:Y:S02]  /*a240*/  IMAD.MOV.U32 R3, RZ, RZ, R4 ;  /* 0x000000ffff037224 */ /* 0x001fe400078e0004 */
[----:B------:R-:W-:Y:S02]  /*a250*/  IMAD.MOV.U32 R2, RZ, RZ, R7 ;  /* 0x000000ffff027224 */ /* 0x000fe400078e0007 */
[----:B------:R-:W-:Y:S01]  /*a260*/  IMAD.MOV.U32 R61, RZ, RZ, R15 ;  /* 0x000000ffff3d7224 */ /* 0x000fe200078e000f */
[----:B------:R-:W-:Y:S01]  /*a270*/  PRMT R81, R3, 0x7610, R81 ;  /* 0x0000761003517816 */ /* 0x000fe20000000051 */
[----:B------:R-:W-:Y:S01]  /*a280*/  IMAD.MOV.U32 R3, RZ, RZ, R11 ;  /* 0x000000ffff037224 */ /* 0x000fe200078e000b */
[----:B------:R-:W-:Y:S01]  /*a290*/  PRMT R82, R2, 0x7610, R82 ;  /* 0x0000761002527816 */ /* 0x000fe20000000052 */
[----:B------:R-:W-:Y:S01]  /*a2a0*/  IMAD.MOV.U32 R2, RZ, RZ, R10 ;  /* 0x000000ffff027224 */ /* 0x000fe200078e000a */
[----:B------:R-:W-:Y:S01]  /*a2b0*/  PRMT R102, R61, 0x7610, R102 ;  /* 0x000076103d667816 */ /* 0x000fe20000000066 */
[----:B------:R-:W-:Y:S01]  /*a2c0*/  ULEA.HI UR4, UR5, UR5, URZ, 0x1 ;  /* 0x0000000505047291 */ /* 0x000fe2000f8f083f */
[----:B------:R-:W-:Y:S01]  /*a2d0*/  PRMT R85, R3, 0x7610, R85 ;  /* 0x0000761003557816 */ /* 0x000fe20000000055 */
[----:B------:R-:W-:Y:S01]  /*a2e0*/  IMAD.U32 R100, RZ, RZ, UR6 ;  /* 0x00000006ff647e24 */ /* 0x000fe2000f8e00ff */
[----:B------:R-:W-:Y:S01]  /*a2f0*/  PRMT R84, R2, 0x7610, R84 ;  /* 0x0000761002547816 */ /* 0x000fe20000000054 */
[----:B------:R-:W-:Y:S01]  /*a300*/  ULOP3.LUT UR4, UR4, 0xfffffffe, URZ, 0xc0, !UPT ;  /* 0xfffffffe04047892 */ /* 0x000fe2000f8ec03f */
[----:B------:R-:W-:-:S02]  /*a310*/  IMAD.MOV.U32 R3, RZ, RZ, R14 ;  /* 0x000000ffff037224 */ /* 0x000fc400078e000e */
[----:B------:R-:W-:Y:S01]  /*a320*/  VIADDMNMX R100, R83, -R100, 0x80, PT ;  /* 0x0000008053647446 */ /* 0x000fe20003800964 */
[----:B------:R-:W-:Y:S01]  /*a330*/  UIADD3 UR4, UR5, -UR4, URZ ;  /* 0x8000000405047290 */ /* 0x000fe2000fffe03f */
[----:B------:R-:W-:Y:S01]  /*a340*/  PRMT R83, R0, 0x7610, R83 ;  /* 0x0000761000537816 */ /* 0x000fe20000000053 */
[----:B------:R-:W-:Y:S01]  /*a350*/  IMAD.MOV.U32 R0, RZ, RZ, R5 ;  /* 0x000000ffff007224 */ /* 0x000fe200078e0005 */
[----:B------:R-:W-:Y:S01]  /*a360*/  PRMT R101, R3, 0x7610, R101 ;  /* 0x0000761003657816 */ /* 0x000fe20000000065 */
[----:B------:R-:W-:Y:S01]  /*a370*/  IMAD.MOV.U32 R2, RZ, RZ, R9 ;  /* 0x000000ffff027224 */ /* 0x000fe200078e0009 */
[----:B------:R-:W-:Y:S01]  /*a380*/  ISETP.GE.AND P1, PT, R195, R100, PT ;  /* 0x00000064c300720c */ /* 0x000fe20003f26270 */
        /* <DEDUP_REMOVED lines=32> */
[----:B------:R-:W-:Y:S01]  /*a590*/  PRMT R106, R64, 0x7610, R106 ;  /* 0x00007610406a7816 */ /* 0x000fe2000000006a */
[----:B0-----:R-:W-:Y:S06]  /*a5a0*/  @!P0 BRA `(.L_x_1623) ;  /* 0x000001cc00488947 */ /* 0x001fec0003800000 */
.L_x_1911:
[----:B------:R-:W-:Y:S01]  /*a5b0*/  BSSY B1, `(.L_x_1624) ;  /* 0x000015c000017945 */ /* 0x000fe20003800000 */
[----:B------:R-:W-:Y:S02]  /*a5c0*/  PRMT R107, R62, 0x7610, R107 ;  /* 0x000076103e6b7816 */ /* 0x000fe4000000006b */
[----:B------:R-:W-:Y:S01]  /*a5d0*/  PRMT R108, R63, 0x7610, R108 ;  /* 0x000076103f6c7816 */ /* 0x000fe2000000006c */
[----:B------:R-:W-:Y:S06]  /*a5e0*/  @P1 BRA `(.L_x_1625) ;  /* 0x0000001400601947 */ /* 0x000fec0003800000 */
[----:B------:R-:W1:Y:S01]  /*a5f0*/  LDC R118, c[0x0][0x3f4] ;  /* 0x0000fd00ff767b82 */ /* 0x000e620000000800 */
[C---:B0-----:R-:W-:Y:S01]  /*a600*/  VIADD R61, R77.reuse, 0x20 ;  /* 0x000000204d3d7836 */ /* 0x041fe20000000000 */
[----:B------:R-:W-:Y:S01]  /*a610*/  BSSY B2, `(.L_x_1626) ;  /* 0x0000071000027945 */ /* 0x000fe20003800000 */
[C---:B------:R-:W-:Y:S01]  /*a620*/  VIADD R63, R77.reuse, 0x40 ;  /* 0x000000404d3f7836 */ /* 0x040fe20000000000 */
[-C--:B-1----:R-:W-:Y:S02]  /*a630*/  ISETP.GE.AND P0, PT, R77, R118.reuse, PT ;  /* 0x000000764d00720c */ /* 0x082fe40003f06270 */
[-C--:B------:R-:W-:Y:S02]  /*a640*/  ISETP.GE.AND P1, PT, R61, R118.reuse, PT ;  /* 0x000000763d00720c */ /* 0x080fe40003f26270 */
[----:B------:R-:W-:-:S09]  /*a650*/  ISETP.GE.AND P2, PT, R63, R118, PT ;  /* 0x000000763f00720c */ /* 0x000fd20003f46270 */
[----:B------:R-:W-:Y:S05]  /*a660*/  @P0 BRA `(.L_x_1627) ;  /* 0x0000000400ac0947 */ /* 0x000fea0003800000 */
[----:B------:R-:W-:Y:S02]  /*a670*/  LEA.HI R60, R118, R201, RZ, 0x1d ;  /* 0x000000c9763c7211 */ /* 0x000fe400078fe8ff */
[----:B------:R-:W-:Y:S02]  /*a680*/  LOP3.LUT R61, R71, 0x38, R77, 0xf8, !PT ;  /* 0x00000038473d7812 */ /* 0x000fe400078ef84d */
[----:B------:R-:W-:Y:S02]  /*a690*/  SHF.R.S32.HI R63, RZ, 0x1f, R60 ;  /* 0x0000001fff3f7819 */ /* 0x000fe4000001143c */
[----:B------:R-:W-:Y:S02]  /*a6a0*/  LOP3.LUT R61, R61, R70, RZ, 0x3c, !PT ;  /* 0x000000463d3d7212 */ /* 0x000fe400078e3cff */
[----:B------:R-:W-:Y:S01]  /*a6b0*/  LEA.HI R63, R63, R60, RZ, 0x3 ;  /* 0x0000003c3f3f7211 */ /* 0x000fe200078f18ff */
[----:B------:R-:W-:Y:S01]  /*a6c0*/  IMAD.SHL.U32 R60, R60, 0x8, RZ ;  /* 0x000000083c3c7824 */ /* 0x000fe200078e00ff */
[----:B------:R-:W-:Y:S01]  /*a6d0*/  SHF.R.U64 R128, R24, 0x10, R25 ;  /* 0x0000001018807819 */ /* 0x000fe20000001219 */
[----:B------:R-:W-:Y:S01]  /*a6e0*/  IMAD R61, R204, 0x200, R61 ;  /* 0x00000200cc3d7824 */ /* 0x000fe200078e023d */
[----:B------:R-:W-:Y:S01]  /*a6f0*/  SHF.R.U64 R36, R36, 0x10, R37 ;  /* 0x0000001024247819 */ /* 0x000fe20000001225 */
[----:B------:R-:W-:Y:S01]  /*a700*/  IMAD.SHL.U32 R62, R63, 0x400, RZ ;  /* 0x000004003f3e7824 */ /* 0x000fe200078e00ff */
[----:B------:R-:W-:-:S02]  /*a710*/  LOP3.LUT R63, R71, 0x38, R60, 0xf8, !PT ;  /* 0x00000038473f7812 */ /* 0x000fc400078ef83c */
[----:B------:R-:W-:Y:S02]  /*a720*/  LEA R117, R61, UR39, 0x1 ;  /* 0x000000273d757c11 */ /* 0x000fe4000f8e08ff */
[----:B------:R-:W-:Y:S02]  /*a730*/  LOP3.LUT R65, R62, 0x7fffe000, RZ, 0xc0, !PT ;  /* 0x7fffe0003e417812 */ /* 0x000fe400078ec0ff */
[----:B------:R-:W-:Y:S02]  /*a740*/  LOP3.LUT R60, R63, R70, RZ, 0x3c, !PT ;  /* 0x000000463f3c7212 */ /* 0x000fe400078e3cff */
[----:B------:R-:W-:Y:S01]  /*a750*/  SHF.R.U64 R125, R38, 0x10, R39 ;  /* 0x00000010267d7819 */ /* 0x000fe20000001227 */
[----:B------:R-:W-:Y:S01]  /*a760*/  IMAD R65, R204, 0x200, R65 ;  /* 0x00000200cc417824 */ /* 0x000fe200078e0241 */
[----:B------:R-:W-:Y:S02]  /*a770*/  SHF.R.U32.HI R38, RZ, 0x10, R39 ;  /* 0x00000010ff267819 */ /* 0x000fe40000011627 */
[----:B------:R-:W-:Y:S01]  /*a780*/  SHF.R.U32.HI R39, RZ, 0x10, R25 ;  /* 0x00000010ff277819 */ /* 0x000fe20000011619 */
[----:B------:R-:W-:Y:S01]  /*a790*/  IMAD.IADD R65, R65, 0x1, R60 ;  /* 0x0000000141417824 */ /* 0x000fe200078e023c */
[----:B------:R-:W-:Y:S01]  /*a7a0*/  PRMT R128, R123, 0x5410, R128 ;  /* 0x000054107b807816 */ /* 0x000fe20000000080 */
[----:B------:R-:W0:Y:S01]  /*a7b0*/  LDS.128 R60, [R117+0x12400] ;  /* 0x01240000753c7984 */ /* 0x000e220000000c00 */
[----:B------:R-:W-:-:S02]  /*a7c0*/  SHF.R.U32.HI R127, RZ, 0x10, R37 ;  /* 0x00000010ff7f7819 */ /* 0x000fc40000011625 */
[----:B------:R-:W-:Y:S01]  /*a7d0*/  LEA R119, R65, UR39, 0x1 ;  /* 0x0000002741777c11 */ /* 0x000fe2000f8e08ff */
[----:B------:R-:W-:Y:S01]  /*a7e0*/  IMAD.U32 R129, R128, 0x10000, RZ ;  /* 0x0001000080817824 */ /* 0x000fe200078e00ff */
[----:B------:R-:W-:Y:S02]  /*a7f0*/  PRMT R121, R121, 0x5410, R36 ;  /* 0x0000541079797816 */ /* 0x000fe40000000024 */
[--C-:B------:R-:W-:Y:S01]  /*a800*/  SHF.R.U64 R37, R26, 0x10, R27.reuse ;  /* 0x000000101a257819 */ /* 0x100fe2000000121b */
[----:B------:R-:W1:Y:S01]  /*a810*/  LDS.128 R64, [R119+0x12400] ;  /* 0x0124000077407984 */ /* 0x000e620000000c00 */
[----:B------:R-:W-:Y:S02]  /*a820*/  SHF.R.U32.HI R26, RZ, 0x10, R27 ;  /* 0x00000010ff1a7819 */ /* 0x000fe4000001161b */
[----:B------:R-:W-:Y:S02]  /*a830*/  PRMT R130, R122, 0x5410, R39 ;  /* 0x000054107a827816 */ /* 0x000fe40000000027 */
[----:B------:R-:W-:-:S02]  /*a840*/  PRMT R26, R79, 0x5432, R26 ;  /* 0x000054324f1a7816 */ /* 0x000fc4000000001a */
[----:B------:R-:W-:Y:S01]  /*a850*/  PRMT R120, R120, 0x5410, R127 ;  /* 0x0000541078787816 */ /* 0x000fe2000000007f */
[----:B------:R-:W-:Y:S01]  /*a860*/  IMAD.U32 R131, R130, 0x10000, RZ ;  /* 0x0001000082837824 */ /* 0x000fe200078e00ff */
[----:B------:R-:W-:Y:S01]  /*a870*/  PRMT R25, R82, 0x5432, R125 ;  /* 0x0000543252197816 */ /* 0x000fe2000000007d */
[----:B------:R-:W-:Y:S01]  /*a880*/  IMAD.U32 R132, R26, 0x10000, RZ ;  /* 0x000100001a847824 */ /* 0x000fe200078e00ff */
[----:B------:R-:W-:Y:S02]  /*a890*/  PRMT R24, R81, 0x5432, R38 ;  /* 0x0000543251187816 */ /* 0x000fe40000000026 */
[----:B------:R-:W-:Y:S02]  /*a8a0*/  LOP3.LUT R128, R128, 0xffff0000, RZ, 0xc0, !PT ;  /* 0xffff000080807812 */ /* 0x000fe400078ec0ff */
[----:B------:R-:W-:Y:S02]  /*a8b0*/  LOP3.LUT R130, R130, 0xffff0000, RZ, 0xc0, !PT ;  /* 0xffff000082827812 */ /* 0x000fe400078ec0ff */
[----:B------:R-:W-:Y:S01]  /*a8c0*/  PRMT R37, R80, 0x5432, R37 ;  /* 0x0000543250257816 */ /* 0x000fe20000000025 */
[C---:B0-----:R-:W-:Y:S01]  /*a8d0*/  IMAD.U32 R122, R60.reuse, 0x10000, RZ ;  /* 0x000100003c7a7824 */ /* 0x041fe200078e00ff */
[----:B------:R-:W-:Y:S01]  /*a8e0*/  LOP3.LUT R123, R60, 0xffff0000, RZ, 0xc0, !PT ;  /* 0xffff00003c7b7812 */ /* 0x000fe200078ec0ff */
[----:B------:R-:W-:Y:S01]  /*a8f0*/  IMAD.U32 R60, R121, 0x10000, RZ ;  /* 0x00010000793c7824 */ /* 0x000fe200078e00ff */
[C---:B------:R-:W-:Y:S01]  /*a900*/  LOP3.LUT R27, R62.reuse, 0xffff0000, RZ, 0xc0, !PT ;  /* 0xffff00003e1b7812 */ /* 0x040fe200078ec0ff */
[----:B------:R-:W-:Y:S01]  /*a910*/  IMAD.U32 R36, R62, 0x10000, RZ ;  /* 0x000100003e247824 */ /* 0x000fe200078e00ff */
[C---:B------:R-:W-:Y:S01]  /*a920*/  LOP3.LUT R62, R63.reuse, 0xffff0000, RZ, 0xc0, !PT ;  /* 0xffff00003f3e7812 */ /* 0x040fe200078ec0ff */
[----:B------:R-:W-:Y:S01]  /*a930*/  IMAD.U32 R125, R63, 0x10000, RZ ;  /* 0x000100003f7d7824 */ /* 0x000fe200078e00ff */
[----:B------:R-:W-:Y:S01]  /*a940*/  LOP3.LUT R121, R121, 0xffff0000, RZ, 0xc0, !PT ;  /* 0xffff000079797812 */ /* 0x000fe200078ec0ff */
[C---:B-1----:R-:W-:Y:S01]  /*a950*/  IMAD.U32 R39, R64.reuse, 0x10000, RZ ;  /* 0x0001000040277824 */ /* 0x042fe200078e00ff */
[----:B------:R-:W-:Y:S01]  /*a960*/  LOP3.LUT R126, R64, 0xffff0000, RZ, 0xc0, !PT ;  /* 0xffff0000407e7812 */ /* 0x000fe200078ec0ff */
[----:B------:R-:W-:Y:S01]  /*a970*/  IMAD.U32 R63, R65, 0x10000, RZ ;  /* 0x00010000413f7824 */ /* 0x000fe200078e00ff */
[C---:B------:R-:W-:Y:S01]  /*a980*/  LOP3.LUT R38, R66.reuse, 0xffff0000, RZ, 0xc0, !PT ;  /* 0xffff000042267812 */ /* 0x040fe200078ec0ff */
[C---:B------:R-:W-:Y:S01]  /*a990*/  FMUL.FTZ R133, R39.reuse, R129 ;  /* 0x0000008127857220 */ /* 0x040fe20000410000 */
[----:B------:R-:W-:Y:S01]  /*a9a0*/  FMUL.FTZ R135, R39, R60 ;  /* 0x0000003c27877220 */ /* 0x000fe20000410000 */
[----:B------:R-:W-:Y:S01]  /*a9b0*/  IMAD.U32 R127, R66, 0x10000, RZ ;  /* 0x00010000427f7824 */ /* 0x000fe200078e00ff */
[C---:B------:R-:W-:Y:S01]  /*a9c0*/  LOP3.LUT R66, R67.reuse, 0xffff0000, RZ, 0xc0, !PT ;  /* 0xffff000043427812 */ /* 0x040fe200078ec0ff */
[----:B------:R-:W-:-:S02]  /*a9d0*/  IMAD.U32 R64, R67, 0x10000, RZ ;  /* 0x0001000043407824 */ /* 0x000fc400078e00ff */
[----:B------:R-:W-:Y:S01]  /*a9e0*/  FFMA.FTZ R39, R122, R60, -R133 ;  /* 0x0000003c7a277223 */ /* 0x000fe20000010885 */
[----:B------:R-:W-:Y:S02]  /*a9f0*/  IMAD.U32 R67, R120, 0x10000, RZ ;  /* 0x0001000078437824 */ /* 0x000fe400078e00ff */
[----:B------:R-:W-:Y:S01]  /*aa00*/  FMUL.FTZ R133, R63, R131 ;  /* 0x000000833f857220 */ /* 0x000fe20000410000 */
[----:B------:R-:W-:Y:S02]  /*aa10*/  IMAD.U32 R124, R61, 0x10000, RZ ;  /* 0x000100003d7c7824 */ /* 0x000fe400078e00ff */
[----:B------:R-:W-:Y:S01]  /*aa20*/  FFMA.FTZ R60, R122, R129, R135 ;  /* 0x000000817a3c7223 */ /* 0x000fe20000010087 */
[----:B------:R-:W-:Y:S02]  /*aa30*/  IMAD.U32 R122, R24, 0x10000, RZ ;  /* 0x00010000187a7824 */ /* 0x000fe400078e00ff */
[----:B------:R-:W-:Y:S01]  /*aa40*/  FMUL.FTZ R134, R64, R132 ;  /* 0x0000008440867220 */ /* 0x000fe20000410000 */
[----:B------:R-:W-:Y:S01]  /*aa50*/  LOP3.LUT R65, R65, 0xffff0000, RZ, 0xc0, !PT ;  /* 0xffff000041417812 */ /* 0x000fe200078ec0ff */
[-C--:B------:R-:W-:Y:S01]  /*aa60*/  FMUL.FTZ R129, R63, R67.reuse ;  /* 0x000000433f817220 */ /* 0x080fe20000410000 */
[----:B------:R-:W-:Y:S01]  /*aa70*/  FFMA.FTZ R63, R124, R67, -R133 ;  /* 0x000000437c3f7223 */ /* 0x000fe20000010885 */
[----:B------:R-:W-:Y:S01]  /*aa80*/  LOP3.LUT R120, R120, 0xffff0000, RZ, 0xc0, !PT ;  /* 0xffff000078787812 */ /* 0x000fe200078ec0ff */
[-C--:B------:R-:W-:Y:S01]  /*aa90*/  FMUL.FTZ R67, R64, R122.reuse ;  /* 0x0000007a40437220 */ /* 0x080fe20000410000 */
[----:B------:R-:W-:Y:S01]  /*aaa0*/  FFMA.FTZ R64, R125, R122, -R134 ;  /* 0x0000007a7d407223 */ /* 0x000fe20000010886 */
[----:B------:R-:W-:Y:S01]  /*aab0*/  FFMA.FTZ R129, R124, R131, R129 ;  /* 0x000000837c817223 */ /* 0x000fe20000010081 */
[C---:B------:R-:W-:Y:S01]  /*aac0*/  FMUL.FTZ R122, R126.reuse, R128 ;  /* 0x000000807e7a7220 */ /* 0x040fe20000410000 */
[----:B------:R-:W-:Y:S01]  /*aad0*/  LOP3.LUT R61, R61, 0xffff0000, RZ, 0xc0, !PT ;  /* 0xffff00003d3d7812 */ /* 0x000fe200078ec0ff */
[C---:B------:R-:W-:Y:S01]  /*aae0*/  FMUL.FTZ R124, R65.reuse, R130 ;  /* 0x00000082417c7220 */ /* 0x040fe20000410000 */
[----:B------:R-:W-:Y:S01]  /*aaf0*/  FMUL.FTZ R65, R65, R120 ;  /* 0x0000007841417220 */ /* 0x000fe20000410000 */
[-C--:B------:R-:W-:Y:S01]  /*ab00*/  FMUL.FTZ R126, R126, R121.reuse ;  /* 0x000000797e7e7220 */ /* 0x080fe20000410000 */
[----:B------:R-:W-:Y:S01]  /*ab10*/  FFMA.FTZ R122, R123, R121, -R122 ;  /* 0x000000797b7a7223 */ /* 0x000fe2000001087a */
[----:B------:R-:W-:-:S02]  /*ab20*/  IMAD.U32 R121, R37, 0x10000, RZ ;  /* 0x0001000025797824 */ /* 0x000fc400078e00ff */
[----:B------:R-:W-:Y:S01]  /*ab30*/  FFMA.FTZ R132, R125, R132, R67 ;  /* 0x000000847d847223 */ /* 0x000fe20000010043 */
[C---:B------:R-:W-:Y:S01]  /*ab40*/  FFMA.FTZ R124, R61.reuse, R120, -R124 ;  /* 0x000000783d7c7223 */ /* 0x040fe2000001087c */
[----:B------:R-:W-:Y:S01]  /*ab50*/  FFMA.FTZ R130, R61, R130, R65 ;  /* 0x000000823d827223 */ /* 0x000fe20000010041 */
[----:B------:R-:W-:Y:S01]  /*ab60*/  IMAD.U32 R67, R25, 0x10000, RZ ;  /* 0x0001000019437824 */ /* 0x000fe200078e00ff */
[----:B------:R-:W-:Y:S01]  /*ab70*/  LOP3.LUT R61, R37, 0xffff0000, RZ, 0xc0, !PT ;  /* 0xffff0000253d7812 */ /* 0x000fe200078ec0ff */
[----:B------:R-:W-:Y:S01]  /*ab80*/  FMUL.FTZ R125, R127, R121 ;  /* 0x000000797f7d7220 */ /* 0x000fe20000410000 */
[----:B------:R-:W-:Y:S01]  /*ab90*/  LOP3.LUT R25, R25, 0xffff0000, RZ, 0xc0, !PT ;  /* 0xffff000019197812 */ /* 0x000fe200078ec0ff */
[-C--:B------:R-:W-:Y:S01]  /*aba0*/  FMUL.FTZ R127, R127, R67.reuse ;  /* 0x000000437f7f7220 */ /* 0x080fe20000410000 */
[----:B------:R-:W-:Y:S01]  /*abb0*/  LOP3.LUT R65, R26, 0xffff0000, RZ, 0xc0, !PT ;  /* 0xffff00001a417812 */ /* 0x000fe200078ec0ff */
[----:B------:R-:W-:Y:S01]  /*abc0*/  FFMA.FTZ R125, R36, R67, -R125 ;  /* 0x00000043247d7223 */ /* 0x000fe2000001087d */
[----:B------:R-:W-:Y:S01]  /*abd0*/  LOP3.LUT R37, R24, 0xffff0000, RZ, 0xc0, !PT ;  /* 0xffff000018257812 */ /* 0x000fe200078ec0ff */
[C---:B------:R-:W-:Y:S01]  /*abe0*/  FMUL.FTZ R24, R38.reuse, R61 ;  /* 0x0000003d26187220 */ /* 0x040fe20000410000 */
[----:B------:R-:W-:Y:S01]  /*abf0*/  FMUL.FTZ R38, R38, R25 ;  /* 0x0000001926267220 */ /* 0x000fe20000410000 */
[C---:B------:R-:W-:Y:S01]  /*ac00*/  FMUL.FTZ R67, R66.reuse, R65 ;  /* 0x0000004142437220 */ /* 0x040fe20000410000 */
[----:B------:R-:W-:Y:S01]  /*ac10*/  FFMA.FTZ R123, R123, R128, R126 ;  /* 0x000000807b7b7223 */ /* 0x000fe2000001007e */
[----:B------:R-:W-:Y:S01]  /*ac20*/  FMUL.FTZ R66, R66, R37 ;  /* 0x0000002542427220 */ /* 0x000fe20000410000 */
[C---:B------:R-:W-:Y:S01]  /*ac30*/  FFMA.FTZ R26, R27.reuse, R25, -R24 ;  /* 0x000000191b1a7223 */ /* 0x040fe20000010818 */
[----:B------:R-:W-:Y:S01]  /*ac40*/  FFMA.FTZ R38, R27, R61, R38 ;  /* 0x0000003d1b267223 */ /* 0x000fe20000010026 */
        /* <DEDUP_REMOVED lines=9> */
[----:B------:R0:W-:Y:S01]  /*ace0*/  STS.128 [R117+0x12400], R24 ;  /* 0x0124001875007388 */ /* 0x0001e20000000c00 */
[----:B------:R-:W-:-:S02]  /*acf0*/  F2FP.BF16.F32.PACK_AB R38, R38, R127 ;  /* 0x0000007f2626723e */ /* 0x000fc400000010ff */
[----:B------:R-:W-:-:S05]  /*ad00*/  F2FP.BF16.F32.PACK_AB R39, R65, R132 ;  /* 0x000000844127723e */ /* 0x000fca00000010ff */
[----:B------:R0:W-:Y:S02]  /*ad10*/  STS.128 [R119+0x12400], R36 ;  /* 0x0124002477007388 */ /* 0x0001e40000000c00 */
.L_x_1627:
[----:B------:R-:W-:Y:S05]  /*ad20*/  BSYNC B2 ;  /* 0x0000000000027941 */ /* 0x000fea0003800000 */
.L_x_1626:
[----:B------:R-:W-:Y:S04]  /*ad30*/  BSSY B2, `(.L_x_1628) ;  /* 0x0000072000027945 */ /* 0x000fe80003800000 */
[----:B------:R-:W-:Y:S05]  /*ad40*/  @P1 BRA `(.L_x_1629) ;  /* 0x0000000400c01947 */ /* 0x000fea0003800000 */
[----:B0-----:R-:W-:Y:S02]  /*ad50*/  LEA.HI R24, R118, R74, RZ, 0x1d ;  /* 0x0000004a76187211 */ /* 0x001fe400078fe8ff */
[----:B------:R-:W-:Y:S02]  /*ad60*/  LEA.HI R26, R75, R78, RZ, 0x6 ;  /* 0x0000004e4b1a7211 */ /* 0x000fe400078f30ff */
[----:B------:R-:W-:Y:S02]  /*ad70*/  SHF.R.S32.HI R25, RZ, 0x1f, R24 ;  /* 0x0000001fff197819 */ /* 0x000fe40000011418 */
[----:B------:R-:W-:Y:S01]  /*ad80*/  LOP3.LUT R27, R71, 0x38, R76, 0xf8, !PT ;  /* 0x00000038471b7812 */ /* 0x000fe200078ef84c */
[----:B------:R-:W-:Y:S01]  /*ad90*/  IMAD.SHL.U32 R26, R26, 0x80, RZ ;  /* 0x000000801a1a7824 */ /* 0x000fe200078e00ff */
[----:B------:R-:W-:Y:S01]  /*ada0*/  LEA.HI R25, R25, R24, RZ, 0x3 ;  /* 0x0000001819197211 */ /* 0x000fe200078f18ff */
[----:B------:R-:W-:Y:S01]  /*adb0*/  IMAD.SHL.U32 R24, R24, 0x8, RZ ;  /* 0x0000000818187824 */ /* 0x000fe200078e00ff */
[----:B------:R-:W-:-:S02]  /*adc0*/  LOP3.LUT R36, R27, R70, RZ, 0x3c, !PT ;  /* 0x000000461b247212 */ /* 0x000fc400078e3cff */
[----:B------:R-:W-:Y:S01]  /*add0*/  LOP3.LUT R37, R26, 0xffffe000, RZ, 0xc0, !PT ;  /* 0xffffe0001a257812 */ /* 0x000fe200078ec0ff */
[----:B------:R-:W-:Y:S01]  /*ade0*/  IMAD.SHL.U32 R26, R25, 0x400, RZ ;  /* 0x00000400191a7824 */ /* 0x000fe200078e00ff */
[----:B------:R-:W-:Y:S02]  /*adf0*/  LOP3.LUT R25, R71, 0x38, R24, 0xf8, !PT ;  /* 0x0000003847197812 */ /* 0x000fe400078ef818 */
[----:B------:R-:W-:Y:S01]  /*ae00*/  R2UR UR4, R206 ;  /* 0x00000000ce0472ca */ /* 0x000fe200000e0000 */
[----:B------:R-:W-:Y:S01]  /*ae10*/  IMAD R37, R204, 0x200, R37 ;  /* 0x00000200cc257824 */ /* 0x000fe200078e0225 */
[----:B------:R-:W-:Y:S02]  /*ae20*/  LOP3.LUT R27, R26, 0x7fffe000, RZ, 0xc0, !PT ;  /* 0x7fffe0001a1b7812 */ /* 0x000fe400078ec0ff */
[----:B------:R-:W-:Y:S01]  /*ae30*/  LOP3.LUT R24, R25, R70, RZ, 0x3c, !PT ;  /* 0x0000004619187212 */ /* 0x000fe200078e3cff */
[----:B------:R-:W-:Y:S01]  /*ae40*/  IMAD.IADD R36, R37, 0x1, R36 ;  /* 0x0000000125247824 */ /* 0x000fe200078e0224 */
[----:B------:R-:W-:Y:S01]  /*ae50*/  SHF.R.U64 R62, R40, 0x10, R41 ;  /* 0x00000010283e7819 */ /* 0x000fe20000001229 */
[----:B------:R-:W-:Y:S01]  /*ae60*/  IMAD R27, R204, 0x200, R27 ;  /* 0x00000200cc1b7824 */ /* 0x000fe200078e021b */
[----:B------:R-:W-:-:S02]  /*ae70*/  SHF.R.U64 R40, R28, 0x10, R29 ;  /* 0x000000101c287819 */ /* 0x000fc4000000121d */
[----:B------:R-:W-:Y:S01]  /*ae80*/  SHF.R.U32.HI R29, RZ, 0x10, R29 ;  /* 0x00000010ff1d7819 */ /* 0x000fe2000001161d */
[----:B------:R-:W-:Y:S01]  /*ae90*/  IMAD.IADD R61, R27, 0x1, R24 ;  /* 0x000000011b3d7824 */ /* 0x000fe200078e0218 */
[----:B------:R-:W-:Y:S02]  /*aea0*/  SHF.R.U32.HI R63, RZ, 0x10, R41 ;  /* 0x00000010ff3f7819 */ /* 0x000fe40000011629 */
[----:B------:R-:W-:Y:S02]  /*aeb0*/  LEA R60, R36, UR4, 0x1 ;  /* 0x00000004243c7c11 */ /* 0x000fe4000f8e08ff */
[----:B------:R-:W-:Y:S02]  /*aec0*/  LEA R61, R61, UR39, 0x1 ;  /* 0x000000273d3d7c11 */ /* 0x000fe4000f8e08ff */
[----:B------:R-:W-:Y:S01]  /*aed0*/  PRMT R115, R115, 0x5410, R62 ;  /* 0x0000541073737816 */ /* 0x000fe2000000003e */
[----:B------:R-:W0:Y:S01]  /*aee0*/  LDS.128 R24, [R60] ;  /* 0x000000003c187984 */ /* 0x000e220000000c00 */
[----:B------:R-:W-:-:S02]  /*aef0*/  PRMT R111, R111, 0x5410, R40 ;  /* 0x000054106f6f7816 */ /* 0x000fc40000000028 */
[----:B------:R-:W-:Y:S01]  /*af00*/  SHF.R.U64 R41, R42, 0x10, R43 ;  /* 0x000000102a297819 */ /* 0x000fe2000000122b */
[----:B------:R-:W1:Y:S01]  /*af10*/  LDS.128 R36, [R61+0x12400] ;  /* 0x012400003d247984 */ /* 0x000e620000000c00 */
[----:B------:R-:W-:Y:S01]  /*af20*/  SHF.R.U64 R28, R30, 0x10, R31 ;  /* 0x000000101e1c7819 */ /* 0x000fe2000000121f */
[----:B------:R-:W-:Y:S01]  /*af30*/  IMAD.U32 R65, R111, 0x10000, RZ ;  /* 0x000100006f417824 */ /* 0x000fe200078e00ff */
[----:B------:R-:W-:Y:S02]  /*af40*/  PRMT R112, R112, 0x5410, R29 ;  /* 0x0000541070707816 */ /* 0x000fe4000000001d */
[----:B------:R-:W-:Y:S02]  /*af50*/  SHF.R.U32.HI R31, RZ, 0x10, R31 ;  /* 0x00000010ff1f7819 */ /* 0x000fe4000001161f */
[----:B------:R-:W-:Y:S01]  /*af60*/  PRMT R114, R114, 0x5410, R63 ;  /* 0x0000541072727816 */ /* 0x000fe2000000003f */
[----:B------:R-:W-:Y:S01]  /*af70*/  IMAD.U32 R63, R115, 0x10000, RZ ;  /* 0x00010000733f7824 */ /* 0x000fe200078e00ff */
[----:B------:R-:W-:Y:S01]  /*af80*/  SHF.R.U32.HI R42, RZ, 0x10, R43 ;  /* 0x00000010ff2a7819 */ /* 0x000fe2000001162b */
[----:B------:R-:W-:Y:S01]  /*af90*/  IMAD.U32 R62, R112, 0x10000, RZ ;  /* 0x00010000703e7824 */ /* 0x000fe200078e00ff */
[----:B------:R-:W-:-:S02]  /*afa0*/  PRMT R116, R116, 0x5410, R41 ;  /* 0x0000541074747816 */ /* 0x000fc40000000029 */
[----:B------:R-:W-:Y:S02]  /*afb0*/  PRMT R109, R109, 0x5410, R28 ;  /* 0x000054106d6d7816 */ /* 0x000fe4000000001c */
[----:B------:R-:W-:Y:S02]  /*afc0*/  PRMT R110, R110, 0x5410, R31 ;  /* 0x000054106e6e7816 */ /* 0x000fe4000000001f */
[----:B------:R-:W-:Y:S02]  /*afd0*/  PRMT R113, R113, 0x5410, R42 ;  /* 0x0000541071717816 */ /* 0x000fe4000000002a */
[----:B------:R-:W-:Y:S01]  /*afe0*/  LOP3.LUT R111, R111, 0xffff0000, RZ, 0xc0, !PT ;  /* 0xffff00006f6f7812 */ /* 0x000fe200078ec0ff */
[----:B------:R-:W-:Y:S01]  /*aff0*/  IMAD.U32 R64, R110, 0x10000, RZ ;  /* 0x000100006e407824 */ /* 0x000fe200078e00ff */
[----:B------:R-:W-:Y:S02]  /*b000*/  LOP3.LUT R115, R115, 0xffff0000, RZ, 0xc0, !PT ;  /* 0xffff000073737812 */ /* 0x000fe400078ec0ff */
[----:B------:R-:W-:-:S02]  /*b010*/  LOP3.LUT R112, R112, 0xffff0000, RZ, 0xc0, !PT ;  /* 0xffff000070707812 */ /* 0x000fc400078ec0ff */
        /* <DEDUP_REMOVED lines=11> */
[----:B------:R-:W-:-:S02]  /*b0d0*/  IMAD.U32 R40, R114, 0x10000, RZ ;  /* 0x0001000072287824 */ /* 0x000fc400078e00ff */
[----:B------:R-:W-:Y:S01]  /*b0e0*/  FMUL.FTZ R66, R41, R62 ;  /* 0x0000003e29427220 */ /* 0x000fe20000410000 */
[----:B------:R-:W-:Y:S02]  /*b0f0*/  IMAD.U32 R43, R39, 0x10000, RZ ;  /* 0x00010000272b7824 */ /* 0x000fe400078e00ff */
[C---:B------:R-:W-:Y:S01]  /*b100*/  FFMA.FTZ R67, R28.reuse, R63, -R67 ;  /* 0x0000003f1c437223 */ /* 0x040fe20000010843 */
[----:B------:R-:W-:Y:S01]  /*b110*/  FFMA.FTZ R117, R28, R65, R117 ;  /* 0x000000411c757223 */ /* 0x000fe20000010075 */
[----:B------:R-:W-:Y:S02]  /*b120*/  IMAD.U32 R28, R113, 0x10000, RZ ;  /* 0x00010000711c7824 */ /* 0x000fe400078e00ff */
[-C--:B------:R-:W-:Y:S01]  /*b130*/  FMUL.FTZ R120, R41, R40.reuse ;  /* 0x0000002829787220 */ /* 0x080fe20000410000 */
[----:B------:R-:W-:Y:S01]  /*b140*/  FFMA.FTZ R66, R29, R40, -R66 ;  /* 0x000000281d427223 */ /* 0x000fe20000010842 */
[----:B------:R-:W-:Y:S01]  /*b150*/  FMUL.FTZ R40, R43, R64 ;  /* 0x000000402b287220 */ /* 0x000fe20000410000 */
[----:B------:R-:W-:-:S02]  /*b160*/  IMAD.U32 R31, R27, 0x10000, RZ ;  /* 0x000100001b1f7824 */ /* 0x000fc400078e00ff */
[----:B------:R-:W-:Y:S01]  /*b170*/  FMUL.FTZ R43, R43, R28 ;  /* 0x0000001c2b2b7220 */ /* 0x000fe20000410000 */
[----:B------:R-:W-:Y:S01]  /*b180*/  LOP3.LUT R114, R114, 0xffff0000, RZ, 0xc0, !PT ;  /* 0xffff000072727812 */ /* 0x000fe200078ec0ff */
[----:B------:R-:W-:Y:S01]  /*b190*/  FFMA.FTZ R120, R29, R62, R120 ;  /* 0x0000003e1d787223 */ /* 0x000fe20000010078 */
[C---:B------:R-:W-:Y:S01]  /*b1a0*/  FFMA.FTZ R62, R31.reuse, R28, -R40 ;  /* 0x0000001c1f3e7223 */ /* 0x040fe20000010828 */
[----:B------:R-:W-:Y:S01]  /*b1b0*/  FFMA.FTZ R64, R31, R64, R43 ;  /* 0x000000401f407223 */ /* 0x000fe2000001002b */
[C---:B------:R-:W-:Y:S01]  /*b1c0*/  FMUL.FTZ R29, R36.reuse, R111 ;  /* 0x0000006f241d7220 */ /* 0x040fe20000410000 */
[----:B------:R-:W-:Y:S01]  /*b1d0*/  FMUL.FTZ R41, R36, R115 ;  /* 0x0000007324297220 */ /* 0x000fe20000410000 */
[----:B------:R-:W-:Y:S02]  /*b1e0*/  IMAD.U32 R42, R38, 0x10000, RZ ;  /* 0x00010000262a7824 */ /* 0x000fe400078e00ff */
[----:B------:R-:W-:Y:S01]  /*b1f0*/  FMUL.FTZ R40, R37, R112 ;  /* 0x0000007025287220 */ /* 0x000fe20000410000 */
[----:B------:R-:W-:-:S02]  /*b200*/  IMAD.U32 R31, R109, 0x10000, RZ ;  /* 0x000100006d1f7824 */ /* 0x000fc400078e00ff */
[-C--:B------:R-:W-:Y:S01]  /*b210*/  FMUL.FTZ R43, R37, R114.reuse ;  /* 0x00000072252b7220 */ /* 0x080fe20000410000 */
[C---:B------:R-:W-:Y:S01]  /*b220*/  FFMA.FTZ R28, R24.reuse, R115, -R29 ;  /* 0x00000073181c7223 */ /* 0x040fe2000001081d */
[----:B------:R-:W-:Y:S01]  /*b230*/  FFMA.FTZ R36, R24, R111, R41 ;  /* 0x0000006f18247223 */ /* 0x000fe20000010029 */
[----:B------:R-:W-:Y:S01]  /*b240*/  IMAD.U32 R30, R26, 0x10000, RZ ;  /* 0x000100001a1e7824 */ /* 0x000fe200078e00ff */
[----:B------:R-:W-:Y:S01]  /*b250*/  LOP3.LUT R38, R38, 0xffff0000, RZ, 0xc0, !PT ;  /* 0xffff000026267812 */ /* 0x000fe200078ec0ff */
[----:B------:R-:W-:Y:S01]  /*b260*/  IMAD.U32 R29, R116, 0x10000, RZ ;  /* 0x00010000741d7824 */ /* 0x000fe200078e00ff */
[----:B------:R-:W-:Y:S01]  /*b270*/  LOP3.LUT R39, R39, 0xffff0000, RZ, 0xc0, !PT ;  /* 0xffff000027277812 */ /* 0x000fe200078ec0ff */
[C---:B------:R-:W-:Y:S01]  /*b280*/  FMUL.FTZ R41, R42.reuse, R31 ;  /* 0x0000001f2a297220 */ /* 0x040fe20000410000 */
[C---:B------:R-:W-:Y:S01]  /*b290*/  FFMA.FTZ R37, R25.reuse, R114, -R40 ;  /* 0x0000007219257223 */ /* 0x040fe20000010828 */
[----:B------:R-:W-:Y:S01]  /*b2a0*/  FFMA.FTZ R43, R25, R112, R43 ;  /* 0x00000070192b7223 */ /* 0x000fe2000001002b */
[----:B------:R-:W-:Y:S01]  /*b2b0*/  LOP3.LUT R109, R109, 0xffff0000, RZ, 0xc0, !PT ;  /* 0xffff00006d6d7812 */ /* 0x000fe200078ec0ff */
[-C--:B------:R-:W-:Y:S01]  /*b2c0*/  FMUL.FTZ R63, R42, R29.reuse ;  /* 0x0000001d2a3f7220 */ /* 0x080fe20000410000 */
[----:B------:R-:W-:Y:S01]  /*b2d0*/  LOP3.LUT R25, R116, 0xffff0000, RZ, 0xc0, !PT ;  /* 0xffff000074197812 */ /* 0x000fe200078ec0ff */
[----:B------:R-:W-:Y:S01]  /*b2e0*/  FFMA.FTZ R41, R30, R29, -R41 ;  /* 0x0000001d1e297223 */ /* 0x000fe20000010829 */
[----:B------:R-:W-:Y:S01]  /*b2f0*/  LOP3.LUT R24, R113, 0xffff0000, RZ, 0xc0, !PT ;  /* 0xffff000071187812 */ /* 0x000fe200078ec0ff */
[----:B------:R-:W-:Y:S01]  /*b300*/  FMUL.FTZ R29, R38, R109 ;  /* 0x0000006d261d7220 */ /* 0x000fe20000410000 */
[----:B------:R-:W-:Y:S01]  /*b310*/  LOP3.LUT R26, R26, 0xffff0000, RZ, 0xc0, !PT ;  /* 0xffff00001a1a7812 */ /* 0x000fe200078ec0ff */
[----:B------:R-:W-:Y:S01]  /*b320*/  FMUL.FTZ R42, R39, R110 ;  /* 0x0000006e272a7220 */ /* 0x000fe20000410000 */
[----:B------:R-:W-:Y:S01]  /*b330*/  LOP3.LUT R27, R27, 0xffff0000, RZ, 0xc0, !PT ;  /* 0xffff00001b1b7812 */ /* 0x000fe200078ec0ff */
[----:B------:R-:W-:Y:S01]  /*b340*/  FMUL.FTZ R40, R38, R25 ;  /* 0x0000001926287220 */ /* 0x000fe20000410000 */
[-C--:B------:R-:W-:Y:S01]  /*b350*/  FMUL.FTZ R39, R39, R24.reuse ;  /* 0x0000001827277220 */ /* 0x080fe20000410000 */
[----:B------:R-:W-:Y:S01]  /*b360*/  FFMA.FTZ R30, R30, R31, R63 ;  /* 0x0000001f1e1e7223 */ /* 0x000fe2000001003f */
[C---:B------:R-:W-:Y:S01]  /*b370*/  FFMA.FTZ R38, R26.reuse, R25, -R29 ;  /* 0x000000191a267223 */ /* 0x040fe2000001081d */
[C---:B------:R-:W-:Y:S01]  /*b380*/  FFMA.FTZ R31, R27.reuse, R24, -R42 ;  /* 0x000000181b1f7223 */ /* 0x040fe2000001082a */
        /* <DEDUP_REMOVED lines=12> */
.L_x_1629:
[----:B------:R-:W-:Y:S05]  /*b450*/  BSYNC B2 ;  /* 0x0000000000027941 */ /* 0x000fea0003800000 */
.L_x_1628:
[----:B------:R-:W-:Y:S05]  /*b460*/  @P2 BRA `(.L_x_1625) ;  /* 0x0000000400c02947 */ /* 0x000fea0003800000 */
[----:B------:R-:W-:Y:S02]  /*b470*/  LEA.HI R118, R118, R69, RZ, 0x1d ;  /* 0x0000004576767211 */ /* 0x000fe400078fe8ff */
[----:B01----:R-:W-:Y:S02]  /*b480*/  LEA.HI R24, R21, R20, RZ, 0x6 ;  /* 0x0000001415187211 */ /* 0x003fe400078f30ff */
[----:B------:R-:W-:Y:S02]  /*b490*/  SHF.R.S32.HI R25, RZ, 0x1f, R118 ;  /* 0x0000001fff197819 */ /* 0x000fe40000011476 */
[----:B------:R-:W-:Y:S01]  /*b4a0*/  LOP3.LUT R27, R71, 0x38, R68, 0xf8, !PT ;  /* 0x00000038471b7812 */ /* 0x000fe200078ef844 */
[----:B------:R-:W-:Y:S01]  /*b4b0*/  IMAD.SHL.U32 R24, R24, 0x80, RZ ;  /* 0x0000008018187824 */ /* 0x000fe200078e00ff */
[----:B------:R-:W-:Y:S01]  /*b4c0*/  LEA.HI R25, R25, R118, RZ, 0x3 ;  /* 0x0000007619197211 */ /* 0x000fe200078f18ff */
[----:B------:R-:W-:Y:S01]  /*b4d0*/  IMAD.SHL.U32 R118, R118, 0x8, RZ ;  /* 0x0000000876767824 */ /* 0x000fe200078e00ff */
[----:B------:R-:W-:-:S02]  /*b4e0*/  R2UR UR4, R206 ;  /* 0x00000000ce0472ca */ /* 0x000fc400000e0000 */
[----:B------:R-:W-:Y:S01]  /*b4f0*/  LOP3.LUT R29, R24, 0xffffe000, RZ, 0xc0, !PT ;  /* 0xffffe000181d7812 */ /* 0x000fe200078ec0ff */
[----:B------:R-:W-:Y:S01]  /*b500*/  IMAD.SHL.U32 R25, R25, 0x400, RZ ;  /* 0x0000040019197824 */ /* 0x000fe200078e00ff */
[----:B------:R-:W-:Y:S02]  /*b510*/  LOP3.LUT R71, R71, 0x38, R118, 0xf8, !PT ;  /* 0x0000003847477812 */ /* 0x000fe400078ef876 */
[-C--:B------:R-:W-:Y:S01]  /*b520*/  LOP3.LUT R24, R27, R70.reuse, RZ, 0x3c, !PT ;  /* 0x000000461b187212 */ /* 0x080fe200078e3cff */
[----:B------:R-:W-:Y:S01]  /*b530*/  IMAD R29, R204, 0x200, R29 ;  /* 0x00000200cc1d7824 */ /* 0x000fe200078e021d */
[----:B------:R-:W-:Y:S02]  /*b540*/  LOP3.LUT R25, R25, 0x7fffe000, RZ, 0xc0, !PT ;  /* 0x7fffe00019197812 */ /* 0x000fe400078ec0ff */
[----:B------:R-:W-:Y:S01]  /*b550*/  LOP3.LUT R70, R71, R70, RZ, 0x3c, !PT ;  /* 0x0000004647467212 */ /* 0x000fe200078e3cff */
[----:B------:R-:W-:Y:S01]  /*b560*/  IMAD.IADD R24, R29, 0x1, R24 ;  /* 0x000000011d187824 */ /* 0x000fe200078e0218 */
[----:B------:R-:W-:Y:S01]  /*b570*/  SHF.R.U64 R39, R32, 0x10, R33 ;  /* 0x0000001020277819 */ /* 0x000fe20000001221 */
[----:B------:R-:W-:Y:S01]  /*b580*/  IMAD R25, R204, 0x200, R25 ;  /* 0x00000200cc197824 */ /* 0x000fe200078e0219 */
[----:B------:R-:W-:-:S02]  /*b590*/  SHF.R.U64 R43, R44, 0x10, R45 ;  /* 0x000000102c2b7819 */ /* 0x000fc4000000122d */
[----:B------:R-:W-:Y:S01]  /*b5a0*/  LEA R36, R24, UR4, 0x1 ;  /* 0x0000000418247c11 */ /* 0x000fe2000f8e08ff */
[----:B------:R-:W-:Y:S01]  /*b5b0*/  IMAD.IADD R37, R25, 0x1, R70 ;  /* 0x0000000119257824 */ /* 0x000fe200078e0246 */
[----:B------:R-:W-:Y:S02]  /*b5c0*/  PRMT R98, R98, 0x5410, R39 ;  /* 0x0000541062627816 */ /* 0x000fe40000000027 */
[----:B------:R-:W-:Y:S01]  /*b5d0*/  SHF.R.U32.HI R44, RZ, 0x10, R45 ;  /* 0x00000010ff2c7819 */ /* 0x000fe2000001162d */
[----:B------:R-:W0:Y:S01]  /*b5e0*/  LDS.128 R24, [R36] ;  /* 0x0000000024187984 */ /* 0x000e220000000c00 */
[----:B------:R-:W-:Y:S01]  /*b5f0*/  LEA R37, R37, UR39, 0x1 ;  /* 0x0000002725257c11 */ /* 0x000fe2000f8e08ff */
[----:B------:R-:W-:Y:S01]  /*b600*/  IMAD.U32 R45, R98, 0x10000, RZ ;  /* 0x00010000622d7824 */ /* 0x000fe200078e00ff */
[----:B------:R-:W-:Y:S02]  /*b610*/  SHF.R.U32.HI R32, RZ, 0x10, R33 ;  /* 0x00000010ff207819 */ /* 0x000fe40000011621 */
[----:B------:R-:W-:Y:S01]  /*b620*/  PRMT R94, R94, 0x5410, R43 ;  /* 0x000054105e5e7816 */ /* 0x000fe2000000002b */
[----:B------:R-:W1:Y:S01]  /*b630*/  LDS.128 R28, [R37+0x12400] ;  /* 0x01240000251c7984 */ /* 0x000e620000000c00 */
[----:B------:R-:W-:-:S02]  /*b640*/  PRMT R99, R99, 0x5410, R32 ;  /* 0x0000541063637816 */ /* 0x000fc40000000020 */
[----:B------:R-:W-:Y:S01]  /*b650*/  SHF.R.U64 R33, R34, 0x10, R35 ;  /* 0x0000001022217819 */ /* 0x000fe20000001223 */
[----:B------:R-:W-:Y:S01]  /*b660*/  IMAD.U32 R43, R94, 0x10000, RZ ;  /* 0x000100005e2b7824 */ /* 0x000fe200078e00ff */
[----:B------:R-:W-:Y:S02]  /*b670*/  SHF.R.U64 R41, R46, 0x10, R47 ;  /* 0x000000102e297819 */ /* 0x000fe4000000122f */
[----:B------:R-:W-:Y:S02]  /*b680*/  SHF.R.U32.HI R34, RZ, 0x10, R35 ;  /* 0x00000010ff227819 */ /* 0x000fe40000011623 */
[----:B------:R-:W-:Y:S02]  /*b690*/  SHF.R.U32.HI R46, RZ, 0x10, R47 ;  /* 0x00000010ff2e7819 */ /* 0x000fe4000001162f */
[----:B------:R-:W-:Y:S02]  /*b6a0*/  LOP3.LUT R47, R98, 0xffff0000, RZ, 0xc0, !PT ;  /* 0xffff0000622f7812 */ /* 0x000fe400078ec0ff */
[----:B------:R-:W-:-:S02]  /*b6b0*/  PRMT R95, R95, 0x5410, R44 ;  /* 0x000054105f5f7816 */ /* 0x000fc4000000002c */
[----:B------:R-:W-:Y:S02]  /*b6c0*/  PRMT R97, R97, 0x5410, R34 ;  /* 0x0000541061617816 */ /* 0x000fe40000000022 */
[----:B------:R-:W-:Y:S02]  /*b6d0*/  PRMT R96, R96, 0x5410, R33 ;  /* 0x0000541060607816 */ /* 0x000fe40000000021 */
[----:B------:R-:W-:Y:S01]  /*b6e0*/  PRMT R92, R92, 0x5410, R41 ;  /* 0x000054105c5c7816 */ /* 0x000fe20000000029 */
[----:B------:R-:W-:Y:S01]  /*b6f0*/  IMAD.U32 R42, R97, 0x10000, RZ ;  /* 0x00010000612a7824 */ /* 0x000fe200078e00ff */
[----:B------:R-:W-:Y:S01]  /*b700*/  PRMT R93, R93, 0x5410, R46 ;  /* 0x000054105d5d7816 */ /* 0x000fe2000000002e */
        /* <DEDUP_REMOVED lines=14> */
[----:B------:R-:W-:Y:S01]  /*b7f0*/  FFMA.FTZ R61, R32, R43, -R61 ;  /* 0x0000002b203d7223 */ /* 0x000fe2000001083d */
[----:B------:R-:W-:Y:S01]  /*b800*/  LOP3.LUT R43, R94, 0xffff0000, RZ, 0xc0, !PT ;  /* 0xffff00005e2b7812 */ /* 0x000fe200078ec0ff */
[----:B------:R-:W-:Y:S01]  /*b810*/  FFMA.FTZ R63, R32, R45, R63 ;  /* 0x0000002d203f7223 */ /* 0x000fe2000001003f */
[----:B------:R-:W-:Y:S02]  /*b820*/  IMAD.U32 R32, R95, 0x10000, RZ ;  /* 0x000100005f207824 */ /* 0x000fe400078e00ff */
[----:B------:R-:W-:Y:S02]  /*b830*/  IMAD.U32 R41, R31, 0x10000, RZ ;  /* 0x000100001f297824 */ /* 0x000fe400078e00ff */
[-C--:B------:R-:W-:Y:S01]  /*b840*/  FMUL.FTZ R45, R28, R43.reuse ;  /* 0x0000002b1c2d7220 */ /* 0x080fe20000410000 */
[C---:B------:R-:W-:Y:S01]  /*b850*/  FMUL.FTZ R28, R39.reuse, R38 ;  /* 0x00000026271c7220 */ /* 0x040fe20000410000 */
[C---:B------:R-:W-:Y:S01]  /*b860*/  FFMA.FTZ R44, R24.reuse, R43, -R65 ;  /* 0x0000002b182c7223 */ /* 0x040fe20000010841 */
[-C--:B------:R-:W-:Y:S01]  /*b870*/  FMUL.FTZ R39, R39, R32.reuse ;  /* 0x0000002027277220 */ /* 0x080fe20000410000 */
[----:B------:R-:W-:Y:S01]  /*b880*/  FFMA.FTZ R46, R24, R47, R45 ;  /* 0x0000002f182e7223 */ /* 0x000fe2000001002d */
[----:B------:R-:W-:Y:S01]  /*b890*/  FFMA.FTZ R43, R33, R32, -R28 ;  /* 0x00000020212b7223 */ /* 0x000fe2000001081c */
[----:B------:R-:W-:-:S02]  /*b8a0*/  IMAD.U32 R28, R93, 0x10000, RZ ;  /* 0x000100005d1c7824 */ /* 0x000fc400078e00ff */
[----:B------:R-:W-:Y:S01]  /*b8b0*/  FMUL.FTZ R60, R41, R42 ;  /* 0x0000002a293c7220 */ /* 0x000fe20000410000 */
[----:B------:R-:W-:Y:S01]  /*b8c0*/  LOP3.LUT R32, R99, 0xffff0000, RZ, 0xc0, !PT ;  /* 0xffff000063207812 */ /* 0x000fe200078ec0ff */
[----:B------:R-:W-:Y:S01]  /*b8d0*/  FFMA.FTZ R38, R33, R38, R39 ;  /* 0x0000002621267223 */ /* 0x000fe20000010027 */
[----:B------:R-:W-:Y:S01]  /*b8e0*/  LOP3.LUT R24, R95, 0xffff0000, RZ, 0xc0, !PT ;  /* 0xffff00005f187812 */ /* 0x000fe200078ec0ff */
[-C--:B------:R-:W-:Y:S01]  /*b8f0*/  FMUL.FTZ R62, R41, R28.reuse ;  /* 0x0000001c293e7220 */ /* 0x080fe20000410000 */
[----:B------:R-:W-:Y:S01]  /*b900*/  FFMA.FTZ R60, R35, R28, -R60 ;  /* 0x0000001c233c7223 */ /* 0x000fe2000001083c */
[C---:B------:R-:W-:Y:S01]  /*b910*/  FMUL.FTZ R28, R29.reuse, R32 ;  /* 0x000000201d1c7220 */ /* 0x040fe20000410000 */
[----:B------:R-:W-:Y:S02]  /*b920*/  IMAD.U32 R40, R30, 0x10000, RZ ;  /* 0x000100001e287824 */ /* 0x000fe400078e00ff */
[----:B------:R-:W-:Y:S01]  /*b930*/  FMUL.FTZ R29, R29, R24 ;  /* 0x000000181d1d7220 */ /* 0x000fe20000410000 */
[----:B------:R-:W-:-:S02]  /*b940*/  IMAD.U32 R39, R96, 0x10000, RZ ;  /* 0x0001000060277824 */ /* 0x000fc400078e00ff */
[----:B------:R-:W-:Y:S01]  /*b950*/  FFMA.FTZ R62, R35, R42, R62 ;  /* 0x0000002a233e7223 */ /* 0x000fe2000001003e */
[----:B------:R-:W-:Y:S02]  /*b960*/  IMAD.U32 R33, R92, 0x10000, RZ ;  /* 0x000100005c217824 */ /* 0x000fe400078e00ff */
[C---:B------:R-:W-:Y:S01]  /*b970*/  FFMA.FTZ R42, R25.reuse, R24, -R28 ;  /* 0x00000018192a7223 */ /* 0x040fe2000001081c */
[----:B------:R-:W-:Y:S01]  /*b980*/  FFMA.FTZ R35, R25, R32, R29 ;  /* 0x0000002019237223 */ /* 0x000fe2000001001d */
[----:B------:R-:W-:Y:S01]  /*b990*/  IMAD.U32 R34, R26, 0x10000, RZ ;  /* 0x000100001a227824 */ /* 0x000fe200078e00ff */
[----:B------:R-:W-:Y:S01]  /*b9a0*/  LOP3.LUT R30, R30, 0xffff0000, RZ, 0xc0, !PT ;  /* 0xffff00001e1e7812 */ /* 0x000fe200078ec0ff */
[C---:B------:R-:W-:Y:S01]  /*b9b0*/  FMUL.FTZ R41, R40.reuse, R39 ;  /* 0x0000002728297220 */ /* 0x040fe20000410000 */
[----:B------:R-:W-:Y:S01]  /*b9c0*/  LOP3.LUT R31, R31, 0xffff0000, RZ, 0xc0, !PT ;  /* 0xffff00001f1f7812 */ /* 0x000fe200078ec0ff */
[-C--:B------:R-:W-:Y:S01]  /*b9d0*/  FMUL.FTZ R45, R40, R33.reuse ;  /* 0x00000021282d7220 */ /* 0x080fe20000410000 */
[----:B------:R-:W-:Y:S01]  /*b9e0*/  LOP3.LUT R29, R96, 0xffff0000, RZ, 0xc0, !PT ;  /* 0xffff0000601d7812 */ /* 0x000fe200078ec0ff */
[C---:B------:R-:W-:Y:S01]  /*b9f0*/  FFMA.FTZ R41, R34.reuse, R33, -R41 ;  /* 0x0000002122297223 */ /* 0x040fe20000010829 */
[----:B------:R-:W-:Y:S01]  /*ba00*/  LOP3.LUT R28, R97, 0xffff0000, RZ, 0xc0, !PT ;  /* 0xffff0000611c7812 */ /* 0x000fe200078ec0ff */
[----:B------:R-:W-:Y:S01]  /*ba10*/  FFMA.FTZ R45, R34, R39, R45 ;  /* 0x00000027222d7223 */ /* 0x000fe2000001002d */
[----:B------:R-:W-:Y:S01]  /*ba20*/  LOP3.LUT R25, R92, 0xffff0000, RZ, 0xc0, !PT ;  /* 0xffff00005c197812 */ /* 0x000fe200078ec0ff */
[----:B------:R-:W-:Y:S01]  /*ba30*/  FMUL.FTZ R33, R30, R29 ;  /* 0x0000001d1e217220 */ /* 0x000fe20000410000 */
[----:B------:R-:W-:Y:S01]  /*ba40*/  LOP3.LUT R24, R93, 0xffff0000, RZ, 0xc0, !PT ;  /* 0xffff00005d187812 */ /* 0x000fe200078ec0ff */
[----:B------:R-:W-:Y:S01]  /*ba50*/  FMUL.FTZ R34, R31, R28 ;  /* 0x0000001c1f227220 */ /* 0x000fe20000410000 */
[----:B------:R-:W-:Y:S01]  /*ba60*/  LOP3.LUT R26, R26, 0xffff0000, RZ, 0xc0, !PT ;  /* 0xffff00001a1a7812 */ /* 0x000fe200078ec0ff */
[----:B------:R-:W-:-:S02]  /*ba70*/  FMUL.FTZ R32, R30, R25 ;  /* 0x000000191e207220 */ /* 0x000fc40000410000 */
[-C--:B------:R-:W-:Y:S01]  /*ba80*/  FMUL.FTZ R39, R31, R24.reuse ;  /* 0x000000181f277220 */ /* 0x080fe20000410000 */
[C---:B------:R-:W-:Y:S01]  /*ba90*/  FFMA.FTZ R31, R27.reuse, R24, -R34 ;  /* 0x000000181b1f7223 */ /* 0x040fe20000010822 */
[C---:B------:R-:W-:Y:S01]  /*baa0*/  FFMA.FTZ R30, R26.reuse, R25, -R33 ;  /* 0x000000191a1e7223 */ /* 0x040fe20000010821 */
[----:B------:R-:W-:Y:S01]  /*bab0*/  FFMA.FTZ R32, R26, R29, R32 ;  /* 0x0000001d1a207223 */ /* 0x000fe20000010020 */
[----:B------:R-:W-:Y:S01]  /*bac0*/  FFMA.FTZ R39, R27, R28, R39 ;  /* 0x0000001c1b277223 */ /* 0x000fe20000010027 */
[----:B------:R-:W-:Y:S02]  /*bad0*/  F2FP.BF16.F32.PACK_AB R24, R44, R61 ;  /* 0x0000003d2c18723e */ /* 0x000fe400000010ff */
[----:B------:R-:W-:Y:S02]  /*bae0*/  F2FP.BF16.F32.PACK_AB R25, R42, R43 ;  /* 0x0000002b2a19723e */ /* 0x000fe400000010ff */
[----:B------:R-:W-:Y:S02]  /*baf0*/  F2FP.BF16.F32.PACK_AB R26, R30, R41 ;  /* 0x000000291e1a723e */ /* 0x000fe400000010ff */
[----:B------:R-:W-:-:S02]  /*bb00*/  F2FP.BF16.F32.PACK_AB R27, R31, R60 ;  /* 0x0000003c1f1b723e */ /* 0x000fc400000010ff */
[----:B------:R-:W-:Y:S02]  /*bb10*/  F2FP.BF16.F32.PACK_AB R28, R46, R63 ;  /* 0x0000003f2e1c723e */ /* 0x000fe400000010ff */
[----:B------:R-:W-:Y:S01]  /*bb20*/  F2FP.BF16.F32.PACK_AB R29, R35, R38 ;  /* 0x00000026231d723e */ /* 0x000fe200000010ff */
[----:B------:R2:W-:Y:S01]  /*bb30*/  STS.128 [R36], R24 ;  /* 0x0000001824007388 */ /* 0x0005e20000000c00 */
[----:B------:R-:W-:Y:S02]  /*bb40*/  F2FP.BF16.F32.PACK_AB R30, R32, R45 ;  /* 0x0000002d201e723e */ /* 0x000fe400000010ff */
[----:B------:R-:W-:-:S05]  /*bb50*/  F2FP.BF16.F32.PACK_AB R31, R39, R62 ;  /* 0x0000003e271f723e */ /* 0x000fca00000010ff */
[----:B------:R2:W-:Y:S02]  /*bb60*/  STS.128 [R37+0x12400], R28 ;  /* 0x0124001c25007388 */ /* 0x0005e40000000c00 */
.L_x_1625:
[----:B------:R-:W-:Y:S05]  /*bb70*/  BSYNC B1 ;  /* 0x0000000000017941 */ /* 0x000fea0003800000 */
.L_x_1624:
[----:B-12---:R-:W-:-:S05]  /*bb80*/  VIADD R29, R195, 0x40 ;  /* 0x00000040c31d7836 */ /* 0x006fca0000000000 */
[----:B------:R-:W-:-:S13]  /*bb90*/  ISETP.GE.AND P0, PT, R29, R100, PT ;  /* 0x000000641d00720c */ /* 0x000fda0003f06270 */
[----:B------:R-:W-:Y:S05]  /*bba0*/  @P0 BRA `(.L_x_1606) ;  /* 0x0000001400680947 */ /* 0x000fea0003800000 */
[----:B------:R-:W1:Y:S01]  /*bbb0*/  LDC R32, c[0x0][0x3f4] ;  /* 0x0000fd00ff207b82 */ /* 0x000e620000000800 */
[----:B0-----:R-:W-:Y:S01]  /*bbc0*/  SHF.R.S32.HI R24, RZ, 0x1f, R29 ;  /* 0x0000001fff187819 */ /* 0x001fe2000001141d */
[----:B------:R-:W-:Y:S01]  /*bbd0*/  IMAD.SHL.U32 R33, R29, 0x40, RZ ;  /* 0x000000401d217824 */ /* 0x000fe200078e00ff */
[----:B------:R-:W-:Y:S01]  /*bbe0*/  BSSY B1, `(.L_x_1630) ;  /* 0x0000076000017945 */ /* 0x000fe20003800000 */
[C---:B------:R-:W-:Y:S01]  /*bbf0*/  VIADD R25, R77.reuse, 0x20 ;  /* 0x000000204d197836 */ /* 0x040fe20000000000 */
[----:B------:R-:W-:Y:S01]  /*bc00*/  LEA.HI R24, R24, R29, RZ, 0x3 ;  /* 0x0000001d18187211 */ /* 0x000fe200078f18ff */
[----:B------:R-:W-:Y:S01]  /*bc10*/  VIADD R27, R77, 0x40 ;  /* 0x000000404d1b7836 */ /* 0x000fe20000000000 */
[----:B------:R-:W-:-:S03]  /*bc20*/  LOP3.LUT R33, R33, 0x1c0, RZ, 0xc0, !PT ;  /* 0x000001c021217812 */ /* 0x000fc600078ec0ff */
[----:B------:R-:W-:Y:S01]  /*bc30*/  IMAD.SHL.U32 R24, R24, 0x40, RZ ;  /* 0x0000004018187824 */ /* 0x000fe200078e00ff */
[----:B------:R-:W-:-:S04]  /*bc40*/  SHF.R.U32.HI R34, RZ, 0x3, R33 ;  /* 0x00000003ff227819 */ /* 0x000fc80000011621 */
[----:B------:R-:W-:Y:S02]  /*bc50*/  LOP3.LUT R35, R24, 0xfffffe00, RZ, 0xc0, !PT ;  /* 0xfffffe0018237812 */ /* 0x000fe400078ec0ff */
[-C--:B-1----:R-:W-:Y:S02]  /*bc60*/  ISETP.GE.AND P0, PT, R77, R32.reuse, PT ;  /* 0x000000204d00720c */ /* 0x082fe40003f06270 */
[-C--:B------:R-:W-:Y:S02]  /*bc70*/  ISETP.GE.AND P1, PT, R25, R32.reuse, PT ;  /* 0x000000201900720c */ /* 0x080fe40003f26270 */
[----:B------:R-:W-:-:S09]  /*bc80*/  ISETP.GE.AND P2, PT, R27, R32, PT ;  /* 0x000000201b00720c */ /* 0x000fd20003f46270 */
[----:B------:R-:W-:Y:S05]  /*bc90*/  @P0 BRA `(.L_x_1631) ;  /* 0x0000000400a80947 */ /* 0x000fea0003800000 */
[----:B------:R-:W-:Y:S02]  /*bca0*/  LEA.HI R24, R32, R201, RZ, 0x1d ;  /* 0x000000c920187211 */ /* 0x000fe400078fe8ff */
[----:B------:R-:W-:Y:S02]  /*bcb0*/  R2UR UR4, R206 ;  /* 0x00000000ce0472ca */ /* 0x000fe400000e0000 */
[----:B------:R-:W-:Y:S01]  /*bcc0*/  SHF.R.S32.HI R25, RZ, 0x1f, R24 ;  /* 0x0000001fff197819 */ /* 0x000fe20000011418 */
[----:B------:R-:W-:Y:S01]  /*bcd0*/  IMAD.SHL.U32 R26, R24, 0x8, RZ ;  /* 0x00000008181a7824 */ /* 0x000fe200078e00ff */
[----:B------:R-:W-:Y:S02]  /*bce0*/  LOP3.LUT R77, R33, 0x38, R77, 0xf8, !PT ;  /* 0x00000038214d7812 */ /* 0x000fe400078ef84d */
[----:B------:R-:W-:Y:S02]  /*bcf0*/  LEA.HI R24, R25, R24, RZ, 0x3 ;  /* 0x0000001819187211 */ /* 0x000fe400078f18ff */
[----:B------:R-:W-:-:S02]  /*bd00*/  LOP3.LUT R25, R33, 0x38, R26, 0xf8, !PT ;  /* 0x0000003821197812 */ /* 0x000fc400078ef81a */
[----:B------:R-:W-:Y:S01]  /*bd10*/  LOP3.LUT R36, R35, R77, R34, 0xf6, !PT ;  /* 0x0000004d23247212 */ /* 0x000fe200078ef622 */
[----:B------:R-:W-:Y:S01]  /*bd20*/  IMAD.SHL.U32 R26, R24, 0x400, RZ ;  /* 0x00000400181a7824 */ /* 0x000fe200078e00ff */
[----:B------:R-:W-:Y:S02]  /*bd30*/  LOP3.LUT R24, R25, R34, RZ, 0x3c, !PT ;  /* 0x0000002219187212 */ /* 0x000fe400078e3cff */
[----:B------:R-:W-:Y:S02]  /*bd40*/  LEA R36, R36, UR4, 0x1 ;  /* 0x0000000424247c11 */ /* 0x000fe4000f8e08ff */
[----:B------:R-:W-:Y:S02]  /*bd50*/  LOP3.LUT R26, R26, 0x7fffe000, RZ, 0xc0, !PT ;  /* 0x7fffe0001a1a7812 */ /* 0x000fe400078ec0ff */
[----:B------:R-:W-:Y:S02]  /*bd60*/  SHF.R.U64 R40, R12, 0x10, R13 ;  /* 0x000000100c287819 */ /* 0x000fe4000000120d */
[----:B------:R-:W-:-:S02]  /*bd70*/  IADD3 R37, R24, R26, R35 ;  /* 0x0000001a18257210 */ /* 0x000fc40007ffe023 */
[----:B------:R-:W0:Y:S01]  /*bd80*/  LDS.128 R24, [R36] ;  /* 0x0000000024187984 */ /* 0x000e220000000c00 */
[----:B------:R-:W-:Y:S02]  /*bd90*/  SHF.R.U64 R38, R14, 0x10, R15 ;  /* 0x000000100e267819 */ /* 0x000fe4000000120f */
[----:B------:R-:W-:Y:S02]  /*bda0*/  LEA R37, R37, UR39, 0x1 ;  /* 0x0000002725257c11 */ /* 0x000fe4000f8e08ff */
[----:B------:R-:W-:Y:S02]  /*bdb0*/  SHF.R.U32.HI R13, RZ, 0x10, R13 ;  /* 0x00000010ff0d7819 */ /* 0x000fe4000001160d */
[----:B------:R-:W-:Y:S01]  /*bdc0*/  SHF.R.U64 R14, R56, 0x10, R57 ;  /* 0x00000010380e7819 */ /* 0x000fe20000001239 */
[----:B------:R-:W1:Y:S01]  /*bdd0*/  LDS.128 R28, [R37+0x12400] ;  /* 0x01240000251c7984 */ /* 0x000e620000000c00 */
[----:B------:R-:W-:Y:S02]  /*bde0*/  SHF.R.U64 R12, R58, 0x10, R59 ;  /* 0x000000103a0c7819 */ /* 0x000fe4000000123b */
[----:B------:R-:W-:-:S02]  /*bdf0*/  SHF.R.U32.HI R15, RZ, 0x10, R15 ;  /* 0x00000010ff0f7819 */ /* 0x000fc4000001160f */
[----:B------:R-:W-:Y:S02]  /*be00*/  SHF.R.U32.HI R57, RZ, 0x10, R57 ;  /* 0x00000010ff397819 */ /* 0x000fe40000011639 */
[----:B------:R-:W-:Y:S02]  /*be10*/  PRMT R104, R104, 0x5410, R13 ;  /* 0x0000541068687816 */ /* 0x000fe4000000000d */
[----:B------:R-:W-:Y:S02]  /*be20*/  PRMT R107, R107, 0x5410, R14 ;  /* 0x000054106b6b7816 */ /* 0x000fe4000000000e */
[----:B------:R-:W-:Y:S02]  /*be30*/  PRMT R105, R105, 0x5410, R12 ;  /* 0x0000541069697816 */ /* 0x000fe4000000000c */
[----:B------:R-:W-:Y:S01]  /*be40*/  PRMT R102, R102, 0x5410, R15 ;  /* 0x0000541066667816 */ /* 0x000fe2000000000f */
[----:B------:R-:W-:Y:S01]  /*be50*/  IMAD.U32 R43, R107, 0x10000, RZ ;  /* 0x000100006b2b7824 */ /* 0x000fe200078e00ff */
[----:B------:R-:W-:-:S02]  /*be60*/  PRMT R103, R103, 0x5410, R40 ;  /* 0x0000541067677816 */ /* 0x000fc40000000028 */
[----:B------:R-:W-:Y:S02]  /*be70*/  PRMT R101, R101, 0x5410, R38 ;  /* 0x0000541065657816 */ /* 0x000fe40000000026 */
[----:B------:R-:W-:Y:S01]  /*be80*/  PRMT R108, R108, 0x5410, R57 ;  /* 0x000054106c6c7816 */ /* 0x000fe20000000039 */
[----:B------:R-:W-:Y:S01]  /*be90*/  IMAD.U32 R42, R103, 0x10000, RZ ;  /* 0x00010000672a7824 */ /* 0x000fe200078e00ff */
[----:B------:R-:W-:Y:S02]  /*bea0*/  SHF.R.U32.HI R59, RZ, 0x10, R59 ;  /* 0x00000010ff3b7819 */ /* 0x000fe4000001163b */
[----:B------:R-:W-:Y:S01]  /*beb0*/  LOP3.LUT R107, R107, 0xffff0000, RZ, 0xc0, !PT ;  /* 0xffff00006b6b7812 */ /* 0x000fe200078ec0ff */
[----:B------:R-:W-:Y:S01]  /*bec0*/  IMAD.U32 R44, R108, 0x10000, RZ ;  /* 0x000100006c2c7824 */ /* 0x000fe200078e00ff */
[----:B------:R-:W-:Y:S02]  /*bed0*/  PRMT R106, R106, 0x5410, R59 ;  /* 0x000054106a6a7816 */ /* 0x000fe4000000003b */
[----:B------:R-:W-:-:S02]  /*bee0*/  LOP3.LUT R103, R103, 0xffff0000, RZ, 0xc0, !PT ;  /* 0xffff000067677812 */ /* 0x000fc400078ec0ff */
        /* <DEDUP_REMOVED lines=18> */
[----:B------:R-:W-:Y:S02]  /*c010*/  IMAD.U32 R41, R31, 0x10000, RZ ;  /* 0x000100001f297824 */ /* 0x000fe400078e00ff */
[----:B------:R-:W-:Y:S01]  /*c020*/  FFMA.FTZ R47, R12, R43, R47 ;  /* 0x0000002b0c2f7223 */ /* 0x000fe2000001002f */
[----:B------:R-:W-:Y:S02]  /*c030*/  IMAD.U32 R42, R106, 0x10000, RZ ;  /* 0x000100006a2a7824 */ /* 0x000fe400078e00ff */
[-C--:B------:R-:W-:Y:S01]  /*c040*/  FMUL.FTZ R39, R39, R27.reuse ;  /* 0x0000001b27277220 */ /* 0x080fe20000410000 */
[----:B------:R-:W-:Y:S02]  /*c050*/  IMAD.U32 R12, R102, 0x10000, RZ ;  /* 0x00010000660c7824 */ /* 0x000fe400078e00ff */
[C---:B------:R-:W-:Y:S01]  /*c060*/  FFMA.FTZ R57, R14.reuse, R27, -R57 ;  /* 0x0000001b0e397223 */ /* 0x040fe20000010839 */
[C---:B------:R-:W-:Y:S01]  /*c070*/  FMUL.FTZ R27, R41.reuse, R42 ;  /* 0x0000002a291b7220 */ /* 0x040fe20000410000 */
[----:B------:R-:W-:Y:S01]  /*c080*/  FFMA.FTZ R39, R14, R44, R39 ;  /* 0x0000002c0e277223 */ /* 0x000fe20000010027 */
[----:B------:R-:W-:Y:S01]  /*c090*/  FMUL.FTZ R43, R41, R12 ;  /* 0x0000000c292b7220 */ /* 0x000fe20000410000 */
[----:B------:R-:W-:-:S02]  /*c0a0*/  IMAD.U32 R40, R30, 0x10000, RZ ;  /* 0x000100001e287824 */ /* 0x000fc400078e00ff */
[----:B------:R-:W-:Y:S01]  /*c0b0*/  FFMA.FTZ R41, R38, R12, -R27 ;  /* 0x0000000c26297223 */ /* 0x000fe2000001081b */
[----:B------:R-:W-:Y:S01]  /*c0c0*/  FMUL.FTZ R12, R28, R107 ;  /* 0x0000006b1c0c7220 */ /* 0x000fe20000410000 */
[----:B------:R-:W-:Y:S02]  /*c0d0*/  IMAD.U32 R14, R105, 0x10000, RZ ;  /* 0x00010000690e7824 */ /* 0x000fe400078e00ff */
[----:B------:R-:W-:Y:S01]  /*c0e0*/  FFMA.FTZ R43, R38, R42, R43 ;  /* 0x0000002a262b7223 */ /* 0x000fe2000001002b */
[-C--:B------:R-:W-:Y:S01]  /*c0f0*/  FMUL.FTZ R38, R28, R103.reuse ;  /* 0x000000671c267220 */ /* 0x080fe20000410000 */
[----:B------:R-:W-:Y:S01]  /*c100*/  FFMA.FTZ R28, R13, R103, -R12 ;  /* 0x000000670d1c7223 */ /* 0x000fe2000001080c */
[----:B------:R-:W-:Y:S01]  /*c110*/  LOP3.LUT R30, R30, 0xffff0000, RZ, 0xc0, !PT ;  /* 0xffff00001e1e7812 */ /* 0x000fe200078ec0ff */
[----:B------:R-:W-:Y:S01]  /*c120*/  IMAD.U32 R12, R101, 0x10000, RZ ;  /* 0x00010000650c7824 */ /* 0x000fe200078e00ff */
[----:B------:R-:W-:Y:S01]  /*c130*/  LOP3.LUT R31, R31, 0xffff0000, RZ, 0xc0, !PT ;  /* 0xffff00001f1f7812 */ /* 0x000fe200078ec0ff */
[----:B------:R-:W-:Y:S01]  /*c140*/  FMUL.FTZ R42, R40, R14 ;  /* 0x0000000e282a7220 */ /* 0x000fe20000410000 */
[----:B------:R-:W-:Y:S01]  /*c150*/  LOP3.LUT R105, R105, 0xffff0000, RZ, 0xc0, !PT ;  /* 0xffff000069697812 */ /* 0x000fe200078ec0ff */
        /* <DEDUP_REMOVED lines=8> */
[C---:B------:R-:W-:Y:S01]  /*c1e0*/  FMUL.FTZ R12, R30.reuse, R105 ;  /* 0x000000691e0c7220 */ /* 0x040fe20000410000 */
[----:B------:R-:W-:Y:S01]  /*c1f0*/  FMUL.FTZ R13, R31, R106 ;  /* 0x0000006a1f0d7220 */ /* 0x000fe20000410000 */
[----:B------:R-:W-:Y:S01]  /*c200*/  FMUL.FTZ R29, R29, R104 ;  /* 0x000000681d1d7220 */ /* 0x000fe20000410000 */
[-C--:B------:R-:W-:Y:S01]  /*c210*/  FMUL.FTZ R30, R30, R101.reuse ;  /* 0x000000651e1e7220 */ /* 0x080fe20000410000 */
[----:B------:R-:W-:Y:S01]  /*c220*/  FMUL.FTZ R31, R31, R102 ;  /* 0x000000661f1f7220 */ /* 0x000fe20000410000 */
[----:B------:R-:W-:Y:S01]  /*c230*/  FFMA.FTZ R104, R24, R104, -R27 ;  /* 0x0000006818687223 */ /* 0x000fe2000001081b */
[----:B------:R-:W-:Y:S01]  /*c240*/  FFMA.FTZ R101, R25, R101, -R12 ;  /* 0x0000006519657223 */ /* 0x000fe2000001080c */
[----:B------:R-:W-:Y:S01]  /*c250*/  FFMA.FTZ R102, R26, R102, -R13 ;  /* 0x000000661a667223 */ /* 0x000fe2000001080d */
[----:B------:R-:W-:Y:S01]  /*c260*/  FFMA.FTZ R108, R24, R108, R29 ;  /* 0x0000006c186c7223 */ /* 0x000fe2000001001d */
        /* <DEDUP_REMOVED lines=13> */
.L_x_1631:
[----:B------:R-:W-:Y:S05]  /*c340*/  BSYNC B1 ;  /* 0x0000000000017941 */ /* 0x000fea0003800000 */
.L_x_1630:
[----:B------:R-:W-:Y:S04]  /*c350*/  BSSY B1, `(.L_x_1632) ;  /* 0x0000070000017945 */ /* 0x000fe80003800000 */
[----:B------:R-:W-:Y:S05]  /*c360*/  @P1 BRA `(.L_x_1633) ;  /* 0x0000000400b81947 */ /* 0x000fea0003800000 */
[----:B------:R-:W-:Y:S02]  /*c370*/  LEA.HI R74, R32, R74, RZ, 0x1d ;  /* 0x0000004a204a7211 */ /* 0x000fe400078fe8ff */
[----:B------:R-:W-:Y:S02]  /*c380*/  LEA.HI R75, R75, R78, RZ, 0x6 ;  /* 0x0000004e4b4b7211 */ /* 0x000fe400078f30ff */
[----:B0-----:R-:W-:Y:S01]  /*c390*/  SHF.R.S32.HI R13, RZ, 0x1f, R74 ;  /* 0x0000001fff0d7819 */ /* 0x001fe2000001144a */
[----:B------:R-:W-:Y:S01]  /*c3a0*/  IMAD.SHL.U32 R12, R74, 0x8, RZ ;  /* 0x000000084a0c7824 */ /* 0x000fe200078e00ff */
[----:B------:R-:W-:Y:S01]  /*c3b0*/  R2UR UR4, R206 ;  /* 0x00000000ce0472ca */ /* 0x000fe200000e0000 */
[----:B------:R-:W-:Y:S01]  /*c3c0*/  IMAD.SHL.U32 R75, R75, 0x80, RZ ;  /* 0x000000804b4b7824 */ /* 0x000fe200078e00ff */
[----:B------:R-:W-:Y:S02]  /*c3d0*/  LEA.HI R74, R13, R74, RZ, 0x3 ;  /* 0x0000004a0d4a7211 */ /* 0x000fe400078f18ff */
[----:B------:R-:W-:-:S02]  /*c3e0*/  LOP3.LUT R15, R33, 0x38, R76, 0xf8, !PT ;  /* 0x00000038210f7812 */ /* 0x000fc400078ef84c */
[----:B------:R-:W-:Y:S01]  /*c3f0*/  LOP3.LUT R14, R75, 0xffffe000, RZ, 0xc0, !PT ;  /* 0xffffe0004b0e7812 */ /* 0x000fe200078ec0ff */
[----:B------:R-:W-:Y:S01]  /*c400*/  IMAD.SHL.U32 R74, R74, 0x400, RZ ;  /* 0x000004004a4a7824 */ /* 0x000fe200078e00ff */
[----:B------:R-:W-:Y:S02]  /*c410*/  LOP3.LUT R15, R15, R34, RZ, 0x3c, !PT ;  /* 0x000000220f0f7212 */ /* 0x000fe400078e3cff */
[----:B------:R-:W-:Y:S02]  /*c420*/  LOP3.LUT R13, R33, 0x38, R12, 0xf8, !PT ;  /* 0x00000038210d7812 */ /* 0x000fe400078ef80c */
[----:B------:R-:W-:Y:S02]  /*c430*/  IADD3 R14, R15, R14, R35 ;  /* 0x0000000e0f0e7210 */ /* 0x000fe40007ffe023 */
[----:B------:R-:W-:Y:S02]  /*c440*/  LOP3.LUT R12, R13, R34, RZ, 0x3c, !PT ;  /* 0x000000220d0c7212 */ /* 0x000fe400078e3cff */
[----:B------:R-:W-:-:S02]  /*c450*/  LOP3.LUT R24, R74, 0x7fffe000, RZ, 0xc0, !PT ;  /* 0x7fffe0004a187812 */ /* 0x000fc400078ec0ff */
[----:B------:R-:W-:Y:S02]  /*c460*/  LEA R42, R14, UR4, 0x1 ;  /* 0x000000040e2a7c11 */ /* 0x000fe4000f8e08ff */
[----:B------:R-:W-:Y:S02]  /*c470*/  IADD3 R24, R12, R24, R35 ;  /* 0x000000180c187210 */ /* 0x000fe40007ffe023 */
[----:B------:R-:W-:Y:S01]  /*c480*/  SHF.R.U64 R31, R8, 0x10, R9 ;  /* 0x00000010081f7819 */ /* 0x000fe20000001209 */
[----:B------:R-:W0:Y:S01]  /*c490*/  LDS.128 R12, [R42] ;  /* 0x000000002a0c7984 */ /* 0x000e220000000c00 */
[----:B------:R-:W-:Y:S02]  /*c4a0*/  LEA R28, R24, UR39, 0x1 ;  /* 0x00000027181c7c11 */ /* 0x000fe4000f8e08ff */
[----:B------:R-:W-:Y:S02]  /*c4b0*/  SHF.R.U64 R29, R10, 0x10, R11 ;  /* 0x000000100a1d7819 */ /* 0x000fe4000000120b */
[----:B------:R-:W-:Y:S01]  /*c4c0*/  SHF.R.U32.HI R8, RZ, 0x10, R9 ;  /* 0x00000010ff087819 */ /* 0x000fe20000011609 */
[----:B------:R-:W1:Y:S01]  /*c4d0*/  LDS.128 R24, [R28+0x12400] ;  /* 0x012400001c187984 */ /* 0x000e620000000c00 */
[----:B------:R-:W-:-:S02]  /*c4e0*/  SHF.R.U32.HI R10, RZ, 0x10, R11 ;  /* 0x00000010ff0a7819 */ /* 0x000fc4000001160b */
[----:B------:R-:W-:Y:S02]  /*c4f0*/  SHF.R.U64 R11, R52, 0x10, R53 ;  /* 0x00000010340b7819 */ /* 0x000fe40000001235 */
[----:B------:R-:W-:Y:S02]  /*c500*/  SHF.R.U64 R9, R54, 0x10, R55 ;  /* 0x0000001036097819 */ /* 0x000fe40000001237 */
[----:B------:R-:W-:Y:S02]  /*c510*/  PRMT R87, R87, 0x5410, R8 ;  /* 0x0000541057577816 */ /* 0x000fe40000000008 */
[----:B------:R-:W-:Y:S02]  /*c520*/  PRMT R90, R90, 0x5410, R11 ;  /* 0x000054105a5a7816 */ /* 0x000fe4000000000b */
[----:B------:R-:W-:Y:S02]  /*c530*/  PRMT R88, R88, 0x5410, R9 ;  /* 0x0000541058587816 */ /* 0x000fe40000000009 */
[----:B------:R-:W-:Y:S01]  /*c540*/  PRMT R85, R85, 0x5410, R10 ;  /* 0x0000541055557816 */ /* 0x000fe2000000000a */
[----:B------:R-:W-:Y:S01]  /*c550*/  IMAD.U32 R38, R90, 0x10000, RZ ;  /* 0x000100005a267824 */ /* 0x000fe200078e00ff */
[----:B------:R-:W-:-:S02]  /*c560*/  PRMT R86, R86, 0x5410, R31 ;  /* 0x0000541056567816 */ /* 0x000fc4000000001f */
[----:B------:R-:W-:Y:S02]  /*c570*/  PRMT R84, R84, 0x5410, R29 ;  /* 0x0000541054547816 */ /* 0x000fe4000000001d */
[----:B------:R-:W-:Y:S01]  /*c580*/  SHF.R.U32.HI R52, RZ, 0x10, R53 ;  /* 0x00000010ff347819 */ /* 0x000fe20000011635 */
[----:B------:R-:W-:Y:S01]  /*c590*/  IMAD.U32 R37, R86, 0x10000, RZ ;  /* 0x0001000056257824 */ /* 0x000fe200078e00ff */
[----:B------:R-:W-:Y:S02]  /*c5a0*/  SHF.R.U32.HI R54, RZ, 0x10, R55 ;  /* 0x00000010ff367819 */ /* 0x000fe40000011637 */
[----:B------:R-:W-:Y:S02]  /*c5b0*/  PRMT R91, R91, 0x5410, R52 ;  /* 0x000054105b5b7816 */ /* 0x000fe40000000034 */
[----:B------:R-:W-:Y:S02]  /*c5c0*/  PRMT R89, R89, 0x5410, R54 ;  /* 0x0000541059597816 */ /* 0x000fe40000000036 */
[----:B------:R-:W-:Y:S01]  /*c5d0*/  LOP3.LUT R90, R90, 0xffff0000, RZ, 0xc0, !PT ;  /* 0xffff00005a5a7812 */ /* 0x000fe200078ec0ff */
[----:B------:R-:W-:Y:S01]  /*c5e0*/  IMAD.U32 R39, R91, 0x10000, RZ ;  /* 0x000100005b277824 */ /* 0x000fe200078e00ff */
        /* <DEDUP_REMOVED lines=22> */
[----:B------:R-:W-:Y:S01]  /*c750*/  FMUL.FTZ R47, R30, R15 ;  /* 0x0000000f1e2f7220 */ /* 0x000fe20000410000 */
[----:B------:R-:W-:Y:S01]  /*c760*/  IMAD.U32 R8, R85, 0x10000, RZ ;  /* 0x0001000055087824 */ /* 0x000fe200078e00ff */
[----:B------:R-:W-:Y:S01]  /*c770*/  LOP3.LUT R87, R87, 0xffff0000, RZ, 0xc0, !PT ;  /* 0xffff000057577812 */ /* 0x000fe200078ec0ff */
[----:B------:R-:W-:Y:S01]  /*c780*/  FMUL.FTZ R30, R36, R37 ;  /* 0x00000025241e7220 */ /* 0x000fe20000410000 */
[----:B------:R-:W-:Y:S01]  /*c790*/  FFMA.FTZ R47, R10, R39, R47 ;  /* 0x000000270a2f7223 */ /* 0x000fe2000001002f */
[-C--:B------:R-:W-:Y:S01]  /*c7a0*/  FMUL.FTZ R36, R36, R8.reuse ;  /* 0x0000000824247220 */ /* 0x080fe20000410000 */
[----:B------:R-:W-:Y:S01]  /*c7b0*/  FFMA.FTZ R45, R10, R15, -R45 ;  /* 0x0000000f0a2d7223 */ /* 0x000fe2000001082d */
[C---:B------:R-:W-:Y:S01]  /*c7c0*/  FFMA.FTZ R39, R29.reuse, R8, -R30 ;  /* 0x000000081d277223 */ /* 0x040fe2000001081e */
[C---:B------:R-:W-:Y:S01]  /*c7d0*/  FMUL.FTZ R8, R24.reuse, R90 ;  /* 0x0000005a18087220 */ /* 0x040fe20000410000 */
[----:B------:R-:W-:Y:S01]  /*c7e0*/  FFMA.FTZ R29, R29, R37, R36 ;  /* 0x000000251d1d7223 */ /* 0x000fe20000010024 */
[----:B------:R-:W-:Y:S01]  /*c7f0*/  FMUL.FTZ R24, R24, R86 ;  /* 0x0000005618187220 */ /* 0x000fe20000410000 */
[----:B------:R-:W-:-:S02]  /*c800*/  IMAD.U32 R31, R26, 0x10000, RZ ;  /* 0x000100001a1f7824 */ /* 0x000fc400078e00ff */
[----:B------:R-:W-:Y:S01]  /*c810*/  FFMA.FTZ R86, R9, R86, -R8 ;  /* 0x0000005609567223 */ /* 0x000fe20000010808 */
[----:B------:R-:W-:Y:S02]  /*c820*/  IMAD.U32 R10, R88, 0x10000, RZ ;  /* 0x00010000580a7824 */ /* 0x000fe400078e00ff */
[C---:B------:R-:W-:Y:S01]  /*c830*/  FMUL.FTZ R15, R25.reuse, R91 ;  /* 0x0000005b190f7220 */ /* 0x040fe20000410000 */
[-C--:B------:R-:W-:Y:S01]  /*c840*/  FMUL.FTZ R36, R25, R87.reuse ;  /* 0x0000005719247220 */ /* 0x080fe20000410000 */
[----:B------:R-:W-:Y:S01]  /*c850*/  IMAD.U32 R8, R84, 0x10000, RZ ;  /* 0x0001000054087824 */ /* 0x000fe200078e00ff */
        /* <DEDUP_REMOVED lines=9> */
[----:B------:R-:W-:Y:S01]  /*c8f0*/  FFMA.FTZ R24, R9, R90, R24 ;  /* 0x0000005a09187223 */ /* 0x000fe20000010018 */
[----:B------:R-:W-:Y:S01]  /*c900*/  LOP3.LUT R85, R85, 0xffff0000, RZ, 0xc0, !PT ;  /* 0xffff000055557812 */ /* 0x000fe200078ec0ff */
[C---:B------:R-:W-:Y:S01]  /*c910*/  FFMA.FTZ R38, R11.reuse, R8, -R38 ;  /* 0x000000080b267223 */ /* 0x040fe20000010826 */
[C---:B------:R-:W-:Y:S01]  /*c920*/  FMUL.FTZ R9, R26.reuse, R84 ;  /* 0x000000541a097220 */ /* 0x040fe20000410000 */
[----:B------:R-:W-:Y:S01]  /*c930*/  FFMA.FTZ R11, R11, R10, R12 ;  /* 0x0000000a0b0b7223 */ /* 0x000fe2000001000c */
[-C--:B------:R-:W-:Y:S01]  /*c940*/  FMUL.FTZ R8, R26, R88.reuse ;  /* 0x000000581a087220 */ /* 0x080fe20000410000 */
[C---:B------:R-:W-:Y:S01]  /*c950*/  FMUL.FTZ R25, R27.reuse, R89 ;  /* 0x000000591b197220 */ /* 0x040fe20000410000 */
[-C--:B------:R-:W-:Y:S01]  /*c960*/  FMUL.FTZ R10, R27, R85.reuse ;  /* 0x000000551b0a7220 */ /* 0x080fe20000410000 */
[C---:B------:R-:W-:Y:S01]  /*c970*/  FFMA.FTZ R88, R13.reuse, R88, R9 ;  /* 0x000000580d587223 */ /* 0x040fe20000010009 */
[----:B------:R-:W-:Y:S01]  /*c980*/  FFMA.FTZ R15, R13, R84, -R8 ;  /* 0x000000540d0f7223 */ /* 0x000fe20000010808 */
[C---:B------:R-:W-:Y:S01]  /*c990*/  FFMA.FTZ R26, R14.reuse, R85, -R25 ;  /* 0x000000550e1a7223 */ /* 0x040fe20000010819 */
[----:B------:R-:W-:Y:S01]  /*c9a0*/  FFMA.FTZ R40, R14, R89, R10 ;  /* 0x000000590e287223 */ /* 0x000fe2000001000a */
[----:B------:R-:W-:-:S02]  /*c9b0*/  F2FP.BF16.F32.PACK_AB R8, R86, R41 ;  /* 0x000000295608723e */ /* 0x000fc400000010ff */
[----:B------:R-:W-:Y:S02]  /*c9c0*/  F2FP.BF16.F32.PACK_AB R14, R88, R11 ;  /* 0x0000000b580e723e */ /* 0x000fe400000010ff */
[----:B------:R-:W-:Y:S02]  /*c9d0*/  F2FP.BF16.F32.PACK_AB R9, R30, R45 ;  /* 0x0000002d1e09723e */ /* 0x000fe400000010ff */
[----:B------:R-:W-:Y:S02]  /*c9e0*/  F2FP.BF16.F32.PACK_AB R10, R15, R38 ;  /* 0x000000260f0a723e */ /* 0x000fe400000010ff */
[----:B------:R-:W-:Y:S02]  /*c9f0*/  F2FP.BF16.F32.PACK_AB R11, R26, R39 ;  /* 0x000000271a0b723e */ /* 0x000fe400000010ff */
[----:B------:R-:W-:Y:S02]  /*ca00*/  F2FP.BF16.F32.PACK_AB R12, R24, R43 ;  /* 0x0000002b180c723e */ /* 0x000fe400000010ff */
[----:B------:R-:W-:Y:S01]  /*ca10*/  F2FP.BF16.F32.PACK_AB R13, R36, R47 ;  /* 0x0000002f240d723e */ /* 0x000fe200000010ff */
[----:B------:R1:W-:Y:S01]  /*ca20*/  STS.128 [R42], R8 ;  /* 0x000000082a007388 */ /* 0x0003e20000000c00 */
[----:B------:R-:W-:-:S05]  /*ca30*/  F2FP.BF16.F32.PACK_AB R15, R40, R29 ;  /* 0x0000001d280f723e */ /* 0x000fca00000010ff */
[----:B------:R1:W-:Y:S02]  /*ca40*/  STS.128 [R28+0x12400], R12 ;  /* 0x0124000c1c007388 */ /* 0x0003e40000000c00 */
.L_x_1633:
[----:B------:R-:W-:Y:S05]  /*ca50*/  BSYNC B1 ;  /* 0x0000000000017941 */ /* 0x000fea0003800000 */
.L_x_1632:
[----:B------:R-:W-:Y:S05]  /*ca60*/  @P2 BRA `(.L_x_1606) ;  /* 0x0000000400b82947 */ /* 0x000fea0003800000 */
[----:B------:R-:W-:Y:S02]  /*ca70*/  LEA.HI R32, R32, R69, RZ, 0x1d ;  /* 0x0000004520207211 */ /* 0x000fe400078fe8ff */
[----:B------:R-:W-:Y:S02]  /*ca80*/  LEA.HI R20, R21, R20, RZ, 0x6 ;  /* 0x0000001415147211 */ /* 0x000fe400078f30ff */
[----:B-1----:R-:W-:Y:S01]  /*ca90*/  SHF.R.S32.HI R9, RZ, 0x1f, R32 ;  /* 0x0000001fff097819 */ /* 0x002fe20000011420 */
[----:B------:R-:W-:Y:S01]  /*caa0*/  IMAD.SHL.U32 R8, R32, 0x8, RZ ;  /* 0x0000000820087824 */ /* 0x000fe200078e00ff */
[----:B------:R-:W-:Y:S01]  /*cab0*/  LOP3.LUT R11, R33, 0x38, R68, 0xf8, !PT ;  /* 0x00000038210b7812 */ /* 0x000fe200078ef844 */
[----:B------:R-:W-:Y:S01]  /*cac0*/  IMAD.SHL.U32 R20, R20, 0x80, RZ ;  /* 0x0000008014147824 */ /* 0x000fe200078e00ff */
[----:B------:R-:W-:Y:S02]  /*cad0*/  LEA.HI R9, R9, R32, RZ, 0x3 ;  /* 0x0000002009097211 */ /* 0x000fe400078f18ff */
[----:B------:R-:W-:-:S02]  /*cae0*/  LOP3.LUT R33, R33, 0x38, R8, 0xf8, !PT ;  /* 0x0000003821217812 */ /* 0x000fc400078ef808 */
[----:B------:R-:W-:Y:S01]  /*caf0*/  R2UR UR4, R206 ;  /* 0x00000000ce0472ca */ /* 0x000fe200000e0000 */
[----:B------:R-:W-:Y:S01]  /*cb00*/  IMAD.SHL.U32 R9, R9, 0x400, RZ ;  /* 0x0000040009097824 */ /* 0x000fe200078e00ff */
[-C--:B------:R-:W-:Y:S02]  /*cb10*/  LOP3.LUT R11, R11, R34.reuse, RZ, 0x3c, !PT ;  /* 0x000000220b0b7212 */ /* 0x080fe400078e3cff */
[----:B------:R-:W-:Y:S02]  /*cb20*/  LOP3.LUT R34, R33, R34, RZ, 0x3c, !PT ;  /* 0x0000002221227212 */ /* 0x000fe400078e3cff */
[----:B------:R-:W-:Y:S02]  /*cb30*/  LOP3.LUT R9, R9, 0x7fffe000, RZ, 0xc0, !PT ;  /* 0x7fffe00009097812 */ /* 0x000fe400078ec0ff */
[----:B------:R-:W-:Y:S02]  /*cb40*/  LOP3.LUT R20, R20, 0xffffe000, RZ, 0xc0, !PT ;  /* 0xffffe00014147812 */ /* 0x000fe400078ec0ff */
[----:B------:R-:W-:-:S02]  /*cb50*/  IADD3 R34, R34, R9, R35 ;  /* 0x0000000922227210 */ /* 0x000fc40007ffe023 */
[----:B------:R-:W-:Y:S02]  /*cb60*/  IADD3 R11, R11, R20, R35 ;  /* 0x000000140b0b7210 */ /* 0x000fe40007ffe023 */
[----:B------:R-:W-:Y:S02]  /*cb70*/  LEA R34, R34, UR39, 0x1 ;  /* 0x0000002722227c11 */ /* 0x000fe4000f8e08ff */
[----:B------:R-:W-:Y:S02]  /*cb80*/  LEA R32, R11, UR4, 0x1 ;  /* 0x000000040b207c11 */ /* 0x000fe4000f8e08ff */
[----:B0-----:R-:W-:Y:S01]  /*cb90*/  SHF.R.U64 R25, R48, 0x10, R49 ;  /* 0x0000001030197819 */ /* 0x001fe20000001231 */
[----:B------:R-:W0:Y:S01]  /*cba0*/  LDS.128 R12, [R34+0x12400] ;  /* 0x01240000220c7984 */ /* 0x000e220000000c00 */
[----:B------:R-:W-:Y:S02]  /*cbb0*/  SHF.R.U64 R20, R4, 0x10, R5 ;  /* 0x0000001004147819 */ /* 0x000fe40000001205 */
[--C-:B------:R-:W-:Y:S01]  /*cbc0*/  SHF.R.U64 R6, R6, 0x10, R7.reuse ;  /* 0x0000001006067819 */ /* 0x100fe20000001207 */
[----:B------:R-:W1:Y:S01]  /*cbd0*/  LDS.128 R8, [R32] ;  /* 0x0000000020087984 */ /* 0x000e620000000c00 */
[----:B------:R-:W-:-:S02]  /*cbe0*/  SHF.R.U32.HI R7, RZ, 0x10, R7 ;  /* 0x00000010ff077819 */ /* 0x000fc40000011607 */
[----:B------:R-:W-:Y:S02]  /*cbf0*/  PRMT R25, R2, 0x5410, R25 ;  /* 0x0000541002197816 */ /* 0x000fe40000000019 */
[----:B------:R-:W-:Y:S02]  /*cc00*/  PRMT R81, R81, 0x5410, R20 ;  /* 0x0000541051517816 */ /* 0x000fe40000000014 */
[----:B------:R-:W-:Y:S01]  /*cc10*/  SHF.R.U32.HI R5, RZ, 0x10, R5 ;  /* 0x00000010ff057819 */ /* 0x000fe20000011605 */
[----:B------:R-:W-:Y:S01]  /*cc20*/  IMAD.U32 R26, R25, 0x10000, RZ ;  /* 0x00010000191a7824 */ /* 0x000fe200078e00ff */
[----:B------:R-:W-:Y:S01]  /*cc30*/  SHF.R.U32.HI R27, RZ, 0x10, R49 ;  /* 0x00000010ff1b7819 */ /* 0x000fe20000011631 */
[----:B------:R-:W-:Y:S01]  /*cc40*/  IMAD.U32 R21, R81, 0x10000, RZ ;  /* 0x0001000051157824 */ /* 0x000fe200078e00ff */
[----:B------:R-:W-:Y:S02]  /*cc50*/  SHF.R.U64 R4, R50, 0x10, R51 ;  /* 0x0000001032047819 */ /* 0x000fe40000001233 */
[----:B------:R-:W-:-:S02]  /*cc60*/  PRMT R82, R82, 0x5410, R7 ;  /* 0x0000541052527816 */ /* 0x000fc40000000007 */
[----:B------:R-:W-:Y:S02]  /*cc70*/  SHF.R.U32.HI R50, RZ, 0x10, R51 ;  /* 0x00000010ff327819 */ /* 0x000fe40000011633 */
[----:B------:R-:W-:Y:S02]  /*cc80*/  PRMT R80, R80, 0x5410, R5 ;  /* 0x0000541050507816 */ /* 0x000fe40000000005 */
[----:B------:R-:W-:Y:S02]  /*cc90*/  PRMT R27, R0, 0x5410, R27 ;  /* 0x00005410001b7816 */ /* 0x000fe4000000001b */
[----:B------:R-:W-:Y:S01]  /*cca0*/  PRMT R29, R3, 0x5410, R50 ;  /* 0x00005410031d7816 */ /* 0x000fe20000000032 */
[----:B------:R-:W-:Y:S01]  /*ccb0*/  IMAD.U32 R24, R80, 0x10000, RZ ;  /* 0x0001000050187824 */ /* 0x000fe200078e00ff */
[----:B------:R-:W-:Y:S01]  /*ccc0*/  PRMT R79, R79, 0x5410, R4 ;  /* 0x000054104f4f7816 */ /* 0x000fe20000000004 */
[----:B------:R-:W-:Y:S01]  /*ccd0*/  IMAD.U32 R28, R27, 0x10000, RZ ;  /* 0x000100001b1c7824 */ /* 0x000fe200078e00ff */
[----:B------:R-:W-:-:S02]  /*cce0*/  PRMT R83, R83, 0x5410, R6 ;  /* 0x0000541053537816 */ /* 0x000fc40000000006 */
[----:B------:R-:W-:Y:S02]  /*ccf0*/  LOP3.LUT R25, R25, 0xffff0000, RZ, 0xc0, !PT ;  /* 0xffff000019197812 */ /* 0x000fe400078ec0ff */
[----:B------:R-:W-:Y:S02]  /*cd00*/  LOP3.LUT R81, R81, 0xffff0000, RZ, 0xc0, !PT ;  /* 0xffff000051517812 */ /* 0x000fe400078ec0ff */
[----:B------:R-:W-:Y:S01]  /*cd10*/  LOP3.LUT R27, R27, 0xffff0000, RZ, 0xc0, !PT ;  /* 0xffff00001b1b7812 */ /* 0x000fe200078ec0ff */
[----:B0-----:R-:W-:Y:S02]  /*cd20*/  IMAD.U32 R7, R12, 0x10000, RZ ;  /* 0x000100000c077824 */ /* 0x001fe400078e00ff */
[C---:B------:R-:W-:Y:S01]  /*cd30*/  IMAD.U32 R20, R15.reuse, 0x10000, RZ ;  /* 0x000100000f147824 */ /* 0x040fe200078e00ff */
[----:B------:R-:W-:Y:S01]  /*cd40*/  LOP3.LUT R15, R15, 0xffff0000, RZ, 0xc0, !PT ;  /* 0xffff00000f0f7812 */ /* 0x000fe200078ec0ff */
[----:B-1----:R-:W-:Y:S02]  /*cd50*/  IMAD.U32 R0, R8, 0x10000, RZ ;  /* 0x0001000008007824 */ /* 0x002fe400078e00ff */
[C---:B------:R-:W-:Y:S01]  /*cd60*/  FMUL.FTZ R31, R7.reuse, R26 ;  /* 0x0000001a071f7220 */ /* 0x040fe20000410000 */
[----:B------:R-:W-:Y:S01]  /*cd70*/  FMUL.FTZ R7, R7, R21 ;  /* 0x0000001507077220 */ /* 0x000fe20000410000 */
[C---:B------:R-:W-:Y:S01]  /*cd80*/  IMAD.U32 R4, R10.reuse, 0x10000, RZ ;  /* 0x000100000a047824 */ /* 0x040fe200078e00ff */
[----:B------:R-:W-:Y:S01]  /*cd90*/  LOP3.LUT R5, R10, 0xffff0000, RZ, 0xc0, !PT ;  /* 0xffff00000a057812 */ /* 0x000fe200078ec0ff */
[C---:B------:R-:W-:Y:S01]  /*cda0*/  IMAD.U32 R6, R11.reuse, 0x10000, RZ ;  /* 0x000100000b067824 */ /* 0x040fe200078e00ff */
[----:B------:R-:W-:Y:S01]  /*cdb0*/  LOP3.LUT R10, R11, 0xffff0000, RZ, 0xc0, !PT ;  /* 0xffff00000b0a7812 */ /* 0x000fe200078ec0ff */
[----:B------:R-:W-:-:S02]  /*cdc0*/  IMAD.U32 R11, R13, 0x10000, RZ ;  /* 0x000100000d0b7824 */ /* 0x000fc400078e00ff */
[C---:B------:R-:W-:Y:S01]  /*cdd0*/  FFMA.FTZ R31, R0.reuse, R21, -R31 ;  /* 0x00000015001f7223 */ /* 0x040fe2000001081f */
[----:B------:R-:W-:Y:S02]  /*cde0*/  IMAD.U32 R21, R29, 0x10000, RZ ;  /* 0x000100001d157824 */ /* 0x000fe400078e00ff */
[----:B------:R-:W-:Y:S01]  /*cdf0*/  FFMA.FTZ R26, R0, R26, R7 ;  /* 0x0000001a001a7223 */ /* 0x000fe20000010007 */
[----:B------:R-:W-:Y:S01]  /*ce00*/  IMAD.U32 R7, R82, 0x10000, RZ ;  /* 0x0001000052077824 */ /* 0x000fe200078e00ff */
[----:B------:R-:W-:Y:S01]  /*ce10*/  LOP3.LUT R2, R8, 0xffff0000, RZ, 0xc0, !PT ;  /* 0xffff000008027812 */ /* 0x000fe200078ec0ff */
[C---:B------:R-:W-:Y:S01]  /*ce20*/  IMAD.U32 R3, R9.reuse, 0x10000, RZ ;  /* 0x0001000009037824 */ /* 0x040fe200078e00ff */
[----:B------:R-:W-:Y:S01]  /*ce30*/  LOP3.LUT R8, R9, 0xffff0000, RZ, 0xc0, !PT ;  /* 0xffff000009087812 */ /* 0x000fe200078ec0ff */
[C---:B------:R-:W-:Y:S01]  /*ce40*/  FMUL.FTZ R30, R11.reuse, R28 ;  /* 0x0000001c0b1e7220 */ /* 0x040fe20000410000 */
[-C--:B------:R-:W-:Y:S01]  /*ce50*/  FMUL.FTZ R0, R11, R24.reuse ;  /* 0x000000180b007220 */ /* 0x080fe20000410000 */
[----:B------:R-:W-:Y:S01]  /*ce60*/  LOP3.LUT R9, R12, 0xffff0000, RZ, 0xc0, !PT ;  /* 0xffff00000c097812 */ /* 0x000fe200078ec0ff */
[C---:B------:R-:W-:Y:S01]  /*ce70*/  FMUL.FTZ R11, R20.reuse, R21 ;  /* 0x00000015140b7220 */ /* 0x040fe20000410000 */
[-C--:B------:R-:W-:Y:S01]  /*ce80*/  FMUL.FTZ R20, R20, R7.reuse ;  /* 0x0000000714147220 */ /* 0x080fe20000410000 */
[----:B------:R-:W-:Y:S01]  /*ce90*/  FFMA.FTZ R30, R3, R24, -R30 ;  /* 0x00000018031e7223 */ /* 0x000fe2000001081e */
[----:B------:R-:W-:Y:S01]  /*cea0*/  LOP3.LUT R12, R13, 0xffff0000, RZ, 0xc0, !PT ;  /* 0xffff00000d0c7812 */ /* 0x000fe200078ec0ff */
[C---:B------:R-:W-:Y:S01]  /*ceb0*/  FFMA.FTZ R24, R6.reuse, R7, -R11 ;  /* 0x0000000706187223 */ /* 0x040fe2000001080b */
[----:B------:R-:W-:Y:S01]  /*cec0*/  FFMA.FTZ R21, R6, R21, R20 ;  /* 0x0000001506157223 */ /* 0x000fe20000010014 */
[----:B------:R-:W-:Y:S01]  /*ced0*/  FMUL.FTZ R7, R9, R25 ;  /* 0x0000001909077220 */ /* 0x000fe20000410000 */
[----:B------:R-:W-:-:S02]  /*cee0*/  IMAD.U32 R13, R14, 0x10000, RZ ;  /* 0x000100000e0d7824 */ /* 0x000fc400078e00ff */
[----:B------:R-:W-:Y:S01]  /*cef0*/  FFMA.FTZ R28, R3, R28, R0 ;  /* 0x0000001c031c7223 */ /* 0x000fe20000010000 */
[----:B------:R-:W-:Y:S01]  /*cf00*/  IMAD.U32 R6, R79, 0x10000, RZ ;  /* 0x000100004f067824 */ /* 0x000fe200078e00ff */
[----:B------:R-:W-:Y:S01]  /*cf10*/  LOP3.LUT R3, R80, 0xffff0000, RZ, 0xc0, !PT ;  /* 0xffff000050037812 */ /* 0x000fe200078ec0ff */
[----:B------:R-:W-:Y:S01]  /*cf20*/  FFMA.FTZ R20, R2, R81, -R7 ;  /* 0x0000005102147223 */ /* 0x000fe20000010807 */
[----:B------:R-:W-:Y:S01]  /*cf30*/  LOP3.LUT R14, R14, 0xffff0000, RZ, 0xc0, !PT ;  /* 0xffff00000e0e7812 */ /* 0x000fe200078ec0ff */
[----:B------:R-:W-:Y:S02]  /*cf40*/  IMAD.U32 R0, R83, 0x10000, RZ ;  /* 0x0001000053007824 */ /* 0x000fe400078e00ff */
[C---:B------:R-:W-:Y:S01]  /*cf50*/  FMUL.FTZ R7, R12.reuse, R27 ;  /* 0x0000001b0c077220 */ /* 0x040fe20000410000 */
[----:B------:R-:W-:Y:S01]  /*cf60*/  FMUL.FTZ R11, R13, R6 ;  /* 0x000000060d0b7220 */ /* 0x000fe20000410000 */
[----:B------:R-:W-:Y:S01]  /*cf70*/  LOP3.LUT R79, R79, 0xffff0000, RZ, 0xc0, !PT ;  /* 0xffff00004f4f7812 */ /* 0x000fe200078ec0ff */
[----:B------:R-:W-:Y:S01]  /*cf80*/  FMUL.FTZ R9, R9, R81 ;  /* 0x0000005109097220 */ /* 0x000fe20000410000 */
[----:B------:R-:W-:Y:S01]  /*cf90*/  LOP3.LUT R29, R29, 0xffff0000, RZ, 0xc0, !PT ;  /* 0xffff00001d1d7812 */ /* 0x000fe200078ec0ff */
[-C--:B------:R-:W-:Y:S01]  /*cfa0*/  FMUL.FTZ R12, R12, R3.reuse ;  /* 0x000000030c0c7220 */ /* 0x080fe20000410000 */
[----:B------:R-:W-:Y:S01]  /*cfb0*/  LOP3.LUT R83, R83, 0xffff0000, RZ, 0xc0, !PT ;  /* 0xffff000053537812 */ /* 0x000fe200078ec0ff */
[----:B------:R-:W-:Y:S01]  /*cfc0*/  FFMA.FTZ R7, R8, R3, -R7 ;  /* 0x0000000308077223 */ /* 0x000fe20000010807 */
[----:B------:R-:W-:Y:S01]  /*cfd0*/  LOP3.LUT R82, R82, 0xffff0000, RZ, 0xc0, !PT ;  /* 0xffff000052527812 */ /* 0x000fe200078ec0ff */
[-C--:B------:R-:W-:Y:S01]  /*cfe0*/  FMUL.FTZ R13, R13, R0.reuse ;  /* 0x000000000d0d7220 */ /* 0x080fe20000410000 */
[----:B------:R-:W-:Y:S01]  /*cff0*/  FFMA.FTZ R11, R4, R0, -R11 ;  /* 0x00000000040b7223 */ /* 0x000fe2000001080b */
[----:B------:R-:W-:Y:S01]  /*d000*/  FFMA.FTZ R25, R2, R25, R9 ;  /* 0x0000001902197223 */ /* 0x000fe20000010009 */
[C---:B------:R-:W-:Y:S01]  /*d010*/  FMUL.FTZ R0, R14.reuse, R79 ;  /* 0x0000004f0e007220 */ /* 0x040fe20000410000 */
[C---:B------:R-:W-:Y:S01]  /*d020*/  FMUL.FTZ R3, R15.reuse, R29 ;  /* 0x0000001d0f037220 */ /* 0x040fe20000410000 */
[-C--:B------:R-:W-:Y:S01]  /*d030*/  FMUL.FTZ R14, R14, R83.reuse ;  /* 0x000000530e0e7220 */ /* 0x080fe20000410000 */
[-C--:B------:R-:W-:Y:S01]  /*d040*/  FMUL.FTZ R2, R15, R82.reuse ;  /* 0x000000520f027220 */ /* 0x080fe20000410000 */
[C---:B------:R-:W-:Y:S01]  /*d050*/  FFMA.FTZ R0, R5.reuse, R83, -R0 ;  /* 0x0000005305007223 */ /* 0x040fe20000010800 */
        /* <DEDUP_REMOVED lines=15> */
.L_x_1606:
[----:B------:R-:W-:Y:S05]  /*d150*/  BSYNC B0 ;  /* 0x0000000000007941 */ /* 0x000fea0003800000 */
.L_x_1585:
[----:B------:R-:W-:Y:S01]  /*d160*/  @!PT LDS RZ, [RZ] ;  /* 0x00000000fffff984 */ /* 0x000fe20000000800 */
[----:B------:R-:W-:Y:S01]  /*d170*/  @!PT LDS RZ, [RZ] ;  /* 0x00000000fffff984 */ /* 0x000fe20000000800 */
[----:B------:R-:W-:Y:S01]  /*d180*/  @!PT LDS RZ, [RZ] ;  /* 0x00000000fffff984 */ /* 0x000fe20000000800 */
[----:B------:R-:W-:Y:S01]  /*d190*/  @!PT LDS RZ, [RZ] ;  /* 0x00000000fffff984 */ /* 0x000fe20000000800 */
[----:B------:R5:W-:Y:S06]  /*d1a0*/  MEMBAR.ALL.CTA ;  /* 0x0000000000007992 */ /* 0x000bec0000008000 */
[----:B-----5:R-:W5:Y:S01]  /*d1b0*/  FENCE.VIEW.ASYNC.S ;  /* 0x00000000000073c6 */ /* 0x020f620000000000 */
[----:B------:R-:W-:Y:S05]  /*d1c0*/  WARPSYNC.ALL ;  /* 0x0000000000007948 */ /* 0x000fea0003800000 */
[----:B-----5:R-:W-:Y:S06]  /*d1d0*/  BAR.SYNC.DEFER_BLOCKING 0xd, 0x100 ;  /* 0x0344000000007b1d */ /* 0x020fec0000010000 */
.L_x_1582:
[----:B01-3--:R-:W3:Y:S02]  /*d1e0*/  LDL R0, [R1+0x294] ;  /* 0x0002940001007983 */ /* 0x00bee40000100800 */
[----:B---3--:R-:W-:-:S13]  /*d1f0*/  R2UR UR4, R0 ;  /* 0x00000000000472ca */ /* 0x008fda00000e0000 */
[----:B------:R-:W-:-:S06]  /*d200*/  ULOP3.LUT UR4, UR4, 0x1, URZ, 0xfc, !UPT ;  /* 0x0000000104047892 */ /* 0x000fcc000f8efc3f */
[----:B------:R-:W-:-:S05]  /*d210*/  IMAD.U32 R0, RZ, RZ, UR4 ;  /* 0x00000004ff007e24 */ /* 0x000fca000f8e00ff */
[----:B------:R-:W-:-:S13]  /*d220*/  ISETP.NE.AND P0, PT, R0, 0x3, PT ;  /* 0x000000030000780c */ /* 0x000fda0003f05270 */
[----:B------:R-:W-:Y:S05]  /*d230*/  @!P0 BRA `(.L_x_1634) ;  /* 0x0000000000048947 */ /* 0x000fea0003800000 */
[----:B------:R-:W-:Y:S01]  /*d240*/  BPT.TRAP 0x1 ;  /* 0x000000040000795c */ /* 0x000fe20000300000 */
.L_x_1634:
[----:B------:R-:W-:Y:S02]  /*d250*/  IMAD.U32 R13, RZ, RZ, UR38 ;  /* 0x00000026ff0d7e24 */ /* 0x000fe4000f8e00ff */
[----:B------:R-:W-:-:S03]  /*d260*/  IMAD.U32 R0, RZ, RZ, UR61 ;  /* 0x0000003dff007e24 */ /* 0x000fc6000f8e00ff */
[----:B------:R-:W-:Y:S02]  /*d270*/  LEA R13, R13, UR39, 0x3 ;  /* 0x000000270d0d7c11 */ /* 0x000fe4000f8e18ff */
[----:B------:R-:W-:-:S04]  /*d280*/  SHF.L.U32 R0, R0, 0x1f, RZ ;  /* 0x0000001f00007819 */ /* 0x000fc800000006ff */
[----:B------:R0:W1:Y:S01]  /*d290*/  SYNCS.PHASECHK.TRANS64.TRYWAIT P1, [R13+URZ+0x30830], R0 ;  /* 0x030830000d0075a7 */ /* 0x000062000802017f */
[----:B------:R-:W-:Y:S05]  /*d2a0*/  @!P0 BRA `(.L_x_1635) ;  /* 0x0000000000048947 */ /* 0x000fea0003800000 */
[----:B------:R-:W-:Y:S01]  /*d2b0*/  BPT.TRAP 0x1 ;  /* 0x000000040000795c */ /* 0x000fe20000300000 */
.L_x_1635:
[----:B-1----:R-:W-:Y:S05]  /*d2c0*/  @P1 BRA `(.L_x_1636) ;  /* 0x0000000000081947 */ /* 0x002fea0003800000 */
[----:B------:R-:W1:Y:S02]  /*d2d0*/  SYNCS.PHASECHK.TRANS64.TRYWAIT P1, [R13+URZ+0x30830], R0 ;  /* 0x030830000d0075a7 */ /* 0x000e64000802017f */
[----:B-1----:R-:W-:Y:S05]  /*d2e0*/  @!P1 BRA `(.L_x_1637) ;  /* 0x000001a000109947 */ /* 0x002fea0003800000 */
.L_x_1636:
[----:B------:R-:W-:Y:S05]  /*d2f0*/  WARPSYNC.ALL ;  /* 0x0000000000007948 */ /* 0x000fea0003800000 */
[----:B------:R-:W-:Y:S01]  /*d300*/  UIADD3 UR4, UR39, 0x1e400, URZ ;  /* 0x0001e40027047890 */ /* 0x000fe2000fffe03f */
[----:B--2-4-:R-:W-:Y:S01]  /*d310*/  WARPGROUP.ARRIVE ;  /* 0x00000000000079c5 */ /* 0x014fe20000000000 */
        /* <DEDUP_REMOVED lines=10> */
[----:B------:R-:W-:Y:S02]  /*d3c0*/  ULOP3.LUT UR4, UR40, 0x10000, URZ, 0xfc, !UPT ;  /* 0x0001000028047892 */ /* 0x000fe4000f8efc3f */
[----:B------:R-:W-:Y:S02]  /*d3d0*/  UIMAD UR5, UR38, 0x900, UR60 ;  /* 0x00000900260578a4 */ /* 0x000fe4000f8e023c */
[----:B------:R-:W-:Y:S02]  /*d3e0*/  UIADD3 UR56, UR4, 0x2, URZ ;  /* 0x0000000204387890 */ /* 0x000fe4000fffe03f */
[----:B------:R-:W-:Y:S01]  /*d3f0*/  UIADD3 UR58, UR5, 0x2, URZ ;  /* 0x00000002053a7890 */ /* 0x000fe2000fffe03f */
[----:B------:R-:W-:Y:S02]  /*d400*/  UMOV UR8, UR4 ;  /* 0x0000000400087c82 */ /* 0x000fe40008000000 */
[----:B------:R-:W-:Y:S01]  /*d410*/  UMOV UR10, UR5 ;  /* 0x00000005000a7c82 */ /* 0x000fe20008000000 */
[----:B------:R-:W-:Y:S01]  /*d420*/  UIADD3 UR52, UR4, 0x4, URZ ;  /* 0x0000000404347890 */ /* 0x000fe2000fffe03f */
[----:B------:R-:W-:Y:S01]  /*d430*/  HGMMA.64x96x16.F32.BF16 R24, gdesc[UR8], RZ, !UPT, gsb0 ;  /* 0x01600000081879f0 */ /* 0x000fe2000c0018ff */
[----:B------:R-:W-:Y:S01]  /*d440*/  UIADD3 UR54, UR5, 0x4, URZ ;  /* 0x0000000405367890 */ /* 0x000fe2000fffe03f */
[----:B------:R-:W-:Y:S01]  /*d450*/  IMAD.U32 R4, RZ, RZ, UR8 ;  /* 0x00000008ff047e24 */ /* 0x000fe2000f8e00ff */
        /* <DEDUP_REMOVED lines=72> */
.L_x_1638:
[----:B------:R-:W-:Y:S01]  /*d8e0*/  ULDC UR4, c[0x0][0x448] ;  /* 0x0001120000047ab9 */ /* 0x000fe20000000800 */
[----:B------:R-:W-:Y:S01]  /*d8f0*/  R2UR UR6, R23 ;  /* 0x00000000170672ca */ /* 0x000fe200000e0000 */
[----:B------:R-:W-:Y:S01]  /*d900*/  UISETP.NE.AND UP0, UPT, UR4, 0x1, UPT ;  /* 0x000000010400788c */ /* 0x000fe2000bf05270 */
[----:B------:R-:W-:Y:S01]  /*d910*/  R2UR UR4, R13 ;  /* 0x000000000d0472ca */ /* 0x000fe200000e0000 */
[----:B------:R-:W-:Y:S01]  /*d920*/  ULDC UR5, c[0x0][0x9d8] ;  /* 0x0002760000057ab9 */ /* 0x000fe20000000800 */
[----:B------:R-:W-:Y:S01]  /*d930*/  R2UR UR7, R19 ;  /* 0x00000000130772ca */ /* 0x000fe200000e0000 */
        /* <DEDUP_REMOVED lines=8> */
[----:B01----:R-:W-:Y:S01]  /*d9c0*/  VIADD R13, R192, UR6 ;  /* 0x00000006c00d7c36 */ /* 0x003fe20008000000 */
[----:B------:R-:W-:Y:S01]  /*d9d0*/  @UP0 ULDC UR6, c[0x0][0x44c] ;  /* 0x0001130000060ab9 */ /* 0x000fe20000000800 */
[----:B------:R-:W-:Y:S01]  /*d9e0*/  UIADD3 UR4, UR4, 0x30840, URZ ;  /* 0x0003084004047890 */ /* 0x000fe2000fffe03f */
[----:B------:R-:W-:Y:S01]  /*d9f0*/  FMUL.FTZ R48, R48, UR5 ;  /* 0x0000000530307c20 */ /* 0x000fe20008410000 */
[----:B------:R-:W-:-:S02]  /*da00*/  IMAD.MOV.U32 R46, RZ, RZ, R13 ;  /* 0x000000ffff2e7224 */ /* 0x000fc400078e000d */
[----:B------:R-:W-:Y:S01]  /*da10*/  FMUL.FTZ R7, R33, UR5 ;  /* 0x0000000521077c20 */ /* 0x000fe20008410000 */
[----:B------:R-:W-:Y:S01]  /*da20*/  UPRMT UR4, UR7, 0x654, UR4 ;  /* 0x0000065407047896 */ /* 0x000fe20008000004 */
[----:B------:R-:W-:Y:S01]  /*da30*/  @P1 IMAD.HI.U32 R14, R13, UR6, RZ ;  /* 0x000000060d0e1c27 */ /* 0x000fe2000f8e00ff */
[----:B------:R-:W-:-:S03]  /*da40*/  @UP0 ULDC UR6, c[0x0][0x450] ;  /* 0x0001140000060ab9 */ /* 0x000fc60000000800 */
[----:B------:R-:W-:Y:S01]  /*da50*/  FMUL.FTZ R40, R40, UR5 ;  /* 0x0000000528287c20 */ /* 0x000fe20008410000 */
        /* <DEDUP_REMOVED lines=8> */
[----:B------:R-:W-:Y:S01]  /*dae0*/  FMUL.FTZ R33, R35, UR5 ;  /* 0x0000000523217c20 */ /* 0x000fe20008410000 */
[----:B------:R0:W1:Y:S01]  /*daf0*/  MUFU.TANH R26, R36 ;  /* 0x00000024001a7308 */ /* 0x0000620000002400 */
[----:B------:R-:W-:Y:S01]  /*db00*/  FMUL.FTZ R2, R24, UR5 ;  /* 0x0000000518027c20 */ /* 0x000fe20008410000 */
[----:B------:R-:W-:Y:S01]  /*db10*/  FMUL.FTZ R3, R27, UR5 ;  /* 0x000000051b037c20 */ /* 0x000fe20008410000 */
[----:B------:R-:W-:Y:S01]  /*db20*/  FMUL.FTZ R35, R39, UR5 ;  /* 0x0000000527237c20 */ /* 0x000fe20008410000 */
[----:B------:R-:W-:Y:S01]  /*db30*/  FMUL.FTZ R30, R30, UR5 ;  /* 0x000000051e1e7c20 */ /* 0x000fe20008410000 */
[----:B------:R-:W-:Y:S01]  /*db40*/  FMUL.FTZ R31, R31, UR5 ;  /* 0x000000051f1f7c20 */ /* 0x000fe20008410000 */
[----:B------:R-:W-:Y:S01]  /*db50*/  FMUL.FTZ R39, R47, UR5 ;  /* 0x000000052f277c20 */ /* 0x000fe20008410000 */
[----:B------:R-:W-:Y:S01]  /*db60*/  FMUL.FTZ R49, R49, UR5 ;  /* 0x0000000531317c20 */ /* 0x000fe20008410000 */
[----:B------:R2:W3:Y:S01]  /*db70*/  MUFU.TANH R28, R37 ;  /* 0x00000025001c7308 */ /* 0x0004e20000002400 */
[----:B0-----:R-:W-:Y:S01]  /*db80*/  FMUL.FTZ R36, R42, UR5 ;  /* 0x000000052a247c20 */ /* 0x001fe20008410000 */
[----:B------:R-:W-:Y:S01]  /*db90*/  FMUL.FTZ R52, R52, UR5 ;  /* 0x0000000534347c20 */ /* 0x000fe20008410000 */
[----:B------:R-:W-:Y:S01]  /*dba0*/  FMUL.FTZ R53, R53, UR5 ;  /* 0x0000000535357c20 */ /* 0x000fe20008410000 */
[----:B------:R-:W-:Y:S01]  /*dbb0*/  FMUL.FTZ R42, R54, UR5 ;  /* 0x00000005362a7c20 */ /* 0x000fe20008410000 */
[----:B------:R-:W-:Y:S01]  /*dbc0*/  FMUL.FTZ R56, R56, UR5 ;  /* 0x0000000538387c20 */ /* 0x000fe20008410000 */
[----:B------:R-:W-:Y:S01]  /*dbd0*/  FMUL.FTZ R57, R57, UR5 ;  /* 0x0000000539397c20 */ /* 0x000fe20008410000 */
[----:B------:R-:W-:Y:S01]  /*dbe0*/  FMUL.FTZ R60, R60, UR5 ;  /* 0x000000053c3c7c20 */ /* 0x000fe20008410000 */
[----:B------:R0:W4:Y:S01]  /*dbf0*/  MUFU.TANH R21, R6 ;  /* 0x0000000600157308 */ /* 0x0001220000002400 */
[----:B--2---:R-:W-:Y:S01]  /*dc00*/  FMUL.FTZ R37, R43, UR5 ;  /* 0x000000052b257c20 */ /* 0x004fe20008410000 */
[----:B------:R-:W-:Y:S01]  /*dc10*/  FMUL.FTZ R43, R55, UR5 ;  /* 0x00000005372b7c20 */ /* 0x000fe20008410000 */
[----:B------:R-:W-:Y:S01]  /*dc20*/  FMUL.FTZ R61, R61, UR5 ;  /* 0x000000053d3d7c20 */ /* 0x000fe20008410000 */
[----:B------:R-:W-:Y:S01]  /*dc30*/  FMUL.FTZ R64, R64, UR5 ;  /* 0x0000000540407c20 */ /* 0x000fe20008410000 */
[----:B------:R-:W-:Y:S01]  /*dc40*/  FMUL.FTZ R65, R65, UR5 ;  /* 0x0000000541417c20 */ /* 0x000fe20008410000 */
[----:B------:R-:W-:Y:S01]  /*dc50*/  FMUL.FTZ R10, R66, UR5 ;  /* 0x00000005420a7c20 */ /* 0x000fe20008410000 */
[----:B------:R-:W-:Y:S01]  /*dc60*/  FMUL.FTZ R8, R67, UR5 ;  /* 0x0000000543087c20 */ /* 0x000fe20008410000 */
[----:B------:R2:W1:Y:S01]  /*dc70*/  MUFU.TANH R25, R7 ;  /* 0x0000000700197308 */ /* 0x0004620000002400 */
[----:B0-----:R-:W-:Y:S01]  /*dc80*/  FMUL.FTZ R6, R63, UR5 ;  /* 0x000000053f067c20 */ /* 0x001fe20008410000 */
[----:B------:R-:W-:Y:S01]  /*dc90*/  FMUL.FTZ R68, R68, UR5 ;  /* 0x0000000544447c20 */ /* 0x000fe20008410000 */
[----:B------:R-:W-:Y:S01]  /*dca0*/  FMUL.FTZ R69, R69, UR5 ;  /* 0x0000000545457c20 */ /* 0x000fe20008410000 */
[----:B------:R-:W-:Y:S01]  /*dcb0*/  FMUL.FTZ R27, R70, UR5 ;  /* 0x00000005461b7c20 */ /* 0x000fe20008410000 */
[----:B------:R-:W-:Y:S01]  /*dcc0*/  FMUL.FTZ R24, R71, UR5 ;  /* 0x0000000547187c20 */ /* 0x000fe20008410000 */
[----:B------:R-:W-:Y:S01]  /*dcd0*/  SYNCS.ARRIVE.TRANS64.RED.A1T0 RZ, [UR4], RZ ;  /* 0x000000ffffff79a7 */ /* 0x000fe20008100404 */
[----:B------:R-:W-:Y:S01]  /*dce0*/  IMAD.MOV.U32 R15, RZ, RZ, -0x60 ;  /* 0xffffffa0ff0f7424 */ /* 0x000fe200078e00ff */
[----:B------:R0:W1:Y:S01]  /*dcf0*/  MUFU.TANH R29, R40 ;  /* 0x00000028001d7308 */ /* 0x0000620000002400 */
[----:B--2---:R-:W-:Y:S01]  /*dd00*/  FMUL.FTZ R7, R62, UR5 ;  /* 0x000000053e077c20 */ /* 0x004fe20008410000 */
[----:B------:R-:W-:Y:S01]  /*dd10*/  ULDC UR55, c[0x0][0x9dc] ;  /* 0x0002770000377ab9 */ /* 0x000fe20000000800 */
[C---:B------:R-:W-:Y:S01]  /*dd20*/  IMAD R15, R72.reuse, R15, 0x61 ;  /* 0x00000061480f7424 */ /* 0x040fe200078e020f */
[----:B------:R-:W-:Y:S01]  /*dd30*/  ULOP3.LUT UR55, URZ, UR55, URZ, 0x33, !UPT ;  /* 0x000000373f377292 */ /* 0x000fe2000f8e333f */
[----:B------:R-:W-:-:S02]  /*dd40*/  IMAD R13, R72, -0x60, R18 ;  /* 0xffffffa0480d7824 */ /* 0x000fc400078e0212 */
[----:B------:R-:W-:Y:S01]  /*dd50*/  VIADD R67, R15, 0xffffffff ;  /* 0xffffffff0f437836 */ /* 0x000fe20000000000 */
[----:B------:R2:W1:Y:S01]  /*dd60*/  MUFU.TANH R74, R41 ;  /* 0x00000029004a7308 */ /* 0x0004620000002400 */
[----:B0-----:R-:W-:Y:S01]  /*dd70*/  FMUL.FTZ R40, R50, UR5 ;  /* 0x0000000532287c20 */ /* 0x001fe20008410000 */
[--C-:B------:R-:W-:Y:S01]  /*dd80*/  IADD3 R14, R18, R15, -R22.reuse ;  /* 0x0000000f120e7210 */ /* 0x100fe20007ffe816 */
[----:B------:R-:W-:-:S04]  /*dd90*/  IMAD.IADD R66, R67, 0x1, -R22 ;  /* 0x0000000143427824 */ /* 0x000fc800078e0a16 */
[----:B------:R-:W-:Y:S01]  /*dda0*/  IMAD.IADD R14, R14, 0x1, -R17 ;  /* 0x000000010e0e7824 */ /* 0x000fe200078e0a11 */
[----:B------:R0:W1:Y:S01]  /*ddb0*/  MUFU.TANH R75, R44 ;  /* 0x0000002c004b7308 */ /* 0x0000620000002400 */
[----:B--2---:R-:W-:Y:S02]  /*ddc0*/  FMUL.FTZ R41, R51, UR5 ;  /* 0x0000000533297c20 */ /* 0x004fe40008410000 */
[----:B------:R-:W-:-:S05]  /*ddd0*/  VIADD R63, R14, UR55 ;  /* 0x000000370e3f7c36 */ /* 0x000fca0008000000 */
[----:B------:R2:W1:Y:S01]  /*dde0*/  MUFU.TANH R76, R45 ;  /* 0x0000002d004c7308 */ /* 0x0004620000002400 */
[----:B0-----:R-:W-:-:S07]  /*ddf0*/  FMUL.FTZ R44, R58, UR5 ;  /* 0x000000053a2c7c20 */ /* 0x001fce0008410000 */
[----:B------:R0:W1:Y:S01]  /*de00*/  MUFU.TANH R77, R48 ;  /* 0x00000030004d7308 */ /* 0x0000620000002400 */
[----:B--2---:R-:W-:Y:S01]  /*de10*/  FMUL.FTZ R45, R59, UR5 ;  /* 0x000000053b2d7c20 */ /* 0x004fe20008410000 */
[----:B------:R-:W-:Y:S01]  /*de20*/  ULDC.64 UR4, c[0x0][0x9e0] ;  /* 0x0002780000047ab9 */ /* 0x000fe20000000a00 */
[----:B------:R-:W-:Y:S01]  /*de30*/  IADD3 R59, -R22, 0x60, R13 ;  /* 0x00000060163b7810 */ /* 0x000fe20007ffe10d */
[----:B------:R-:W-:Y:S01]  /*de40*/  UISETP.GE.AND UP1, UPT, UR5, 0x1, UPT ;  /* 0x000000010500788c */ /* 0x000fe2000bf26270 */
[----:B------:R-:W-:-:S03]  /*de50*/  VIADD R62, R14, UR4 ;  /* 0x000000040e3e7c36 */ /* 0x000fc60008000000 */
[----:B------:R-:W2:Y:S01]  /*de60*/  MUFU.TANH R2, R2 ;  /* 0x0000000200027308 */ /* 0x000ea20000002400 */
[----:B0-----:R-:W0:Y:S01]  /*de70*/  SHFL.IDX PT, R48, R46, RZ, 0x1c1f ;  /* 0x001c1fff2e307589 */ /* 0x001e2200000e0000 */
[----:B------:R-:W-:-:S06]  /*de80*/  PLOP3.LUT P1, PT, PT, PT, UP1, 0x40, 0x0 ;  /* 0x000000000000781c */ /* 0x000fcc0003f2e818 */
[----:B------:R-:W0:Y:S08]  /*de90*/  MUFU.TANH R9, R9 ;  /* 0x0000000900097308 */ /* 0x000e300000002400 */
[----:B------:R-:W1:Y:S08]  /*dea0*/  MUFU.TANH R0, R0 ;  /* 0x0000000000007308 */ /* 0x000e700000002400 */
[----:B------:R-:W1:Y:S01]  /*deb0*/  MUFU.TANH R3, R3 ;  /* 0x0000000300037308 */ /* 0x000e620000002400 */
[----:B0-----:R-:W-:-:S07]  /*dec0*/  VIADDMNMX R20, R48, R62, R59, PT ;  /* 0x0000003e30147246 */ /* 0x001fce000380013b */
        /* <DEDUP_REMOVED lines=41> */
[----:B------:R-:W-:Y:S01]  /*e160*/  UISETP.NE.AND UP2, UPT, UR5, 0x1, UPT ;  /* 0x000000010500788c */ /* 0x000fe2000bf45270 */
[----:B------:R-:W-:-:S05]  /*e170*/  LOP3.LUT R13, RZ, R13, RZ, 0x33, !PT ;  /* 0x0000000dff0d7212 */ /* 0x000fca00078e33ff */
[----:B------:R-:W-:-:S05]  /*e180*/  PLOP3.LUT P1, PT, PT, PT, UP2, 0x80, 0x0 ;  /* 0x000000000000781c */ /* 0x000fca0003f2f028 */
[----:B------:R-:W-:-:S08]  /*e190*/  @UP2 ULDC.64 UR6, c[0x0][0x9e8] ;  /* 0x00027a0000062ab9 */ /* 0x000fd00000000a00 */
[----:B------:R-:W-:-:S05]  /*e1a0*/  @P1 IMAD.HI.U32 R14, R13, UR6, RZ ;  /* 0x000000060d0e1c27 */ /* 0x000fca000f8e00ff */
[----:B------:R-:W-:-:S04]  /*e1b0*/  @P1 SHF.R.U32.HI R13, RZ, UR7, R14 ;  /* 0x00000007ff0d1c19 */ /* 0x000fc8000801160e */
[----:B------:R-:W-:Y:S01]  /*e1c0*/  LOP3.LUT R13, RZ, R13, RZ, 0x33, !PT ;  /* 0x0000000dff0d7212 */ /* 0x000fe200078e33ff */
[----:B------:R-:W-:Y:S06]  /*e1d0*/  BRA `(.L_x_1642) ;  /* 0x0000000000147947 */ /* 0x000fec0003800000 */
.L_x_1641:
[----:B------:R-:W-:-:S06]  /*e1e0*/  UISETP.NE.AND UP2, UPT, UR5, 0x1, UPT ;  /* 0x000000010500788c */ /* 0x000fcc000bf45270 */
[----:B------:R-:W-:-:S05]  /*e1f0*/  PLOP3.LUT P1, PT, PT, PT, UP2, 0x80, 0x0 ;  /* 0x000000000000781c */ /* 0x000fca0003f2f028 */
[----:B------:R-:W-:-:S08]  /*e200*/  @UP2 ULDC.64 UR6, c[0x0][0x9e8] ;  /* 0x00027a0000062ab9 */ /* 0x000fd00000000a00 */
[----:B------:R-:W-:-:S05]  /*e210*/  @P1 IMAD.HI.U32 R14, R13, UR6, RZ ;  /* 0x000000060d0e1c27 */ /* 0x000fca000f8e00ff */
[----:B------:R-:W-:-:S07]  /*e220*/  @P1 SHF.R.U32.HI R13, RZ, UR7, R14 ;  /* 0x00000007ff0d1c19 */ /* 0x000fce000801160e */
.L_x_1642:
[----:B------:R-:W-:Y:S05]  /*e230*/  BSYNC B0 ;  /* 0x0000000000007941 */ /* 0x000fea0003800000 */
.L_x_1640:
[----:B------:R-:W-:-:S05]  /*e240*/  IMAD R13, R13, UR5, R66 ;  /* 0x000000050d0d7c24 */ /* 0x000fca000f8e0242 */
[----:B------:R-:W-:Y:S02]  /*e250*/  VIMNMX R56, R56, R13, !PT ;  /* 0x0000000d38387248 */ /* 0x000fe40007fe0100 */
[----:B------:R-:W-:-:S07]  /*e260*/  VIADDMNMX R20, R13, UR5, R20, PT ;  /* 0x000000050d147c46 */ /* 0x000fce000b800114 */
.L_x_1639:
[C---:B------:R-:W-:Y:S02]  /*e270*/  ISETP.GE.AND P2, PT, R67.reuse, 0x9, PT ;  /* 0x000000094300780c */ /* 0x040fe40003f46270 */
[C---:B------:R-:W-:Y:S02]  /*e280*/  ISETP.GE.AND P1, PT, R67.reuse, 0x2, PT ;  /* 0x000000024300780c */ /* 0x040fe40003f26270 */
[C---:B------:R-:W-:Y:S02]  /*e290*/  ISETP.GT.AND P3, PT, R56.reuse, 0x8, !P2 ;  /* 0x000000083800780c */ /* 0x040fe40005764270 */
[----:B------:R-:W-:Y:S02]  /*e2a0*/  ISETP.GT.AND P4, PT, R56, 0x1, !P1 ;  /* 0x000000013800780c */ /* 0x000fe40004f84270 */
[----:B------:R-:W-:Y:S02]  /*e2b0*/  ISETP.LT.OR P3, PT, R20, 0x9, P3 ;  /* 0x000000091400780c */ /* 0x000fe40001f61670 */
[----:B------:R-:W-:-:S02]  /*e2c0*/  ISETP.GE.AND P5, PT, R67, 0x11, PT ;  /* 0x000000114300780c */ /* 0x000fc40003fa6270 */
[----:B0-----:R-:W-:Y:S02]  /*e2d0*/  FSEL R58, R11, -INF , !P3 ;  /* 0xff8000000b3a7808 */ /* 0x001fe40005800000 */
[----:B------:R-:W-:Y:S02]  /*e2e0*/  ISETP.LT.OR P4, PT, R20, 0x2, P4 ;  /* 0x000000021400780c */ /* 0x000fe40002781670 */
        /* <DEDUP_REMOVED lines=22> */
[C---:B------:R-:W-:Y:S02]  /*e450*/  ISETP.GE.AND P4, PT, R67.reuse, 0x21, PT ;  /* 0x000000214300780c */ /* 0x040fe40003f86270 */
        /* <DEDUP_REMOVED lines=79> */
[----:B------:R-:W-:Y:S01]  /*e950*/  ISETP.GE.AND P6, PT, R67, 0x5a, PT ;  /* 0x0000005a4300780c */ /* 0x000fe20003fc6270 */
[----:B------:R-:W0:Y:S03]  /*e960*/  SHFL.IDX PT, R2, R46, 0x1, 0x1c1f ;  /* 0x003c1f002e027f89 */ /* 0x000e2600000e0000 */
[----:B------:R-:W-:Y:S02]  /*e970*/  P2R R64, PR, RZ, 0x40 ;  /* 0x00000040ff407803 */ /* 0x000fe40000000000 */
[----:B------:R-:W-:-:S04]  /*e980*/  ISETP.GT.AND P6, PT, R56, 0x59, !P6 ;  /* 0x000000593800780c */ /* 0x000fc800077c4270 */
[----:B------:R-:W-:-:S04]  /*e990*/  ISETP.LT.OR P6, PT, R20, 0x5a, P6 ;  /* 0x0000005a1400780c */ /* 0x000fc800037c1670 */
[----:B------:R-:W-:Y:S02]  /*e9a0*/  FSEL R20, R69, -INF , !P6 ;  /* 0xff80000045147808 */ /* 0x000fe40007000000 */
[----:B------:R-:W-:Y:S02]  /*e9b0*/  PLOP3.LUT P6, PT, PT, PT, UP1, 0x40, 0x0 ;  /* 0x000000000000781c */ /* 0x000fe40003fce818 */
[----:B0-----:R-:W-:Y:S01]  /*e9c0*/  VIADDMNMX R56, R2, R62, R59, PT ;  /* 0x0000003e02387246 */ /* 0x001fe2000380013b */
[----:B------:R-:W-:-:S10]  /*e9d0*/  IMAD.IADD R59, R63, 0x1, R2 ;  /* 0x000000013f3b7824 */ /* 0x000fd400078e0202 */
[----:B------:R-:W-:Y:S05]  /*e9e0*/  @P6 BRA `(.L_x_1643) ;  /* 0x00000000005c6947 */ /* 0x000fea0003800000 */
        /* <DEDUP_REMOVED lines=8> */
[----:B------:R-:W-:Y:S01]  /*ea70*/  @P6 IMAD.HI.U32 R46, R2, UR6, RZ ;  /* 0x00000006022e6c27 */ /* 0x000fe2000f8e00ff */
[----:B------:R-:W-:-:S13]  /*ea80*/  PLOP3.LUT P6, PT, PT, PT, UP2, 0x80, 0x0 ;  /* 0x000000000000781c */ /* 0x000fda0003fcf028 */
[----:B------:R-:W-:-:S04]  /*ea90*/  @P6 SHF.R.U32.HI R2, RZ, UR7, R46 ;  /* 0x00000007ff026c19 */ /* 0x000fc8000801162e */
[----:B------:R-:W-:Y:S01]  /*eaa0*/  LOP3.LUT R2, RZ, R2, RZ, 0x33, !PT ;  /* 0x00000002ff027212 */ /* 0x000fe200078e33ff */
[----:B------:R-:W-:Y:S06]  /*eab0*/  BRA `(.L_x_1646) ;  /* 0x0000000000187947 */ /* 0x000fec0003800000 */
.L_x_1645:
[----:B------:R-:W-:-:S06]  /*eac0*/  UISETP.NE.AND UP2, UPT, UR5, 0x1, UPT ;  /* 0x000000010500788c */ /* 0x000fcc000bf45270 */
[----:B------:R-:W-:-:S05]  /*ead0*/  PLOP3.LUT P6, PT, PT, PT, UP2, 0x80, 0x0 ;  /* 0x000000000000781c */ /* 0x000fca0003fcf028 */
[----:B------:R-:W-:-:S08]  /*eae0*/  @UP2 ULDC.64 UR6, c[0x0][0x9e8] ;  /* 0x00027a0000062ab9 */ /* 0x000fd00000000a00 */
[----:B------:R-:W-:Y:S01]  /*eaf0*/  @P6 IMAD.HI.U32 R46, R2, UR6, RZ ;  /* 0x00000006022e6c27 */ /* 0x000fe2000f8e00ff */
[----:B------:R-:W-:-:S13]  /*eb00*/  PLOP3.LUT P6, PT, PT, PT, UP2, 0x80, 0x0 ;  /* 0x000000000000781c */ /* 0x000fda0003fcf028 */
[----:B------:R-:W-:-:S07]  /*eb10*/  @P6 SHF.R.U32.HI R2, RZ, UR7, R46 ;  /* 0x00000007ff026c19 */ /* 0x000fce000801162e */
.L_x_1646:
[----:B------:R-:W-:Y:S05]  /*eb20*/  BSYNC B0 ;  /* 0x0000000000007941 */ /* 0x000fea0003800000 */
.L_x_1644:
[----:B------:R-:W-:-:S05]  /*eb30*/  IMAD R2, R2, UR5, R66 ;  /* 0x0000000502027c24 */ /* 0x000fca000f8e0242 */
[----:B------:R-:W-:Y:S02]  /*eb40*/  VIMNMX R59, R59, R2, !PT ;  /* 0x000000023b3b7248 */ /* 0x000fe40007fe0100 */
[----:B------:R-:W-:-:S07]  /*eb50*/  VIADDMNMX R56, R2, UR5, R56, PT ;  /* 0x0000000502387c46 */ /* 0x000fce000b800138 */
.L_x_1643:
[C---:B------:R-:W-:Y:S01]  /*eb60*/  ISETP.GT.AND P1, PT, R59.reuse, 0x1, !P1 ;  /* 0x000000013b00780c */ /* 0x040fe20004f24270 */
[----:B------:R-:W-:Y:S01]  /*eb70*/  ULDC UR10, c[0x0][0x988] ;  /* 0x00026200000a7ab9 */ /* 0x000fe20000000800 */
[----:B------:R-:W-:Y:S01]  /*eb80*/  ISETP.GT.AND P2, PT, R59, 0x8, !P2 ;  /* 0x000000083b00780c */ /* 0x000fe20005744270 */
[----:B------:R-:W-:Y:S01]  /*eb90*/  @UP0 ULDC UR6, c[0x0][0x44c] ;  /* 0x0001130000060ab9 */ /* 0x000fe20000000800 */
[C---:B------:R-:W-:Y:S01]  /*eba0*/  ISETP.LT.OR P1, PT, R56.reuse, 0x2, P1 ;  /* 0x000000023800780c */ /* 0x040fe20000f21670 */
[----:B------:R-:W-:Y:S01]  /*ebb0*/  @UP0 ULDC UR15, c[0x0][0x450] ;  /* 0x00011400000f0ab9 */ /* 0x000fe20000000800 */
        /* <DEDUP_REMOVED lines=10> */
[----:B------:R-:W-:Y:S02]  /*ec60*/  FMNMX.FTZ R61, R65, R47, !PT ;  /* 0x0000002f413d7209 */ /* 0x000fe40007810000 */
[C---:B------:R-:W-:Y:S02]  /*ec70*/  ISETP.GT.AND P1, PT, R59.reuse, 0x10, !P1 ;  /* 0x000000103b00780c */ /* 0x040fe40004f24270 */
[C---:B------:R-:W-:Y:S02]  /*ec80*/  ISETP.GT.AND P3, PT, R59.reuse, 0x50, !P3 ;  /* 0x000000503b00780c */ /* 0x040fe40005f64270 */
[----:B------:R-:W-:Y:S02]  /*ec90*/  ISETP.LT.OR P1, PT, R56, 0x11, P1 ;  /* 0x000000113800780c */ /* 0x000fe40000f21670 */
[----:B------:R-:W-:-:S02]  /*eca0*/  ISETP.GT.AND P4, PT, R59, 0x51, !P4 ;  /* 0x000000513b00780c */ /* 0x000fc40006784270 */
[----:B------:R-:W-:Y:S02]  /*ecb0*/  FSEL R32, R32, -INF , !P1 ;  /* 0xff80000020207808 */ /* 0x000fe40004800000 */
[----:B------:R-:W-:Y:S02]  /*ecc0*/  ISETP.GT.AND P1, PT, R59, 0x11, !P2 ;  /* 0x000000113b00780c */ /* 0x000fe40005724270 */
[----:B------:R-:W-:Y:S02]  /*ecd0*/  ISETP.NE.AND P2, PT, R80, RZ, PT ;  /* 0x000000ff5000720c */ /* 0x000fe40003f45270 */
[C---:B------:R-:W-:Y:S02]  /*ece0*/  ISETP.LT.OR P1, PT, R56.reuse, 0x12, P1 ;  /* 0x000000123800780c */ /* 0x040fe40000f21670 */
[----:B------:R-:W-:Y:S02]  /*ecf0*/  ISETP.LT.OR P3, PT, R56, 0x51, P3 ;  /* 0x000000513800780c */ /* 0x000fe40001f61670 */
[----:B------:R-:W-:-:S02]  /*ed00*/  FSEL R33, R33, -INF , !P1 ;  /* 0xff80000021217808 */ /* 0x000fc40004800000 */
[C---:B------:R-:W-:Y:S02]  /*ed10*/  ISETP.GT.AND P1, PT, R59.reuse, 0x18, !P6 ;  /* 0x000000183b00780c */ /* 0x040fe40007724270 */
[----:B------:R-:W-:Y:S02]  /*ed20*/  ISETP.NE.AND P6, PT, R60, RZ, PT ;  /* 0x000000ff3c00720c */ /* 0x000fe40003fc5270 */
[----:B------:R-:W-:Y:S02]  /*ed30*/  ISETP.LT.OR P1, PT, R56, 0x19, P1 ;  /* 0x000000193800780c */ /* 0x000fe40000f21670 */
[----:B------:R-:W-:Y:S02]  /*ed40*/  ISETP.GT.AND P5, PT, R59, 0x58, !P5 ;  /* 0x000000583b00780c */ /* 0x000fe40006fa4270 */
[----:B------:R-:W-:Y:S02]  /*ed50*/  FSEL R34, R34, -INF , !P1 ;  /* 0xff80000022227808 */ /* 0x000fe40004800000 */
[----:B------:R-:W-:-:S02]  /*ed60*/  ISETP.NE.AND P1, PT, R85, RZ, PT ;  /* 0x000000ff5500720c */ /* 0x000fc40003f25270 */
[----:B------:R-:W-:Y:S02]  /*ed70*/  ISETP.LT.OR P4, PT, R56, 0x52, P4 ;  /* 0x000000523800780c */ /* 0x000fe40002781670 */
[----:B------:R-:W-:Y:S02]  /*ed80*/  ISETP.GT.AND P1, PT, R59, 0x19, !P1 ;  /* 0x000000193b00780c */ /* 0x000fe40004f24270 */
[----:B------:R-:W-:Y:S02]  /*ed90*/  FSEL R10, R10, -INF , !P3 ;  /* 0xff8000000a0a7808 */ /* 0x000fe40005800000 */
[C---:B------:R-:W-:Y:S02]  /*eda0*/  ISETP.LT.OR P1, PT, R56.reuse, 0x1a, P1 ;  /* 0x0000001a3800780c */ /* 0x040fe40000f21670 */
[----:B------:R-:W-:Y:S02]  /*edb0*/  ISETP.LT.OR P5, PT, R56, 0x59, P5 ;  /* 0x000000593800780c */ /* 0x000fe40002fa1670 */
        /* <DEDUP_REMOVED lines=8> */
[----:B------:R-:W-:-:S04]  /*ee40*/  ISETP.NE.AND P1, PT, R87, RZ, PT ;  /* 0x000000ff5700720c */ /* 0x000fc80003f25270 */
        /* <DEDUP_REMOVED lines=65> */
[----:B0-----:R-:W-:Y:S02]  /*f260*/  FMNMX.FTZ R0, R61, R0, !PT ;  /* 0x000000003d007209 */ /* 0x001fe40007810000 */
[----:B------:R-:W-:-:S03]  /*f270*/  FMNMX.FTZ R61, R46, R3, !PT ;  /* 0x000000032e3d7209 */ /* 0x000fc60007810000 */
[----:B------:R-:W0:Y:S02]  /*f280*/  SHFL.BFLY PT, R63, R0, 0x1, 0x1f ;  /* 0x0c201f00003f7f89 */ /* 0x000e2400000e0000 */
[----:B0-----:R-:W-:Y:S02]  /*f290*/  FMNMX.FTZ R2, R0, R63, !PT ;  /* 0x0000003f00027209 */ /* 0x001fe40007810000 */
[----:B------:R-:W-:Y:S02]  /*f2a0*/  FMNMX.FTZ R0, R30, R61, !PT ;  /* 0x0000003d1e007209 */ /* 0x000fe40007810000 */
[C---:B------:R-:W-:Y:S01]  /*f2b0*/  FSETP.NEU.FTZ.AND P1, PT, R2.reuse, -INF , PT ;  /* 0xff8000000200780b */ /* 0x040fe20003f3d000 */
[----:B------:R-:W-:Y:S01]  /*f2c0*/  FMUL.FTZ R60, R2, UR10 ;  /* 0x0000000a023c7c20 */ /* 0x000fe20008410000 */
[----:B------:R-:W-:-:S04]  /*f2d0*/  FMNMX.FTZ R61, R31, R0, !PT ;  /* 0x000000001f3d7209 */ /* 0x000fc80007810000 */
[----:B------:R-:W-:Y:S02]  /*f2e0*/  FMNMX.FTZ R0, R32, R61, !PT ;  /* 0x0000003d20007209 */ /* 0x000fe40007810000 */
[----:B------:R-:W-:Y:S02]  /*f2f0*/  FSEL R60, R60, RZ, P1 ;  /* 0x000000ff3c3c7208 */ /* 0x000fe40000800000 */
[----:B------:R-:W-:Y:S02]  /*f300*/  FMNMX.FTZ R61, R33, R0, !PT ;  /* 0x00000000213d7209 */ /* 0x000fe40007810000 */
[----:B------:R-:W-:Y:S01]  /*f310*/  ISETP.GT.AND P1, PT, R59, 0x41, !P6 ;  /* 0x000000413b00780c */ /* 0x000fe20007724270 */
        /* <DEDUP_REMOVED lines=11> */
[----:B------:R-:W-:Y:S01]  /*f3d0*/  ISETP.NE.AND P1, PT, R82, RZ, PT ;  /* 0x000000ff5200720c */ /* 0x000fe20003f25270 */
[----:B------:R-:W-:Y:S01]  /*f3e0*/  MUFU.EX2 R188, R188 ;  /* 0x000000bc00bc7308 */ /* 0x000fe20000000800 */
[----:B------:R-:W-:Y:S01]  /*f3f0*/  FMNMX.FTZ R61, R37, R0, !PT ;  /* 0x00000000253d7209 */ /* 0x000fe20007810000 */
[--C-:B------:R-:W-:Y:S01]  /*f400*/  FFMA.FTZ R49, R49, UR10, -R60.reuse ;  /* 0x0000000a31317c23 */ /* 0x100fe2000801083c */
[----:B------:R-:W-:Y:S01]  /*f410*/  ISETP.GT.AND P1, PT, R59, 0x48, !P1 ;  /* 0x000000483b00780c */ /* 0x000fe20004f24270 */
[--C-:B------:R-:W-:Y:S01]  /*f420*/  FFMA.FTZ R51, R51, UR10, -R60.reuse ;  /* 0x0000000a33337c23 */ /* 0x100fe2000801083c */
[----:B------:R-:W-:Y:S01]  /*f430*/  FMNMX.FTZ R0, R38, R61, !PT ;  /* 0x0000003d26007209 */ /* 0x000fe20007810000 */
[--C-:B------:R-:W-:Y:S01]  /*f440*/  FFMA.FTZ R13, R13, UR10, -R60.reuse ;  /* 0x0000000a0d0d7c23 */ /* 0x100fe2000801083c */
[----:B------:R-:W-:Y:S01]  /*f450*/  ISETP.LT.OR P1, PT, R56, 0x49, P1 ;  /* 0x000000493800780c */ /* 0x000fe20000f21670 */
[----:B------:R-:W0:Y:S01]  /*f460*/  MUFU.EX2 R47, R47 ;  /* 0x0000002f002f7308 */ /* 0x000e220000000800 */
[----:B------:R-:W-:Y:S01]  /*f470*/  FMNMX.FTZ R57, R39, R0, !PT ;  /* 0x0000000027397209 */ /* 0x000fe20007810000 */
[--C-:B------:R-:W-:Y:S01]  /*f480*/  FFMA.FTZ R14, R14, UR10, -R60.reuse ;  /* 0x0000000a0e0e7c23 */ /* 0x100fe2000801083c */
[----:B------:R-:W-:Y:S01]  /*f490*/  ISETP.NE.AND P6, PT, R64, RZ, PT ;  /* 0x000000ff4000720c */ /* 0x000fe20003fc5270 */
[--C-:B------:R-:W-:Y:S01]  /*f4a0*/  FFMA.FTZ R180, R53, UR10, -R60.reuse ;  /* 0x0000000a35b47c23 */ /* 0x100fe2000801083c */
[----:B------:R-:W-:Y:S01]  /*f4b0*/  FMNMX.FTZ R0, R40, R57, !PT ;  /* 0x0000003928007209 */ /* 0x000fe20007810000 */
[--C-:B------:R-:W-:Y:S01]  /*f4c0*/  FFMA.FTZ R182, R50, UR10, -R60.reuse ;  /* 0x0000000a32b67c23 */ /* 0x100fe2000801083c */
[----:B------:R-:W-:Y:S01]  /*f4d0*/  ISETP.GT.AND P6, PT, R59, 0x59, !P6 ;  /* 0x000000593b00780c */ /* 0x000fe200077c4270 */
[----:B------:R-:W1:Y:S01]  /*f4e0*/  MUFU.EX2 R190, R190 ;  /* 0x000000be00be7308 */ /* 0x000e620000000800 */
[----:B------:R-:W-:Y:S01]  /*f4f0*/  FMNMX.FTZ R57, R41, R0, !PT ;  /* 0x0000000029397209 */ /* 0x000fe20007810000 */
[--C-:B------:R-:W-:Y:S01]  /*f500*/  FFMA.FTZ R53, R48, UR10, -R60.reuse ;  /* 0x0000000a30357c23 */ /* 0x100fe2000801083c */
[----:B------:R-:W-:Y:S01]  /*f510*/  ISETP.LT.OR P6, PT, R56, 0x5a, P6 ;  /* 0x0000005a3800780c */ /* 0x000fe200037c1670 */
[--C-:B------:R-:W-:Y:S01]  /*f520*/  FFMA.FTZ R176, R29, UR10, -R60.reuse ;  /* 0x0000000a1db07c23 */ /* 0x100fe2000801083c */
[----:B------:R-:W-:Y:S01]  /*f530*/  FMNMX.FTZ R0, R42, R57, !PT ;  /* 0x000000392a007209 */ /* 0x000fe20007810000 */
[--C-:B------:R-:W-:Y:S01]  /*f540*/  FFMA.FTZ R57, R54, UR10, -R60.reuse ;  /* 0x0000000a36397c23 */ /* 0x100fe2000801083c */
[----:B------:R-:W-:Y:S01]  /*f550*/  FSEL R54, R7, -INF , !P1 ;  /* 0xff80000007367808 */ /* 0x000fe20004800000 */
[----:B------:R-:W2:Y:S01]  /*f560*/  MUFU.EX2 R49, R49 ;  /* 0x0000003100317308 */ /* 0x000ea20000000800 */
[----:B------:R-:W-:Y:S01]  /*f570*/  FMNMX.FTZ R55, R43, R0, !PT ;  /* 0x000000002b377209 */ /* 0x000fe20007810000 */
[--C-:B------:R-:W-:Y:S01]  /*f580*/  FFMA.FTZ R29, R28, UR10, -R60.reuse ;  /* 0x0000000a1c1d7c23 */ /* 0x100fe2000801083c */
[----:B------:R-:W-:Y:S01]  /*f590*/  FSEL R24, R24, -INF , !P6 ;  /* 0xff80000018187808 */ /* 0x000fe20007000000 */
[--C-:B------:R-:W-:Y:S01]  /*f5a0*/  FFMA.FTZ R178, R26, UR10, -R60.reuse ;  /* 0x0000000a1ab27c23 */ /* 0x100fe2000801083c */
[----:B------:R-:W-:Y:S01]  /*f5b0*/  FMNMX.FTZ R0, R44, R55, !PT ;  /* 0x000000372c007209 */ /* 0x000fe20007810000 */
[--C-:B------:R-:W-:Y:S01]  /*f5c0*/  FFMA.FTZ R25, R25, UR10, -R60.reuse ;  /* 0x0000000a19197c23 */ /* 0x100fe2000801083c */
[--C-:B------:R-:W-:Y:S01]  /*f5d0*/  FFMA.FTZ R15, R15, UR10, -R60.reuse ;  /* 0x0000000a0f0f7c23 */ /* 0x100fe2000801083c */
[----:B------:R3:W-:Y:S01]  /*f5e0*/  MUFU.EX2 R7, R57 ;  /* 0x0000003900077308 */ /* 0x0007e20000000800 */
[----:B------:R-:W-:Y:S01]  /*f5f0*/  FMNMX.FTZ R55, R45, R0, !PT ;  /* 0x000000002d377209 */ /* 0x000fe20007810000 */
[--C-:B------:R-:W-:Y:S01]  /*f600*/  FFMA.FTZ R12, R12, UR10, -R60.reuse ;  /* 0x0000000a0c0c7c23 */ /* 0x100fe2000801083c */
[--C-:B------:R-:W-:Y:S01]  /*f610*/  FFMA.FTZ R11, R11, UR10, -R60.reuse ;  /* 0x0000000a0b0b7c23 */ /* 0x100fe2000801083c */
[--C-:B------:R-:W-:Y:S01]  /*f620*/  FFMA.FTZ R9, R9, UR10, -R60.reuse ;  /* 0x0000000a09097c23 */ /* 0x100fe2000801083c */
[----:B------:R-:W-:Y:S01]  /*f630*/  FMNMX.FTZ R55, R54, R55, !PT ;  /* 0x0000003736377209 */ /* 0x000fe20007810000 */
[----:B------:R-:W-:-:S02]  /*f640*/  FFMA.FTZ R20, R20, UR10, -R60 ;  /* 0x0000000a14147c23 */ /* 0x000fc4000801083c */
[----:B------:R-:W4:Y:S01]  /*f650*/  MUFU.EX2 R184, R184 ;  /* 0x000000b800b87308 */ /* 0x000f220000000800 */
[----:B------:R-:W-:Y:S01]  /*f660*/  FMNMX.FTZ R55, R6, R55, !PT ;  /* 0x0000003706377209 */ /* 0x000fe20007810000 */
[----:B---3--:R-:W-:Y:S01]  /*f670*/  FFMA.FTZ R57, R52, UR10, -R60 ;  /* 0x0000000a34397c23 */ /* 0x008fe2000801083c */
[----:B------:R-:W-:Y:S02]  /*f680*/  FSEL R52, R27, -INF , !P5 ;  /* 0xff8000001b347808 */ /* 0x000fe40006800000 */
[----:B------:R-:W-:-:S03]  /*f690*/  FMNMX.FTZ R55, R10, R55, !PT ;  /* 0x000000370a377209 */ /* 0x000fc60007810000 */
[----:B------:R-:W3:Y:S01]  /*f6a0*/  MUFU.EX2 R51, R51 ;  /* 0x0000003300337308 */ /* 0x000ee20000000800 */
[----:B------:R-:W-:-:S04]  /*f6b0*/  FMNMX.FTZ R55, R8, R55, !PT ;  /* 0x0000003708377209 */ /* 0x000fc80007810000 */
[----:B------:R-:W-:-:S03]  /*f6c0*/  FMNMX.FTZ R55, R52, R55, !PT ;  /* 0x0000003734377209 */ /* 0x000fc60007810000 */
[----:B------:R0:W-:Y:S01]  /*f6d0*/  MUFU.EX2 R168, R13 ;  /* 0x0000000d00a87308 */ /* 0x0001e20000000800 */
[----:B------:R-:W-:-:S05]  /*f6e0*/  FMNMX.FTZ R55, R24, R55, !PT ;  /* 0x0000003718377209 */ /* 0x000fca0007810000 */
[----:B------:R-:W5:Y:S02]  /*f6f0*/  SHFL.BFLY PT, R0, R55, 0x2, 0x1f ;  /* 0x0c401f0037007f89 */ /* 0x000f6400000e0000 */
[----:B------:R-:W3:Y:S01]  /*f700*/  MUFU.EX2 R186, R186 ;  /* 0x000000ba00ba7308 */ /* 0x000ee20000000800 */
[----:B0-----:R-:W-:Y:S01]  /*f710*/  FADD.FTZ R13, R188, R47 ;  /* 0x0000002fbc0d7221 */ /* 0x001fe20000010000 */
[----:B------:R-:W-:-:S06]  /*f720*/  F2FP.BF16.F32.PACK_AB R188, R47, R188 ;  /* 0x000000bc2fbc723e */ /* 0x000fcc00000010ff */
[----:B------:R-:W0:Y:S08]  /*f730*/  MUFU.EX2 R180, R180 ;  /* 0x000000b400b47308 */ /* 0x000e300000000800 */
[----:B------:R-:W0:Y:S01]  /*f740*/  MUFU.EX2 R27, R57 ;  /* 0x00000039001b7308 */ /* 0x000e220000000800 */
[----:B-----5:R-:W-:-:S07]  /*f750*/  FMNMX.FTZ R21, R55, R0, !PT ;  /* 0x0000000037157209 */ /* 0x020fce0007810000 */
[----:B------:R1:W-:Y:S01]  /*f760*/  MUFU.EX2 R55, R14 ;  /* 0x0000000e00377308 */ /* 0x0003e20000000800 */
[----:B------:R-:W5:Y:S07]  /*f770*/  SHFL.BFLY PT, R0, R21, 0x1, 0x1f ;  /* 0x0c201f0015007f89 */ /* 0x000f6e00000e0000 */
[----:B------:R-:W0:Y:S01]  /*f780*/  MUFU.EX2 R182, R182 ;  /* 0x000000b600b67308 */ /* 0x000e220000000800 */
[----:B-1----:R-:W-:Y:S01]  /*f790*/  FADD.FTZ R14, R190, R13 ;  /* 0x0000000dbe0e7221 */ /* 0x002fe20000010000 */
[----:B--2---:R-:W-:-:S03]  /*f7a0*/  F2FP.BF16.F32.PACK_AB R190, R49, R190 ;  /* 0x000000be31be723e */ /* 0x004fc600000010ff */
[----:B------:R-:W-:-:S03]  /*f7b0*/  FADD.FTZ R13, R49, R14 ;  /* 0x0000000e310d7221 */ /* 0x000fc60000010000 */
[----:B------:R-:W1:Y:S01]  /*f7c0*/  MUFU.EX2 R53, R53 ;  /* 0x0000003500357308 */ /* 0x000e620000000800 */
[----:B----4-:R-:W-:Y:S01]  /*f7d0*/  FADD.FTZ R14, R184, R13 ;  /* 0x0000000db80e7221 */ /* 0x010fe20000010000 */
[----:B---3--:R-:W-:-:S03]  /*f7e0*/  F2FP.BF16.F32.PACK_AB R184, R51, R184 ;  /* 0x000000b833b8723e */ /* 0x008fc600000010ff */
[----:B------:R-:W-:-:S03]  /*f7f0*/  FADD.FTZ R13, R51, R14 ;  /* 0x0000000e330d7221 */ /* 0x000fc60000010000 */
[----:B------:R-:W2:Y:S01]  /*f800*/  MUFU.EX2 R176, R176 ;  /* 0x000000b000b07308 */ /* 0x000ea20000000800 */
[----:B------:R-:W-:Y:S01]  /*f810*/  FADD.FTZ R14, R186, R13 ;  /* 0x0000000dba0e7221 */ /* 0x000fe20000010000 */
[----:B------:R-:W-:Y:S02]  /*f820*/  F2FP.BF16.F32.PACK_AB R186, R7, R186 ;  /* 0x000000ba07ba723e */ /* 0x000fe400000010ff */
[----:B-----5:R-:W-:Y:S01]  /*f830*/  FMNMX.FTZ R0, R21, R0, !PT ;  /* 0x0000000015007209 */ /* 0x020fe20007810000 */
[----:B------:R-:W-:-:S03]  /*f840*/  FADD.FTZ R13, R7, R14 ;  /* 0x0000000e070d7221 */ /* 0x000fc60000010000 */
[C---:B------:R-:W-:Y:S01]  /*f850*/  FSETP.NEU.FTZ.AND P1, PT, R0.reuse, -INF , PT ;  /* 0xff8000000000780b */ /* 0x040fe20003f3d000 */
[----:B------:R-:W-:Y:S01]  /*f860*/  FMUL.FTZ R21, R0, UR10 ;  /* 0x0000000a00157c20 */ /* 0x000fe20008410000 */
[----:B0-----:R-:W-:Y:S01]  /*f870*/  FADD.FTZ R14, R180, R13 ;  /* 0x0000000db40e7221 */ /* 0x001fe20000010000 */
[----:B------:R-:W0:Y:S01]  /*f880*/  MUFU.EX2 R29, R29 ;  /* 0x0000001d001d7308 */ /* 0x000e220000000800 */
[----:B------:R-:W-:Y:S02]  /*f890*/  F2FP.BF16.F32.PACK_AB R180, R27, R180 ;  /* 0x000000b41bb4723e */ /* 0x000fe400000010ff */
[----:B------:R-:W-:Y:S01]  /*f8a0*/  FSEL R21, R21, RZ, P1 ;  /* 0x000000ff15157208 */ /* 0x000fe20000800000 */
[----:B------:R-:W-:Y:S01]  /*f8b0*/  FADD.FTZ R57, R27, R14 ;  /* 0x0000000e1b397221 */ /* 0x000fe20000010000 */
[----:B------:R-:W-:-:S03]  /*f8c0*/  PLOP3.LUT P1, PT, PT, PT, UP1, 0x40, 0x0 ;  /* 0x000000000000781c */ /* 0x000fc60003f2e818 */
        /* <DEDUP_REMOVED lines=14> */
[----:B------:R-:W3:Y:S01]  /*f9b0*/  MUFU.EX2 R3, R3 ;  /* 0x0000000300037308 */ /* 0x000ee20000000800 */
[----:B------:R-:W-:Y:S01]  /*f9c0*/  FFMA.FTZ R41, R41, UR10, -R21 ;  /* 0x0000000a29297c23 */ /* 0x000fe20008010815 */
[----:B------:R-:W-:Y:S01]  /*f9d0*/  FADD.FTZ R26, R182, R57 ;  /* 0x00000039b61a7221 */ /* 0x000fe20000010000 */
[--C-:B------:R-:W-:Y:S01]  /*f9e0*/  FFMA.FTZ R42, R42, UR10, -R21.reuse ;  /* 0x0000000a2a2a7c23 */ /* 0x100fe20008010815 */
[--C-:B------:R-:W-:Y:S01]  /*f9f0*/  FFMA.FTZ R43, R43, UR10, -R21.reuse ;  /* 0x0000000a2b2b7c23 */ /* 0x100fe20008010815 */
[--C-:B------:R-:W-:Y:S01]  /*fa00*/  FFMA.FTZ R44, R44, UR10, -R21.reuse ;  /* 0x0000000a2c2c7c23 */ /* 0x100fe20008010815 */
[----:B-1----:R-:W-:Y:S01]  /*fa10*/  FADD.FTZ R57, R53, R26 ;  /* 0x0000001a35397221 */ /* 0x002fe20000010000 */
[--C-:B------:R-:W-:Y:S01]  /*fa20*/  FFMA.FTZ R45, R45, UR10, -R21.reuse ;  /* 0x0000000a2d2d7c23 */ /* 0x100fe20008010815 */
[----:B------:R-:W1:Y:S01]  /*fa30*/  MUFU.EX2 R30, R30 ;  /* 0x0000001e001e7308 */ /* 0x000e620000000800 */
[----:B------:R-:W-:Y:S01]  /*fa40*/  FFMA.FTZ R54, R54, UR10, -R21 ;  /* 0x0000000a36367c23 */ /* 0x000fe20008010815 */
[----:B--2---:R-:W-:Y:S01]  /*fa50*/  FADD.FTZ R26, R176, R57 ;  /* 0x00000039b01a7221 */ /* 0x004fe20000010000 */
[--C-:B------:R-:W-:Y:S01]  /*fa60*/  FFMA.FTZ R6, R6, UR10, -R21.reuse ;  /* 0x0000000a06067c23 */ /* 0x100fe20008010815 */
[--C-:B------:R-:W-:Y:S01]  /*fa70*/  FFMA.FTZ R10, R10, UR10, -R21.reuse ;  /* 0x0000000a0a0a7c23 */ /* 0x100fe20008010815 */
[--C-:B------:R-:W-:Y:S01]  /*fa80*/  FFMA.FTZ R8, R8, UR10, -R21.reuse ;  /* 0x0000000a08087c23 */ /* 0x100fe20008010815 */
[----:B0-----:R-:W-:Y:S01]  /*fa90*/  FADD.FTZ R57, R29, R26 ;  /* 0x0000001a1d397221 */ /* 0x001fe20000010000 */
[----:B------:R-:W-:Y:S01]  /*faa0*/  FFMA.FTZ R52, R52, UR10, -R21 ;  /* 0x0000000a34347c23 */ /* 0x000fe20008010815 */
[----:B------:R-:W0:Y:S01]  /*fab0*/  MUFU.EX2 R31, R31 ;  /* 0x0000001f001f7308 */ /* 0x000e220000000800 */
[----:B---3--:R-:W-:Y:S01]  /*fac0*/  FADD.FTZ R13, R46, R3 ;  /* 0x000000032e0d7221 */ /* 0x008fe20000010000 */
[----:B------:R-:W-:Y:S01]  /*fad0*/  FFMA.FTZ R21, R24, UR10, -R21 ;  /* 0x0000000a18157c23 */ /* 0x000fe20008010815 */
[----:B------:R-:W-:-:S02]  /*fae0*/  F2FP.BF16.F32.PACK_AB R189, R3, R46 ;  /* 0x0000002e03bd723e */ /* 0x000fc400000010ff */
[----:B------:R-:W-:Y:S02]  /*faf0*/  F2FP.BF16.F32.PACK_AB R182, R53, R182 ;  /* 0x000000b635b6723e */ /* 0x000fe400000010ff */
[----:B------:R-:W-:Y:S01]  /*fb00*/  F2FP.BF16.F32.PACK_AB R176, R29, R176 ;  /* 0x000000b01db0723e */ /* 0x000fe200000010ff */
[----:B------:R-:W2:Y:S01]  /*fb10*/  MUFU.EX2 R32, R32 ;  /* 0x0000002000207308 */ /* 0x000ea20000000800 */
[----:B-1----:R-:W-:-:S07]  /*fb20*/  FADD.FTZ R14, R30, R13 ;  /* 0x0000000d1e0e7221 */ /* 0x002fce0000010000 */
[----:B------:R-:W1:Y:S01]  /*fb30*/  MUFU.EX2 R33, R33 ;  /* 0x0000002100217308 */ /* 0x000e620000000800 */
[C---:B0-----:R-:W-:Y:S01]  /*fb40*/  FADD.FTZ R13, R31.reuse, R14 ;  /* 0x0000000e1f0d7221 */ /* 0x041fe20000010000 */
[----:B------:R-:W-:-:S06]  /*fb50*/  F2FP.BF16.F32.PACK_AB R191, R31, R30 ;  /* 0x0000001e1fbf723e */ /* 0x000fcc00000010ff */
        /* <DEDUP_REMOVED lines=9> */
[----:B------:R-:W-:-:S06]  /*fbf0*/  F2FP.BF16.F32.PACK_AB R187, R35, R34 ;  /* 0x0000002223bb723e */ /* 0x000fcc00000010ff */
        /* <DEDUP_REMOVED lines=13> */
[----:B--2---:R-:W-:-:S07]  /*fcd0*/  FADD.FTZ R14, R40, R7 ;  /* 0x00000007280e7221 */ /* 0x004fce0000010000 */
[----:B------:R-:W2:Y:S01]  /*fce0*/  MUFU.EX2 R172, R172 ;  /* 0x000000ac00ac7308 */ /* 0x000ea20000000800 */
[C---:B-1----:R-:W-:Y:S01]  /*fcf0*/  FADD.FTZ R57, R25.reuse, R26 ;  /* 0x0000001a19397221 */ /* 0x042fe20000010000 */
[----:B------:R-:W-:-:S06]  /*fd00*/  F2FP.BF16.F32.PACK_AB R178, R25, R178 ;  /* 0x000000b219b2723e */ /* 0x000fcc00000010ff */
[----:B------:R-:W-:Y:S01]  /*fd10*/  MUFU.EX2 R42, R42 ;  /* 0x0000002a002a7308 */ /* 0x000fe20000000800 */
[C---:B0-----:R-:W-:Y:S01]  /*fd20*/  FADD.FTZ R7, R41.reuse, R14 ;  /* 0x0000000e29077221 */ /* 0x041fe20000010000 */
[----:B------:R-:W-:-:S06]  /*fd30*/  F2FP.BF16.F32.PACK_AB R177, R41, R40 ;  /* 0x0000002829b1723e */ /* 0x000fcc00000010ff */
[----:B------:R-:W0:Y:S01]  /*fd40*/  MUFU.EX2 R15, R15 ;  /* 0x0000000f000f7308 */ /* 0x000e220000000800 */
[----:B--2---:R-:W-:-:S07]  /*fd50*/  FADD.FTZ R24, R172, R57 ;  /* 0x00000039ac187221 */ /* 0x004fce0000010000 */
[----:B------:R-:W1:Y:S08]  /*fd60*/  MUFU.EX2 R43, R43 ;  /* 0x0000002b002b7308 */ /* 0x000e700000000800 */
[----:B------:R-:W2:Y:S01]  /*fd70*/  MUFU.EX2 R12, R12 ;  /* 0x0000000c000c7308 */ /* 0x000ea20000000800 */
[C---:B0-----:R-:W-:Y:S01]  /*fd80*/  FADD.FTZ R47, R15.reuse, R24 ;  /* 0x000000180f2f7221 */ /* 0x041fe20000010000 */
[----:B------:R-:W-:-:S06]  /*fd90*/  F2FP.BF16.F32.PACK_AB R172, R15, R172 ;  /* 0x000000ac0fac723e */ /* 0x000fcc00000010ff */
[----:B------:R-:W-:Y:S01]  /*fda0*/  MUFU.EX2 R44, R44 ;  /* 0x0000002c002c7308 */ /* 0x000fe20000000800 */
[----:B-1----:R-:W-:-:S07]  /*fdb0*/  F2FP.BF16.F32.PACK_AB R179, R43, R42 ;  /* 0x0000002a2bb3723e */ /* 0x002fce00000010ff */
[----:B------:R-:W0:Y:S01]  /*fdc0*/  MUFU.EX2 R45, R45 ;  /* 0x0000002d002d7308 */ /* 0x000e220000000800 */
[----:B--2---:R-:W-:Y:S01]  /*fdd0*/  FADD.FTZ R24, R12, R47 ;  /* 0x0000002f0c187221 */ /* 0x004fe20000010000 */
[----:B------:R-:W-:-:S03]  /*fde0*/  F2FP.BF16.F32.PACK_AB R174, R55, R12 ;  /* 0x0000000c37ae723e */ /* 0x000fc600000010ff */
[----:B------:R-:W-:-:S03]  /*fdf0*/  FADD.FTZ R24, R55, R24 ;  /* 0x0000001837187221 */ /* 0x000fc60000010000 */
[----:B------:R-:W-:Y:S08]  /*fe00*/  MUFU.EX2 R54, R54 ;  /* 0x0000003600367308 */ /* 0x000ff00000000800 */
[----:B------:R1:W-:Y:S01]  /*fe10*/  MUFU.EX2 R175, R6 ;  /* 0x0000000600af7308 */ /* 0x0003e20000000800 */
[----:B0-----:R-:W-:-:S07]  /*fe20*/  F2FP.BF16.F32.PACK_AB R173, R45, R44 ;  /* 0x0000002c2dad723e */ /* 0x001fce00000010ff */
[----:B------:R-:W0:Y:S01]  /*fe30*/  MUFU.EX2 R11, R11 ;  /* 0x0000000b000b7308 */ /* 0x000e220000000800 */
[----:B-1----:R-:W-:-:S04]  /*fe40*/  FADD.FTZ R6, R42, R7 ;  /* 0x000000072a067221 */ /* 0x002fc80000010000 */
[----:B------:R-:W-:-:S03]  /*fe50*/  FADD.FTZ R7, R43, R6 ;  /* 0x000000062b077221 */ /* 0x000fc60000010000 */
[----:B------:R-:W1:Y:S01]  /*fe60*/  MUFU.EX2 R10, R10 ;  /* 0x0000000a000a7308 */ /* 0x000e620000000800 */
[----:B------:R-:W-:Y:S01]  /*fe70*/  FADD.FTZ R12, R44, R7 ;  /* 0x000000072c0c7221 */ /* 0x000fe20000010000 */
[----:B------:R-:W-:-:S03]  /*fe80*/  VIADD R7, R72, 0xfffffffe ;  /* 0xfffffffe48077836 */ /* 0x000fc60000000000 */
[----:B------:R-:W-:-:S03]  /*fe90*/  FADD.FTZ R3, R45, R12 ;  /* 0x0000000c2d037221 */ /* 0x000fc60000010000 */
[----:B------:R2:W3:Y:S01]  /*fea0*/  MUFU.EX2 R169, R8 ;  /* 0x0000000800a97308 */ /* 0x0004e20000000800 */
[----:B0-----:R-:W-:-:S04]  /*feb0*/  FADD.FTZ R13, R11, R24 ;  /* 0x000000180b0d7221 */ /* 0x001fc80000010000 */
[C---:B------:R-:W-:Y:S01]  /*fec0*/  FADD.FTZ R14, R168.reuse, R13 ;  /* 0x0000000da80e7221 */ /* 0x040fe20000010000 */
[----:B------:R-:W-:Y:S02]  /*fed0*/  F2FP.BF16.F32.PACK_AB R168, R168, R11 ;  /* 0x0000000ba8a8723e */ /* 0x000fe400000010ff */
[----:B------:R-:W0:Y:S01]  /*fee0*/  MUFU.EX2 R9, R9 ;  /* 0x0000000900097308 */ /* 0x000e220000000800 */
[----:B--2---:R-:W-:-:S04]  /*fef0*/  FADD.FTZ R8, R54, R3 ;  /* 0x0000000336087221 */ /* 0x004fc80000010000 */
[C---:B------:R-:W-:Y:S01]  /*ff00*/  FADD.FTZ R3, R175.reuse, R8 ;  /* 0x00000008af037221 */ /* 0x040fe20000010000 */
[----:B------:R-:W-:Y:S02]  /*ff10*/  F2FP.BF16.F32.PACK_AB R175, R175, R54 ;  /* 0x00000036afaf723e */ /* 0x000fe400000010ff */
[----:B------:R-:W2:Y:S01]  /*ff20*/  MUFU.EX2 R52, R52 ;  /* 0x0000003400347308 */ /* 0x000ea20000000800 */
[----:B-1----:R-:W-:-:S04]  /*ff30*/  FADD.FTZ R8, R10, R3 ;  /* 0x000000030a087221 */ /* 0x002fc80000010000 */
[C---:B---3--:R-:W-:Y:S01]  /*ff40*/  FADD.FTZ R3, R169.reuse, R8 ;  /* 0x00000008a9037221 */ /* 0x048fe20000010000 */
[----:B------:R-:W-:Y:S02]  /*ff50*/  F2FP.BF16.F32.PACK_AB R169, R169, R10 ;  /* 0x0000000aa9a9723e */ /* 0x000fe400000010ff */
[----:B------:R-:W1:Y:S01]  /*ff60*/  MUFU.EX2 R20, R20 ;  /* 0x0000001400147308 */ /* 0x000e620000000800 */
[----:B0-----:R-:W-:-:S07]  /*ff70*/  FADD.FTZ R13, R9, R14 ;  /* 0x0000000e090d7221 */ /* 0x001fce0000010000 */
[----:B------:R-:W0:Y:S01]  /*ff80*/  MUFU.EX2 R21, R21 ;  /* 0x0000001500157308 */ /* 0x000e220000000800 */
[----:B--2---:R-:W-:Y:S01]  /*ff90*/  FADD.FTZ R8, R52, R3 ;  /* 0x0000000334087221 */ /* 0x004fe20000010000 */
[C---:B-1----:R-:W-:Y:S01]  /*ffa0*/  FADD.FTZ R6, R20.reuse, R13 ;  /* 0x0000000d14067221 */ /* 0x042fe20000010000 */
[----:B------:R-:W-:Y:S02]  /*ffb0*/  F2FP.BF16.F32.PACK_AB R170, R20, R9 ;  /* 0x0000000914aa723e */ /* 0x000fe400000010ff */
[C---:B0-----:R-:W-:Y:S01]  /*ffc0*/  FADD.FTZ R3, R21.reuse, R8 ;  /* 0x0000000815037221 */ /* 0x041fe20000010000 */
[----:B------:R-:W-:Y:S01]  /*ffd0*/  F2FP.BF16.F32.PACK_AB R171, R21, R52 ;  /* 0x0000003415ab723e */ /* 0x000fe200000010ff */
        /* <DEDUP_REMOVED lines=11> */
.L_x_1648:
[----:B------:R-:W-:-:S11]  /*10090*/  UISETP.NE.AND UP2, UPT, UR5, 0x1, UPT ;  /* 0x000000010500788c */ /* 0x000fd6000bf45270 */
[----:B------:R-:W-:Y:S02]  /*100a0*/  @UP2 ULDC.64 UR6, c[0x0][0x9e8] ;  /* 0x00027a0000062ab9 */ /* 0x000fe40000000a00 */
[----:B------:R-:W-:-:S04]  /*100b0*/  UIMAD.WIDE.U32 UR14, UR11, UR6, URZ ;  /* 0x000000060b0e72a5 */ /* 0x000fc8000f8e003f */
[----:B------:R-:W-:-:S12]  /*100c0*/  @UP2 USHF.R.U32.HI UR11, URZ, UR7, UR15 ;  /* 0x000000073f0b2299 */ /* 0x000fd8000801160f */
.L_x_1649:
[----:B------:R-:W-:-:S04]  /*100d0*/  UIMAD UR5, UR11, UR5, UR5 ;  /* 0x000000050b0572a4 */ /* 0x000fc8000f8e0205 */
[----:B------:R-:W-:-:S04]  /*100e0*/  UISETP.LT.AND UP2, UPT, UR4, UR5, UPT ;  /* 0x000000050400728c */ /* 0x000fc8000bf41270 */
[----:B------:R-:W-:-:S12]  /*100f0*/  USEL UR4, UR4, UR5, UP2 ;  /* 0x0000000504047287 */ /* 0x000fd80009000000 */
.L_x_1647:
        /* <DEDUP_REMOVED lines=58> */
[----:B------:R-:W-:Y:S01]  /*104a0*/  IMAD.MOV.U32 R8, RZ, RZ, 0x3f800000 ;  /* 0x3f800000ff087424 */ /* 0x000fe200078e00ff */
[----:B------:R-:W-:Y:S01]  /*104b0*/  ULDC UR54, c[0x0][0x9e4] ;  /* 0x0002790000367ab9 */ /* 0x000fe20000000800 */
[----:B------:R-:W-:Y:S01]  /*104c0*/  IMAD.MOV.U32 R119, RZ, RZ, RZ ;  /* 0x000000ffff777224 */ /* 0x000fe200078e00ff */
[----:B------:R-:W-:Y:S01]  /*104d0*/  ULDC UR4, c[0x0][0x9d8] ;  /* 0x0002760000047ab9 */ /* 0x000fe20000000800 */
[----:B------:R-:W-:Y:S01]  /*104e0*/  ULDC UR58, c[0x0][0x988] ;  /* 0x00026200003a7ab9 */ /* 0x000fe20000000800 */
[----:B------:R-:W-:-:S05]  /*104f0*/  ULDC UR59, c[0x0][0x9e0] ;  /* 0x00027800003b7ab9 */ /* 0x000fca0000000800 */
.L_x_1669:
[----:B------:R-:W-:-:S04]  /*10500*/  UIADD3 UR5, UR38, 0x1, URZ ;  /* 0x0000000126057890 */ /* 0x000fc8000fffe03f */
[----:B------:R-:W-:-:S04]  /*10510*/  UISETP.NE.AND UP2, UPT, UR5, 0x2, UPT ;  /* 0x000000020500788c */ /* 0x000fc8000bf45270 */
[----:B------:R-:W-:Y:S02]  /*10520*/  USEL UR50, URZ, 0x1, UP2 ;  /* 0x000000013f327887 */ /* 0x000fe40009000000 */
[----:B------:R-:W-:Y:S02]  /*10530*/  USEL UR5, UR5, URZ, UP2 ;  /* 0x0000003f05057287 */ /* 0x000fe40009000000 */
[----:B------:R-:W-:Y:S01]  /*10540*/  ULOP3.LUT UR50, UR61, UR50, URZ, 0x3c, !UPT ;  /* 0x000000323d327292 */ /* 0x000fe2000f8e3c3f */
[----:B------:R-:W-:Y:S11]  /*10550*/  @!P0 BRA `(.L_x_1651) ;  /* 0x0000000000048947 */ /* 0x000ff60003800000 */
[----:B------:R-:W-:Y:S01]  /*10560*/  BPT.TRAP 0x1 ;  /* 0x000000040000795c */ /* 0x000fe20000300000 */
.L_x_1651:
[----:B------:R-:W-:Y:S01]  /*10570*/  ULEA UR7, UR5, UR39, 0x3 ;  /* 0x0000002705077291 */ /* 0x000fe2000f8e183f */
[----:B------:R-:W-:-:S05]  /*10580*/  IMAD.U32 R9, RZ, RZ, UR50 ;  /* 0x00000032ff097e24 */ /* 0x000fca000f8e00ff */
[----:B------:R-:W-:-:S04]  /*10590*/  SHF.L.U32 R9, R9, 0x1f, RZ ;  /* 0x0000001f09097819 */ /* 0x000fc800000006ff */
[----:B------:R0:W1:Y:S01]  /*105a0*/  SYNCS.PHASECHK.TRANS64.TRYWAIT P1, [UR7+0x30830], R9 ;  /* 0x03083009ff0075a7 */ /* 0x0000620008020147 */
[----:B------:R-:W-:Y:S05]  /*105b0*/  @!P0 BRA `(.L_x_1652) ;  /* 0x0000000000048947 */ /* 0x000fea0003800000 */
[----:B------:R-:W-:Y:S01]  /*105c0*/  BPT.TRAP 0x1 ;  /* 0x000000040000795c */ /* 0x000fe20000300000 */
.L_x_1652:
[-C--:B------:R-:W-:Y:S01]  /*105d0*/  FMUL.FTZ R24, R24, R11.reuse ;  /* 0x0000000b18187220 */ /* 0x080fe20000410000 */
[----:B------:R-:W-:Y:S01]  /*105e0*/  FMUL.FTZ R25, R25, R11 ;  /* 0x0000000b19197220 */ /* 0x000fe20000410000 */
[----:B-1----:R-:W-:Y:S06]  /*105f0*/  @P1 BRA `(.L_x_1653) ;  /* 0x0000000000081947 */ /* 0x002fec0003800000 */
[----:B------:R-:W1:Y:S02]  /*10600*/  SYNCS.PHASECHK.TRANS64.TRYWAIT P1, [UR7+0x30830], R9 ;  /* 0x03083009ff0075a7 */ /* 0x000e640008020147 */
[----:B-1----:R-:W-:Y:S05]  /*10610*/  @!P1 BRA `(.L_x_1654) ;  /* 0x0000016c00589947 */ /* 0x002fea0003800000 */
.L_x_1653:
        /* <DEDUP_REMOVED lines=119> */
[-C--:B------:R-:W-:Y:S01]  /*10d90*/  FMUL.FTZ R114, R114, R8.reuse ;  /* 0x0000000872727220 */ /* 0x080fe20000410000 */
[-C--:B------:R-:W-:Y:S01]  /*10da0*/  FMUL.FTZ R115, R115, R8.reuse ;  /* 0x0000000873737220 */ /* 0x080fe20000410000 */
[-C--:B------:R-:W-:Y:S01]  /*10db0*/  FMUL.FTZ R118, R118, R8.reuse ;  /* 0x0000000876767220 */ /* 0x080fe20000410000 */
[----:B------:R-:W-:Y:S02]  /*10dc0*/  FMUL.FTZ R119, R119, R8 ;  /* 0x0000000877777220 */ /* 0x000fe40000410000 */
[----:B------:R-:W-:Y:S01]  /*10dd0*/  HGMMA.64x96x16.F32.BF16 R120, gdesc[UR44], R120, gsb0 ;  /* 0x016000002c7879f0 */ /* 0x000fe20008001878 */
[----:B------:R-:W-:Y:S01]  /*10de0*/  UIADD3 UR46, UR6, 0x4, URZ ;  /* 0x00000004062e7890 */ /* 0x000fe2000fffe03f */
[----:B------:R-:W-:Y:S01]  /*10df0*/  UMOV UR44, UR52 ;  /* 0x00000034002c7c82 */ /* 0x000fe20008000000 */
[----:B------:R-:W-:Y:S01]  /*10e00*/  UMOV UR45, UR53 ;  /* 0x00000035002d7c82 */ /* 0x000fe20008000000 */
        /* <DEDUP_REMOVED lines=38> */
.L_x_1655:
[----:B------:R-:W-:Y:S01]  /*11070*/  ULEA UR6, UR38, UR39, 0x3 ;  /* 0x0000002726067291 */ /* 0x000fe2000f8e183f */
[----:B------:R-:W-:-:S05]  /*11080*/  IMAD.U32 R8, RZ, RZ, UR61 ;  /* 0x0000003dff087e24 */ /* 0x000fca000f8e00ff */
[----:B------:R-:W-:-:S04]  /*11090*/  SHF.L.U32 R8, R8, 0x1f, RZ ;  /* 0x0000001f08087819 */ /* 0x000fc800000006ff */
[----:B------:R2:W3:Y:S01]  /*110a0*/  SYNCS.PHASECHK.TRANS64.TRYWAIT P1, [UR6+0x30850], R8 ;  /* 0x03085008ff0075a7 */ /* 0x0004e20008020146 */
[----:B------:R-:W-:Y:S05]  /*110b0*/  @!P0 BRA `(.L_x_1656) ;  /* 0x0000000000048947 */ /* 0x000fea0003800000 */
[----:B------:R-:W-:Y:S01]  /*110c0*/  BPT.TRAP 0x1 ;  /* 0x000000040000795c */ /* 0x000fe20000300000 */
.L_x_1656:
[----:B---3--:R-:W-:Y:S05]  /*110d0*/  @P1 BRA `(.L_x_1657) ;  /* 0x0000000000081947 */ /* 0x008fea0003800000 */
[----:B------:R-:W3:Y:S02]  /*110e0*/  SYNCS.PHASECHK.TRANS64.TRYWAIT P1, [UR6+0x30850], R8 ;  /* 0x03085008ff0075a7 */ /* 0x000ee40008020146 */
[----:B---3--:R-:W-:Y:S05]  /*110f0*/  @!P1 BRA `(.L_x_1658) ;  /* 0x0000016000b89947 */ /* 0x008fea0003800000 */
.L_x_1657:
        /* <DEDUP_REMOVED lines=37> */
.L_x_1659:
[----:B------:R-:W-:Y:S01]  /*11350*/  R2UR UR10, R23 ;  /* 0x00000000170a72ca */ /* 0x000fe200000e0000 */
[----:B------:R-:W-:Y:S01]  /*11360*/  FMUL.FTZ R15, R127, UR4 ;  /* 0x000000047f0f7c20 */ /* 0x000fe20008410000 */
[----:B------:R-:W-:Y:S01]  /*11370*/  PLOP3.LUT P1, PT, PT, PT, UP0, 0x80, 0x0 ;  /* 0x000000000000781c */ /* 0x000fe20003f2f008 */
[----:B------:R-:W-:Y:S01]  /*11380*/  FMUL.FTZ R127, R133, UR4 ;  /* 0x00000004857f7c20 */ /* 0x000fe20008410000 */
[----:B------:R-:W-:Y:S01]  /*11390*/  PLOP3.LUT P2, PT, PT, PT, UP0, 0x80, 0x0 ;  /* 0x000000000000781c */ /* 0x000fe20003f4f008 */
[----:B------:R-:W-:Y:S01]  /*113a0*/  FMUL.FTZ R133, R143, UR4 ;  /* 0x000000048f857c20 */ /* 0x000fe20008410000 */
[----:B------:R-:W-:Y:S01]  /*113b0*/  FMUL.FTZ R143, R149, UR4 ;  /* 0x00000004958f7c20 */ /* 0x000fe20008410000 */
[----:B------:R-:W-:Y:S01]  /*113c0*/  FMUL.FTZ R149, R159, UR4 ;  /* 0x000000049f957c20 */ /* 0x000fe20008410000 */
[----:B------:R-:W-:Y:S01]  /*113d0*/  R2UR UR11, R19 ;  /* 0x00000000130b72ca */ /* 0x000fe200000e0000 */
[----:B------:R-:W-:Y:S01]  /*113e0*/  FMUL.FTZ R12, R120, UR4 ;  /* 0x00000004780c7c20 */ /* 0x000fe20008410000 */
[----:B0-2---:R-:W-:Y:S01]  /*113f0*/  FMUL.FTZ R8, R122, UR4 ;  /* 0x000000047a087c20 */ /* 0x005fe20008410000 */
[----:B-1----:R-:W-:Y:S01]  /*11400*/  FMUL.FTZ R9, R123, UR4 ;  /* 0x000000047b097c20 */ /* 0x002fe20008410000 */
[----:B------:R-:W-:Y:S01]  /*11410*/  FMUL.FTZ R13, R121, UR4 ;  /* 0x00000004790d7c20 */ /* 0x000fe20008410000 */
[----:B------:R-:W-:Y:S01]  /*11420*/  VIADD R159, R192, UR10 ;  /* 0x0000000ac09f7c36 */ /* 0x000fe20008000000 */
[----:B------:R-:W-:Y:S01]  /*11430*/  @UP0 ULDC UR10, c[0x0][0x44c] ;  /* 0x00011300000a0ab9 */ /* 0x000fe20000000800 */
        /* <DEDUP_REMOVED lines=48> */
[----:B------:R-:W-:Y:S01]  /*11740*/  UPRMT UR7, UR11, 0x654, UR7 ;  /* 0x000006540b077896 */ /* 0x000fe20008000007 */
[----:B------:R-:W-:Y:S02]  /*11750*/  IMAD.IADD R157, R162, 0x1, -R22 ;  /* 0x00000001a29d7824 */ /* 0x000fe400078e0a16 */
        /* <DEDUP_REMOVED lines=66> */
.L_x_1662:
[----:B------:R-:W-:-:S05]  /*11b80*/  IMAD.U32 R168, RZ, RZ, UR54 ;  /* 0x00000036ffa87e24 */ /* 0x000fca000f8e00ff */
[----:B------:R-:W-:-:S13]  /*11b90*/  ISETP.NE.AND P1, PT, R168, 0x1, PT ;  /* 0x00000001a800780c */ /* 0x000fda0003f25270 */
[----:B------:R-:W1:Y:S02]  /*11ba0*/  @P1 LDC.64 R10, c[0x0][0x9e8] ;  /* 0x00027a00ff0a1b82 */ /* 0x000e640000000a00 */
[----:B-1----:R-:W-:-:S05]  /*11bb0*/  @P1 IMAD.HI.U32 R10, R167, R10, RZ ;  /* 0x0000000aa70a1227 */ /* 0x002fca00078e00ff */
[----:B------:R-:W-:-:S07]  /*11bc0*/  @P1 SHF.R.U32.HI R167, RZ, R11, R10 ;  /* 0x0000000bffa71219 */ /* 0x000fce000001160a */
.L_x_1663:
[----:B------:R-:W-:Y:S05]  /*11bd0*/  BSYNC B0 ;  /* 0x0000000000007941 */ /* 0x000fea0003800000 */
.L_x_1661:
[----:B------:R-:W-:-:S05]  /*11be0*/  IMAD R167, R167, R168, R157 ;  /* 0x000000a8a7a77224 */ /* 0x000fca00078e029d */
[----:B------:R-:W-:Y:S02]  /*11bf0*/  VIADDMNMX R164, R167, R168, R164, PT ;  /* 0x000000a8a7a47246 */ /* 0x000fe400038001a4 */
[----:B------:R-:W-:-:S07]  /*11c00*/  VIMNMX R163, R163, R167, !PT ;  /* 0x000000a7a3a37248 */ /* 0x000fce0007fe0100 */
.L_x_1660:
[C---:B------:R-:W-:Y:S01]  /*11c10*/  ISETP.GE.AND P6, PT, R162.reuse, 0xa, PT ;  /* 0x0000000aa200780c */ /* 0x040fe20003fc6270 */
[----:B------:R-:W1:Y:S01]  /*11c20*/  SHFL.IDX PT, R159, R159, 0x1, 0x1c1f ;  /* 0x003c1f009f9f7f89 */ /* 0x000e6200000e0000 */
        /* <DEDUP_REMOVED lines=13> */
[----:B------:R-:W-:Y:S01]  /*11d00*/  ISETP.GT.AND P4, PT, R163, 0x9, !P6 ;  /* 0x00000009a300780c */ /* 0x000fe20007784270 */
        /* <DEDUP_REMOVED lines=135> */
.L_x_1666:
[----:B------:R-:W-:-:S05]  /*12580*/  IMAD.U32 R162, RZ, RZ, UR54 ;  /* 0x00000036ffa27e24 */ /* 0x000fca000f8e00ff */
[----:B------:R-:W-:-:S13]  /*12590*/  ISETP.NE.AND P6, PT, R162, 0x1, PT ;  /* 0x00000001a200780c */ /* 0x000fda0003fc5270 */
[----:B------:R-:W0:Y:S02]  /*125a0*/  @P6 LDC.64 R10, c[0x0][0x9e8] ;  /* 0x00027a00ff0a6b82 */ /* 0x000e240000000a00 */
[----:B0-----:R-:W-:-:S05]  /*125b0*/  @P6 IMAD.HI.U32 R10, R159, R10, RZ ;  /* 0x0000000a9f0a6227 */ /* 0x001fca00078e00ff */
[----:B------:R-:W-:-:S07]  /*125c0*/  @P6 SHF.R.U32.HI R159, RZ, R11, R10 ;  /* 0x0000000bff9f6219 */ /* 0x000fce000001160a */
.L_x_1667:
[----:B------:R-:W-:Y:S05]  /*125d0*/  BSYNC B0 ;  /* 0x0000000000007941 */ /* 0x000fea0003800000 */
.L_x_1665:
[----:B------:R-:W-:-:S05]  /*125e0*/  IMAD R157, R159, R162, R157 ;  /* 0x000000a29f9d7224 */ /* 0x000fca00078e029d */
[----:B------:R-:W-:Y:S02]  /*125f0*/  VIADDMNMX R166, R157, R162, R166, PT ;  /* 0x000000a29da67246 */ /* 0x000fe400038001a6 */
[----:B------:R-:W-:-:S07]  /*12600*/  VIMNMX R165, R165, R157, !PT ;  /* 0x0000009da5a57248 */ /* 0x000fce0007fe0100 */
.L_x_1664:
[C---:B------:R-:W-:Y:S01]  /*12610*/  ISETP.GT.AND P1, PT, R165.reuse, 0x1, !P1 ;  /* 0x00000001a500780c */ /* 0x040fe20004f24270 */
[----:B------:R-:W-:Y:S01]  /*12620*/  UMOV UR10, UR58 ;  /* 0x0000003a000a7c82 */ /* 0x000fe20008000000 */
[----:B------:R-:W-:Y:S02]  /*12630*/  ISETP.GT.AND P2, PT, R165, 0x8, !P2 ;  /* 0x00000008a500780c */ /* 0x000fe40005744270 */
[C---:B------:R-:W-:Y:S02]  /*12640*/  ISETP.LT.OR P1, PT, R166.reuse, 0x2, P1 ;  /* 0x00000002a600780c */ /* 0x040fe40000f21670 */
[----:B------:R-:W-:Y:S02]  /*12650*/  ISETP.LT.OR P2, PT, R166, 0x9, P2 ;  /* 0x00000009a600780c */ /* 0x000fe40001741670 */
[----:B------:R-:W-:Y:S02]  /*12660*/  FSEL R10, R9, -INF , !P1 ;  /* 0xff800000090a7808 */ /* 0x000fe40004800000 */
[----:B------:R-:W-:-:S02]  /*12670*/  LOP3.LUT P1, RZ, R16, 0x4, RZ, 0xc0, !PT ;  /* 0x0000000410ff7812 */ /* 0x000fc4000782c0ff */
[----:B------:R-:W-:Y:S02]  /*12680*/  FMNMX.FTZ R162, R12, R2, !PT ;  /* 0x000000020ca27209 */ /* 0x000fe40007810000 */
[----:B------:R-:W-:Y:S02]  /*12690*/  ISETP.GT.AND P1, PT, R165, 0x9, !P1 ;  /* 0x00000009a500780c */ /* 0x000fe40004f24270 */
[----:B------:R-:W-:Y:S02]  /*126a0*/  FSEL R14, R14, -INF , !P2 ;  /* 0xff8000000e0e7808 */ /* 0x000fe40005000000 */
        /* <DEDUP_REMOVED lines=92> */
[----:B------:R-:W-:Y:S01]  /*12c70*/  ISETP.GT.AND P1, PT, R165, 0x41, !P2 ;  /* 0x00000041a500780c */ /* 0x000fe20005724270 */
[----:B------:R-:W-:Y:S01]  /*12c80*/  FMUL.FTZ R11, R9, UR10 ;  /* 0x0000000a090b7c20 */ /* 0x000fe20008410000 */
[----:B------:R-:W-:Y:S02]  /*12c90*/  LOP3.LUT P2, RZ, R16, 0x2, RZ, 0xc0, !PT ;  /* 0x0000000210ff7812 */ /* 0x000fe4000784c0ff */
[----:B------:R-:W-:-:S02]  /*12ca0*/  ISETP.LT.OR P1, PT, R166, 0x42, P1 ;  /* 0x00000042a600780c */ /* 0x000fc40000f21670 */
[----:B------:R-:W-:Y:S02]  /*12cb0*/  ISETP.GT.AND P2, PT, R165, RZ, !P2 ;  /* 0x000000ffa500720c */ /* 0x000fe40005744270 */
[----:B------:R-:W-:Y:S02]  /*12cc0*/  FSEL R145, R145, -INF , !P1 ;  /* 0xff80000091917808 */ /* 0x000fe40004800000 */
[----:B------:R-:W-:Y:S02]  /*12cd0*/  ISETP.LT.OR P2, PT, R166, 0x1, P2 ;  /* 0x00000001a600780c */ /* 0x000fe40001741670 */
[----:B------:R-:W-:Y:S02]  /*12ce0*/  ISETP.GT.AND P1, PT, R165, 0x48, !P6 ;  /* 0x00000048a500780c */ /* 0x000fe40007724270 */
[----:B------:R-:W-:Y:S02]  /*12cf0*/  FSEL R8, R8, -INF , !P2 ;  /* 0xff80000008087808 */ /* 0x000fe40005000000 */
[----:B------:R-:W-:-:S02]  /*12d00*/  FSETP.NEU.FTZ.AND P2, PT, R9, -INF , PT ;  /* 0xff8000000900780b */ /* 0x000fc40003f5d000 */
[----:B------:R-:W-:Y:S02]  /*12d10*/  FMNMX.FTZ R157, R8, R0, !PT ;  /* 0x00000000089d7209 */ /* 0x000fe40007810000 */
[----:B------:R-:W-:Y:S02]  /*12d20*/  FSEL R11, R11, RZ, P2 ;  /* 0x000000ff0b0b7208 */ /* 0x000fe40001000000 */
[----:B------:R-:W-:Y:S02]  /*12d30*/  FMNMX.FTZ R157, R10, R157, !PT ;  /* 0x0000009d0a9d7209 */ /* 0x000fe40007810000 */
[----:B------:R-:W-:Y:S01]  /*12d40*/  ISETP.LT.OR P1, PT, R166, 0x49, P1 ;  /* 0x00000049a600780c */ /* 0x000fe20000f21670 */
[--C-:B------:R-:W-:Y:S01]  /*12d50*/  FFMA.FTZ R188, R12, UR10, -R11.reuse ;  /* 0x0000000a0cbc7c23 */ /* 0x100fe2000801080b */
[----:B------:R-:W-:Y:S01]  /*12d60*/  FMNMX.FTZ R12, R14, R157, !PT ;  /* 0x0000009d0e0c7209 */ /* 0x000fe20007810000 */
[--C-:B------:R-:W-:Y:S01]  /*12d70*/  FFMA.FTZ R159, R13, UR10, -R11.reuse ;  /* 0x0000000a0d9f7c23 */ /* 0x100fe2000801080b */
[--C-:B------:R-:W-:Y:S01]  /*12d80*/  FFMA.FTZ R190, R20, UR10, -R11.reuse ;  /* 0x0000000a14be7c23 */ /* 0x100fe2000801080b */
[--C-:B------:R-:W-:Y:S01]  /*12d90*/  FFMA.FTZ R20, R21, UR10, -R11.reuse ;  /* 0x0000000a15147c23 */ /* 0x100fe2000801080b */
[----:B------:R-:W-:Y:S01]  /*12da0*/  FMNMX.FTZ R13, R15, R12, !PT ;  /* 0x0000000c0f0d7209 */ /* 0x000fe20007810000 */
[--C-:B------:R-:W-:Y:S01]  /*12db0*/  FFMA.FTZ R184, R122, UR10, -R11.reuse ;  /* 0x0000000a7ab87c23 */ /* 0x100fe2000801080b */
[----:B------:R-:W-:Y:S01]  /*12dc0*/  FSEL R148, R148, -INF , !P1 ;  /* 0xff80000094947808 */ /* 0x000fe20004800000 */
[--C-:B------:R-:W-:Y:S01]  /*12dd0*/  FFMA.FTZ R123, R123, UR10, -R11.reuse ;  /* 0x0000000a7b7b7c23 */ /* 0x100fe2000801080b */
[----:B------:R-:W-:Y:S01]  /*12de0*/  FMNMX.FTZ R12, R120, R13, !PT ;  /* 0x0000000d780c7209 */ /* 0x000fe20007810000 */
[--C-:B------:R-:W-:Y:S01]  /*12df0*/  FFMA.FTZ R182, R134, UR10, -R11.reuse ;  /* 0x0000000a86b67c23 */ /* 0x100fe2000801080b */
[----:B------:R-:W-:Y:S01]  /*12e00*/  LOP3.LUT P1, RZ, R16, 0x20, RZ, 0xc0, !PT ;  /* 0x0000002010ff7812 */ /* 0x000fe2000782c0ff */
[--C-:B------:R-:W-:Y:S01]  /*12e10*/  FFMA.FTZ R134, R135, UR10, -R11.reuse ;  /* 0x0000000a87867c23 */ /* 0x100fe2000801080b */
[----:B------:R-:W-:Y:S01]  /*12e20*/  FMNMX.FTZ R13, R121, R12, !PT ;  /* 0x0000000c790d7209 */ /* 0x000fe20007810000 */
[--C-:B------:R-:W-:Y:S01]  /*12e30*/  FFMA.FTZ R131, R131, UR10, -R11.reuse ;  /* 0x0000000a83837c23 */ /* 0x100fe2000801080b */
        /* <DEDUP_REMOVED lines=20> */
[----:B------:R0:W-:Y:S01]  /*12f80*/  MUFU.EX2 R13, R123 ;  /* 0x0000007b000d7308 */ /* 0x0001e20000000800 */
[----:B------:R-:W-:Y:S01]  /*12f90*/  ISETP.LT.OR P6, PT, R166, 0x5a, P6 ;  /* 0x0000005aa600780c */ /* 0x000fe200037c1670 */
[----:B------:R-:W-:Y:S01]  /*12fa0*/  FFMA.FTZ R161, R161, UR10, -R11 ;  /* 0x0000000aa1a17c23 */ /* 0x000fe2000801080b */
[----:B------:R-:W-:-:S02]  /*12fb0*/  FMNMX.FTZ R21, R133, R12, !PT ;  /* 0x0000000c85157209 */ /* 0x000fc40007810000 */
[----:B------:R-:W-:Y:S02]  /*12fc0*/  FSEL R158, R158, -INF , !P6 ;  /* 0xff8000009e9e7808 */ /* 0x000fe40007000000 */
[----:B------:R-:W-:Y:S01]  /*12fd0*/  FMNMX.FTZ R12, R136, R21, !PT ;  /* 0x00000015880c7209 */ /* 0x000fe20007810000 */
[----:B------:R-:W-:Y:S03]  /*12fe0*/  MUFU.EX2 R188, R188 ;  /* 0x000000bc00bc7308 */ /* 0x000fe60000000800 */
[----:B------:R-:W-:Y:S01]  /*12ff0*/  FMNMX.FTZ R21, R137, R12, !PT ;  /* 0x0000000c89157209 */ /* 0x000fe20007810000 */
[--C-:B------:R-:W-:Y:S01]  /*13000*/  FFMA.FTZ R12, R127, UR10, -R11.reuse ;  /* 0x0000000a7f0c7c23 */ /* 0x100fe2000801080b */
[----:B------:R-:W-:Y:S02]  /*13010*/  FFMA.FTZ R127, R147, UR10, -R11 ;  /* 0x0000000a937f7c23 */ /* 0x000fe4000801080b */
        /* <DEDUP_REMOVED lines=8> */
[----:B0-----:R-:W-:-:S04]  /*130a0*/  FMNMX.FTZ R123, R149, R122, !PT ;  /* 0x0000007a957b7209 */ /* 0x001fc80007810000 */
[----:B------:R-:W-:Y:S01]  /*130b0*/  FMNMX.FTZ R122, R152, R123, !PT ;  /* 0x0000007b987a7209 */ /* 0x000fe20007810000 */
[----:B------:R0:W-:Y:S03]  /*130c0*/  MUFU.EX2 R21, R131 ;  /* 0x0000008300157308 */ /* 0x0001e60000000800 */
[----:B------:R-:W-:-:S04]  /*130d0*/  FMNMX.FTZ R123, R153, R122, !PT ;  /* 0x0000007a997b7209 */ /* 0x000fc80007810000 */
[----:B------:R-:W-:Y:S01]  /*130e0*/  FMNMX.FTZ R123, R156, R123, !PT ;  /* 0x0000007b9c7b7209 */ /* 0x000fe20007810000 */
[----:B------:R-:W-:Y:S01]  /*130f0*/  MUFU.EX2 R184, R184 ;  /* 0x000000b800b87308 */ /* 0x000fe20000000800 */
[----:B0-----:R-:W-:Y:S02]  /*13100*/  FFMA.FTZ R131, R139, UR10, -R11 ;  /* 0x0000000a8b837c23 */ /* 0x001fe4000801080b */
[----:B------:R-:W-:-:S05]  /*13110*/  FMNMX.FTZ R122, R158, R123, !PT ;  /* 0x0000007b9e7a7209 */ /* 0x000fca0007810000 */
[----:B------:R-:W0:Y:S01]  /*13120*/  SHFL.BFLY PT, R123, R122, 0x2, 0x1f ;  /* 0x0c401f007a7b7f89 */ /* 0x000e2200000e0000 */
[----:B------:R-:W-:Y:S08]  /*13130*/  MUFU.EX2 R186, R186 ;  /* 0x000000ba00ba7308 */ /* 0x000ff00000000800 */
[----:B------:R-:W-:Y:S08]  /*13140*/  MUFU.EX2 R12, R12 ;  /* 0x0000000c000c7308 */ /* 0x000ff00000000800 */
[----:B------:R-:W-:Y:S01]  /*13150*/  MUFU.EX2 R180, R180 ;  /* 0x000000b400b47308 */ /* 0x000fe20000000800 */
[----:B0-----:R-:W-:Y:S01]  /*13160*/  FMNMX.FTZ R122, R122, R123, !PT ;  /* 0x0000007b7a7a7209 */ /* 0x001fe20007810000 */
[----:B------:R-:W-:Y:S01]  /*13170*/  FFMA.FTZ R123, R155, UR10, -R11 ;  /* 0x0000000a9b7b7c23 */ /* 0x000fe2000801080b */
[----:B------:R-:W-:-:S05]  /*13180*/  FSEL R11, R9, RZ, P2 ;  /* 0x000000ff090b7208 */ /* 0x000fca0001000000 */
[----:B------:R-:W-:Y:S01]  /*13190*/  MUFU.EX2 R182, R182 ;  /* 0x000000b600b67308 */ /* 0x000fe20000000800 */
[----:B------:R-:W0:Y:S01]  /*131a0*/  SHFL.BFLY PT, R135, R122, 0x1, 0x1f ;  /* 0x0c201f007a877f89 */ /* 0x000e2200000e0000 */
[----:B------:R-:W-:-:S04]  /*131b0*/  FADD.FTZ R11, -R11, R2 ;  /* 0x000000020b0b7221 */ /* 0x000fc80000010100 */
[----:B------:R-:W-:Y:S02]  /*131c0*/  FMUL.FTZ R11, R11, UR10 ;  /* 0x0000000a0b0b7c20 */ /* 0x000fe40008410000 */
[----:B------:R-:W-:Y:S08]  /*131d0*/  MUFU.EX2 R134, R134 ;  /* 0x0000008600867308 */ /* 0x000ff00000000800 */
[----:B------:R-:W1:Y:S08]  /*131e0*/  MUFU.EX2 R11, R11 ;  /* 0x0000000b000b7308 */ /* 0x000e700000000800 */
[----:B------:R-:W-:Y:S01]  /*131f0*/  MUFU.EX2 R176, R176 ;  /* 0x000000b000b07308 */ /* 0x000fe20000000800 */
[----:B0-----:R-:W-:-:S04]  /*13200*/  FMNMX.FTZ R122, R122, R135, !PT ;  /* 0x000000877a7a7209 */ /* 0x001fc80007810000 */
[C---:B------:R-:W-:Y:S01]  /*13210*/  FSETP.NEU.FTZ.AND P1, PT, R122.reuse, -INF , PT ;  /* 0xff8000007a00780b */ /* 0x040fe20003f3d000 */
[----:B------:R-:W-:Y:S02]  /*13220*/  FMUL.FTZ R135, R122, UR10 ;  /* 0x0000000a7a877c20 */ /* 0x000fe40008410000 */
[----:B------:R-:W-:Y:S01]  /*13230*/  MUFU.EX2 R131, R131 ;  /* 0x0000008300837308 */ /* 0x000fe20000000800 */
[----:B-1----:R-:W-:Y:S02]  /*13240*/  FFMA.FTZ R6, R11, R6, R188 ;  /* 0x000000060b067223 */ /* 0x002fe400000100bc */
[----:B------:R-:W-:-:S05]  /*13250*/  FSEL R135, R135, RZ, P1 ;  /* 0x000000ff87877208 */ /* 0x000fca0000800000 */
[--C-:B------:R-:W-:Y:S01]  /*13260*/  FFMA.FTZ R138, R15, UR10, -R135.reuse ;  /* 0x0000000a0f8a7c23 */ /* 0x100fe20008010887 */
        /* <DEDUP_REMOVED lines=8> */
[--C-:B------:R-:W-:Y:S01]  /*132f0*/  FFMA.FTZ R183, R132, UR10, -R135.reuse ;  /* 0x0000000a84b77c23 */ /* 0x100fe20008010887 */
[--C-:B------:R-:W-:Y:S01]  /*13300*/  FFMA.FTZ R187, R124, UR10, -R135.reuse ;  /* 0x0000000a7cbb7c23 */ /* 0x100fe20008010887 */
[----:B------:R-:W-:Y:S01]  /*13310*/  FMUL.FTZ R121, R121, UR10 ;  /* 0x0000000a79797c20 */ /* 0x000fe20008410000 */
        /* <DEDUP_REMOVED lines=16> */
[----:B------:R-:W-:-:S04]  /*13420*/  FFMA.FTZ R120, R158, UR10, -R135 ;  /* 0x0000000a9e787c23 */ /* 0x000fc80008010887 */
[----:B------:R-:W2:Y:S01]  /*13430*/  MUFU.EX2 R139, R139 ;  /* 0x0000008b008b7308 */ /* 0x000ea20000000800 */
[----:B0-----:R-:W-:-:S07]  /*13440*/  FFMA.FTZ R121, R153, UR10, -R135 ;  /* 0x0000000a99797c23 */ /* 0x001fce0008010887 */
[----:B------:R-:W0:Y:S01]  /*13450*/  MUFU.EX2 R191, R191 ;  /* 0x000000bf00bf7308 */ /* 0x000e220000000800 */
[----:B-1----:R-:W-:Y:S01]  /*13460*/  FFMA.FTZ R132, R8, R3, R189 ;  /* 0x0000000308847223 */ /* 0x002fe200000100bd */
[----:B------:R-:W-:-:S04]  /*13470*/  FADD.FTZ R3, R157, R6 ;  /* 0x000000069d037221 */ /* 0x000fc80000010000 */
[----:B------:R-:W-:Y:S02]  /*13480*/  FADD.FTZ R3, R190, R3 ;  /* 0x00000003be037221 */ /* 0x000fe40000010000 */
[----:B------:R-:W1:Y:S01]  /*13490*/  MUFU.EX2 R185, R185 ;  /* 0x000000b900b97308 */ /* 0x000e620000000800 */
[----:B--2---:R-:W-:Y:S01]  /*134a0*/  FADD.FTZ R132, R139, R132 ;  /* 0x000000848b847221 */ /* 0x004fe20000010000 */
[----:B------:R-:W-:-:S06]  /*134b0*/  FADD.FTZ R3, R20, R3 ;  /* 0x0000000314037221 */ /* 0x000fcc0000010000 */
[----:B------:R-:W2:Y:S01]  /*134c0*/  MUFU.EX2 R15, R15 ;  /* 0x0000000f000f7308 */ /* 0x000ea20000000800 */
[----:B0-----:R-:W-:Y:S01]  /*134d0*/  FADD.FTZ R133, R191, R132 ;  /* 0x00000084bf857221 */ /* 0x001fe20000010000 */
[----:B------:R-:W-:-:S03]  /*134e0*/  FADD.FTZ R132, R184, R3 ;  /* 0x00000003b8847221 */ /* 0x000fc60000010000 */
        /* <DEDUP_REMOVED lines=8> */
[----:B------:R-:W-:-:S06]  /*13570*/  FADD.FTZ R132, R180, R3 ;  /* 0x00000003b4847221 */ /* 0x000fcc0000010000 */
[----:B------:R-:W2:Y:S01]  /*13580*/  MUFU.EX2 R181, R181 ;  /* 0x000000b500b57308 */ /* 0x000ea20000000800 */
[----:B0-----:R-:W-:-:S07]  /*13590*/  FADD.FTZ R133, R187, R6 ;  /* 0x00000006bb857221 */ /* 0x001fce0000010000 */
        /* <DEDUP_REMOVED lines=9> */
[----:B0-----:R-:W-:-:S07]  /*13630*/  FADD.FTZ R6, R10, R3 ;  /* 0x000000030a067221 */ /* 0x001fce0000010000 */
[----:B------:R-:W0:Y:S01]  /*13640*/  MUFU.EX2 R177, R177 ;  /* 0x000000b100b17308 */ /* 0x000e220000000800 */
[----:B-1----:R-:W-:-:S07]  /*13650*/  FADD.FTZ R3, R183, R6 ;  /* 0x00000006b7037221 */ /* 0x002fce0000010000 */
[----:B------:R-:W1:Y:S01]  /*13660*/  MUFU.EX2 R125, R125 ;  /* 0x0000007d007d7308 */ /* 0x000e620000000800 */
[----:B--2---:R-:W-:Y:S01]  /*13670*/  FADD.FTZ R6, R0, R3 ;  /* 0x0000000300067221 */ /* 0x004fe20000010000 */
[----:B------:R-:W-:-:S06]  /*13680*/  FADD.FTZ R3, R131, R132 ;  /* 0x0000008483037221 */ /* 0x000fcc0000010000 */
        /* <DEDUP_REMOVED lines=40> */
[----:B--2---:R-:W-:-:S03]  /*13910*/  FADD.FTZ R6, R2, R3 ;  /* 0x0000000302067221 */ /* 0x004fc60000010000 */
[----:B0-----:R-:W-:Y:S01]  /*13920*/  FADD.FTZ R3, R120, R133 ;  /* 0x0000008578037221 */ /* 0x001fe20000010000 */
[----:B------:R-:W-:Y:S06]  /*13930*/  @!P0 BRA `(.L_x_1668) ;  /* 0x0000000000048947 */ /* 0x000fec0003800000 */
[----:B------:R-:W-:Y:S01]  /*13940*/  BPT.TRAP 0x1 ;  /* 0x000000040000795c */ /* 0x000fe20000300000 */
.L_x_1668:
[----:B------:R-:W-:Y:S01]  /*13950*/  R2UR UR7, R19 ;  /* 0x00000000130772ca */ /* 0x000fe200000e0000 */
[----:B------:R-:W-:Y:S01]  /*13960*/  UIADD3 UR6, UR6, 0x30860, URZ ;  /* 0x0003086006067890 */ /* 0x000fe2000fffe03f */
[C---:B------:R-:W-:Y:S01]  /*13970*/  ISETP.GT.AND P1, PT, R7.reuse, UR51, PT ;  /* 0x0000003307007c0c */ /* 0x040fe2000bf24270 */
        /* <DEDUP_REMOVED lines=9> */
[----:B------:R-:W-:Y:S01]  /*13a10*/  UPRMT UR6, UR7, 0x654, UR6 ;  /* 0x0000065407067896 */ /* 0x000fe20008000006 */
[----:B------:R-:W-:Y:S02]  /*13a20*/  F2FP.BF16.F32.PACK_AB R190, R20, R190 ;  /* 0x000000be14be723e */ /* 0x000fe400000010ff */
[----:B------:R-:W-:Y:S02]  /*13a30*/  F2FP.BF16.F32.PACK_AB R191, R138, R191 ;  /* 0x000000bf8abf723e */ /* 0x000fe400000010ff */
[----:B------:R-:W-:Y:S02]  /*13a40*/  F2FP.BF16.F32.PACK_AB R184, R13, R184 ;  /* 0x000000b80db8723e */ /* 0x000fe400000010ff */
[----:B------:R-:W-:Y:S02]  /*13a50*/  F2FP.BF16.F32.PACK_AB R185, R15, R185 ;  /* 0x000000b90fb9723e */ /* 0x000fe400000010ff */
[----:B------:R-:W-:Y:S01]  /*13a60*/  SYNCS.ARRIVE.TRANS64.RED.A1T0 RZ, [UR6], RZ ;  /* 0x000000ffffff79a7 */ /* 0x000fe20008100406 */
        /* <DEDUP_REMOVED lines=16> */
[----:B------:R-:W-:Y:S06]  /*13b70*/  @P1 BRA `(.L_x_1669) ;  /* 0xffffffc800601947 */ /* 0x000fec000383ffff */
[----:B------:R-:W-:Y:S01]  /*13b80*/  IMAD.MOV.U32 R0, RZ, RZ, R122 ;  /* 0x000000ffff007224 */ /* 0x000fe200078e007a */
[----:B------:R-:W-:Y:S01]  /*13b90*/  UMOV UR38, UR5 ;  /* 0x0000000500267c82 */ /* 0x000fe20008000000 */
[----:B------:R-:W-:Y:S01]  /*13ba0*/  IMAD.MOV.U32 R2, RZ, RZ, R9 ;  /* 0x000000ffff027224 */ /* 0x000fe200078e0009 */
[----:B------:R-:W-:-:S06]  /*13bb0*/  UMOV UR61, UR50 ;  /* 0x00000032003d7c82 */ /* 0x000fcc0008000000 */
.L_x_1650:
[----:B------:R-:W-:Y:S01]  /*13bc0*/  R2UR UR5, R23 ;  /* 0x00000000170572ca */ /* 0x000fe200000e0000 */
[----:B------:R-:W-:Y:S01]  /*13bd0*/  ULDC UR4, c[0x0][0x448] ;  /* 0x0001120000047ab9 */ /* 0x000fe20000000800 */
[----:B------:R-:W-:Y:S01]  /*13be0*/  IADD3 R9, R18, 0x1, -R17 ;  /* 0x0000000112097810 */ /* 0x000fe20007ffe811 */
[----:B------:R-:W-:Y:S01]  /*13bf0*/  UISETP.NE.AND UP0, UPT, UR4, 0x1, UPT ;  /* 0x000000010400788c */ /* 0x000fe2000bf05270 */
[----:B------:R-:W-:Y:S02]  /*13c00*/  ULDC UR11, c[0x0][0x9e4] ;  /* 0x00027900000b7ab9 */ /* 0x000fe40000000800 */
[----:B------:R-:W-:Y:S01]  /*13c10*/  R2UR UR7, R9 ;  /* 0x00000000090772ca */ /* 0x000fe200000e0000 */
[----:B------:R-:W-:Y:S01]  /*13c20*/  UISETP.GE.AND UP1, UPT, UR11, 0x1, UPT ;  /* 0x000000010b00788c */ /* 0x000fe2000bf26270 */
[----:B------:R-:W-:-:S05]  /*13c30*/  ULDC UR15, c[0x0][0x9dc] ;  /* 0x00027700000f7ab9 */ /* 0x000fca0000000800 */
[----:B------:R-:W-:Y:S01]  /*13c40*/  UIADD3 UR6, UR5, 0x7f, URZ ;  /* 0x0000007f05067890 */ /* 0x000fe2000fffe03f */
[----:B------:R-:W-:Y:S01]  /*13c50*/  PLOP3.LUT P1, PT, PT, PT, UP1, 0x40, 0x0 ;  /* 0x000000000000781c */ /* 0x000fe20003f2e818 */
        /* <DEDUP_REMOVED lines=18> */
.L_x_1671:
[----:B------:R-:W-:-:S11]  /*13d80*/  UISETP.NE.AND UP2, UPT, UR11, 0x1, UPT ;  /* 0x000000010b00788c */ /* 0x000fd6000bf45270 */
[----:B------:R-:W-:Y:S02]  /*13d90*/  @UP2 ULDC.64 UR4, c[0x0][0x9e8] ;  /* 0x00027a0000042ab9 */ /* 0x000fe40000000a00 */
[----:B------:R-:W-:-:S04]  /*13da0*/  UIMAD.WIDE.U32 UR6, UR14, UR4, URZ ;  /* 0x000000040e0672a5 */ /* 0x000fc8000f8e003f */
[----:B------:R-:W-:-:S12]  /*13db0*/  @UP2 USHF.R.U32.HI UR14, URZ, UR5, UR7 ;  /* 0x000000053f0e2299 */ /* 0x000fd80008011607 */
.L_x_1672:
[----:B------:R-:W-:-:S04]  /*13dc0*/  UIMAD UR11, UR14, UR11, URZ ;  /* 0x0000000b0e0b72a4 */ /* 0x000fc8000f8e023f */
[----:B------:R-:W-:-:S04]  /*13dd0*/  UISETP.LT.AND UP2, UPT, UR15, UR11, UPT ;  /* 0x0000000b0f00728c */ /* 0x000fc8000bf41270 */
[----:B------:R-:W-:-:S12]  /*13de0*/  USEL UR15, UR15, UR11, !UP2 ;  /* 0x0000000b0f0f7287 */ /* 0x000fd8000d000000 */
.L_x_1670:
        /* <DEDUP_REMOVED lines=15> */
.L_x_1684:
[----:B------:R-:W-:-:S04]  /*13ee0*/  UISETP.NE.AND UP2, UPT, UR4, 0x1, UPT ;  /* 0x000000010400788c */ /* 0x000fc8000bf45270 */
[----:B------:R-:W-:-:S04]  /*13ef0*/  USEL UR61, URZ, 0x1, UP2 ;  /* 0x000000013f3d7887 */ /* 0x000fc80009000000 */
[----:B------:R-:W-:Y:S01]  /*13f00*/  ULOP3.LUT UR61, UR50, UR61, URZ, 0x3c, !UPT ;  /* 0x0000003d323d7292 */ /* 0x000fe2000f8e3c3f */
[----:B------:R-:W-:Y:S11]  /*13f10*/  @!P0 BRA `(.L_x_1674) ;  /* 0x0000000000048947 */ /* 0x000ff60003800000 */
[----:B------:R-:W-:Y:S01]  /*13f20*/  BPT.TRAP 0x1 ;  /* 0x000000040000795c */ /* 0x000fe20000300000 */
.L_x_1674:
        /* <DEDUP_REMOVED lines=9> */
.L_x_1675:
[-C--:B------:R-:W-:Y:S01]  /*13fc0*/  FMUL.FTZ R24, R24, R11.reuse ;  /* 0x0000000b18187220 */ /* 0x080fe20000410000 */
[----:B------:R-:W-:Y:S01]  /*13fd0*/  FMUL.FTZ R25, R25, R11 ;  /* 0x0000000b19197220 */ /* 0x000fe20000410000 */
[----:B-1----:R-:W-:Y:S06]  /*13fe0*/  @P1 BRA `(.L_x_1676) ;  /* 0x0000000000081947 */ /* 0x002fec0003800000 */
[----:B------:R-:W1:Y:S02]  /*13ff0*/  SYNCS.PHASECHK.TRANS64.TRYWAIT P1, [UR7+0x30830], R0 ;  /* 0x03083000ff0075a7 */ /* 0x000e640008020147 */
[----:B-1----:R-:W-:Y:S05]  /*14000*/  @!P1 BRA `(.L_x_1677) ;  /* 0x00000134000c9947 */ /* 0x002fea0003800000 */
.L_x_1676:
        /* <DEDUP_REMOVED lines=165> */
.L_x_1678:
[----:B------:R-:W-:Y:S01]  /*14a60*/  ULEA UR6, UR4, UR39, 0x3 ;  /* 0x0000002704067291 */ /* 0x000fe2000f8e183f */
[----:B01----:R-:W-:-:S05]  /*14a70*/  IMAD.U32 R0, RZ, RZ, UR50 ;  /* 0x00000032ff007e24 */ /* 0x003fca000f8e00ff */
[----:B------:R-:W-:-:S04]  /*14a80*/  SHF.L.U32 R0, R0, 0x1f, RZ ;  /* 0x0000001f00007819 */ /* 0x000fc800000006ff */
[----:B------:R0:W1:Y:S01]  /*14a90*/  SYNCS.PHASECHK.TRANS64.TRYWAIT P1, [UR6+0x30850], R0 ;  /* 0x03085000ff0075a7 */ /* 0x0000620008020146 */
[----:B------:R-:W-:Y:S05]  /*14aa0*/  @!P0 BRA `(.L_x_1679) ;  /* 0x0000000000048947 */ /* 0x000fea0003800000 */
[----:B------:R-:W-:Y:S01]  /*14ab0*/  BPT.TRAP 0x1 ;  /* 0x000000040000795c */ /* 0x000fe20000300000 */
.L_x_1679:
[----:B-1----:R-:W-:Y:S05]  /*14ac0*/  @P1 BRA `(.L_x_1680) ;  /* 0x0000000000081947 */ /* 0x002fea0003800000 */
[----:B------:R-:W1:Y:S02]  /*14ad0*/  SYNCS.PHASECHK.TRANS64.TRYWAIT P1, [UR6+0x30850], R0 ;  /* 0x03085000ff0075a7 */ /* 0x000e640008020146 */
[----:B-1----:R-:W-:Y:S05]  /*14ae0*/  @!P1 BRA `(.L_x_1681) ;  /* 0x00000128006c9947 */ /* 0x002fea0003800000 */
.L_x_1680:
        /* <DEDUP_REMOVED lines=37> */
.L_x_1682:
        /* <DEDUP_REMOVED lines=23> */
[----:B01----:R-:W-:Y:S01]  /*14eb0*/  FMNMX.FTZ R0, R12, R9, !PT ;  /* 0x000000090c007209 */ /* 0x003fe20007810000 */
[----:B------:R-:W-:Y:S01]  /*14ec0*/  FMUL.FTZ R129, R135, UR5 ;  /* 0x0000000587817c20 */ /* 0x000fe20008410000 */
[----:B------:R-:W-:Y:S01]  /*14ed0*/  FMUL.FTZ R132, R138, UR5 ;  /* 0x000000058a847c20 */ /* 0x000fe20008410000 */
[----:B------:R-:W-:Y:S01]  /*14ee0*/  FMUL.FTZ R134, R140, UR5 ;  /* 0x000000058c867c20 */ /* 0x000fe20008410000 */
[----:B------:R-:W-:Y:S01]  /*14ef0*/  FMUL.FTZ R133, R139, UR5 ;  /* 0x000000058b857c20 */ /* 0x000fe20008410000 */
[----:B------:R-:W-:Y:S01]  /*14f00*/  FMUL.FTZ R135, R141, UR5 ;  /* 0x000000058d877c20 */ /* 0x000fe20008410000 */
[----:B------:R-:W-:Y:S01]  /*14f10*/  FMUL.FTZ R136, R142, UR5 ;  /* 0x000000058e887c20 */ /* 0x000fe20008410000 */
[----:B------:R-:W0:Y:S01]  /*14f20*/  MUFU.TANH R15, R15 ;  /* 0x0000000f000f7308 */ /* 0x000e220000002400 */
[----:B--2---:R-:W-:Y:S01]  /*14f30*/  FMNMX.FTZ R11, R13, R0, !PT ;  /* 0x000000000d0b7209 */ /* 0x004fe20007810000 */
        /* <DEDUP_REMOVED lines=24> */
[----:B------:R-:W-:Y:S01]  /*150c0*/  UMOV UR10, UR54 ;  /* 0x00000036000a7c82 */ /* 0x000fe20008000000 */
[----:B------:R-:W-:Y:S01]  /*150d0*/  R2UR UR4, R19 ;  /* 0x00000000130472ca */ /* 0x000fe200000e0000 */
[----:B------:R-:W-:-:S04]  /*150e0*/  UIADD3 UR7, UR7, 0x30840, URZ ;  /* 0x0003084007077890 */ /* 0x000fc8000fffe03f */
[----:B------:R-:W1:Y:S01]  /*150f0*/  MUFU.TANH R122, R122 ;  /* 0x0000007a007a7308 */ /* 0x000e620000002400 */
[----:B--2---:R-:W-:-:S07]  /*15100*/  FMNMX.FTZ R11, R21, R0, !PT ;  /* 0x00000000150b7209 */ /* 0x004fce0007810000 */
[----:B------:R-:W2:Y:S01]  /*15110*/  MUFU.TANH R121, R121 ;  /* 0x0000007900797308 */ /* 0x000ea20000002400 */
[----:B0-----:R-:W-:Y:S01]  /*15120*/  FMNMX.FTZ R2, R120, R155, !PT ;  /* 0x0000009b78027209 */ /* 0x001fe20007810000 */
[----:B------:R-:W-:-:S06]  /*15130*/  UPRMT UR7, UR4, 0x654, UR7 ;  /* 0x0000065404077896 */ /* 0x000fcc0008000007 */
[----:B------:R-:W0:Y:S01]  /*15140*/  MUFU.TANH R123, R123 ;  /* 0x0000007b007b7308 */ /* 0x000e220000002400 */
[----:B-1----:R-:W-:Y:S02]  /*15150*/  FMNMX.FTZ R0, R122, R11, !PT ;  /* 0x0000000b7a007209 */ /* 0x002fe40007810000 */
[----:B------:R-:W-:Y:S05]  /*15160*/  SYNCS.ARRIVE.TRANS64.RED.A1T0 RZ, [UR7], RZ ;  /* 0x000000ffffff79a7 */ /* 0x000fea0008100407 */
[----:B------:R-:W1:Y:S01]  /*15170*/  MUFU.TANH R124, R124 ;  /* 0x0000007c007c7308 */ /* 0x000e620000002400 */
[----:B--2---:R-:W-:-:S07]  /*15180*/  FMNMX.FTZ R155, R121, R2, !PT ;  /* 0x00000002799b7209 */ /* 0x004fce0007810000 */
[----:B------:R-:W2:Y:S01]  /*15190*/  MUFU.TANH R126, R126 ;  /* 0x0000007e007e7308 */ /* 0x000ea20000002400 */
[----:B0-----:R-:W-:-:S07]  /*151a0*/  FMNMX.FTZ R11, R123, R0, !PT ;  /* 0x000000007b0b7209 */ /* 0x001fce0007810000 */
[----:B------:R-:W0:Y:S01]  /*151b0*/  MUFU.TANH R125, R125 ;  /* 0x0000007d007d7308 */ /* 0x000e220000002400 */
[----:B-1----:R-:W-:Y:S01]  /*151c0*/  FMNMX.FTZ R2, R124, R155, !PT ;  /* 0x0000009b7c027209 */ /* 0x002fe20007810000 */
[----:B------:R-:W-:-:S06]  /*151d0*/  FMUL.FTZ R155, R161, UR5 ;  /* 0x00000005a19b7c20 */ /* 0x000fcc0008410000 */
        /* <DEDUP_REMOVED lines=16> */
[----:B------:R-:W-:-:S06]  /*152e0*/  FMUL.FTZ R157, R163, UR5 ;  /* 0x00000005a39d7c20 */ /* 0x000fcc0008410000 */
        /* <DEDUP_REMOVED lines=55> */
[----:B0-----:R-:W-:Y:S02]  /*15660*/  FMNMX.FTZ R8, R159, R0, !PT ;  /* 0x000000009f087209 */ /* 0x001fe40007810000 */
[----:B-1----:R-:W-:-:S03]  /*15670*/  FMNMX.FTZ R2, R160, R163, !PT ;  /* 0x000000a3a0027209 */ /* 0x002fc60007810000 */
[----:B------:R-:W0:Y:S01]  /*15680*/  SHFL.BFLY PT, R163, R8, 0x2, 0x1f ;  /* 0x0c401f0008a37f89 */ /* 0x000e2200000e0000 */
[----:B--2---:R-:W-:-:S05]  /*15690*/  FMNMX.FTZ R11, R161, R2, !PT ;  /* 0x00000002a10b7209 */ /* 0x004fca0007810000 */
[----:B------:R-:W1:Y:S01]  /*156a0*/  SHFL.BFLY PT, R0, R11, 0x2, 0x1f ;  /* 0x0c401f000b007f89 */ /* 0x000e6200000e0000 */
[----:B0-----:R-:W-:-:S05]  /*156b0*/  FMNMX.FTZ R163, R8, R163, !PT ;  /* 0x000000a308a37209 */ /* 0x001fca0007810000 */
[----:B------:R-:W0:Y:S01]  /*156c0*/  SHFL.BFLY PT, R2, R163, 0x1, 0x1f ;  /* 0x0c201f00a3027f89 */ /* 0x000e2200000e0000 */
[----:B-1----:R-:W-:-:S05]  /*156d0*/  FMNMX.FTZ R162, R11, R0, !PT ;  /* 0x000000000ba27209 */ /* 0x002fca0007810000 */
[----:B------:R-:W1:Y:S01]  /*156e0*/  SHFL.BFLY PT, R165, R162, 0x1, 0x1f ;  /* 0x0c201f00a2a57f89 */ /* 0x000e6200000e0000 */
[----:B0-----:R-:W-:-:S05]  /*156f0*/  FMNMX.FTZ R2, R163, R2, !PT ;  /* 0x00000002a3027209 */ /* 0x001fca0007810000 */
[----:B------:R-:W-:Y:S01]  /*15700*/  FADD.FTZ R9, -R2, R9 ;  /* 0x0000000902097221 */ /* 0x000fe20000010100 */
[----:B-1----:R-:W-:-:S03]  /*15710*/  FMNMX.FTZ R0, R162, R165, !PT ;  /* 0x000000a5a2007209 */ /* 0x002fc60007810000 */
[----:B------:R-:W-:Y:S01]  /*15720*/  FMUL.FTZ R165, R9, UR10 ;  /* 0x0000000a09a57c20 */ /* 0x000fe20008410000 */
[----:B------:R-:W-:Y:S01]  /*15730*/  FMUL.FTZ R9, R2, UR10 ;  /* 0x0000000a02097c20 */ /* 0x000fe20008410000 */
[----:B------:R-:W-:-:S03]  /*15740*/  FADD.FTZ R8, -R0, R10 ;  /* 0x0000000a00087221 */ /* 0x000fc60000010100 */
[--C-:B------:R-:W-:Y:S01]  /*15750*/  FFMA.FTZ R162, R123, UR10, -R9.reuse ;  /* 0x0000000a7ba27c23 */ /* 0x100fe20008010809 */
[--C-:B------:R-:W-:Y:S01]  /*15760*/  FFMA.FTZ R123, R131, UR10, -R9.reuse ;  /* 0x0000000a837b7c23 */ /* 0x100fe20008010809 */
[----:B------:R-:W-:Y:S01]  /*15770*/  FMUL.FTZ R131, R0, UR10 ;  /* 0x0000000a00837c20 */ /* 0x000fe20008410000 */
[--C-:B------:R-:W-:Y:S01]  /*15780*/  FFMA.FTZ R188, R12, UR10, -R9.reuse ;  /* 0x0000000a0cbc7c23 */ /* 0x100fe20008010809 */
[----:B------:R-:W-:Y:S01]  /*15790*/  FMUL.FTZ R8, R8, UR10 ;  /* 0x0000000a08087c20 */ /* 0x000fe20008410000 */
[----:B------:R-:W-:Y:S01]  /*157a0*/  FFMA.FTZ R164, R13, UR10, -R9 ;  /* 0x0000000a0da47c23 */ /* 0x000fe20008010809 */
[----:B------:R-:W-:Y:S01]  /*157b0*/  FFMA.FTZ R189, R14, UR10, -R131 ;  /* 0x0000000a0ebd7c23 */ /* 0x000fe20008010883 */
[----:B------:R-:W-:Y:S01]  /*157c0*/  FFMA.FTZ R180, R130, UR10, -R9 ;  /* 0x0000000a82b47c23 */ /* 0x000fe20008010809 */
[----:B------:R-:W-:Y:S01]  /*157d0*/  FFMA.FTZ R130, R15, UR10, -R131 ;  /* 0x0000000a0f827c23 */ /* 0x000fe20008010883 */
[----:B------:R-:W-:Y:S01]  /*157e0*/  MUFU.EX2 R11, R165 ;  /* 0x000000a5000b7308 */ /* 0x000fe20000000800 */
[----:B------:R-:W-:Y:S01]  /*157f0*/  FFMA.FTZ R190, R20, UR10, -R9 ;  /* 0x0000000a14be7c23 */ /* 0x000fe20008010809 */
[----:B------:R-:W-:Y:S01]  /*15800*/  FFMA.FTZ R191, R120, UR10, -R131 ;  /* 0x0000000a78bf7c23 */ /* 0x000fe20008010883 */
[--C-:B------:R-:W-:Y:S01]  /*15810*/  FFMA.FTZ R186, R126, UR10, -R9.reuse ;  /* 0x0000000a7eba7c23 */ /* 0x100fe20008010809 */
[--C-:B------:R-:W-:Y:S01]  /*15820*/  FFMA.FTZ R163, R21, UR10, -R9.reuse ;  /* 0x0000000a15a37c23 */ /* 0x100fe20008010809 */
[----:B------:R-:W-:Y:S01]  /*15830*/  FFMA.FTZ R126, R127, UR10, -R9 ;  /* 0x0000000a7f7e7c23 */ /* 0x000fe20008010809 */
[----:B------:R-:W-:Y:S01]  /*15840*/  FFMA.FTZ R127, R121, UR10, -R131 ;  /* 0x0000000a797f7c23 */ /* 0x000fe20008010883 */
[----:B------:R-:W-:Y:S01]  /*15850*/  FFMA.FTZ R184, R122, UR10, -R9 ;  /* 0x0000000a7ab87c23 */ /* 0x000fe20008010809 */
        /* <DEDUP_REMOVED lines=22> */
[----:B------:R-:W-:Y:S01]  /*159c0*/  FFMA.FTZ R124, R161, UR10, -R131 ;  /* 0x0000000aa17c7c23 */ /* 0x000fe20008010883 */
[----:B0-----:R-:W-:Y:S01]  /*159d0*/  FFMA.FTZ R131, R11, R6, R188 ;  /* 0x000000060b837223 */ /* 0x001fe200000100bc */
[----:B------:R-:W0:Y:S01]  /*159e0*/  MUFU.EX2 R164, R164 ;  /* 0x000000a400a47308 */ /* 0x000e220000000800 */
        /* <DEDUP_REMOVED lines=8> */
[----:B-1----:R-:W-:Y:S01]  /*15a70*/  FFMA.FTZ R3, R8, R3, R189 ;  /* 0x0000000308037223 */ /* 0x002fe200000100bd */
[--C-:B------:R-:W-:Y:S01]  /*15a80*/  FFMA.FTZ R13, R147, UR10, -R9.reuse ;  /* 0x0000000a930d7c23 */ /* 0x100fe20008010809 */
[--C-:B------:R-:W-:Y:S01]  /*15a90*/  FFMA.FTZ R174, R150, UR10, -R9.reuse ;  /* 0x0000000a96ae7c23 */ /* 0x100fe20008010809 */
[--C-:B------:R-:W-:Y:S01]  /*15aa0*/  FFMA.FTZ R12, R151, UR10, -R9.reuse ;  /* 0x0000000a970c7c23 */ /* 0x100fe20008010809 */
[--C-:B------:R-:W-:Y:S01]  /*15ab0*/  FFMA.FTZ R168, R154, UR10, -R9.reuse ;  /* 0x0000000a9aa87c23 */ /* 0x100fe20008010809 */
[--C-:B------:R-:W-:Y:S01]  /*15ac0*/  FFMA.FTZ R10, R155, UR10, -R9.reuse ;  /* 0x0000000a9b0a7c23 */ /* 0x100fe20008010809 */
[----:B------:R-:W-:Y:S01]  /*15ad0*/  FFMA.FTZ R170, R158, UR10, -R9 ;  /* 0x0000000a9eaa7c23 */ /* 0x000fe20008010809 */
        /* <DEDUP_REMOVED lines=93> */
.L_x_1683:
[----:B------:R-:W-:Y:S01]  /*160b0*/  R2UR UR4, R19 ;  /* 0x00000000130472ca */ /* 0x000fe200000e0000 */
[----:B------:R-:W-:Y:S01]  /*160c0*/  UIADD3 UR6, UR6, 0x30860, URZ ;  /* 0x0003086006067890 */ /* 0x000fe2000fffe03f */
[C---:B------:R-:W-:Y:S01]  /*160d0*/  ISETP.GT.AND P1, PT, R7.reuse, UR51, PT ;  /* 0x0000003307007c0c */ /* 0x040fe2000bf24270 */
        /* <DEDUP_REMOVED lines=8> */
[----:B------:R-:W-:Y:S01]  /*16160*/  F2FP.BF16.F32.PACK_AB R190, R163, R190 ;  /* 0x000000bea3be723e */ /* 0x000fe200000010ff */
[----:B------:R-:W-:Y:S01]  /*16170*/  UPRMT UR6, UR4, 0x654, UR6 ;  /* 0x0000065404067896 */ /* 0x000fe20008000006 */
[----:B------:R-:W-:Y:S02]  /*16180*/  F2FP.BF16.F32.PACK_AB R191, R127, R191 ;  /* 0x000000bf7fbf723e */ /* 0x000fe400000010ff */
[----:B------:R-:W-:Y:S01]  /*16190*/  UMOV UR4, UR38 ;  /* 0x0000002600047c82 */ /* 0x000fe20008000000 */
[----:B------:R-:W-:Y:S02]  /*161a0*/  F2FP.BF16.F32.PACK_AB R184, R162, R184 ;  /* 0x000000b8a2b8723e */ /* 0x000fe400000010ff */
[----:B------:R-:W-:Y:S02]  /*161b0*/  F2FP.BF16.F32.PACK_AB R185, R121, R185 ;  /* 0x000000b979b9723e */ /* 0x000fe400000010ff */
[----:B------:R-:W-:Y:S01]  /*161c0*/  F2FP.BF16.F32.PACK_AB R186, R126, R186 ;  /* 0x000000ba7eba723e */ /* 0x000fe200000010ff */
        /* <DEDUP_REMOVED lines=17> */
.L_x_1673:
        /* <DEDUP_REMOVED lines=10> */
[----:B------:R-:W-:-:S05]  /*16380*/  ULDC UR58, c[0x0][0x9e0] ;  /* 0x00027800003a7ab9 */ /* 0x000fca0000000800 */
.L_x_1704:
[----:B------:R-:W-:-:S04]  /*16390*/  UISETP.NE.AND UP2, UPT, UR4, 0x1, UPT ;  /* 0x000000010400788c */ /* 0x000fc8000bf45270 */
[----:B------:R-:W-:-:S04]  /*163a0*/  USEL UR61, URZ, 0x1, UP2 ;  /* 0x000000013f3d7887 */ /* 0x000fc80009000000 */
[----:B------:R-:W-:Y:S01]  /*163b0*/  ULOP3.LUT UR61, UR50, UR61, URZ, 0x3c, !UPT ;  /* 0x0000003d323d7292 */ /* 0x000fe2000f8e3c3f */
[----:B------:R-:W-:Y:S11]  /*163c0*/  @!P0 BRA `(.L_x_1686) ;  /* 0x0000000000048947 */ /* 0x000ff60003800000 */
[----:B------:R-:W-:Y:S01]  /*163d0*/  BPT.TRAP 0x1 ;  /* 0x000000040000795c */ /* 0x000fe20000300000 */
.L_x_1686:
        /* <DEDUP_REMOVED lines=9> */
.L_x_1687:
[-C--:B------:R-:W-:Y:S01]  /*16470*/  FMUL.FTZ R24, R24, R11.reuse ;  /* 0x0000000b18187220 */ /* 0x080fe20000410000 */
[----:B------:R-:W-:Y:S01]  /*16480*/  FMUL.FTZ R25, R25, R11 ;  /* 0x0000000b19197220 */ /* 0x000fe20000410000 */
[----:B-1----:R-:W-:Y:S06]  /*16490*/  @P1 BRA `(.L_x_1688) ;  /* 0x0000000000081947 */ /* 0x002fec0003800000 */
[----:B------:R-:W1:Y:S02]  /*164a0*/  SYNCS.PHASECHK.TRANS64.TRYWAIT P1, [UR7+0x30830], R0 ;  /* 0x03083000ff0075a7 */ /* 0x000e640008020147 */
[----:B-1----:R-:W-:Y:S05]  /*164b0*/  @!P1 BRA `(.L_x_1689) ;  /* 0x0000011000109947 */ /* 0x002fea0003800000 */
.L_x_1688:
        /* <DEDUP_REMOVED lines=165> */
.L_x_1690:
[----:B------:R-:W-:Y:S01]  /*16f10*/  ULEA UR6, UR4, UR39, 0x3 ;  /* 0x0000002704067291 */ /* 0x000fe2000f8e183f */
[----:B01----:R-:W-:-:S05]  /*16f20*/  IMAD.U32 R0, RZ, RZ, UR50 ;  /* 0x00000032ff007e24 */ /* 0x003fca000f8e00ff */
[----:B------:R-:W-:-:S04]  /*16f30*/  SHF.L.U32 R0, R0, 0x1f, RZ ;  /* 0x0000001f00007819 */ /* 0x000fc800000006ff */
[----:B------:R0:W1:Y:S01]  /*16f40*/  SYNCS.PHASECHK.TRANS64.TRYWAIT P1, [UR6+0x30850], R0 ;  /* 0x03085000ff0075a7 */ /* 0x0000620008020146 */
[----:B------:R-:W-:Y:S05]  /*16f50*/  @!P0 BRA `(.L_x_1691) ;  /* 0x0000000000048947 */ /* 0x000fea0003800000 */
[----:B------:R-:W-:Y:S01]  /*16f60*/  BPT.TRAP 0x1 ;  /* 0x000000040000795c */ /* 0x000fe20000300000 */
.L_x_1691:
[----:B-1----:R-:W-:Y:S05]  /*16f70*/  @P1 BRA `(.L_x_1692) ;  /* 0x0000000000081947 */ /* 0x002fea0003800000 */
[----:B------:R-:W1:Y:S02]  /*16f80*/  SYNCS.PHASECHK.TRANS64.TRYWAIT P1, [UR6+0x30850], R0 ;  /* 0x03085000ff0075a7 */ /* 0x000e640008020146 */
[----:B-1----:R-:W-:Y:S05]  /*16f90*/  @!P1 BRA `(.L_x_1693) ;  /* 0x0000010400709947 */ /* 0x002fea0003800000 */
.L_x_1692:
        /* <DEDUP_REMOVED lines=37> */
.L_x_1694:
        /* <DEDUP_REMOVED lines=10> */
[----:B01----:R-:W-:Y:S01]  /*17290*/  FMUL.FTZ R0, R122, UR5 ;  /* 0x000000057a007c20 */ /* 0x003fe20008410000 */
[----:B------:R-:W-:Y:S01]  /*172a0*/  FMUL.FTZ R20, R124, UR5 ;  /* 0x000000057c147c20 */ /* 0x000fe20008410000 */
        /* <DEDUP_REMOVED lines=119> */
.L_x_1697:
[----:B------:R-:W-:-:S05]  /*17a20*/  IMAD.U32 R168, RZ, RZ, UR51 ;  /* 0x00000033ffa87e24 */ /* 0x000fca000f8e00ff */
[----:B------:R-:W-:-:S13]  /*17a30*/  ISETP.NE.AND P1, PT, R168, 0x1, PT ;  /* 0x00000001a800780c */ /* 0x000fda0003f25270 */
[----:B------:R-:W1:Y:S02]  /*17a40*/  @P1 LDC.64 R12, c[0x0][0x9e8] ;  /* 0x00027a00ff0c1b82 */ /* 0x000e640000000a00 */
[----:B-1----:R-:W-:-:S05]  /*17a50*/  @P1 IMAD.HI.U32 R12, R167, R12, RZ ;  /* 0x0000000ca70c1227 */ /* 0x002fca00078e00ff */
[----:B------:R-:W-:-:S07]  /*17a60*/  @P1 SHF.R.U32.HI R167, RZ, R13, R12 ;  /* 0x0000000dffa71219 */ /* 0x000fce000001160c */
.L_x_1698:
[----:B------:R-:W-:Y:S05]  /*17a70*/  BSYNC B0 ;  /* 0x0000000000007941 */ /* 0x000fea0003800000 */
.L_x_1696:
[----:B------:R-:W-:-:S05]  /*17a80*/  IMAD R167, R167, R168, R158 ;  /* 0x000000a8a7a77224 */ /* 0x000fca00078e029e */
[----:B------:R-:W-:Y:S02]  /*17a90*/  VIADDMNMX R164, R167, R168, R164, PT ;  /* 0x000000a8a7a47246 */ /* 0x000fe400038001a4 */
[----:B------:R-:W-:-:S07]  /*17aa0*/  VIMNMX R163, R163, R167, !PT ;  /* 0x000000a7a3a37248 */ /* 0x000fce0007fe0100 */
.L_x_1695:
        /* <DEDUP_REMOVED lines=151> */
.L_x_1701:
[----:B------:R-:W-:-:S05]  /*18420*/  IMAD.U32 R162, RZ, RZ, UR51 ;  /* 0x00000033ffa27e24 */ /* 0x000fca000f8e00ff */
[----:B------:R-:W-:-:S13]  /*18430*/  ISETP.NE.AND P6, PT, R162, 0x1, PT ;  /* 0x00000001a200780c */ /* 0x000fda0003fc5270 */
[----:B------:R-:W0:Y:S02]  /*18440*/  @P6 LDC.64 R12, c[0x0][0x9e8] ;  /* 0x00027a00ff0c6b82 */ /* 0x000e240000000a00 */
[----:B0-----:R-:W-:-:S05]  /*18450*/  @P6 IMAD.HI.U32 R12, R159, R12, RZ ;  /* 0x0000000c9f0c6227 */ /* 0x001fca00078e00ff */
[----:B------:R-:W-:-:S07]  /*18460*/  @P6 SHF.R.U32.HI R159, RZ, R13, R12 ;  /* 0x0000000dff9f6219 */ /* 0x000fce000001160c */
.L_x_1702:
[----:B------:R-:W-:Y:S05]  /*18470*/  BSYNC B0 ;  /* 0x0000000000007941 */ /* 0x000fea0003800000 */
.L_x_1700:
[----:B------:R-:W-:-:S05]  /*18480*/  IMAD R159, R159, R162, R158 ;  /* 0x000000a29f9f7224 */ /* 0x000fca00078e029e */
[----:B------:R-:W-:Y:S02]  /*18490*/  VIADDMNMX R166, R159, R162, R166, PT ;  /* 0x000000a29fa67246 */ /* 0x000fe400038001a6 */
[----:B------:R-:W-:-:S07]  /*184a0*/  VIMNMX R165, R165, R159, !PT ;  /* 0x0000009fa5a57248 */ /* 0x000fce0007fe0100 */
.L_x_1699:
        /* <DEDUP_REMOVED lines=104> */
[----:B------:R-:W-:-:S02]  /*18b30*/  ISETP.LT.OR P1, PT, R166, 0x42, P1 ;  /* 0x00000042a600780c */ /* 0x000fc40000f21670 */
[----:B------:R-:W-:Y:S02]  /*18b40*/  ISETP.GT.AND P2, PT, R165, RZ, !P2 ;  /* 0x000000ffa500720c */ /* 0x000fe40005744270 */
[----:B------:R-:W-:Y:S02]  /*18b50*/  FSEL R145, R145, -INF , !P1 ;  /* 0xff80000091917808 */ /* 0x000fe40004800000 */
[----:B------:R-:W-:Y:S02]  /*18b60*/  ISETP.LT.OR P2, PT, R166, 0x1, P2 ;  /* 0x00000001a600780c */ /* 0x000fe40001741670 */
[----:B------:R-:W-:Y:S02]  /*18b70*/  ISETP.GT.AND P1, PT, R165, 0x48, !P6 ;  /* 0x00000048a500780c */ /* 0x000fe40007724270 */
[----:B------:R-:W-:Y:S01]  /*18b80*/  FSEL R13, R0, -INF , !P2 ;  /* 0xff800000000d7808 */ /* 0x000fe20005000000 */
[C---:B------:R-:W-:Y:S01]  /*18b90*/  FMUL.FTZ R0, R2.reuse, UR10 ;  /* 0x0000000a02007c20 */ /* 0x040fe20008410000 */
        /* <DEDUP_REMOVED lines=65> */
[----:B------:R-:W-:-:S05]  /*18fb0*/  FMNMX.FTZ R8, R157, R8, !PT ;  /* 0x000000089d087209 */ /* 0x000fca0007810000 */
[----:B------:R-:W0:Y:S02]  /*18fc0*/  SHFL.BFLY PT, R11, R8, 0x2, 0x1f ;  /* 0x0c401f00080b7f89 */ /* 0x000e2400000e0000 */
        /* <DEDUP_REMOVED lines=9> */
[----:B0-----:R-:W-:-:S02]  /*19060*/  FMNMX.FTZ R0, R11, R8, !PT ;  /* 0x000000080b007209 */ /* 0x001fc40007810000 */
[----:B------:R-:W-:Y:S02]  /*19070*/  FSEL R11, R2, RZ, P2 ;  /* 0x000000ff020b7208 */ /* 0x000fe40001000000 */
[C---:B------:R-:W-:Y:S01]  /*19080*/  FSETP.NEU.FTZ.AND P1, PT, R0.reuse, -INF , PT ;  /* 0xff8000000000780b */ /* 0x040fe20003f3d000 */
[C---:B------:R-:W-:Y:S02]  /*19090*/  FMUL.FTZ R135, R0.reuse, UR10 ;  /* 0x0000000a00877c20 */ /* 0x040fe40008410000 */
[----:B------:R-:W-:Y:S01]  /*190a0*/  MUFU.EX2 R131, R131 ;  /* 0x0000008300837308 */ /* 0x000fe20000000800 */
[----:B------:R-:W-:Y:S01]  /*190b0*/  FADD.FTZ R11, -R11, R10 ;  /* 0x0000000a0b0b7221 */ /* 0x000fe20000010100 */
[----:B------:R-:W-:Y:S02]  /*190c0*/  FSEL R8, R0, RZ, P1 ;  /* 0x000000ff00087208 */ /* 0x000fe40000800000 */
[----:B------:R-:W-:Y:S01]  /*190d0*/  FSEL R135, R135, RZ, P1 ;  /* 0x000000ff87877208 */ /* 0x000fe20000800000 */
[----:B------:R-:W-:-:S02]  /*190e0*/  FMUL.FTZ R11, R11, UR10 ;  /* 0x0000000a0b0b7c20 */ /* 0x000fc40008410000 */
        /* <DEDUP_REMOVED lines=26> */
[----:B0-----:R-:W-:Y:S01]  /*19290*/  FFMA.FTZ R6, R11, R6, R188 ;  /* 0x000000060b067223 */ /* 0x001fe200000100bc */
[--C-:B------:R-:W-:Y:S01]  /*192a0*/  FFMA.FTZ R169, R151, UR10, -R135.reuse ;  /* 0x0000000a97a97c23 */ /* 0x100fe20008010887 */
[--C-:B------:R-:W-:Y:S01]  /*192b0*/  FFMA.FTZ R121, R153, UR10, -R135.reuse ;  /* 0x0000000a99797c23 */ /* 0x100fe20008010887 */
[--C-:B------:R-:W-:Y:S01]  /*192c0*/  FFMA.FTZ R171, R155, UR10, -R135.reuse ;  /* 0x0000000a9bab7c23 */ /* 0x100fe20008010887 */
[----:B------:R-:W-:Y:S01]  /*192d0*/  FADD.FTZ R133, R159, R6 ;  /* 0x000000069f857221 */ /* 0x000fe20000010000 */
[----:B------:R-:W-:-:S02]  /*192e0*/  FFMA.FTZ R120, R157, UR10, -R135 ;  /* 0x0000000a9d787c23 */ /* 0x000fc40008010887 */
[----:B------:R-:W0:Y:S01]  /*192f0*/  MUFU.EX2 R138, R138 ;  /* 0x0000008a008a7308 */ /* 0x000e220000000800 */
[----:B------:R-:W-:-:S04]  /*19300*/  FADD.FTZ R133, R190, R133 ;  /* 0x00000085be857221 */ /* 0x000fc80000010000 */
[----:B------:R-:W-:-:S03]  /*19310*/  FADD.FTZ R133, R158, R133 ;  /* 0x000000859e857221 */ /* 0x000fc60000010000 */
[----:B------:R-:W2:Y:S01]  /*19320*/  MUFU.EX2 R191, R191 ;  /* 0x000000bf00bf7308 */ /* 0x000ea20000000800 */
[----:B-1----:R-:W-:Y:S01]  /*19330*/  FFMA.FTZ R3, R8, R3, R189 ;  /* 0x0000000308037223 */ /* 0x002fe200000100bd */
[----:B------:R-:W-:-:S04]  /*19340*/  FADD.FTZ R132, R184, R133 ;  /* 0x00000085b8847221 */ /* 0x000fc80000010000 */
[----:B------:R-:W-:Y:S02]  /*19350*/  FADD.FTZ R133, R21, R132 ;  /* 0x0000008415857221 */ /* 0x000fe40000010000 */
[----:B------:R-:W1:Y:S01]  /*19360*/  MUFU.EX2 R15, R15 ;  /* 0x0000000f000f7308 */ /* 0x000e620000000800 */
[----:B0-----:R-:W-:Y:S01]  /*19370*/  FADD.FTZ R6, R138, R3 ;  /* 0x000000038a067221 */ /* 0x001fe20000010000 */
[----:B------:R-:W-:-:S04]  /*19380*/  FADD.FTZ R133, R186, R133 ;  /* 0x00000085ba857221 */ /* 0x000fc80000010000 */
[----:B------:R-:W-:Y:S02]  /*19390*/  FADD.FTZ R133, R20, R133 ;  /* 0x0000008514857221 */ /* 0x000fe40000010000 */
[----:B------:R-:W0:Y:S01]  /*193a0*/  MUFU.EX2 R185, R185 ;  /* 0x000000b900b97308 */ /* 0x000e220000000800 */
[----:B--2---:R-:W-:Y:S01]  /*193b0*/  FADD.FTZ R6, R191, R6 ;  /* 0x00000006bf067221 */ /* 0x004fe20000010000 */
[----:B------:R-:W-:-:S04]  /*193c0*/  FADD.FTZ R133, R180, R133 ;  /* 0x00000085b4857221 */ /* 0x000fc80000010000 */
[----:B------:R-:W-:Y:S02]  /*193d0*/  FADD.FTZ R133, R122, R133 ;  /* 0x000000857a857221 */ /* 0x000fe40000010000 */
[----:B------:R-:W2:Y:S01]  /*193e0*/  MUFU.EX2 R14, R14 ;  /* 0x0000000e000e7308 */ /* 0x000ea20000000800 */
[----:B-1----:R-:W-:Y:S01]  /*193f0*/  FADD.FTZ R6, R15, R6 ;  /* 0x000000060f067221 */ /* 0x002fe20000010000 */
[----:B------:R-:W-:-:S04]  /*19400*/  FADD.FTZ R133, R182, R133 ;  /* 0x00000085b6857221 */ /* 0x000fc80000010000 */
[----:B------:R-:W-:Y:S02]  /*19410*/  FADD.FTZ R133, R134, R133 ;  /* 0x0000008586857221 */ /* 0x000fe40000010000 */
        /* <DEDUP_REMOVED lines=13> */
[----:B------:R-:W-:-:S04]  /*194f0*/  FADD.FTZ R3, R131, R132 ;  /* 0x0000008483037221 */ /* 0x000fc80000010000 */
[----:B------:R-:W-:Y:S02]  /*19500*/  FADD.FTZ R3, R178, R3 ;  /* 0x00000003b2037221 */ /* 0x000fe40000010000 */
        /* <DEDUP_REMOVED lines=46> */
.L_x_1703:
[----:B------:R-:W-:Y:S01]  /*197f0*/  R2UR UR4, R193 ;  /* 0x00000000c10472ca */ /* 0x000fe200000e0000 */
[----:B------:R-:W-:Y:S01]  /*19800*/  UIADD3 UR6, UR6, 0x30860, URZ ;  /* 0x0003086006067890 */ /* 0x000fe2000fffe03f */
[----:B------:R-:W-:Y:S01]  /*19810*/  R2UR UR7, R19 ;  /* 0x00000000130772ca */ /* 0x000fe200000e0000 */
        /* <DEDUP_REMOVED lines=9> */
[----:B------:R-:W-:Y:S01]  /*198b0*/  UPRMT UR6, UR7, 0x654, UR6 ;  /* 0x0000065407067896 */ /* 0x000fe20008000006 */
[----:B------:R-:W-:Y:S01]  /*198c0*/  F2FP.BF16.F32.PACK_AB R191, R15, R191 ;  /* 0x000000bf0fbf723e */ /* 0x000fe200000010ff */
[----:B------:R-:W-:Y:S01]  /*198d0*/  UMOV UR4, UR38 ;  /* 0x0000002600047c82 */ /* 0x000fe20008000000 */
[----:B------:R-:W-:Y:S01]  /*198e0*/  F2FP.BF16.F32.PACK_AB R184, R21, R184 ;  /* 0x000000b815b8723e */ /* 0x000fe200000010ff */
[----:B------:R-:W-:Y:S01]  /*198f0*/  VIADD R7, R7, 0xffffffff ;  /* 0xffffffff07077836 */ /* 0x000fe20000000000 */
[----:B------:R-:W-:Y:S02]  /*19900*/  F2FP.BF16.F32.PACK_AB R185, R14, R185 ;  /* 0x000000b90eb9723e */ /* 0x000fe400000010ff */
[----:B------:R-:W-:-:S02]  /*19910*/  F2FP.BF16.F32.PACK_AB R186, R20, R186 ;  /* 0x000000ba14ba723e */ /* 0x000fc400000010ff */
[----:B------:R-:W-:Y:S01]  /*19920*/  SYNCS.ARRIVE.TRANS64.RED.A1T0 RZ, [UR6], RZ ;  /* 0x000000ffffff79a7 */ /* 0x000fe20008100406 */
        /* <DEDUP_REMOVED lines=16> */
.L_x_1685:
        /* <DEDUP_REMOVED lines=99> */
.L_x_1705:
[----:B------:R-:W-:Y:S01]  /*1a060*/  ULEA UR5, UR38, UR39, 0x3 ;  /* 0x0000002726057291 */ /* 0x000fe2000f8e183f */
[----:B------:R-:W-:-:S05]  /*1a070*/  IMAD.U32 R4, RZ, RZ, UR61 ;  /* 0x0000003dff047e24 */ /* 0x000fca000f8e00ff */
[----:B------:R-:W-:-:S04]  /*1a080*/  SHF.L.U32 R4, R4, 0x1f, RZ ;  /* 0x0000001f04047819 */ /* 0x000fc800000006ff */
[----:B------:R0:W1:Y:S01]  /*1a090*/  SYNCS.PHASECHK.TRANS64.TRYWAIT P1, [UR5+0x30850], R4 ;  /* 0x03085004ff0075a7 */ /* 0x0000620008020145 */
[----:B------:R-:W-:Y:S05]  /*1a0a0*/  @!P0 BRA `(.L_x_1706) ;  /* 0x0000000000048947 */ /* 0x000fea0003800000 */
[----:B------:R-:W-:Y:S01]  /*1a0b0*/  BPT.TRAP 0x1 ;  /* 0x000000040000795c */ /* 0x000fe20000300000 */
.L_x_1706:
[----:B-1----:R-:W-:Y:S05]  /*1a0c0*/  @P1 BRA `(.L_x_1707) ;  /* 0x0000000000081947 */ /* 0x002fea0003800000 */
[----:B------:R-:W1:Y:S02]  /*1a0d0*/  SYNCS.PHASECHK.TRANS64.TRYWAIT P1, [UR5+0x30850], R4 ;  /* 0x03085004ff0075a7 */ /* 0x000e640008020145 */
[----:B-1----:R-:W-:Y:S05]  /*1a0e0*/  @!P1 BRA `(.L_x_1708) ;  /* 0x000000d400349947 */ /* 0x002fea0003800000 */
.L_x_1707:
[----:B------:R-:W-:Y:S01]  /*1a0f0*/  UIADD3 UR39, UR39, 0x400, URZ ;  /* 0x0000040027277890 */ /* 0x000fe2000fffe03f */
[----:B------:R-:W-:Y:S01]  /*1a100*/  WARPGROUP.ARRIVE ;  /* 0x00000000000079c5 */ /* 0x000fe20000000000 */
[----:B------:R-:W-:Y:S01]  /*1a110*/  UMOV UR7, 0x40000040 ;  /* 0x4000004000077882 */ /* 0x000fe20000000000 */
[----:B-1----:R-:W0:Y:S01]  /*1a120*/  SHFL.BFLY PT, R5, R6, 0x2, 0x1f ;  /* 0x0c401f0006057f89 */ /* 0x002e2200000e0000 */
[----:B------:R-:W-:Y:S01]  /*1a130*/  USHF.R.U32.HI UR39, URZ, 0x4, UR39 ;  /* 0x000000043f277899 */ /* 0x000fe20008011627 */
[----:B------:R-:W-:Y:S02]  /*1a140*/  IMAD.MOV.U32 R9, RZ, RZ, RZ ;  /* 0x000000ffff097224 */ /* 0x000fe400078e00ff */
[----:B------:R-:W1:Y:S01]  /*1a150*/  SHFL.BFLY PT, R8, R3, 0x2, 0x1f ;  /* 0x0c401f0003087f89 */ /* 0x000e6200000e0000 */
[----:B------:R-:W-:-:S04]  /*1a160*/  ULOP3.LUT UR39, UR39, 0x3fff, URZ, 0xc0, !UPT ;  /* 0x00003fff27277892 */ /* 0x000fc8000f8ec03f */
[----:B------:R-:W-:-:S04]  /*1a170*/  ULOP3.LUT UR4, UR39, 0x3000000, URZ, 0xfc, !UPT ;  /* 0x0300000027047892 */ /* 0x000fc8000f8efc3f */
[----:B------:R-:W-:-:S07]  /*1a180*/  UIMAD UR4, UR38, 0x900, UR4 ;  /* 0x00000900260478a4 */ /* 0x000fce000f8e0204 */
[----:B------:R-:W-:Y:S02]  /*1a190*/  UMOV UR6, UR4 ;  /* 0x0000000400067c82 */ /* 0x000fe40008000000 */
[----:B------:R-:W-:Y:S01]  /*1a1a0*/  HGMMA.64x192x16.F32.BF16 R24, R188, gdesc[UR4].tnspB, R24, gsb0 ;  /* 0x42e00004bc187df0 */ /* 0x000fe20008001818 */
[----:B------:R-:W-:Y:S01]  /*1a1b0*/  UIADD3 UR6, UR4, 0x80, URZ ;  /* 0x0000008004067890 */ /* 0x000fe2000fffe03f */
[----:B0-----:R-:W-:Y:S01]  /*1a1c0*/  FADD.FTZ R4, R5, R6 ;  /* 0x0000000605047221 */ /* 0x001fe20000010000 */
[----:B------:R-:W-:Y:S01]  /*1a1d0*/  UMOV UR7, 0x40000040 ;  /* 0x4000004000077882 */ /* 0x000fe20000000000 */
[----:B-1----:R-:W-:-:S03]  /*1a1e0*/  FADD.FTZ R8, R8, R3 ;  /* 0x0000000308087221 */ /* 0x002fc60000010000 */
[----:B------:R-:W0:Y:S01]  /*1a1f0*/  SHFL.BFLY PT, R5, R4, 0x1, 0x1f ;  /* 0x0c201f0004057f89 */ /* 0x000e2200000e0000 */
[----:B------:R-:W-:-:S03]  /*1a200*/  IMAD.MOV.U32 R3, RZ, RZ, -0x800000 ;  /* 0xff800000ff037424 */ /* 0x000fc600078e00ff */
[----:B------:R-:W1:Y:S01]  /*1a210*/  SHFL.BFLY PT, R7, R8, 0x1, 0x1f ;  /* 0x0c201f0008077f89 */ /* 0x000e6200000e0000 */
[----:B0-----:R-:W-:Y:S01]  /*1a220*/  FADD.FTZ R12, R4, R5 ;  /* 0x00000005040c7221 */ /* 0x001fe20000010000 */
[----:B------:R-:W-:Y:S02]  /*1a230*/  IMAD.MOV.U32 R5, RZ, RZ, RZ ;  /* 0x000000ffff057224 */ /* 0x000fe400078e00ff */
[----:B------:R-:W-:Y:S02]  /*1a240*/  IMAD.MOV.U32 R4, RZ, RZ, -0x800000 ;  /* 0xff800000ff047424 */ /* 0x000fe400078e00ff */
[----:B-1----:R-:W-:Y:S01]  /*1a250*/  FADD.FTZ R13, R8, R7 ;  /* 0x00000007080d7221 */ /* 0x002fe20000010000 */
[----:B------:R-:W-:Y:S01]  /*1a260*/  FSETP.NE.FTZ.AND P1, PT, R12, RZ, PT ;  /* 0x000000ff0c00720b */ /* 0x000fe20003f35000 */
[----:B------:R-:W-:Y:S02]  /*1a270*/  IMAD.U32 R7, RZ, RZ, UR10 ;  /* 0x0000000aff077e24 */ /* 0x000fe4000f8e00ff */
[----:B------:R-:W-:Y:S01]  /*1a280*/  IMAD.U32 R8, RZ, RZ, UR10 ;  /* 0x0000000aff087e24 */ /* 0x000fe2000f8e00ff */
        /* <DEDUP_REMOVED lines=38> */
.L_x_1709:
[----:B------:R-:W-:Y:S01]  /*1a4f0*/  R2UR UR6, R19 ;  /* 0x00000000130672ca */ /* 0x000fe200000e0000 */
[----:B------:R-:W-:Y:S01]  /*1a500*/  UIADD3 UR4, UR5, 0x30860, URZ ;  /* 0x0003086005047890 */ /* 0x000fe2000fffe03f */
[----:B------:R-:W-:Y:S01]  /*1a510*/  R2UR UR7, R228 ;  /* 0x00000000e40772ca */ /* 0x000fe200000e0000 */
        /* <DEDUP_REMOVED lines=10> */
[----:B------:R-:W-:Y:S01]  /*1a5c0*/  UPRMT UR4, UR6, 0x654, UR4 ;  /* 0x0000065406047896 */ /* 0x000fe20008000004 */
        /* <DEDUP_REMOVED lines=45> */
[----:B------:R-:W-:Y:S01]  /*1a8a0*/  FMUL.FTZ R27, R27, R5 ;  /* 0x000000051b1b7220 */ /* 0x000fe20000410000 */
[----:B------:R-:W-:-:S02]  /*1a8b0*/  IMAD.U32 R228, RZ, RZ, UR7 ;  /* 0x00000007ffe47e24 */ /* 0x000fc4000f8e00ff */
        /* <DEDUP_REMOVED lines=48> */
.L_x_1579:
[----:B------:R-:W1:Y:S08]  /*1abc0*/  S2UR UR4, SR_CgaCtaId ;  /* 0x00000000000479c3 */ /* 0x000e700000008800 */
[----:B------:R-:W-:Y:S06]  /*1abd0*/  BAR.SYNC.DEFER_BLOCKING 0x5, 0x180 ;  /* 0x0146000000007b1d */ /* 0x000fec0000010000 */
[----:B------:R-:W-:Y:S01]  /*1abe0*/  UMOV UR39, 0x400 ;  /* 0x0000040000277882 */ /* 0x000fe20000000000 */
[----:B------:R-:W-:Y:S01]  /*1abf0*/  BSSY B0, `(.L_x_1710) ;  /* 0x00003a0000007945 */ /* 0x000fe20003800000 */
[----:B-1----:R-:W-:-:S02]  /*1ac00*/  ULEA UR39, UR4, UR39, 0x18 ;  /* 0x0000002704277291 */ /* 0x002fc4000f8ec03f */
[----:B------:R-:W-:-:S07]  /*1ac10*/  IMAD.U32 R19, RZ, RZ, UR4 ;  /* 0x00000004ff137e24 */ /* 0x000fce000f8e00ff */
[----:B------:R-:W1:Y:S02]  /*1ac20*/  LDS.128 R8, [UR39+0x308d0] ;  /* 0x0308d027ff087984 */ /* 0x000e640008000c00 */
[----:B-1----:R-:W-:Y:S02]  /*1ac30*/  R2UR UR4, R9 ;  /* 0x00000000090472ca */ /* 0x002fe400000e0000 */
[----:B------:R-:W-:Y:S01]  /*1ac40*/  R2UR UR40, R11 ;  /* 0x000000000b2872ca */ /* 0x000fe200000e0000 */
[----:B------:R-:W-:Y:S06]  /*1ac50*/  BAR.ARV 0x4, 0x180 ;  /* 0x0106000000007b1d */ /* 0x000fec0000002000 */
[----:B------:R-:W-:Y:S08]  /*1ac60*/  @P0 BRA `(.L_x_1711) ;  /* 0x0000002c001c0947 */ /* 0x000ff00003800000 */
[----:B------:R-:W2:Y:S01]  /*1ac70*/  LDL R0, [R1+0x2ec] ;  /* 0x0002ec0001007983 */ /* 0x000ea20000100800 */
[----:B------:R-:W1:Y:S01]  /*1ac80*/  S2UR UR5, SR_SWINHI ;  /* 0x00000000000579c3 */ /* 0x000e620000002f00 */
[----:B------:R-:W-:-:S07]  /*1ac90*/  R2UR UR8, R23 ;  /* 0x00000000170872ca */ /* 0x000fce00000e0000 */
[----:B------:R-:W4:Y:S01]  /*1aca0*/  LDC.64 R142, c[0x0][0xc00] ;  /* 0x00030000ff8e7b82 */ /* 0x000f220000000a00 */
[----:B------:R-:W-:Y:S01]  /*1acb0*/  UMOV UR6, UR39 ;  /* 0x0000002700067c82 */ /* 0x000fe20008000000 */
[----:B-1----:R-:W-:Y:S01]  /*1acc0*/  UMOV UR7, UR5 ;  /* 0x0000000500077c82 */ /* 0x002fe20008000000 */
[----:B------:R-:W-:Y:S02]  /*1acd0*/  IMAD.U32 R8, RZ, RZ, UR6 ;  /* 0x00000006ff087e24 */ /* 0x000fe4000f8e00ff */
[----:B------:R-:W-:-:S03]  /*1ace0*/  IMAD.U32 R9, RZ, RZ, UR7 ;  /* 0x00000007ff097e24 */ /* 0x000fc6000f8e00ff */
[----:B------:R-:W-:Y:S01]  /*1acf0*/  BAR.SYNC.DEFER_BLOCKING 0x1, 0x100 ;  /* 0x0044000000007b1d */ /* 0x000fe20000010000 */
[----:B--2---:R-:W-:-:S03]  /*1ad00*/  IMAD.WIDE R12, R0, 0x2, R8 ;  /* 0x00000002000c7825 */ /* 0x004fc600078e0208 */
        /* <DEDUP_REMOVED lines=14> */
[C---:B---3--:R-:W-:Y:S01]  /*1adf0*/  IADD3 R14, P5, R12.reuse, 0x4000, RZ ;  /* 0x000040000c0e7810 */ /* 0x048fe20007fbe0ff */
        /* <DEDUP_REMOVED lines=12> */
[----:B------:R-:W-:Y:S02]  /*1aec0*/  LOP3.LUT R15, R86, 0x380, RZ, 0xc0, !PT ;  /* 0x00000380560f7812 */ /* 0x000fe400078ec0ff */
[----:B------:R-:W-:Y:S02]  /*1aed0*/  SHF.R.U64 R17, R17, 0x3, RZ ;  /* 0x0000000311117819 */ /* 0x000fe400000012ff */
[----:B------:R-:W-:Y:S02]  /*1aee0*/  SHF.R.U64 R11, R11, 0x3, RZ ;  /* 0x000000030b0b7819 */ /* 0x000fe400000012ff */
[----:B------:R-:W-:Y:S02]  /*1aef0*/  SHF.R.U64 R15, R15, 0x3, RZ ;  /* 0x000000030f0f7819 */ /* 0x000fe400000012ff */
[----:B------:R-:W-:Y:S02]  /*1af00*/  LOP3.LUT R84, R17, R84, RZ, 0x3c, !PT ;  /* 0x0000005411547212 */ /* 0x000fe400078e3cff */
[----:B------:R-:W-:-:S02]  /*1af10*/  LOP3.LUT R88, R11, R88, RZ, 0x3c, !PT ;  /* 0x000000580b587212 */ /* 0x000fc400078e3cff */
[----:B------:R-:W-:Y:S02]  /*1af20*/  LOP3.LUT R17, R72, 0x380, RZ, 0xc0, !PT ;  /* 0x0000038048117812 */ /* 0x000fe400078ec0ff */
[----:B------:R-:W-:Y:S02]  /*1af30*/  LOP3.LUT R86, R15, R86, RZ, 0x3c, !PT ;  /* 0x000000560f567212 */ /* 0x000fe400078e3cff */
[----:B------:R-:W-:Y:S02]  /*1af40*/  LOP3.LUT R11, R14, 0x380, RZ, 0xc0, !PT ;  /* 0x000003800e0b7812 */ /* 0x000fe400078ec0ff */
[----:B------:R-:W-:Y:S02]  /*1af50*/  LOP3.LUT R15, R18, 0x380, RZ, 0xc0, !PT ;  /* 0x00000380120f7812 */ /* 0x000fe400078ec0ff */
[----:B------:R-:W-:Y:S02]  /*1af60*/  SHF.R.U64 R17, R17, 0x3, RZ ;  /* 0x0000000311117819 */ /* 0x000fe400000012ff */
[----:B------:R-:W-:-:S02]  /*1af70*/  SHF.R.U64 R11, R11, 0x3, RZ ;  /* 0x000000030b0b7819 */ /* 0x000fc400000012ff */
[----:B------:R-:W-:Y:S02]  /*1af80*/  SHF.R.U64 R15, R15, 0x3, RZ ;  /* 0x000000030f0f7819 */ /* 0x000fe400000012ff */
[----:B------:R-:W-:Y:S02]  /*1af90*/  LOP3.LUT R92, R17, R72, RZ, 0x3c, !PT ;  /* 0x00000048115c7212 */ /* 0x000fe400078e3cff */
[----:B------:R-:W-:Y:S02]  /*1afa0*/  LOP3.LUT R90, R103, 0x380, RZ, 0xc0, !PT ;  /* 0x00000380675a7812 */ /* 0x000fe400078ec0ff */
[----:B------:R-:W-:Y:S02]  /*1afb0*/  LOP3.LUT R72, R11, R14, RZ, 0x3c, !PT ;  /* 0x0000000e0b487212 */ /* 0x000fe400078e3cff */
[----:B------:R-:W-:Y:S02]  /*1afc0*/  LOP3.LUT R94, R15, R18, RZ, 0x3c, !PT ;  /* 0x000000120f5e7212 */ /* 0x000fe400078e3cff */
[----:B------:R-:W-:-:S02]  /*1afd0*/  LOP3.LUT R11, R0, 0x380, RZ, 0xc0, !PT ;  /* 0x00000380000b7812 */ /* 0x000fc400078ec0ff */
[----:B------:R-:W-:Y:S02]  /*1afe0*/  LOP3.LUT R18, R5, 0x380, RZ, 0xc0, !PT ;  /* 0x0000038005127812 */ /* 0x000fe400078ec0ff */
[----:B------:R-:W-:Y:S02]  /*1aff0*/  LOP3.LUT R17, R2, 0x380, RZ, 0xc0, !PT ;  /* 0x0000038002117812 */ /* 0x000fe400078ec0ff */
[----:B------:R-:W-:Y:S02]  /*1b000*/  LOP3.LUT R74, R141, 0x380, RZ, 0xc0, !PT ;  /* 0x000003808d4a7812 */ /* 0x000fe400078ec0ff */
[----:B------:R-:W-:Y:S02]  /*1b010*/  SHF.R.U64 R90, R90, 0x3, RZ ;  /* 0x000000035a5a7819 */ /* 0x000fe400000012ff */
[----:B------:R-:W-:Y:S02]  /*1b020*/  SHF.R.U64 R11, R11, 0x3, RZ ;  /* 0x000000030b0b7819 */ /* 0x000fe400000012ff */
[----:B------:R-:W-:-:S02]  /*1b030*/  SHF.R.U64 R18, R18, 0x3, RZ ;  /* 0x0000000312127819 */ /* 0x000fc400000012ff */
[----:B------:R-:W-:Y:S02]  /*1b040*/  SHF.R.U64 R17, R17, 0x3, RZ ;  /* 0x0000000311117819 */ /* 0x000fe400000012ff */
[----:B------:R-:W-:Y:S02]  /*1b050*/  SHF.R.U64 R74, R74, 0x3, RZ ;  /* 0x000000034a4a7819 */ /* 0x000fe400000012ff */
[----:B------:R-:W-:Y:S02]  /*1b060*/  LOP3.LUT R90, R90, R103, RZ, 0x3c, !PT ;  /* 0x000000675a5a7212 */ /* 0x000fe400078e3cff */
[----:B------:R-:W-:Y:S02]  /*1b070*/  MOV R103, R12 ;  /* 0x0000000c00677202 */ /* 0x000fe40000000f00 */
[----:B------:R-:W-:Y:S02]  /*1b080*/  LOP3.LUT R96, R11, R0, RZ, 0x3c, !PT ;  /* 0x000000000b607212 */ /* 0x000fe400078e3cff */
[----:B------:R-:W-:-:S02]  /*1b090*/  F2FP.BF16.F32.PACK_AB R12, R25, R24 ;  /* 0x00000018190c723e */ /* 0x000fc400000010ff */
[----:B------:R-:W-:Y:S02]  /*1b0a0*/  F2FP.BF16.F32.PACK_AB R13, R27, R26 ;  /* 0x0000001a1b0d723e */ /* 0x000fe400000010ff */
[----:B------:R-:W-:Y:S02]  /*1b0b0*/  F2FP.BF16.F32.PACK_AB R14, R29, R28 ;  /* 0x0000001c1d0e723e */ /* 0x000fe400000010ff */
[----:B------:R-:W-:Y:S02]  /*1b0c0*/  F2FP.BF16.F32.PACK_AB R15, R31, R30 ;  /* 0x0000001e1f0f723e */ /* 0x000fe400000010ff */
[----:B------:R-:W-:Y:S02]  /*1b0d0*/  LOP3.LUT R100, R18, R5, RZ, 0x3c, !PT ;  /* 0x0000000512647212 */ /* 0x000fe400078e3cff */
[----:B------:R-:W-:Y:S01]  /*1b0e0*/  LOP3.LUT R98, R17, R2, RZ, 0x3c, !PT ;  /* 0x0000000211627212 */ /* 0x000fe200078e3cff */
[----:B------:R1:W-:Y:S01]  /*1b0f0*/  STSM.16.M88.4 [R103], R12 ;  /* 0x0000000c67007844 */ /* 0x0003e20000000200 */
[----:B------:R-:W-:-:S02]  /*1b100*/  LOP3.LUT R74, R74, R141, RZ, 0x3c, !PT ;  /* 0x0000008d4a4a7212 */ /* 0x000fc400078e3cff */
[----:B------:R-:W-:Y:S01]  /*1b110*/  MOV R5, R84 ;  /* 0x0000005400057202 */ /* 0x000fe20000000f00 */
[----:B------:R-:W2:Y:S01]  /*1b120*/  LDC.64 R140, c[0x0][0xc00] ;  /* 0x00030000ff8c7b82 */ /* 0x000ea20000000a00 */
        /* <DEDUP_REMOVED lines=9> */
[----:B------:R-:W-:Y:S01]  /*1b1c0*/  MOV R102, R94 ;  /* 0x0000005e00667202 */ /* 0x000fe20000000f00 */
[----:B------:R3:W-:Y:S01]  /*1b1d0*/  STSM.16.M88.4 [R96], R84 ;  /* 0x0000005460007844 */ /* 0x0007e20000000200 */
[----:B------:R-:W-:-:S02]  /*1b1e0*/  MOV R100, R100 ;  /* 0x0000006400647202 */ /* 0x000fc40000000f00 */
[----:B------:R-:W-:Y:S02]  /*1b1f0*/  F2FP.BF16.F32.PACK_AB R88, R41, R40 ;  /* 0x000000282958723e */ /* 0x000fe400000010ff */
        /* <DEDUP_REMOVED lines=12> */
[----:B-1----:R-:W-:Y:S02]  /*1b2c0*/  F2FP.BF16.F32.PACK_AB R12, R57, R56 ;  /* 0x00000038390c723e */ /* 0x002fe400000010ff */
[----:B------:R-:W-:-:S02]  /*1b2d0*/  F2FP.BF16.F32.PACK_AB R13, R59, R58 ;  /* 0x0000003a3b0d723e */ /* 0x000fc400000010ff */
[----:B------:R-:W-:Y:S02]  /*1b2e0*/  F2FP.BF16.F32.PACK_AB R14, R61, R60 ;  /* 0x0000003c3d0e723e */ /* 0x000fe400000010ff */
[----:B------:R-:W-:Y:S02]  /*1b2f0*/  F2FP.BF16.F32.PACK_AB R15, R63, R62 ;  /* 0x0000003e3f0f723e */ /* 0x000fe400000010ff */
[----:B------:R-:W-:Y:S02]  /*1b300*/  F2FP.BF16.F32.PACK_AB R72, R65, R64 ;  /* 0x000000404148723e */ /* 0x000fe400000010ff */
[----:B------:R-:W-:Y:S01]  /*1b310*/  F2FP.BF16.F32.PACK_AB R73, R67, R66 ;  /* 0x000000424349723e */ /* 0x000fe200000010ff */
[----:B------:R-:W-:Y:S01]  /*1b320*/  STSM.16.M88.4 [R101], R12 ;  /* 0x0000000c65007844 */ /* 0x000fe20000000200 */
[----:B------:R-:W-:Y:S02]  /*1b330*/  F2FP.BF16.F32.PACK_AB R74, R69, R68 ;  /* 0x00000044454a723e */ /* 0x000fe400000010ff */
[----:B------:R-:W-:-:S02]  /*1b340*/  F2FP.BF16.F32.PACK_AB R75, R71, R70 ;  /* 0x00000046474b723e */ /* 0x000fc400000010ff */
[----:B---3--:R-:W-:Y:S02]  /*1b350*/  F2FP.BF16.F32.PACK_AB R84, R7, R6 ;  /* 0x000000060754723e */ /* 0x008fe400000010ff */
[----:B------:R-:W-:Y:S01]  /*1b360*/  F2FP.BF16.F32.PACK_AB R85, R129, R128 ;  /* 0x000000808155723e */ /* 0x000fe200000010ff */
[----:B------:R1:W-:Y:S01]  /*1b370*/  STSM.16.M88.4 [R102], R72 ;  /* 0x0000004866007844 */ /* 0x0003e20000000200 */
[----:B------:R-:W-:Y:S02]  /*1b380*/  F2FP.BF16.F32.PACK_AB R86, R77, R76 ;  /* 0x0000004c4d56723e */ /* 0x000fe400000010ff */
[----:B------:R-:W-:Y:S02]  /*1b390*/  F2FP.BF16.F32.PACK_AB R87, R79, R78 ;  /* 0x0000004e4f57723e */ /* 0x000fe400000010ff */
[----:B0-----:R-:W-:Y:S02]  /*1b3a0*/  F2FP.BF16.F32.PACK_AB R88, R81, R80 ;  /* 0x000000505158723e */ /* 0x001fe400000010ff */
[----:B------:R-:W-:Y:S01]  /*1b3b0*/  F2FP.BF16.F32.PACK_AB R89, R83, R82 ;  /* 0x000000525359723e */ /* 0x000fe200000010ff */
[----:B------:R0:W-:Y:S01]  /*1b3c0*/  STSM.16.M88.4 [R18], R84 ;  /* 0x0000005412007844 */ /* 0x0001e20000000200 */
[----:B------:R-:W-:-:S02]  /*1b3d0*/  F2FP.BF16.F32.PACK_AB R90, R21, R20 ;  /* 0x00000014155a723e */ /* 0x000fc400000010ff */
[----:B------:R-:W-:Y:S02]  /*1b3e0*/  F2FP.BF16.F32.PACK_AB R91, R131, R130 ;  /* 0x00000082835b723e */ /* 0x000fe400000010ff */
[----:B----4-:R-:W-:Y:S02]  /*1b3f0*/  F2FP.BF16.F32.PACK_AB R92, R121, R120 ;  /* 0x00000078795c723e */ /* 0x010fe400000010ff */
[----:B------:R-:W-:Y:S01]  /*1b400*/  F2FP.BF16.F32.PACK_AB R93, R133, R132 ;  /* 0x00000084855d723e */ /* 0x000fe200000010ff */
[----:B------:R-:W-:Y:S01]  /*1b410*/  STSM.16.M88.4 [R17], R88 ;  /* 0x0000005811007844 */ /* 0x000fe20000000200 */
[----:B------:R-:W-:Y:S01]  /*1b420*/  F2FP.BF16.F32.PACK_AB R94, R123, R122 ;  /* 0x0000007a7b5e723e */ /* 0x000fe200000010ff */
[----:B-1----:R-:W-:Y:S01]  /*1b430*/  IMAD.WIDE R72, R202, 0x4, R142 ;  /* 0x00000004ca487825 */ /* 0x002fe200078e028e */
[----:B------:R-:W-:Y:S02]  /*1b440*/  F2FP.BF16.F32.PACK_AB R95, R135, R134 ;  /* 0x00000086875f723e */ /* 0x000fe400000010ff */
[----:B------:R-:W-:-:S02]  /*1b450*/  F2FP.BF16.F32.PACK_AB R96, R125, R124 ;  /* 0x0000007c7d60723e */ /* 0x000fc400000010ff */
[----:B------:R-:W-:Y:S01]  /*1b460*/  F2FP.BF16.F32.PACK_AB R97, R137, R136 ;  /* 0x000000888961723e */ /* 0x000fe200000010ff */
[----:B------:R1:W-:Y:S01]  /*1b470*/  STSM.16.M88.4 [R0], R92 ;  /* 0x0000005c00007844 */ /* 0x0003e20000000200 */
[----:B------:R-:W-:Y:S01]  /*1b480*/  F2FP.BF16.F32.PACK_AB R98, R127, R126 ;  /* 0x0000007e7f62723e */ /* 0x000fe200000010ff */
[----:B------:R-:W-:Y:S01]  /*1b490*/  ULDC UR5, c[0x0][0xa88] ;  /* 0x0002a20000057ab9 */ /* 0x000fe20000000800 */
[----:B------:R-:W-:Y:S01]  /*1b4a0*/  F2FP.BF16.F32.PACK_AB R99, R139, R138 ;  /* 0x0000008a8b63723e */ /* 0x000fe200000010ff */
[----:B0-----:R-:W0:Y:S01]  /*1b4b0*/  LDC.64 R84, c[0x0][0xba8] ;  /* 0x0002ea00ff547b82 */ /* 0x001e220000000a00 */
[----:B------:R-:W-:Y:S02]  /*1b4c0*/  F2FP.BF16.F32.PACK_AB R100, R105, R104 ;  /* 0x000000686964723e */ /* 0x000fe400000010ff */
[----:B------:R-:W-:Y:S01]  /*1b4d0*/  F2FP.BF16.F32.PACK_AB R101, R107, R106 ;  /* 0x0000006a6b65723e */ /* 0x000fe200000010ff */
[----:B------:R3:W-:Y:S01]  /*1b4e0*/  STSM.16.M88.4 [R11], R96 ;  /* 0x000000600b007844 */ /* 0x0007e20000000200 */
[----:B------:R-:W-:-:S02]  /*1b4f0*/  F2FP.BF16.F32.PACK_AB R102, R109, R108 ;  /* 0x0000006c6d66723e */ /* 0x000fc400000010ff */
[----:B------:R-:W-:Y:S02]  /*1b500*/  F2FP.BF16.F32.PACK_AB R103, R111, R110 ;  /* 0x0000006e6f67723e */ /* 0x000fe400000010ff */
[----:B------:R-:W-:Y:S02]  /*1b510*/  F2FP.BF16.F32.PACK_AB R12, R113, R112 ;  /* 0x00000070710c723e */ /* 0x000fe400000010ff */
[----:B------:R-:W-:Y:S01]  /*1b520*/  F2FP.BF16.F32.PACK_AB R13, R115, R114 ;  /* 0x00000072730d723e */ /* 0x000fe200000010ff */
[----:B------:R4:W-:Y:S01]  /*1b530*/  STSM.16.M88.4 [R5], R100 ;  /* 0x0000006405007844 */ /* 0x0009e20000000200 */
[----:B------:R-:W-:Y:S01]  /*1b540*/  F2FP.BF16.F32.PACK_AB R14, R117, R116 ;  /* 0x00000074750e723e */ /* 0x000fe200000010ff */
[----:B-1----:R-:W-:Y:S01]  /*1b550*/  IMAD.MOV.U32 R0, RZ, RZ, RZ ;  /* 0x000000ffff007224 */ /* 0x002fe200078e00ff */
[----:B------:R-:W-:Y:S02]  /*1b560*/  F2FP.BF16.F32.PACK_AB R15, R119, R118 ;  /* 0x00000076770f723e */ /* 0x000fe400000010ff */
[----:B--2---:R-:W-:-:S03]  /*1b570*/  ISETP.NE.U32.AND P0, PT, R140, RZ, PT ;  /* 0x000000ff8c00720c */ /* 0x004fc60003f05070 */
[----:B------:R1:W-:Y:S01]  /*1b580*/  STSM.16.M88.4 [R2], R12 ;  /* 0x0000000c02007844 */ /* 0x0003e20000000200 */
[----:B------:R-:W-:Y:S01]  /*1b590*/  ISETP.NE.AND.EX P0, PT, R141, RZ, PT, P0 ;  /* 0x000000ff8d00720c */ /* 0x000fe20003f05300 */
[----:B---3--:R-:W2:Y:S08]  /*1b5a0*/  LDC R11, c[0x0][0xbe8] ;  /* 0x0002fa00ff0b7b82 */ /* 0x008eb00000000800 */
[----:B------:R-:W-:Y:S08]  /*1b5b0*/  BAR.SYNC.DEFER_BLOCKING 0x1, 0x100 ;  /* 0x0044000000007b1d */ /* 0x000ff00000010000 */
[----:B----4-:R-:W3:Y:S08]  /*1b5c0*/  LDC R5, c[0x0][0xad4] ;  /* 0x0002b500ff057b82 */ /* 0x010ef00000000800 */
[----:B-1----:R-:W1:Y:S01]  /*1b5d0*/  LDC.64 R12, c[0x0][0xc08] ;  /* 0x00030200ff0c7b82 */ /* 0x002e620000000a00 */
[----:B------:R-:W4:Y:S01]  /*1b5e0*/  @P0 LDG.E R0, desc[UR36][R72.64] ;  /* 0x0000002448000981 */ /* 0x000f22000c1e1900 */
[----:B------:R-:W-:Y:S01]  /*1b5f0*/  ISETP.NE.AND P2, PT, R200, RZ, PT ;  /* 0x000000ffc800720c */ /* 0x000fe20003f45270 */
[----:B------:R-:W-:-:S02]  /*1b600*/  IMAD.MOV.U32 R86, RZ, RZ, 0x9b8 ;  /* 0x000009b8ff567424 */ /* 0x000fc400078e00ff */
[----:B------:R-:W-:Y:S01]  /*1b610*/  IMAD.U32 R18, RZ, RZ, UR5 ;  /* 0x00000005ff127e24 */ /* 0x000fe2000f8e00ff */
[----:B-1----:R-:W-:-:S04]  /*1b620*/  ISETP.NE.U32.AND P1, PT, R12, RZ, PT ;  /* 0x000000ff0c00720c */ /* 0x002fc80003f25070 */
[----:B------:R-:W-:-:S13]  /*1b630*/  ISETP.NE.AND.EX P1, PT, R13, RZ, PT, P1 ;  /* 0x000000ff0d00720c */ /* 0x000fda0003f25310 */
[----:B------:R-:W1:Y:S01]  /*1b640*/  @P1 LDC.64 R12, c[0x0][0xc08] ;  /* 0x00030200ff0c1b82 */ /* 0x000e620000000a00 */
[----:B---3--:R-:W-:-:S04]  /*1b650*/  SEL R5, R200, R5, P2 ;  /* 0x00000005c8057207 */ /* 0x008fc80001000000 */
[----:B------:R-:W-:Y:S02]  /*1b660*/  ISETP.GT.AND P3, PT, R5, 0x1, PT ;  /* 0x000000010500780c */ /* 0x000fe40003f64270 */
[----:B--2---:R-:W-:Y:S02]  /*1b670*/  ISETP.NE.AND P4, PT, R11, 0x1, PT ;  /* 0x000000010b00780c */ /* 0x004fe40003f85270 */
[----:B------:R-:W-:-:S04]  /*1b680*/  SEL R86, R86, 0x978, P3 ;  /* 0x0000097856567807 */ /* 0x000fc80001800000 */
[----:B------:R-:W2:Y:S01]  /*1b690*/  LDC.64 R14, c[0x0][R86+0x218] ;  /* 0x00008600560e7b82 */ /* 0x000ea20000000a00 */
[----:B-1----:R-:W-:Y:S01]  /*1b6a0*/  @P1 IMAD.WIDE R12, R202, 0x4, R12 ;  /* 0x00000004ca0c1825 */ /* 0x002fe200078e020c */
[----:B------:R-:W-:-:S06]  /*1b6b0*/  ISETP.NE.U32.AND P2, PT, R140, RZ, PT ;  /* 0x000000ff8c00720c */ /* 0x000fcc0003f45070 */
[----:B------:R-:W1:Y:S01]  /*1b6c0*/  @P4 LDC R91, c[0x0][0xbec] ;  /* 0x0002fb00ff5b4b82 */ /* 0x000e620000000800 */
[----:B------:R3:W5:Y:S01]  /*1b6d0*/  @P1 LDG.E R18, desc[UR36][R12.64] ;  /* 0x000000240c121981 */ /* 0x000762000c1e1900 */
[----:B------:R-:W-:Y:S01]  /*1b6e0*/  ISETP.NE.AND.EX P2, PT, R141, RZ, PT, P2 ;  /* 0x000000ff8d00720c */ /* 0x000fe20003f45320 */
[----:B------:R-:W-:Y:S01]  /*1b6f0*/  VIADD R88, R192, UR8 ;  /* 0x00000008c0587c36 */ /* 0x000fe20008000000 */
[----:B------:R-:W-:-:S04]  /*1b700*/  SHF.R.S32.HI R2, RZ, 0x1f, R202 ;  /* 0x0000001fff027819 */ /* 0x000fc800000114ca */
[----:B------:R-:W1:Y:S01]  /*1b710*/  @P4 LDC R93, c[0x0][0xbf0] ;  /* 0x0002fc00ff5d4b82 */ /* 0x000e620000000800 */
[----:B------:R-:W-:Y:S02]  /*1b720*/  SEL R202, R202, RZ, !P2 ;  /* 0x000000ffcaca7207 */ /* 0x000fe40005000000 */
[----:B------:R-:W-:Y:S01]  /*1b730*/  SEL R5, R2, RZ, !P2 ;  /* 0x000000ff02057207 */ /* 0x000fe20005000000 */
[-C--:B--2---:R-:W-:Y:S02]  /*1b740*/  IMAD R17, R15, R194.reuse, RZ ;  /* 0x000000c20f117224 */ /* 0x084fe400078e02ff */
[----:B------:R-:W-:Y:S02]  /*1b750*/  IMAD.WIDE.U32 R14, R14, R194, RZ ;  /* 0x000000c20e0e7225 */ /* 0x000fe400078e00ff */
[----:B---3--:R2:W3:Y:S02]  /*1b760*/  LDC.64 R12, c[0x0][R86+0x220] ;  /* 0x00008800560c7b82 */ /* 0x0084e40000000a00 */
[----:B------:R-:W-:-:S06]  /*1b770*/  IMAD.IADD R15, R15, 0x1, R17 ;  /* 0x000000010f0f7824 */ /* 0x000fcc00078e0211 */
[----:B------:R2:W1:Y:S08]  /*1b780*/  LDC.64 R74, c[0x0][R86+0x228] ;  /* 0x00008a00564a7b82 */ /* 0x0004700000000a00 */
[----:B--2---:R-:W2:Y:S01]  /*1b790*/  LDC.64 R86, c[0x0][R86+0x210] ;  /* 0x0000840056567b82 */ /* 0x004ea20000000a00 */
[----:B---3--:R-:W-:-:S07]  /*1b7a0*/  IMAD R2, R13, R202, RZ ;  /* 0x000000ca0d027224 */ /* 0x008fce00078e02ff */
[----:B0-----:R-:W0:Y:S01]  /*1b7b0*/  @!P3 LDC R84, c[0x0][0xb50] ;  /* 0x0002d400ff54bb82 */ /* 0x001e220000000800 */
[C---:B------:R-:W-:Y:S01]  /*1b7c0*/  IMAD R89, R12.reuse, R5, R2 ;  /* 0x000000050c597224 */ /* 0x040fe200078e0202 */
[----:B------:R-:W-:Y:S01]  /*1b7d0*/  SEL R5, R205, RZ, P3 ;  /* 0x000000ffcd057207 */ /* 0x000fe20001800000 */
[----:B------:R-:W-:-:S05]  /*1b7e0*/  IMAD.WIDE.U32 R12, R12, R202, RZ ;  /* 0x000000ca0c0c7225 */ /* 0x000fca00078e00ff */
[----:B------:R-:W3:Y:S01]  /*1b7f0*/  @!P3 LDC R85, c[0x0][0xb54] ;  /* 0x0002d500ff55bb82 */ /* 0x000ee20000000800 */
[----:B------:R-:W-:Y:S02]  /*1b800*/  IMAD.IADD R89, R13, 0x1, R89 ;  /* 0x000000010d597824 */ /* 0x000fe400078e0259 */
[----:B------:R-:W-:Y:S02]  /*1b810*/  IMAD.MOV.U32 R13, RZ, RZ, R88 ;  /* 0x000000ffff0d7224 */ /* 0x000fe400078e0058 */
[-C--:B-1----:R-:W-:Y:S02]  /*1b820*/  IMAD R17, R75, R5.reuse, RZ ;  /* 0x000000054b117224 */ /* 0x082fe400078e02ff */
[----:B------:R-:W-:-:S04]  /*1b830*/  IMAD.WIDE.U32 R74, R74, R5, RZ ;  /* 0x000000054a4a7225 */ /* 0x000fc800078e00ff */
[----:B------:R-:W-:Y:S01]  /*1b840*/  IMAD.IADD R17, R75, 0x1, R17 ;  /* 0x000000014b117824 */ /* 0x000fe200078e0211 */
[--C-:B----4-:R-:W-:Y:S01]  /*1b850*/  IADD3 R14, P2, P5, R12, R14, R0.reuse ;  /* 0x0000000e0c0e7210 */ /* 0x110fe20007d5e000 */
[----:B------:R-:W-:Y:S01]  /*1b860*/  @P4 IMAD.HI.U32 R12, R88, R91, RZ ;  /* 0x0000005b580c4227 */ /* 0x000fe200078e00ff */
[----:B------:R-:W-:-:S04]  /*1b870*/  SHF.R.S32.HI R2, RZ, 0x1f, R0 ;  /* 0x0000001fff027819 */ /* 0x000fc80000011400 */
[----:B------:R-:W-:Y:S02]  /*1b880*/  @P4 SHF.R.U32.HI R13, RZ, R93, R12 ;  /* 0x0000005dff0d4219 */ /* 0x000fe4000001160c */
[----:B------:R-:W-:Y:S02]  /*1b890*/  IADD3.X R15, R89, R15, R2, P2, P5 ;  /* 0x0000000f590f7210 */ /* 0x000fe400017ea402 */
[----:B------:R-:W-:Y:S01]  /*1b8a0*/  IADD3 R74, P2, P5, R13, R14, R74 ;  /* 0x0000000e0d4a7210 */ /* 0x000fe20007d5e04a */
[--C-:B------:R-:W-:Y:S01]  /*1b8b0*/  IMAD.MOV R5, RZ, RZ, -R13.reuse ;  /* 0x000000ffff057224 */ /* 0x100fe200078e0a0d */
[----:B------:R-:W-:-:S03]  /*1b8c0*/  SHF.R.S32.HI R12, RZ, 0x1f, R13 ;  /* 0x0000001fff0c7819 */ /* 0x000fc6000001140d */
[----:B------:R-:W-:Y:S01]  /*1b8d0*/  IMAD R5, R11, R5, R88 ;  /* 0x000000050b057224 */ /* 0x000fe200078e0258 */
[----:B------:R-:W-:-:S03]  /*1b8e0*/  IADD3.X R75, R12, R15, R17, P2, P5 ;  /* 0x0000000f0c4b7210 */ /* 0x000fc600017ea411 */
[-C--:B--2---:R-:W-:Y:S01]  /*1b8f0*/  IMAD R12, R87, R5.reuse, RZ ;  /* 0x00000005570c7224 */ /* 0x084fe200078e02ff */
[----:B------:R-:W-:Y:S01]  /*1b900*/  SHF.R.S32.HI R13, RZ, 0x1f, R5 ;  /* 0x0000001fff0d7819 */ /* 0x000fe20000011405 */
[----:B------:R-:W-:-:S04]  /*1b910*/  IMAD.WIDE.U32 R74, R86, R5, R74 ;  /* 0x00000005564a7225 */ /* 0x000fc800078e004a */
[----:B------:R-:W-:Y:S01]  /*1b920*/  IMAD R13, R86, R13, R12 ;  /* 0x0000000d560d7224 */ /* 0x000fe200078e020c */
[----:B0-----:R-:W-:-:S03]  /*1b930*/  LEA R84, P2, R74, R84, 0x2 ;  /* 0x000000544a547211 */ /* 0x001fc600078410ff */
[----:B------:R-:W-:-:S05]  /*1b940*/  IMAD.IADD R5, R75, 0x1, R13 ;  /* 0x000000014b057824 */ /* 0x000fca00078e020d */
[----:B---3--:R-:W-:Y:S01]  /*1b950*/  LEA.HI.X R5, R74, R85, R5, 0x2, P2 ;  /* 0x000000554a057211 */ /* 0x008fe200010f1405 */
[----:B------:R-:W-:Y:S06]  /*1b960*/  @P1 BRA `(.L_x_1712) ;  /* 0x0000000000101947 */ /* 0x000fec0003800000 */
[----:B------:R-:W-:Y:S05]  /*1b970*/  @!P0 BRA `(.L_x_1712) ;  /* 0x00000000000c8947 */ /* 0x000fea0003800000 */
[----:B------:R-:W2:Y:S04]  /*1b980*/  LDG.E R13, desc[UR36][R72.64] ;  /* 0x00000024480d7981 */ /* 0x000ea8000c1e1900 */
[----:B-----5:R-:W2:Y:S02]  /*1b990*/  LDG.E R18, desc[UR36][R72.64+0x4] ;  /* 0x0000042448127981 */ /* 0x020ea4000c1e1900 */
[----:B--2---:R-:W-:-:S07]  /*1b9a0*/  IMAD.IADD R18, R18, 0x1, -R13 ;  /* 0x0000000112127824 */ /* 0x004fce00078e0a0d */
.L_x_1712:
[----:B------:R-:W2:Y:S04]  /*1b9b0*/  LDL R17, [R1+0x2e8] ;  /* 0x0002e80001117983 */ /* 0x000ea80000100800 */
[----:B------:R-:W3:Y:S01]  /*1b9c0*/  LDL R73, [R1+0x2e0] ;  /* 0x0002e00001497983 */ /* 0x000ee20000100800 */
[----:B------:R-:W-:-:S03]  /*1b9d0*/  R2UR UR5, R23 ;  /* 0x00000000170572ca */ /* 0x000fc600000e0000 */
[----:B------:R-:W-:Y:S04]  /*1b9e0*/  SHFL.IDX PT, R12, R84, RZ, 0x1c1f ;  /* 0x001c1fff540c7589 */ /* 0x000fe800000e0000 */
[----:B------:R-:W0:Y:S04]  /*1b9f0*/  SHFL.IDX PT, R13, R5, RZ, 0x1c1f ;  /* 0x001c1fff050d7589 */ /* 0x000e2800000e0000 */
[----:B------:R-:W-:Y:S04]  /*1ba00*/  SHFL.IDX PT, R14, R84, 0x1, 0x1c1f ;  /* 0x003c1f00540e7f89 */ /* 0x000fe800000e0000 */
[----:B------:R-:W1:Y:S01]  /*1ba10*/  SHFL.IDX PT, R15, R5, 0x1, 0x1c1f ;  /* 0x003c1f00050f7f89 */ /* 0x000e6200000e0000 */
[----:B--2---:R-:W-:-:S02]  /*1ba20*/  VIADD R72, R17, UR5 ;  /* 0x0000000511487c36 */ /* 0x004fc40008000000 */
        /* <DEDUP_REMOVED lines=8> */
[----:B------:R-:W2:Y:S01]  /*1bab0*/  LDL R73, [R1+0x284] ;  /* 0x0002840001497983 */ /* 0x000ea20000100800 */
[----:B------:R-:W-:Y:S01]  /*1bac0*/  R2UR UR5, R23 ;  /* 0x00000000170572ca */ /* 0x000fe200000e0000 */
[----:B------:R-:W1:Y:S01]  /*1bad0*/  @P4 LDC R65, c[0x0][0xbf0] ;  /* 0x0002fc00ff414b82 */ /* 0x000e620000000800 */
[----:B------:R-:W-:-:S07]  /*1bae0*/  ULDC.64 UR6, c[0x0][0xaa0] ;  /* 0x0002a80000067ab9 */ /* 0x000fce0000000a00 */
[----:B------:R-:W3:Y:S01]  /*1baf0*/  @P4 LDC R23, c[0x0][0xbec] ;  /* 0x0002fb00ff174b82 */ /* 0x000ee20000000800 */
[----:B------:R-:W-:-:S03]  /*1bb00*/  SHF.R.S32.HI R21, RZ, 0x1f, R202 ;  /* 0x0000001fff157819 */ /* 0x000fc600000114ca */
[----:B------:R-:W-:Y:S01]  /*1bb10*/  VIADD R64, R227, UR5 ;  /* 0x00000005e3407c36 */ /* 0x000fe20008000000 */
[----:B------:R-:W-:Y:S01]  /*1bb20*/  BSSY B1, `(.L_x_1714) ;  /* 0x000008f000017945 */ /* 0x000fe20003800000 */
[----:B--2---:R-:W-:-:S04]  /*1bb30*/  IMAD.SHL.U32 R18, R73, 0x8, RZ ;  /* 0x0000000849127824 */ /* 0x004fc800078e00ff */
[----:B0-----:R-:W-:-:S04]  /*1bb40*/  IMAD R3, R227, 0x40, R18 ;  /* 0x00000040e3037824 */ /* 0x001fc800078e0212 */
[----:B------:R-:W-:-:S03]  /*1bb50*/  IMAD.WIDE R8, R3, 0x2, R8 ;  /* 0x0000000203087825 */ /* 0x000fc600078e0208 */
[C---:B------:R-:W-:Y:S02]  /*1bb60*/  IADD3 R37, P1, R8.reuse, 0x5000, RZ ;  /* 0x0000500008257810 */ /* 0x040fe40007f3e0ff */
[C---:B------:R-:W-:Y:S02]  /*1bb70*/  IADD3 R13, P3, R8.reuse, 0x1000, RZ ;  /* 0x00001000080d7810 */ /* 0x040fe40007f7e0ff */
[C---:B------:R-:W-:Y:S02]  /*1bb80*/  IADD3 R25, P2, R8.reuse, 0x2000, RZ ;  /* 0x0000200008197810 */ /* 0x040fe40007f5e0ff */
[C---:B------:R-:W-:Y:S02]  /*1bb90*/  IADD3 R29, P6, R8.reuse, 0x3000, RZ ;  /* 0x00003000081d7810 */ /* 0x040fe40007fde0ff */
[----:B------:R-:W-:Y:S02]  /*1bba0*/  IADD3 R33, P5, R8, 0x4000, RZ ;  /* 0x0000400008217810 */ /* 0x000fe40007fbe0ff */
[----:B------:R-:W-:-:S02]  /*1bbb0*/  LOP3.LUT R36, R37, 0x380, RZ, 0xc0, !PT ;  /* 0x0000038025247812 */ /* 0x000fc400078ec0ff */
[----:B------:R-:W-:Y:S02]  /*1bbc0*/  LOP3.LUT R12, R13, 0x380, RZ, 0xc0, !PT ;  /* 0x000003800d0c7812 */ /* 0x000fe400078ec0ff */
[----:B------:R-:W-:Y:S02]  /*1bbd0*/  LOP3.LUT R24, R25, 0x380, RZ, 0xc0, !PT ;  /* 0x0000038019187812 */ /* 0x000fe400078ec0ff */
[----:B------:R-:W-:Y:S02]  /*1bbe0*/  LOP3.LUT R28, R29, 0x380, RZ, 0xc0, !PT ;  /* 0x000003801d1c7812 */ /* 0x000fe400078ec0ff */
[----:B------:R-:W-:Y:S02]  /*1bbf0*/  LOP3.LUT R32, R33, 0x380, RZ, 0xc0, !PT ;  /* 0x0000038021207812 */ /* 0x000fe400078ec0ff */
[----:B------:R-:W-:Y:S02]  /*1bc00*/  SHF.R.U64 R36, R36, 0x3, RZ ;  /* 0x0000000324247819 */ /* 0x000fe400000012ff */
[----:B------:R-:W-:-:S02]  /*1bc10*/  SHF.R.U64 R12, R12, 0x3, RZ ;  /* 0x000000030c0c7819 */ /* 0x000fc400000012ff */
[----:B------:R-:W-:Y:S02]  /*1bc20*/  SHF.R.U64 R24, R24, 0x3, RZ ;  /* 0x0000000318187819 */ /* 0x000fe400000012ff */
[----:B------:R-:W-:Y:S02]  /*1bc30*/  SHF.R.U64 R28, R28, 0x3, RZ ;  /* 0x000000031c1c7819 */ /* 0x000fe400000012ff */
[----:B------:R-:W-:Y:S02]  /*1bc40*/  SHF.R.U64 R32, R32, 0x3, RZ ;  /* 0x0000000320207819 */ /* 0x000fe400000012ff */
[----:B------:R-:W-:Y:S01]  /*1bc50*/  LOP3.LUT R36, R36, R37, RZ, 0x3c, !PT ;  /* 0x0000002524247212 */ /* 0x000fe200078e3cff */
[--C-:B------:R-:W-:Y:S01]  /*1bc60*/  IMAD.X R37, RZ, RZ, R9.reuse, P1 ;  /* 0x000000ffff257224 */ /* 0x100fe200008e0609 */
[----:B------:R-:W-:Y:S02]  /*1bc70*/  IADD3 R4, P1, R8, 0xb000, RZ ;  /* 0x0000b00008047810 */ /* 0x000fe40007f3e0ff */
        /* <DEDUP_REMOVED lines=8> */
[C---:B------:R-:W-:Y:S01]  /*1bd00*/  IADD3 R41, P0, R8.reuse, 0x6000, RZ ;  /* 0x0000600008297810 */ /* 0x040fe20007f1e0ff */
[----:B------:R-:W-:Y:S01]  /*1bd10*/  IMAD.X R61, RZ, RZ, R9, P1 ;  /* 0x000000ffff3d7224 */ /* 0x000fe200008e0609 */
[C---:B------:R-:W-:Y:S01]  /*1bd20*/  IADD3 R45, P3, R8.reuse, 0x7000, RZ ;  /* 0x00007000082d7810 */ /* 0x040fe20007f7e0ff */
[----:B------:R-:W5:Y:S01]  /*1bd30*/  LD.E.128 R12, desc[UR36][R12.64] ;  /* 0x000000240c0c7980 */ /* 0x000f62000c101d00 */
[----:B------:R-:W-:-:S02]  /*1bd40*/  IADD3 R49, P2, R8, 0x8000, RZ ;  /* 0x0000800008317810 */ /* 0x000fc40007f5e0ff */
[C---:B------:R-:W-:Y:S01]  /*1bd50*/  IADD3 R53, P6, R8.reuse, 0x9000, RZ ;  /* 0x0000900008357810 */ /* 0x040fe20007fde0ff */
[----:B------:R-:W5:Y:S01]  /*1bd60*/  LD.E.128 R24, desc[UR36][R24.64] ;  /* 0x0000002418187980 */ /* 0x000f62000c101d00 */
[C---:B------:R-:W-:Y:S02]  /*1bd70*/  IADD3 R57, P5, R8.reuse, 0xa000, RZ ;  /* 0x0000a00008397810 */ /* 0x040fe40007fbe0ff */
[----:B------:R-:W-:Y:S01]  /*1bd80*/  LOP3.LUT R5, R8, 0x380, RZ, 0xc0, !PT ;  /* 0x0000038008057812 */ /* 0x000fe200078ec0ff */
[----:B------:R-:W5:Y:S01]  /*1bd90*/  LD.E.128 R28, desc[UR36][R28.64] ;  /* 0x000000241c1c7980 */ /* 0x000f62000c101d00 */
[----:B------:R-:W-:Y:S02]  /*1bda0*/  LOP3.LUT R3, R4, 0x380, RZ, 0xc0, !PT ;  /* 0x0000038004037812 */ /* 0x000fe400078ec0ff */
[----:B------:R-:W-:Y:S01]  /*1bdb0*/  LOP3.LUT R40, R41, 0x380, RZ, 0xc0, !PT ;  /* 0x0000038029287812 */ /* 0x000fe200078ec0ff */
[----:B------:R-:W5:Y:S01]  /*1bdc0*/  LD.E.128 R32, desc[UR36][R32.64] ;  /* 0x0000002420207980 */ /* 0x000f62000c101d00 */
[----:B------:R-:W-:-:S02]  /*1bdd0*/  LOP3.LUT R44, R45, 0x380, RZ, 0xc0, !PT ;  /* 0x000003802d2c7812 */ /* 0x000fc400078ec0ff */
[----:B------:R-:W-:Y:S01]  /*1bde0*/  LOP3.LUT R48, R49, 0x380, RZ, 0xc0, !PT ;  /* 0x0000038031307812 */ /* 0x000fe200078ec0ff */
[----:B------:R-:W5:Y:S01]  /*1bdf0*/  LD.E.128 R36, desc[UR36][R36.64] ;  /* 0x0000002424247980 */ /* 0x000f62000c101d00 */
[----:B------:R-:W-:Y:S02]  /*1be00*/  LOP3.LUT R52, R53, 0x380, RZ, 0xc0, !PT ;  /* 0x0000038035347812 */ /* 0x000fe400078ec0ff */
[----:B------:R-:W-:Y:S02]  /*1be10*/  LOP3.LUT R56, R57, 0x380, RZ, 0xc0, !PT ;  /* 0x0000038039387812 */ /* 0x000fe400078ec0ff */
[----:B------:R-:W-:Y:S02]  /*1be20*/  SHF.R.U64 R5, R5, 0x3, RZ ;  /* 0x0000000305057819 */ /* 0x000fe400000012ff */
[----:B------:R-:W-:Y:S02]  /*1be30*/  SHF.R.U64 R3, R3, 0x3, RZ ;  /* 0x0000000303037819 */ /* 0x000fe400000012ff */
[----:B------:R-:W-:-:S02]  /*1be40*/  SHF.R.U64 R40, R40, 0x3, RZ ;  /* 0x0000000328287819 */ /* 0x000fc400000012ff */
[----:B------:R-:W-:Y:S02]  /*1be50*/  SHF.R.U64 R44, R44, 0x3, RZ ;  /* 0x000000032c2c7819 */ /* 0x000fe400000012ff */
[----:B------:R-:W-:Y:S02]  /*1be60*/  SHF.R.U64 R48, R48, 0x3, RZ ;  /* 0x0000000330307819 */ /* 0x000fe400000012ff */
[----:B------:R-:W-:Y:S02]  /*1be70*/  SHF.R.U64 R52, R52, 0x3, RZ ;  /* 0x0000000334347819 */ /* 0x000fe400000012ff */
[----:B------:R-:W-:Y:S02]  /*1be80*/  SHF.R.U64 R56, R56, 0x3, RZ ;  /* 0x0000000338387819 */ /* 0x000fe400000012ff */
[----:B------:R-:W-:Y:S02]  /*1be90*/  LOP3.LUT R8, R5, R8, RZ, 0x3c, !PT ;  /* 0x0000000805087212 */ /* 0x000fe400078e3cff */
[----:B------:R-:W-:Y:S01]  /*1bea0*/  LOP3.LUT R60, R3, R4, RZ, 0x3c, !PT ;  /* 0x00000004033c7212 */ /* 0x000fe200078e3cff */
[----:B------:R-:W-:Y:S01]  /*1beb0*/  IMAD R3, R2, UR6, RZ ;  /* 0x0000000602037c24 */ /* 0x000fe2000f8e02ff */
        /* <DEDUP_REMOVED lines=10> */
[----:B------:R0:W5:Y:S04]  /*1bf60*/  LD.E.128 R4, desc[UR36][R8.64] ;  /* 0x0000002408047980 */ /* 0x000168000c101d00 */
[----:B------:R-:W5:Y:S04]  /*1bf70*/  LD.E.128 R40, desc[UR36][R40.64] ;  /* 0x0000002428287980 */ /* 0x000f68000c101d00 */
[----:B------:R-:W5:Y:S01]  /*1bf80*/  LD.E.128 R44, desc[UR36][R44.64] ;  /* 0x000000242c2c7980 */ /* 0x000f62000c101d00 */
[----:B0-----:R-:W-:-:S02]  /*1bf90*/  IMAD R9, R0, UR7, R3 ;  /* 0x0000000700097c24 */ /* 0x001fc4000f8e0203 */
[----:B------:R-:W-:Y:S01]  /*1bfa0*/  IMAD.WIDE.U32 R2, R0, UR6, RZ ;  /* 0x0000000600027c25 */ /* 0x000fe2000f8e00ff */
[----:B------:R-:W-:Y:S01]  /*1bfb0*/  ULDC.64 UR6, c[0x0][0xae8] ;  /* 0x0002ba0000067ab9 */ /* 0x000fe20000000a00 */
[----:B------:R-:W5:Y:S02]  /*1bfc0*/  LD.E.128 R48, desc[UR36][R48.64] ;  /* 0x0000002430307980 */ /* 0x000f64000c101d00 */
[----:B------:R-:W-:Y:S02]  /*1bfd0*/  IMAD R0, R73, 0x20, R227 ;  /* 0x0000002049007824 */ /* 0x000fe400078e02e3 */
[----:B------:R-:W-:Y:S01]  /*1bfe0*/  IMAD.IADD R3, R3, 0x1, R9 ;  /* 0x0000000103037824 */ /* 0x000fe200078e0209 */
[----:B------:R-:W5:Y:S01]  /*1bff0*/  LD.E.128 R52, desc[UR36][R52.64] ;  /* 0x0000002434347980 */ /* 0x000f62000c101d00 */
[----:B------:R-:W-:Y:S02]  /*1c000*/  VIADD R20, R0, UR5 ;  /* 0x0000000500147c36 */ /* 0x000fe40008000000 */
[----:B------:R-:W-:Y:S01]  /*1c010*/  IMAD.WIDE.U32 R2, R194, UR6, R2 ;  /* 0x00000006c2027c25 */ /* 0x000fe2000f8e0002 */
[----:B------:R-:W5:Y:S03]  /*1c020*/  LD.E.128 R56, desc[UR36][R56.64] ;  /* 0x0000002438387980 */ /* 0x000f66000c101d00 */
[----:B---3--:R-:W-:Y:S01]  /*1c030*/  @P4 IMAD.HI.U32 R0, R20, R23, RZ ;  /* 0x0000001714004227 */ /* 0x008fe200078e00ff */
[----:B------:R-:W5:Y:S03]  /*1c040*/  LD.E.128 R60, desc[UR36][R60.64] ;  /* 0x000000243c3c7980 */ /* 0x000f66000c101d00 */
[----:B------:R-:W-:Y:S01]  /*1c050*/  IMAD R3, R194, UR7, R3 ;  /* 0x00000007c2037c24 */ /* 0x000fe2000f8e0203 */
[----:B------:R-:W-:Y:S01]  /*1c060*/  ULDC.64 UR6, c[0x0][0xaf0] ;  /* 0x0002bc0000067ab9 */ /* 0x000fe20000000a00 */
[----:B------:R-:W-:Y:S01]  /*1c070*/  IMAD.MOV.U32 R9, RZ, RZ, R20 ;  /* 0x000000ffff097224 */ /* 0x000fe200078e0014 */
[----:B-1----:R-:W-:Y:S01]  /*1c080*/  @P4 SHF.R.U32.HI R9, RZ, R65, R0 ;  /* 0x00000041ff094219 */ /* 0x002fe20000011600 */
[----:B------:R-:W-:Y:S01]  /*1c090*/  IMAD R21, R21, UR6, RZ ;  /* 0x0000000615157c24 */ /* 0x000fe2000f8e02ff */
[----:B------:R-:W-:Y:S01]  /*1c0a0*/  @!PT LDS RZ, [RZ] ;  /* 0x00000000fffff984 */ /* 0x000fe20000000800 */
[----:B------:R-:W-:Y:S01]  /*1c0b0*/  @!PT LDS RZ, [RZ] ;  /* 0x00000000fffff984 */ /* 0x000fe20000000800 */
[----:B------:R-:W-:Y:S01]  /*1c0c0*/  @!PT LDS RZ, [RZ] ;  /* 0x00000000fffff984 */ /* 0x000fe20000000800 */
[----:B------:R-:W-:Y:S01]  /*1c0d0*/  @!PT LDS RZ, [RZ] ;  /* 0x00000000fffff984 */ /* 0x000fe20000000800 */
[----:B------:R0:W-:Y:S06]  /*1c0e0*/  MEMBAR.ALL.CTA ;  /* 0x0000000000007992 */ /* 0x0001ec0000008000 */
[----:B0-----:R-:W0:Y:S01]  /*1c0f0*/  FENCE.VIEW.ASYNC.S ;  /* 0x00000000000073c6 */ /* 0x001e220000000000 */
[--C-:B------:R-:W-:Y:S01]  /*1c100*/  SHF.R.S32.HI R0, RZ, 0x1f, R9.reuse ;  /* 0x0000001fff007819 */ /* 0x100fe20000011409 */
[----:B------:R-:W-:-:S02]  /*1c110*/  IMAD.MOV R8, RZ, RZ, -R9 ;  /* 0x000000ffff087224 */ /* 0x000fc400078e0a09 */
[C---:B------:R-:W-:Y:S02]  /*1c120*/  IMAD R21, R202.reuse, UR7, R21 ;  /* 0x00000007ca157c24 */ /* 0x040fe4000f8e0215 */
[----:B------:R-:W-:Y:S01]  /*1c130*/  IMAD.WIDE.U32 R2, R202, UR6, R2 ;  /* 0x00000006ca027c25 */ /* 0x000fe2000f8e0002 */
[----:B------:R-:W-:-:S03]  /*1c140*/  ULDC.64 UR6, c[0x0][0xae0] ;  /* 0x0002b80000067ab9 */ /* 0x000fc60000000a00 */
[----:B------:R-:W-:Y:S02]  /*1c150*/  IMAD R0, R0, UR6, RZ ;  /* 0x0000000600007c24 */ /* 0x000fe4000f8e02ff */
[----:B------:R-:W-:Y:S02]  /*1c160*/  IMAD R11, R11, R8, R20 ;  /* 0x000000080b0b7224 */ /* 0x000fe400078e0214 */
[----:B------:R-:W-:Y:S02]  /*1c170*/  IMAD.IADD R3, R3, 0x1, R21 ;  /* 0x0000000103037824 */ /* 0x000fe400078e0215 */
[C---:B------:R-:W-:Y:S01]  /*1c180*/  IMAD R21, R9.reuse, UR7, R0 ;  /* 0x0000000709157c24 */ /* 0x040fe2000f8e0200 */
[----:B------:R-:W-:Y:S01]  /*1c190*/  SHF.R.S32.HI R0, RZ, 0x1f, R11 ;  /* 0x0000001fff007819 */ /* 0x000fe2000001140b */
[----:B------:R-:W-:Y:S01]  /*1c1a0*/  IMAD.WIDE.U32 R2, R9, UR6, R2 ;  /* 0x0000000609027c25 */ /* 0x000fe2000f8e0002 */
[----:B------:R-:W-:-:S03]  /*1c1b0*/  ULDC.64 UR6, c[0x0][0xad8] ;  /* 0x0002b60000067ab9 */ /* 0x000fc60000000a00 */
[----:B------:R-:W-:Y:S02]  /*1c1c0*/  IMAD.IADD R3, R3, 0x1, R21 ;  /* 0x0000000103037824 */ /* 0x000fe400078e0215 */
[----:B------:R-:W-:Y:S01]  /*1c1d0*/  IMAD R8, R0, UR6, RZ ;  /* 0x0000000600087c24 */ /* 0x000fe2000f8e02ff */
[----:B------:R-:W-:Y:S01]  /*1c1e0*/  UIADD3 UR5, UR39, 0x30820, URZ ;  /* 0x0003082027057890 */ /* 0x000fe2000fffe03f */
[----:B------:R-:W-:Y:S01]  /*1c1f0*/  IMAD.WIDE.U32 R2, R11, UR6, R2 ;  /* 0x000000060b027c25 */ /* 0x000fe2000f8e0002 */
[----:B------:R-:W-:-:S03]  /*1c200*/  ISETP.GE.AND P2, PT, R64, R17, PT ;  /* 0x000000114000720c */ /* 0x000fc60003f46270 */
[----:B------:R-:W-:Y:S01]  /*1c210*/  IMAD R9, R11, UR7, R8 ;  /* 0x000000070b097c24 */ /* 0x000fe2000f8e0208 */
[----:B------:R-:W-:Y:S01]  /*1c220*/  ULDC.64 UR6, c[0x0][0xa80] ;  /* 0x0002a00000067ab9 */ /* 0x000fe20000000a00 */
[----:B------:R-:W-:Y:S01]  /*1c230*/  UPRMT UR5, URZ, 0x654, UR5 ;  /* 0x000006543f057896 */ /* 0x000fe20008000005 */
[----:B------:R-:W-:Y:S01]  /*1c240*/  LEA R11, P3, R2, UR6, 0x1 ;  /* 0x00000006020b7c11 */ /* 0x000fe2000f8608ff */
[----:B------:R-:W-:Y:S02]  /*1c250*/  IMAD.IADD R3, R3, 0x1, R9 ;  /* 0x0000000103037824 */ /* 0x000fe400078e0209 */
[----:B------:R-:W-:-:S03]  /*1c260*/  VIADD R0, R64, 0x20 ;  /* 0x0000002040007836 */ /* 0x000fc60000000000 */
[----:B------:R-:W-:Y:S01]  /*1c270*/  LEA.HI.X R23, R2, UR7, R3, 0x1, P3 ;  /* 0x0000000702177c11 */ /* 0x000fe200098f0c03 */
[----:B------:R-:W-:Y:S01]  /*1c280*/  VIADD R8, R64, 0x40 ;  /* 0x0000004040087836 */ /* 0x000fe20000000000 */
[----:B0-----:R-:W-:Y:S01]  /*1c290*/  SYNCS.ARRIVE.TRANS64.RED.A1T0 RZ, [UR5], RZ ;  /* 0x000000ffffff79a7 */ /* 0x001fe20008100405 */
[C---:B------:R-:W-:Y:S02]  /*1c2a0*/  VIADD R66, R18.reuse, 0x40 ;  /* 0x0000004012427836 */ /* 0x040fe40000000000 */
[----:B------:R-:W-:Y:S01]  /*1c2b0*/  VIADD R68, R18, 0x80 ;  /* 0x0000008012447836 */ /* 0x000fe20000000000 */
[----:B------:R0:W1:Y:S01]  /*1c2c0*/  SHFL.IDX PT, R9, R11, RZ, 0x181f ;  /* 0x00181fff0b097589 */ /* 0x00006200000e0000 */
[----:B------:R-:W-:-:S03]  /*1c2d0*/  ISETP.GE.AND P0, PT, R0, R17, PT ;  /* 0x000000110000720c */ /* 0x000fc60003f06270 */
[----:B------:R0:W2:Y:S01]  /*1c2e0*/  SHFL.IDX PT, R21, R23, RZ, 0x181f ;  /* 0x00181fff17157589 */ /* 0x0000a200000e0000 */
[----:B------:R-:W-:Y:S02]  /*1c2f0*/  ISETP.GE.AND P1, PT, R8, R17, PT ;  /* 0x000000110800720c */ /* 0x000fe40003f26270 */
[----:B------:R-:W-:Y:S02]  /*1c300*/  SHF.R.S32.HI R67, RZ, 0x1f, R18 ;  /* 0x0000001fff437819 */ /* 0x000fe40000011412 */
[----:B------:R-:W-:Y:S02]  /*1c310*/  SHF.R.S32.HI R65, RZ, 0x1f, R66 ;  /* 0x0000001fff417819 */ /* 0x000fe40000011442 */
[----:B------:R-:W-:Y:S01]  /*1c320*/  SHF.R.S32.HI R69, RZ, 0x1f, R68 ;  /* 0x0000001fff457819 */ /* 0x000fe20000011444 */
[----:B0-----:R-:W-:Y:S06]  /*1c330*/  @P2 BRA `(.L_x_1715) ;  /* 0x0000000000342947 */ /* 0x001fec0003800000 */
        /* <DEDUP_REMOVED lines=13> */
.L_x_1715:
[----:B------:R-:W-:Y:S05]  /*1c410*/  BSYNC B1 ;  /* 0x0000000000017941 */ /* 0x000fea0003800000 */
.L_x_1714:
[----:B0----5:R0:W3:Y:S01]  /*1c420*/  SHFL.IDX PT, R7, R23, 0x1, 0x181f ;  /* 0x00381f0017077f89 */ /* 0x0210e200000e0000 */
[----:B------:R-:W-:Y:S03]  /*1c430*/  BSSY B1, `(.L_x_1716) ;  /* 0x0000010000017945 */ /* 0x000fe60003800000 */
[----:B------:R0:W4:Y:S01]  /*1c440*/  SHFL.IDX PT, R3, R11, 0x1, 0x181f ;  /* 0x00381f000b037f89 */ /* 0x00012200000e0000 */
[----:B------:R-:W-:Y:S05]  /*1c450*/  @P0 BRA `(.L_x_1717) ;  /* 0x0000000000340947 */ /* 0x000fea0003800000 */
[----:B------:R-:W-:Y:S02]  /*1c460*/  ULDC UR5, c[0x0][0xac8] ;  /* 0x0002b20000057ab9 */ /* 0x000fe40000000800 */
[----:B------:R-:W-:Y:S02]  /*1c470*/  ISETP.GE.AND P4, PT, R18, UR5, PT ;  /* 0x0000000512007c0c */ /* 0x000fe4000bf86270 */
[----:B------:R-:W-:Y:S02]  /*1c480*/  ISETP.GE.AND P5, PT, R66, UR5, PT ;  /* 0x0000000542007c0c */ /* 0x000fe4000bfa6270 */
[----:B------:R-:W-:-:S09]  /*1c490*/  ISETP.GE.AND P6, PT, R68, UR5, PT ;  /* 0x0000000544007c0c */ /* 0x000fd2000bfc6270 */
[-C--:B----4-:R-:W-:Y:S02]  /*1c4a0*/  @!P4 LEA R2, P0, R18, R3.reuse, 0x1 ;  /* 0x000000031202c211 */ /* 0x090fe400078008ff */
[-C--:B------:R-:W-:Y:S02]  /*1c4b0*/  @!P5 LEA R4, P2, R66, R3.reuse, 0x1 ;  /* 0x000000034204d211 */ /* 0x080fe400078408ff */
[----:B------:R-:W-:Y:S02]  /*1c4c0*/  @!P6 LEA R6, P3, R68, R3, 0x1 ;  /* 0x000000034406e211 */ /* 0x000fe400078608ff */
[-C--:B---3--:R-:W-:Y:S02]  /*1c4d0*/  @!P4 LEA.HI.X R3, R18, R7.reuse, R67, 0x1, P0 ;  /* 0x000000071203c211 */ /* 0x088fe400000f0c43 */
[-C--:B------:R-:W-:Y:S02]  /*1c4e0*/  @!P5 LEA.HI.X R5, R66, R7.reuse, R65, 0x1, P2 ;  /* 0x000000074205d211 */ /* 0x080fe400010f0c41 */
[----:B------:R-:W-:Y:S01]  /*1c4f0*/  @!P6 LEA.HI.X R7, R68, R7, R69, 0x1, P3 ;  /* 0x000000074407e211 */ /* 0x000fe200018f0c45 */
[----:B------:R3:W-:Y:S04]  /*1c500*/  @!P4 ST.E.128 desc[UR36][R2.64], R12 ;  /* 0x0000000c0200c985 */ /* 0x0007e8000c101d24 */
[----:B------:R3:W-:Y:S04]  /*1c510*/  @!P5 ST.E.128 desc[UR36][R4.64], R36 ;  /* 0x000000240400d985 */ /* 0x0007e8000c101d24 */
[----:B------:R3:W-:Y:S02]  /*1c520*/  @!P6 ST.E.128 desc[UR36][R6.64], R52 ;  /* 0x000000340600e985 */ /* 0x0007e4000c101d24 */
.L_x_1717:
[----:B------:R-:W-:Y:S05]  /*1c530*/  BSYNC B1 ;  /* 0x0000000000017941 */ /* 0x000fea0003800000 */
.L_x_1716:
[----:B---3--:R3:W0:Y:S01]  /*1c540*/  SHFL.IDX PT, R7, R23, 0x2, 0x181f ;  /* 0x00581f0017077f89 */ /* 0x00862200000e0000 */
[----:B------:R-:W-:Y:S03]  /*1c550*/  BSSY B1, `(.L_x_1718) ;  /* 0x0000010000017945 */ /* 0x000fe60003800000 */
[----:B----4-:R3:W4:Y:S01]  /*1c560*/  SHFL.IDX PT, R3, R11, 0x2, 0x181f ;  /* 0x00581f000b037f89 */ /* 0x01072200000e0000 */
        /* <DEDUP_REMOVED lines=14> */
.L_x_1719:
[----:B------:R-:W-:Y:S05]  /*1c650*/  BSYNC B1 ;  /* 0x0000000000017941 */ /* 0x000fea0003800000 */
.L_x_1718:
[----:B------:R-:W-:Y:S01]  /*1c660*/  VIADD R0, R64, 0x60 ;  /* 0x0000006040007836 */ /* 0x000fe20000000000 */
[----:B0--3--:R-:W0:Y:S04]  /*1c670*/  SHFL.IDX PT, R23, R23, 0x3, 0x181f ;  /* 0x00781f0017177f89 */ /* 0x009e2800000e0000 */
[----:B------:R-:W-:Y:S01]  /*1c680*/  ISETP.GE.AND P0, PT, R0, R17, PT ;  /* 0x000000110000720c */ /* 0x000fe20003f06270 */
[----:B------:R-:W3:-:S12]  /*1c690*/  SHFL.IDX PT, R11, R11, 0x3, 0x181f ;  /* 0x00781f000b0b7f89 */ /* 0x000ed800000e0000 */
[----:B------:R-:W-:Y:S05]  /*1c6a0*/  @P0 BRA `(.L_x_1720) ;  /* 0x0000001c00d00947 */ /* 0x000fea0003800000 */
[----:B------:R-:W-:Y:S02]  /*1c6b0*/  ULDC UR5, c[0x0][0xac8] ;  /* 0x0002b20000057ab9 */ /* 0x000fe40000000800 */
[----:B------:R-:W-:Y:S02]  /*1c6c0*/  ISETP.GE.AND P2, PT, R18, UR5, PT ;  /* 0x0000000512007c0c */ /* 0x000fe4000bf46270 */
[----:B------:R-:W-:-:S11]  /*1c6d0*/  ISETP.GE.AND P3, PT, R66, UR5, PT ;  /* 0x0000000542007c0c */ /* 0x000fd6000bf66270 */
[-C--:B---3--:R-:W-:Y:S02]  /*1c6e0*/  @!P2 LEA R2, P0, R18, R11.reuse, 0x1 ;  /* 0x0000000b1202a211 */ /* 0x088fe400078008ff */
[----:B------:R-:W-:Y:S02]  /*1c6f0*/  @!P3 LEA R4, P1, R66, R11, 0x1 ;  /* 0x0000000b4204b211 */ /* 0x000fe400078208ff */
[-C--:B0---4-:R-:W-:Y:S02]  /*1c700*/  @!P2 LEA.HI.X R3, R18, R23.reuse, R67, 0x1, P0 ;  /* 0x000000171203a211 */ /* 0x091fe400000f0c43 */
        /* <DEDUP_REMOVED lines=9> */
.L_x_1713:
[----:B------:R1:W5:Y:S01]  /*1c7a0*/  LDL R140, [R1+0x2dc] ;  /* 0x0002dc00018c7983 */ /* 0x0003620000100800 */
[----:B------:R-:W-:Y:S01]  /*1c7b0*/  ULDC.64 UR6, c[0x0][0xb08] ;  /* 0x0002c20000067ab9 */ /* 0x000fe20000000a00 */
[----:B0-----:R-:W0:Y:S02]  /*1c7c0*/  @P4 LDC R13, c[0x0][0xbec] ;  /* 0x0002fb00ff0d4b82 */ /* 0x001e240000000800 */
        /* <DEDUP_REMOVED lines=19> */
[----:B------:R-:W-:Y:S01]  /*1c900*/  IMAD R5, R2, UR6, RZ ;  /* 0x0000000602057c24 */ /* 0x000fe2000f8e02ff */
[----:B------:R-:W-:Y:S01]  /*1c910*/  ULDC.64 UR8, c[0x0][0xb30] ;  /* 0x0002cc0000087ab9 */ /* 0x000fe20000000a00 */
[----:B------:R-:W-:Y:S01]  /*1c920*/  IMAD.WIDE.U32 R2, R0, UR6, RZ ;  /* 0x0000000600027c25 */ /* 0x000fe2000f8e00ff */
[----:B------:R-:W-:Y:S01]  /*1c930*/  UIADD3 UR5, UR39, 0x30820, URZ ;  /* 0x0003082027057890 */ /* 0x000fe2000fffe03f */
[----:B------:R-:W-:Y:S01]  /*1c940*/  ISETP.GE.AND P0, PT, R72, R17, PT ;  /* 0x000000114800720c */ /* 0x000fe20003f06270 */
[----:B------:R-:W-:Y:S01]  /*1c950*/  BSSY B1, `(.L_x_1721) ;  /* 0x000008d000017945 */ /* 0x000fe20003800000 */
[----:B------:R-:W-:Y:S01]  /*1c960*/  IMAD R5, R0, UR7, R5 ;  /* 0x0000000700057c24 */ /* 0x000fe2000f8e0205 */
[----:B------:R-:W-:Y:S01]  /*1c970*/  ULDC.64 UR6, c[0x0][0xb38] ;  /* 0x0002ce0000067ab9 */ /* 0x000fe20000000a00 */
[----:B------:R-:W2:Y:S01]  /*1c980*/  @P4 LDC R0, c[0x0][0xbf0] ;  /* 0x0002fc00ff004b82 */ /* 0x000ea20000000800 */
[----:B0-----:R-:W-:Y:S01]  /*1c990*/  @P4 IMAD.HI.U32 R13, R88, R13, RZ ;  /* 0x0000000d580d4227 */ /* 0x001fe200078e00ff */
[----:B------:R-:W-:-:S03]  /*1c9a0*/  UPRMT UR5, URZ, 0x654, UR5 ;  /* 0x000006543f057896 */ /* 0x000fc60008000005 */
[----:B------:R-:W-:Y:S01]  /*1c9b0*/  IMAD.IADD R3, R3, 0x1, R5 ;  /* 0x0000000103037824 */ /* 0x000fe200078e0205 */
[----:B------:R-:W-:Y:S01]  /*1c9c0*/  SHF.R.S32.HI R5, RZ, 0x1f, R202 ;  /* 0x0000001fff057819 */ /* 0x000fe200000114ca */
[----:B------:R-:W-:-:S04]  /*1c9d0*/  IMAD.WIDE.U32 R2, R194, UR6, R2 ;  /* 0x00000006c2027c25 */ /* 0x000fc8000f8e0002 */
[----:B------:R-:W-:Y:S01]  /*1c9e0*/  SYNCS.ARRIVE.TRANS64.RED.A1T0 RZ, [UR5], RZ ;  /* 0x000000ffffff79a7 */ /* 0x000fe20008100405 */
[----:B------:R-:W-:Y:S01]  /*1c9f0*/  IMAD R3, R194, UR7, R3 ;  /* 0x00000007c2037c24 */ /* 0x000fe2000f8e0203 */
[----:B------:R-:W-:Y:S02]  /*1ca00*/  ULDC.64 UR6, c[0x0][0xb40] ;  /* 0x0002d00000067ab9 */ /* 0x000fe40000000a00 */
[----:B------:R-:W-:Y:S02]  /*1ca10*/  IMAD R5, R5, UR6, RZ ;  /* 0x0000000605057c24 */ /* 0x000fe4000f8e02ff */
[----:B------:R-:W-:-:S04]  /*1ca20*/  IMAD.WIDE.U32 R2, R202, UR6, R2 ;  /* 0x00000006ca027c25 */ /* 0x000fc8000f8e0002 */
[----:B------:R-:W-:Y:S01]  /*1ca30*/  IMAD R9, R202, UR7, R5 ;  /* 0x00000007ca097c24 */ /* 0x000fe2000f8e0205 */
[----:B------:R-:W-:Y:S01]  /*1ca40*/  ULDC.64 UR6, c[0x0][0xb48] ;  /* 0x0002d20000067ab9 */ /* 0x000fe20000000a00 */
[----:B------:R-:W-:Y:S01]  /*1ca50*/  IMAD.MOV.U32 R5, RZ, RZ, R88 ;  /* 0x000000ffff057224 */ /* 0x000fe200078e0058 */
[----:B--2---:R-:W-:Y:S01]  /*1ca60*/  @P4 SHF.R.U32.HI R5, RZ, R0, R13 ;  /* 0x00000000ff054219 */ /* 0x004fe2000001160d */
[----:B------:R-:W-:-:S03]  /*1ca70*/  IMAD.IADD R3, R3, 0x1, R9 ;  /* 0x0000000103037824 */ /* 0x000fc600078e0209 */
[--C-:B------:R-:W-:Y:S01]  /*1ca80*/  SHF.R.S32.HI R0, RZ, 0x1f, R5.reuse ;  /* 0x0000001fff007819 */ /* 0x100fe20000011405 */
[----:B------:R-:W-:Y:S02]  /*1ca90*/  IMAD.MOV R4, RZ, RZ, -R5 ;  /* 0x000000ffff047224 */ /* 0x000fe400078e0a05 */
[----:B------:R-:W-:-:S04]  /*1caa0*/  IMAD.WIDE.U32 R2, R205, UR6, R2 ;  /* 0x00000006cd027c25 */ /* 0x000fc8000f8e0002 */
[----:B------:R-:W-:Y:S02]  /*1cab0*/  IMAD R11, R11, R4, R88 ;  /* 0x000000040b0b7224 */ /* 0x000fe400078e0258 */
[----:B------:R-:W-:Y:S02]  /*1cac0*/  IMAD R0, R0, UR8, RZ ;  /* 0x0000000800007c24 */ /* 0x000fe4000f8e02ff */
[----:B------:R-:W-:Y:S01]  /*1cad0*/  IMAD R3, R205, UR7, R3 ;  /* 0x00000007cd037c24 */ /* 0x000fe2000f8e0203 */
[----:B------:R-:W-:Y:S01]  /*1cae0*/  ULDC.64 UR6, c[0x0][0xb28] ;  /* 0x0002ca0000067ab9 */ /* 0x000fe20000000a00 */
        /* <DEDUP_REMOVED lines=11> */
[----:B------:R1:W0:Y:S04]  /*1cba0*/  SHFL.IDX PT, R2, R0, RZ, 0x1c1f ;  /* 0x001c1fff00027589 */ /* 0x00022800000e0000 */
[----:B------:R1:W2:Y:S01]  /*1cbb0*/  SHFL.IDX PT, R3, R11, RZ, 0x1c1f ;  /* 0x001c1fff0b037589 */ /* 0x0002a200000e0000 */
[----:B------:R-:W-:Y:S05]  /*1cbc0*/  @P0 BRA `(.L_x_1722) ;  /* 0x0000000400940947 */ /* 0x000fea0003800000 */
[----:B------:R-:W-:Y:S01]  /*1cbd0*/  ULDC UR5, c[0x0][0xac8] ;  /* 0x0002b20000057ab9 */ /* 0x000fe20000000800 */
[----:B------:R-:W-:Y:S01]  /*1cbe0*/  VIADD R23, R22, 0xb0 ;  /* 0x000000b016177836 */ /* 0x000fe20000000000 */
[----:B------:R-:W-:Y:S02]  /*1cbf0*/  ISETP.GE.AND P1, PT, R223, UR5, PT ;  /* 0x00000005df007c0c */ /* 0x000fe4000bf26270 */
[----:B------:R-:W-:Y:S02]  /*1cc00*/  ISETP.GE.AND P0, PT, R222, UR5, PT ;  /* 0x00000005de007c0c */ /* 0x000fe4000bf06270 */
[----:B------:R-:W-:Y:S02]  /*1cc10*/  ISETP.GE.AND P2, PT, R22, UR5, PT ;  /* 0x0000000516007c0c */ /* 0x000fe4000bf46270 */
[----:B------:R-:W-:Y:S02]  /*1cc20*/  ISETP.GE.AND P3, PT, R221, UR5, PT ;  /* 0x00000005dd007c0c */ /* 0x000fe4000bf66270 */
[----:B------:R-:W-:-:S05]  /*1cc30*/  ISETP.GE.AND P4, PT, R220, UR5, PT ;  /* 0x00000005dc007c0c */ /* 0x000fca000bf86270 */
[CC--:B0-----:R-:W-:Y:S02]  /*1cc40*/  @!P1 LEA R4, P5, R223.reuse, R2.reuse, 0x2 ;  /* 0x00000002df049211 */ /* 0x0c1fe400078a10ff */
[-C--:B------:R-:W-:Y:S02]  /*1cc50*/  @!P0 LEA R8, P6, R222, R2.reuse, 0x2 ;  /* 0x00000002de088211 */ /* 0x080fe400078c10ff */
[-C--:B--2--5:R-:W-:Y:S01]  /*1cc60*/  @!P1 LEA.HI.X R5, R223, R3.reuse, R140, 0x2, P5 ;  /* 0x00000003df059211 */ /* 0x0a4fe200028f148c */
[----:B------:R-:W-:Y:S01]  /*1cc70*/  @!P2 IMAD.WIDE R12, R22, 0x4, R2 ;  /* 0x00000004160ca825 */ /* 0x000fe200078e0202 */
[----:B------:R-:W-:Y:S02]  /*1cc80*/  ISETP.GE.AND P5, PT, R219, UR5, PT ;  /* 0x00000005db007c0c */ /* 0x000fe4000bfa6270 */
[----:B------:R-:W-:Y:S02]  /*1cc90*/  @!P0 LEA.HI.X R9, R222, R3, R103, 0x2, P6 ;  /* 0x00000003de098211 */ /* 0x000fe400030f1467 */
[----:B------:R-:W-:Y:S01]  /*1cca0*/  @!P2 ST.E.64 desc[UR36][R12.64], R24 ;  /* 0x000000180c00a985 */ /* 0x000fe2000c101b24 */
[----:B------:R-:W-:-:S02]  /*1ccb0*/  @!P3 LEA R14, P6, R221, R2, 0x2 ;  /* 0x00000002dd0eb211 */ /* 0x000fc400078c10ff */
[-C--:B------:R-:W-:Y:S01]  /*1ccc0*/  @!P4 LEA R72, P2, R220, R2.reuse, 0x2 ;  /* 0x00000002dc48c211 */ /* 0x080fe200078410ff */
[----:B------:R0:W-:Y:S01]  /*1ccd0*/  @!P1 ST.E.64 desc[UR36][R4.64], R28 ;  /* 0x0000001c04009985 */ /* 0x0001e2000c101b24 */
[----:B------:R-:W-:Y:S02]  /*1cce0*/  ISETP.GE.AND P1, PT, R217, UR5, PT ;  /* 0x00000005d9007c0c */ /* 0x000fe4000bf26270 */
[-C--:B------:R-:W-:Y:S01]  /*1ccf0*/  @!P3 LEA.HI.X R15, R221, R3.reuse, R102, 0x2, P6 ;  /* 0x00000003dd0fb211 */ /* 0x080fe200030f1466 */
[----:B------:R2:W-:Y:S01]  /*1cd00*/  @!P0 ST.E.64 desc[UR36][R8.64], R32 ;  /* 0x0000002008008985 */ /* 0x0005e2000c101b24 */
[----:B------:R-:W-:Y:S02]  /*1cd10*/  ISETP.GE.AND P0, PT, R218, UR5, PT ;  /* 0x00000005da007c0c */ /* 0x000fe4000bf06270 */
[----:B------:R-:W-:Y:S01]  /*1cd20*/  @!P5 LEA R74, P6, R219, R2, 0x2 ;  /* 0x00000002db4ad211 */ /* 0x000fe200078c10ff */
[----:B------:R3:W-:Y:S01]  /*1cd30*/  @!P3 ST.E.64 desc[UR36][R14.64], R36 ;  /* 0x000000240e00b985 */ /* 0x0007e2000c101b24 */
[----:B------:R-:W-:-:S02]  /*1cd40*/  @!P4 LEA.HI.X R73, R220, R3, R101, 0x2, P2 ;  /* 0x00000003dc49c211 */ /* 0x000fc400010f1465 */
[----:B------:R-:W-:Y:S02]  /*1cd50*/  ISETP.GE.AND P2, PT, R216, UR5, PT ;  /* 0x00000005d8007c0c */ /* 0x000fe4000bf46270 */
[----:B------:R-:W-:Y:S01]  /*1cd60*/  @!P5 LEA.HI.X R75, R219, R3, R100, 0x2, P6 ;  /* 0x00000003db4bd211 */ /* 0x000fe200030f1464 */
[----:B------:R-:W-:Y:S01]  /*1cd70*/  @!P4 ST.E.64 desc[UR36][R72.64], R40 ;  /* 0x000000284800c985 */ /* 0x000fe2000c101b24 */
[----:B------:R-:W-:Y:S02]  /*1cd80*/  ISETP.GE.AND P3, PT, R215, UR5, PT ;  /* 0x00000005d7007c0c */ /* 0x000fe4000bf66270 */
[----:B------:R-:W-:Y:S01]  /*1cd90*/  ISETP.GE.AND P4, PT, R214, UR5, PT ;  /* 0x00000005d6007c0c */ /* 0x000fe2000bf86270 */
[----:B------:R-:W-:Y:S01]  /*1cda0*/  @!P5 ST.E.64 desc[UR36][R74.64], R44 ;  /* 0x0000002c4a00d985 */ /* 0x000fe2000c101b24 */
[-C--:B0-----:R-:W-:Y:S01]  /*1cdb0*/  @!P0 LEA R4, P6, R218, R2.reuse, 0x2 ;  /* 0x00000002da048211 */ /* 0x081fe200078c10ff */
[----:B--2---:R-:W-:Y:S01]  /*1cdc0*/  VIADD R33, R22, 0xb8 ;  /* 0x000000b816217836 */ /* 0x004fe20000000000 */
[----:B------:R-:W-:-:S02]  /*1cdd0*/  @!P1 LEA R8, P5, R217, R2, 0x2 ;  /* 0x00000002d9089211 */ /* 0x000fc400078a10ff */
[-C--:B------:R-:W-:Y:S02]  /*1cde0*/  @!P0 LEA.HI.X R5, R218, R3.reuse, R99, 0x2, P6 ;  /* 0x00000003da058211 */ /* 0x080fe400030f1463 */
[CC--:B------:R-:W-:Y:S02]  /*1cdf0*/  @!P2 LEA R12, P6, R216.reuse, R2.reuse, 0x2 ;  /* 0x00000002d80ca211 */ /* 0x0c0fe400078c10ff */
[-C--:B------:R-:W-:Y:S01]  /*1ce00*/  @!P1 LEA.HI.X R9, R217, R3.reuse, R98, 0x2, P5 ;  /* 0x00000003d9099211 */ /* 0x080fe200028f1462 */
[----:B------:R0:W-:Y:S01]  /*1ce10*/  @!P0 ST.E.64 desc[UR36][R4.64], R48 ;  /* 0x0000003004008985 */ /* 0x0001e2000c101b24 */
[----:B------:R-:W-:Y:S02]  /*1ce20*/  ISETP.GE.AND P5, PT, R213, UR5, PT ;  /* 0x00000005d5007c0c */ /* 0x000fe4000bfa6270 */
[----:B------:R-:W-:Y:S01]  /*1ce30*/  @!P2 LEA.HI.X R13, R216, R3, R97, 0x2, P6 ;  /* 0x00000003d80da211 */ /* 0x000fe200030f1461 */
[----:B------:R2:W-:Y:S01]  /*1ce40*/  @!P1 ST.E.64 desc[UR36][R8.64], R52 ;  /* 0x0000003408009985 */ /* 0x0005e2000c101b24 */
[----:B---3--:R-:W-:-:S02]  /*1ce50*/  @!P3 LEA R14, P1, R215, R2, 0x2 ;  /* 0x00000002d70eb211 */ /* 0x008fc400078210ff */
[-C--:B------:R-:W-:Y:S01]  /*1ce60*/  @!P4 LEA R24, P0, R214, R2.reuse, 0x2 ;  /* 0x00000002d618c211 */ /* 0x080fe200078010ff */
[----:B------:R3:W-:Y:S01]  /*1ce70*/  @!P2 ST.E.64 desc[UR36][R12.64], R56 ;  /* 0x000000380c00a985 */ /* 0x0007e2000c101b24 */
[----:B------:R-:W-:Y:S02]  /*1ce80*/  ISETP.GE.AND P2, PT, R212, UR5, PT ;  /* 0x00000005d4007c0c */ /* 0x000fe4000bf46270 */
[-C--:B------:R-:W-:Y:S02]  /*1ce90*/  @!P3 LEA.HI.X R15, R215, R3.reuse, R96, 0x2, P1 ;  /* 0x00000003d70fb211 */ /* 0x080fe400008f1460 */
[----:B------:R-:W-:Y:S02]  /*1cea0*/  ISETP.GE.AND P1, PT, R211, UR5, PT ;  /* 0x00000005d3007c0c */ /* 0x000fe4000bf26270 */
[----:B------:R-:W-:Y:S01]  /*1ceb0*/  @!P5 LEA R28, P6, R213, R2, 0x2 ;  /* 0x00000002d51cd211 */ /* 0x000fe200078c10ff */
[----:B------:R4:W-:Y:S01]  /*1cec0*/  @!P3 ST.E.64 desc[UR36][R14.64], R60 ;  /* 0x0000003c0e00b985 */ /* 0x0009e2000c101b24 */
[----:B------:R-:W-:-:S02]  /*1ced0*/  @!P4 LEA.HI.X R25, R214, R3, R95, 0x2, P0 ;  /* 0x00000003d619c211 */ /* 0x000fc400000f145f */
[----:B------:R-:W-:Y:S02]  /*1cee0*/  ISETP.GE.AND P0, PT, R210, UR5, PT ;  /* 0x00000005d2007c0c */ /* 0x000fe4000bf06270 */
[----:B------:R-:W-:Y:S01]  /*1cef0*/  @!P5 LEA.HI.X R29, R213, R3, R94, 0x2, P6 ;  /* 0x00000003d51dd211 */ /* 0x000fe200030f145e */
[----:B------:R1:W-:Y:S01]  /*1cf00*/  @!P4 ST.E.64 desc[UR36][R24.64], R64 ;  /* 0x000000401800c985 */ /* 0x0003e2000c101b24 */
[----:B------:R-:W-:Y:S02]  /*1cf10*/  ISETP.GE.AND P3, PT, R209, UR5, PT ;  /* 0x00000005d1007c0c */ /* 0x000fe4000bf66270 */
[-C--:B0-----:R-:W-:Y:S01]  /*1cf20*/  @!P2 LEA R4, P6, R212, R2.reuse, 0x2 ;  /* 0x00000002d404a211 */ /* 0x081fe200078c10ff */
[----:B------:R0:W-:Y:S01]  /*1cf30*/  @!P5 ST.E.64 desc[UR36][R28.64], R68 ;  /* 0x000000441c00d985 */ /* 0x0001e2000c101b24 */
[----:B--2---:R-:W-:Y:S02]  /*1cf40*/  @!P1 LEA R8, P4, R211, R2, 0x2 ;  /* 0x00000002d3089211 */ /* 0x004fe400078810ff */
[----:B------:R-:W-:-:S02]  /*1cf50*/  ISETP.GE.AND P5, PT, R208, UR5, PT ;  /* 0x00000005d0007c0c */ /* 0x000fc4000bfa6270 */
[-C--:B------:R-:W-:Y:S02]  /*1cf60*/  @!P2 LEA.HI.X R5, R212, R3.reuse, R93, 0x2, P6 ;  /* 0x00000003d405a211 */ /* 0x080fe400030f145d */
[-C--:B------:R-:W-:Y:S02]  /*1cf70*/  @!P1 LEA.HI.X R9, R211, R3.reuse, R92, 0x2, P4 ;  /* 0x00000003d3099211 */ /* 0x080fe400020f145c */
[CC--:B---3--:R-:W-:Y:S01]  /*1cf80*/  @!P0 LEA R12, P6, R210.reuse, R2.reuse, 0x2 ;  /* 0x00000002d20c8211 */ /* 0x0c8fe200078c10ff */
[----:B------:R2:W-:Y:S01]  /*1cf90*/  @!P2 ST.E.64 desc[UR36][R4.64], R6 ;  /* 0x000000060400a985 */ /* 0x0005e2000c101b24 */
[----:B------:R-:W-:Y:S02]  /*1cfa0*/  ISETP.GE.AND P4, PT, R207, UR5, PT ;  /* 0x00000005cf007c0c */ /* 0x000fe4000bf86270 */
[----:B------:R-:W-:Y:S01]  /*1cfb0*/  @!P0 LEA.HI.X R13, R210, R3, R91, 0x2, P6 ;  /* 0x00000003d20d8211 */ /* 0x000fe200030f145b */
[----:B------:R3:W-:Y:S01]  /*1cfc0*/  @!P1 ST.E.64 desc[UR36][R8.64], R76 ;  /* 0x0000004c08009985 */ /* 0x0007e2000c101b24 */
[----:B----4-:R-:W-:-:S02]  /*1cfd0*/  @!P3 LEA R14, P1, R209, R2, 0x2 ;  /* 0x00000002d10eb211 */ /* 0x010fc400078210ff */
[-C--:B-1----:R-:W-:Y:S01]  /*1cfe0*/  @!P5 LEA R24, P2, R208, R2.reuse, 0x2 ;  /* 0x00000002d018d211 */ /* 0x082fe200078410ff */
[----:B------:R1:W-:Y:S01]  /*1cff0*/  @!P0 ST.E.64 desc[UR36][R12.64], R80 ;  /* 0x000000500c008985 */ /* 0x0003e2000c101b24 */
[-C--:B------:R-:W-:Y:S02]  /*1d000*/  @!P3 LEA.HI.X R15, R209, R3.reuse, R90, 0x2, P1 ;  /* 0x00000003d10fb211 */ /* 0x080fe400008f145a */
[----:B------:R-:W-:Y:S02]  /*1d010*/  ISETP.GE.AND P1, PT, R226, UR5, PT ;  /* 0x00000005e2007c0c */ /* 0x000fe4000bf26270 */
[----:B------:R-:W-:Y:S01]  /*1d020*/  ISETP.GE.AND P0, PT, R225, UR5, PT ;  /* 0x00000005e1007c0c */ /* 0x000fe2000bf06270 */
[----:B------:R4:W-:Y:S01]  /*1d030*/  @!P3 ST.E.64 desc[UR36][R14.64], R20 ;  /* 0x000000140e00b985 */ /* 0x0009e2000c101b24 */
[----:B------:R-:W-:Y:S02]  /*1d040*/  @!P5 LEA.HI.X R25, R208, R3, R89, 0x2, P2 ;  /* 0x00000003d019d211 */ /* 0x000fe400010f1459 */
[----:B0-----:R-:W-:-:S02]  /*1d050*/  @!P4 LEA R28, P6, R207, R2, 0x2 ;  /* 0x00000002cf1cc211 */ /* 0x001fc400078c10ff */
[----:B------:R-:W-:Y:S01]  /*1d060*/  ISETP.GE.AND P2, PT, R224, UR5, PT ;  /* 0x00000005e0007c0c */ /* 0x000fe2000bf46270 */
[----:B------:R0:W-:Y:S01]  /*1d070*/  @!P5 ST.E.64 desc[UR36][R24.64], R120 ;  /* 0x000000781800d985 */ /* 0x0001e2000c101b24 */
[----:B------:R-:W-:Y:S02]  /*1d080*/  @!P4 LEA.HI.X R29, R207, R3, R87, 0x2, P6 ;  /* 0x00000003cf1dc211 */ /* 0x000fe400030f1457 */
[----:B------:R-:W-:Y:S02]  /*1d090*/  ISETP.GE.AND P3, PT, R203, UR5, PT ;  /* 0x00000005cb007c0c */ /* 0x000fe4000bf66270 */
[-C--:B--2---:R-:W-:Y:S01]  /*1d0a0*/  @!P1 LEA R4, P5, R226, R2.reuse, 0x2 ;  /* 0x00000002e2049211 */ /* 0x084fe200078a10ff */
[----:B------:R0:W-:Y:S01]  /*1d0b0*/  @!P4 ST.E.64 desc[UR36][R28.64], R122 ;  /* 0x0000007a1c00c985 */ /* 0x0001e2000c101b24 */
[----:B------:R-:W-:Y:S02]  /*1d0c0*/  ISETP.GE.AND P4, PT, R23, UR5, PT ;  /* 0x0000000517007c0c */ /* 0x000fe4000bf86270 */
[----:B------:R-:W-:-:S02]  /*1d0d0*/  @!P0 LEA R6, P6, R225, R2, 0x2 ;  /* 0x00000002e1068211 */ /* 0x000fc400078c10ff */
[-C--:B------:R-:W-:Y:S02]  /*1d0e0*/  @!P1 LEA.HI.X R5, R226, R3.reuse, R86, 0x2, P5 ;  /* 0x00000003e2059211 */ /* 0x080fe400028f1456 */
[C---:B---3--:R-:W-:Y:S02]  /*1d0f0*/  @!P2 LEA R8, P5, R224.reuse, R2, 0x2 ;  /* 0x00000002e008a211 */ /* 0x048fe400078a10ff */
[-C--:B------:R-:W-:Y:S01]  /*1d100*/  @!P0 LEA.HI.X R7, R225, R3.reuse, R85, 0x2, P6 ;  /* 0x00000003e1078211 */ /* 0x080fe200030f1455 */
[----:B------:R0:W-:Y:S01]  /*1d110*/  @!P1 ST.E.64 desc[UR36][R4.64], R124 ;  /* 0x0000007c04009985 */ /* 0x0001e2000c101b24 */
[----:B------:R-:W-:Y:S02]  /*1d120*/  ISETP.GE.AND P6, PT, R33, UR5, PT ;  /* 0x0000000521007c0c */ /* 0x000fe4000bfc6270 */
[----:B------:R-:W-:Y:S01]  /*1d130*/  @!P2 LEA.HI.X R9, R224, R3, R84, 0x2, P5 ;  /* 0x00000003e009a211 */ /* 0x000fe200028f1454 */
[----:B------:R0:W-:Y:S01]  /*1d140*/  @!P0 ST.E.64 desc[UR36][R6.64], R126 ;  /* 0x0000007e06008985 */ /* 0x0001e2000c101b24 */
[----:B-1----:R-:W-:-:S02]  /*1d150*/  SHF.R.S32.HI R13, RZ, 0x1f, R203 ;  /* 0x0000001fff0d7819 */ /* 0x002fc400000114cb */
[CC--:B------:R-:W-:Y:S01]  /*1d160*/  @!P3 LEA R12, P5, R203.reuse, R2.reuse, 0x2 ;  /* 0x00000002cb0cb211 */ /* 0x0c0fe200078a10ff */
[----:B------:R0:W-:Y:S01]  /*1d170*/  @!P2 ST.E.64 desc[UR36][R8.64], R104 ;  /* 0x000000680800a985 */ /* 0x0001e2000c101b24 */
[----:B----4-:R-:W-:Y:S02]  /*1d180*/  SHF.R.S32.HI R15, RZ, 0x1f, R23 ;  /* 0x0000001fff0f7819 */ /* 0x010fe40000011417 */
[-C--:B------:R-:W-:Y:S02]  /*1d190*/  @!P3 LEA.HI.X R13, R203, R3.reuse, R13, 0x2, P5 ;  /* 0x00000003cb0db211 */ /* 0x080fe400028f140d */
[C---:B------:R-:W-:Y:S02]  /*1d1a0*/  @!P4 LEA R14, P5, R23.reuse, R2, 0x2 ;  /* 0x00000002170ec211 */ /* 0x040fe400078a10ff */
[----:B------:R-:W-:Y:S01]  /*1d1b0*/  SHF.R.S32.HI R20, RZ, 0x1f, R33 ;  /* 0x0000001fff147819 */ /* 0x000fe20000011421 */
[----:B------:R0:W-:Y:S01]  /*1d1c0*/  @!P3 ST.E.64 desc[UR36][R12.64], R108 ;  /* 0x0000006c0c00b985 */ /* 0x0001e2000c101b24 */
[----:B------:R-:W-:-:S02]  /*1d1d0*/  @!P4 LEA.HI.X R15, R23, R3, R15, 0x2, P5 ;  /* 0x00000003170fc211 */ /* 0x000fc400028f140f */
[----:B------:R-:W-:-:S03]  /*1d1e0*/  @!P6 LEA R2, P5, R33, R2, 0x2 ;  /* 0x000000022102e211 */ /* 0x000fc600078a10ff */
[----:B------:R0:W-:Y:S01]  /*1d1f0*/  @!P4 ST.E.64 desc[UR36][R14.64], R112 ;  /* 0x000000700e00c985 */ /* 0x0001e2000c101b24 */
[----:B------:R-:W-:-:S05]  /*1d200*/  @!P6 LEA.HI.X R3, R33, R3, R20, 0x2, P5 ;  /* 0x000000032103e211 */ /* 0x000fca00028f1414 */
[----:B------:R0:W-:Y:S04]  /*1d210*/  @!P6 ST.E.64 desc[UR36][R2.64], R116 ;  /* 0x000000740200e985 */ /* 0x0001e8000c101b24 */
.L_x_1722:
[----:B------:R-:W-:Y:S05]  /*1d220*/  BSYNC B1 ;  /* 0x0000000000017941 */ /* 0x000fea0003800000 */
.L_x_1721:
[----:B------:R-:W-:Y:S01]  /*1d230*/  ISETP.GE.AND P0, PT, R18, R17, PT ;  /* 0x000000111200720c */ /* 0x000fe20003f06270 */
[----:B0-2---:R0:W2:Y:S04]  /*1d240*/  SHFL.IDX PT, R3, R11, 0x1, 0x1c1f ;  /* 0x003c1f000b037f89 */ /* 0x0050a800000e0000 */
[----:B------:R0:W3:Y:S08]  /*1d250*/  SHFL.IDX PT, R2, R0, 0x1, 0x1c1f ;  /* 0x003c1f0000027f89 */ /* 0x0000f000000e0000 */
[----:B0-----:R-:W-:Y:S05]  /*1d260*/  @P0 BRA `(.L_x_1720) ;  /* 0x0000001000e00947 */ /* 0x001fea0003800000 */
[----:B------:R-:W-:Y:S01]  /*1d270*/  ULDC UR5, c[0x0][0xac8] ;  /* 0x0002b20000057ab9 */ /* 0x000fe20000000800 */
[----:B-1----:R-:W-:Y:S01]  /*1d280*/  VIADD R11, R22, 0xb0 ;  /* 0x000000b0160b7836 */ /* 0x002fe20000000000 */
[----:B------:R-:W-:Y:S02]  /*1d290*/  ISETP.GE.AND P4, PT, R223, UR5, PT ;  /* 0x00000005df007c0c */ /* 0x000fe4000bf86270 */
[----:B------:R-:W-:Y:S02]  /*1d2a0*/  ISETP.GE.AND P3, PT, R222, UR5, PT ;  /* 0x00000005de007c0c */ /* 0x000fe4000bf66270 */
[----:B------:R-:W-:Y:S02]  /*1d2b0*/  ISETP.GE.AND P5, PT, R22, UR5, PT ;  /* 0x0000000516007c0c */ /* 0x000fe4000bfa6270 */
[----:B------:R-:W-:Y:S02]  /*1d2c0*/  ISETP.GE.AND P1, PT, R220, UR5, PT ;  /* 0x00000005dc007c0c */ /* 0x000fe4000bf26270 */
[----:B------:R-:W-:-:S02]  /*1d2d0*/  ISETP.GE.AND P0, PT, R221, UR5, PT ;  /* 0x00000005dd007c0c */ /* 0x000fc4000bf06270 */
[----:B------:R-:W-:-:S03]  /*1d2e0*/  SHF.R.S32.HI R0, RZ, 0x1f, R11 ;  /* 0x0000001fff007819 */ /* 0x000fc6000001140b */
[CC--:B---3--:R-:W-:Y:S02]  /*1d2f0*/  @!P4 LEA R6, P2, R223.reuse, R2.reuse, 0x2 ;  /* 0x00000002df06c211 */ /* 0x0c8fe400078410ff */
[-C--:B------:R-:W-:Y:S02]  /*1d300*/  @!P3 LEA R8, P6, R222, R2.reuse, 0x2 ;  /* 0x00000002de08b211 */ /* 0x080fe400078c10ff */
[----:B--2---:R-:W-:Y:S01]  /*1d310*/  @!P5 IMAD.WIDE R4, R22, 0x4, R2 ;  /* 0x000000041604d825 */ /* 0x004fe200078e0202 */
[-C--:B-----5:R-:W-:Y:S02]  /*1d320*/  @!P4 LEA.HI.X R7, R223, R3.reuse, R140, 0x2, P2 ;  /* 0x00000003df07c211 */ /* 0x0a0fe400010f148c */
[----:B------:R-:W-:Y:S02]  /*1d330*/  ISETP.GE.AND P2, PT, R219, UR5, PT ;  /* 0x00000005db007c0c */ /* 0x000fe4000bf46270 */
[----:B------:R-:W-:Y:S01]  /*1d340*/  @!P3 LEA.HI.X R9, R222, R3, R103, 0x2, P6 ;  /* 0x00000003de09b211 */ /* 0x000fe200030f1467 */
[----:B------:R0:W-:Y:S01]  /*1d350*/  @!P5 ST.E.64 desc[UR36][R4.64], R26 ;  /* 0x0000001a0400d985 */ /* 0x0001e2000c101b24 */
[----:B------:R-:W-:-:S02]  /*1d360*/  @!P1 LEA R14, P5, R220, R2, 0x2 ;  /* 0x00000002dc0e9211 */ /* 0x000fc400078a10ff */
[----:B------:R-:W-:Y:S01]  /*1d370*/  @!P0 LEA R12, P6, R221, R2, 0x2 ;  /* 0x00000002dd0c8211 */ /* 0x000fe200078c10ff */
[----:B------:R1:W-:Y:S01]  /*1d380*/  @!P4 ST.E.64 desc[UR36][R6.64], R30 ;  /* 0x0000001e0600c985 */ /* 0x0003e2000c101b24 */
[----:B------:R-:W-:Y:S02]  /*1d390*/  ISETP.GE.AND P4, PT, R217, UR5, PT ;  /* 0x00000005d9007c0c */ /* 0x000fe4000bf86270 */
[-C--:B------:R-:W-:Y:S01]  /*1d3a0*/  @!P1 LEA.HI.X R15, R220, R3.reuse, R101, 0x2, P5 ;  /* 0x00000003dc0f9211 */ /* 0x080fe200028f1465 */
[----:B------:R2:W-:Y:S01]  /*1d3b0*/  @!P3 ST.E.64 desc[UR36][R8.64], R34 ;  /* 0x000000220800b985 */ /* 0x0005e2000c101b24 */
[----:B------:R-:W-:Y:S02]  /*1d3c0*/  ISETP.GE.AND P3, PT, R218, UR5, PT ;  /* 0x00000005da007c0c */ /* 0x000fe4000bf66270 */
[----:B------:R-:W-:Y:S02]  /*1d3d0*/  ISETP.GE.AND P5, PT, R216, UR5, PT ;  /* 0x00000005d8007c0c */ /* 0x000fe4000bfa6270 */
[----:B------:R-:W-:-:S02]  /*1d3e0*/  @!P0 LEA.HI.X R13, R221, R3, R102, 0x2, P6 ;  /* 0x00000003dd0d8211 */ /* 0x000fc400030f1466 */
[----:B------:R-:W-:-:S03]  /*1d3f0*/  @!P2 LEA R20, P6, R219, R2, 0x2 ;  /* 0x00000002db14a211 */ /* 0x000fc600078c10ff */
[----:B------:R3:W-:Y:S01]  /*1d400*/  @!P0 ST.E.64 desc[UR36][R12.64], R38 ;  /* 0x000000260c008985 */ /* 0x0007e2000c101b24 */
[-C--:B------:R-:W-:Y:S02]  /*1d410*/  @!P2 LEA.HI.X R21, R219, R3.reuse, R100, 0x2, P6 ;  /* 0x00000003db15a211 */ /* 0x080fe400030f1464 */
[----:B------:R-:W-:Y:S01]  /*1d420*/  ISETP.GE.AND P0, PT, R215, UR5, PT ;  /* 0x00000005d7007c0c */ /* 0x000fe2000bf06270 */
[----:B------:R4:W-:Y:S01]  /*1d430*/  @!P1 ST.E.64 desc[UR36][R14.64], R42 ;  /* 0x0000002a0e009985 */ /* 0x0009e2000c101b24 */
[-C--:B0-----:R-:W-:Y:S02]  /*1d440*/  @!P3 LEA R4, P6, R218, R2.reuse, 0x2 ;  /* 0x00000002da04b211 */ /* 0x081fe400078c10ff */
[----:B------:R-:W-:Y:S01]  /*1d450*/  ISETP.GE.AND P1, PT, R214, UR5, PT ;  /* 0x00000005d6007c0c */ /* 0x000fe2000bf26270 */
[----:B------:R0:W-:Y:S01]  /*1d460*/  @!P2 ST.E.64 desc[UR36][R20.64], R46 ;  /* 0x0000002e1400a985 */ /* 0x0001e2000c101b24 */
[----:B-1----:R-:W-:Y:S02]  /*1d470*/  @!P4 LEA R6, P2, R217, R2, 0x2 ;  /* 0x00000002d906c211 */ /* 0x002fe400078410ff */
[----:B------:R-:W-:-:S02]  /*1d480*/  @!P3 LEA.HI.X R5, R218, R3, R99, 0x2, P6 ;  /* 0x00000003da05b211 */ /* 0x000fc400030f1463 */
[CC--:B--2---:R-:W-:Y:S02]  /*1d490*/  @!P5 LEA R8, P6, R216.reuse, R2.reuse, 0x2 ;  /* 0x00000002d808d211 */ /* 0x0c4fe400078c10ff */
[-C--:B------:R-:W-:Y:S01]  /*1d4a0*/  @!P4 LEA.HI.X R7, R217, R3.reuse, R98, 0x2, P2 ;  /* 0x00000003d907c211 */ /* 0x080fe200010f1462 */
[----:B------:R1:W-:Y:S01]  /*1d4b0*/  @!P3 ST.E.64 desc[UR36][R4.64], R50 ;  /* 0x000000320400b985 */ /* 0x0003e2000c101b24 */
[----:B------:R-:W-:Y:S02]  /*1d4c0*/  ISETP.GE.AND P2, PT, R213, UR5, PT ;  /* 0x00000005d5007c0c */ /* 0x000fe4000bf46270 */
[----:B------:R-:W-:Y:S01]  /*1d4d0*/  @!P5 LEA.HI.X R9, R216, R3, R97, 0x2, P6 ;  /* 0x00000003d809d211 */ /* 0x000fe200030f1461 */
[----:B------:R2:W-:Y:S01]  /*1d4e0*/  @!P4 ST.E.64 desc[UR36][R6.64], R54 ;  /* 0x000000360600c985 */ /* 0x0005e2000c101b24 */
[-C--:B---3--:R-:W-:Y:S02]  /*1d4f0*/  @!P0 LEA R12, P4, R215, R2.reuse, 0x2 ;  /* 0x00000002d70c8211 */ /* 0x088fe400078810ff */
[----:B------:R-:W-:Y:S01]  /*1d500*/  ISETP.GE.AND P3, PT, R212, UR5, PT ;  /* 0x00000005d4007c0c */ /* 0x000fe2000bf66270 */
[----:B------:R3:W-:Y:S01]  /*1d510*/  @!P5 ST.E.64 desc[UR36][R8.64], R58 ;  /* 0x0000003a0800d985 */ /* 0x0007e2000c101b24 */
[----:B----4-:R-:W-:-:S02]  /*1d520*/  @!P1 LEA R14, P5, R214, R2, 0x2 ;  /* 0x00000002d60e9211 */ /* 0x010fc400078a10ff */
[-C--:B------:R-:W-:Y:S02]  /*1d530*/  @!P0 LEA.HI.X R13, R215, R3.reuse, R96, 0x2, P4 ;  /* 0x00000003d70d8211 */ /* 0x080fe400020f1460 */
[----:B------:R-:W-:Y:S02]  /*1d540*/  ISETP.GE.AND P4, PT, R211, UR5, PT ;  /* 0x00000005d3007c0c */ /* 0x000fe4000bf86270 */
[----:B------:R-:W-:Y:S01]  /*1d550*/  @!P1 LEA.HI.X R15, R214, R3, R95, 0x2, P5 ;  /* 0x00000003d60f9211 */ /* 0x000fe200028f145f */
[----:B------:R4:W-:Y:S01]  /*1d560*/  @!P0 ST.E.64 desc[UR36][R12.64], R62 ;  /* 0x0000003e0c008985 */ /* 0x0009e2000c101b24 */
[----:B------:R-:W-:Y:S02]  /*1d570*/  ISETP.GE.AND P5, PT, R210, UR5, PT ;  /* 0x00000005d2007c0c */ /* 0x000fe4000bfa6270 */
[----:B0-----:R-:W-:Y:S01]  /*1d580*/  @!P2 LEA R20, P6, R213, R2, 0x2 ;  /* 0x00000002d514a211 */ /* 0x001fe200078c10ff */
[----:B------:R0:W-:Y:S01]  /*1d590*/  @!P1 ST.E.64 desc[UR36][R14.64], R66 ;  /* 0x000000420e009985 */ /* 0x0001e2000c101b24 */
[----:B------:R-:W-:-:S02]  /*1d5a0*/  ISETP.GE.AND P0, PT, R209, UR5, PT ;  /* 0x00000005d1007c0c */ /* 0x000fc4000bf06270 */
[-C--:B------:R-:W-:Y:S02]  /*1d5b0*/  @!P2 LEA.HI.X R21, R213, R3.reuse, R94, 0x2, P6 ;  /* 0x00000003d515a211 */ /* 0x080fe400030f145e */
[-C--:B-1----:R-:W-:Y:S02]  /*1d5c0*/  @!P3 LEA R4, P6, R212, R2.reuse, 0x2 ;  /* 0x00000002d404b211 */ /* 0x082fe400078c10ff */
[----:B------:R-:W-:Y:S01]  /*1d5d0*/  ISETP.GE.AND P1, PT, R208, UR5, PT ;  /* 0x00000005d0007c0c */ /* 0x000fe2000bf26270 */
[----:B------:R1:W-:Y:S01]  /*1d5e0*/  @!P2 ST.E.64 desc[UR36][R20.64], R70 ;  /* 0x000000461400a985 */ /* 0x0003e2000c101b24 */
[-C--:B--2---:R-:W-:Y:S02]  /*1d5f0*/  @!P4 LEA R6, P2, R211, R2.reuse, 0x2 ;  /* 0x00000002d306c211 */ /* 0x084fe400078410ff */
[----:B------:R-:W-:Y:S02]  /*1d600*/  @!P3 LEA.HI.X R5, R212, R3, R93, 0x2, P6 ;  /* 0x00000003d405b211 */ /* 0x000fe400030f145d */
[----:B---3--:R-:W-:-:S02]  /*1d610*/  @!P5 LEA R8, P6, R210, R2, 0x2 ;  /* 0x00000002d208d211 */ /* 0x008fc400078c10ff */
[-C--:B------:R-:W-:Y:S01]  /*1d620*/  @!P4 LEA.HI.X R7, R211, R3.reuse, R92, 0x2, P2 ;  /* 0x00000003d307c211 */ /* 0x080fe200010f145c */
[----:B------:R2:W-:Y:S01]  /*1d630*/  @!P3 ST.E.64 desc[UR36][R4.64], R128 ;  /* 0x000000800400b985 */ /* 0x0005e2000c101b24 */
[----:B------:R-:W-:Y:S02]  /*1d640*/  @!P5 LEA.HI.X R9, R210, R3, R91, 0x2, P6 ;  /* 0x00000003d209d211 */ /* 0x000fe400030f145b */
[----:B------:R-:W-:Y:S01]  /*1d650*/  ISETP.GE.AND P2, PT, R207, UR5, PT ;  /* 0x00000005cf007c0c */ /* 0x000fe2000bf46270 */
[----:B------:R-:W-:Y:S01]  /*1d660*/  @!P4 ST.E.64 desc[UR36][R6.64], R78 ;  /* 0x0000004e0600c985 */ /* 0x000fe2000c101b24 */
[-C--:B----4-:R-:W-:Y:S02]  /*1d670*/  @!P0 LEA R12, P3, R209, R2.reuse, 0x2 ;  /* 0x00000002d10c8211 */ /* 0x090fe400078610ff */
[----:B0-----:R-:W-:Y:S01]  /*1d680*/  @!P1 LEA R14, P6, R208, R2, 0x2 ;  /* 0x00000002d00e9211 */ /* 0x001fe200078c10ff */
[----:B------:R0:W-:Y:S01]  /*1d690*/  @!P5 ST.E.64 desc[UR36][R8.64], R82 ;  /* 0x000000520800d985 */ /* 0x0001e2000c101b24 */
[----:B------:R-:W-:-:S02]  /*1d6a0*/  ISETP.GE.AND P5, PT, R226, UR5, PT ;  /* 0x00000005e2007c0c */ /* 0x000fc4000bfa6270 */
[-C--:B------:R-:W-:Y:S02]  /*1d6b0*/  @!P0 LEA.HI.X R13, R209, R3.reuse, R90, 0x2, P3 ;  /* 0x00000003d10d8211 */ /* 0x080fe400018f145a */
[----:B------:R-:W-:Y:S02]  /*1d6c0*/  @!P1 LEA.HI.X R15, R208, R3, R89, 0x2, P6 ;  /* 0x00000003d00f9211 */ /* 0x000fe400030f1459 */
[----:B------:R-:W-:Y:S01]  /*1d6d0*/  ISETP.GE.AND P6, PT, R203, UR5, PT ;  /* 0x00000005cb007c0c */ /* 0x000fe2000bfc6270 */
[----:B------:R3:W-:Y:S01]  /*1d6e0*/  @!P0 ST.E.64 desc[UR36][R12.64], R130 ;  /* 0x000000820c008985 */ /* 0x0007e2000c101b24 */
[----:B------:R-:W-:Y:S02]  /*1d6f0*/  ISETP.GE.AND P4, PT, R225, UR5, PT ;  /* 0x00000005e1007c0c */ /* 0x000fe4000bf86270 */
[----:B-1----:R-:W-:Y:S01]  /*1d700*/  @!P2 LEA R20, P3, R207, R2, 0x2 ;  /* 0x00000002cf14a211 */ /* 0x002fe200078610ff */
[----:B------:R1:W-:Y:S01]  /*1d710*/  @!P1 ST.E.64 desc[UR36][R14.64], R132 ;  /* 0x000000840e009985 */ /* 0x0003e2000c101b24 */
[----:B------:R-:W-:-:S02]  /*1d720*/  ISETP.GE.AND P1, PT, R224, UR5, PT ;  /* 0x00000005e0007c0c */ /* 0x000fc4000bf26270 */
[----:B------:R-:W-:Y:S02]  /*1d730*/  ISETP.GE.AND P0, PT, R11, UR5, PT ;  /* 0x000000050b007c0c */ /* 0x000fe4000bf06270 */
[-C--:B------:R-:W-:Y:S02]  /*1d740*/  @!P2 LEA.HI.X R21, R207, R3.reuse, R87, 0x2, P3 ;  /* 0x00000003cf15a211 */ /* 0x080fe400018f1457 */
[CC--:B--2---:R-:W-:Y:S02]  /*1d750*/  @!P5 LEA R4, P3, R226.reuse, R2.reuse, 0x2 ;  /* 0x00000002e204d211 */ /* 0x0c4fe400078610ff */
[----:B0-----:R-:W-:Y:S01]  /*1d760*/  SHF.R.S32.HI R8, RZ, 0x1f, R203 ;  /* 0x0000001fff087819 */ /* 0x001fe200000114cb */
[----:B------:R1:W-:Y:S01]  /*1d770*/  @!P2 ST.E.64 desc[UR36][R20.64], R134 ;  /* 0x000000861400a985 */ /* 0x0003e2000c101b24 */
[----:B------:R-:W-:Y:S02]  /*1d780*/  @!P5 LEA.HI.X R5, R226, R3, R86, 0x2, P3 ;  /* 0x00000003e205d211 */ /* 0x000fe400018f1456 */
[----:B---3--:R-:W-:-:S02]  /*1d790*/  @!P6 LEA R12, P3, R203, R2, 0x2 ;  /* 0x00000002cb0ce211 */ /* 0x008fc400078610ff */
[-C--:B------:R-:W-:Y:S01]  /*1d7a0*/  @!P4 LEA R6, P2, R225, R2.reuse, 0x2 ;  /* 0x00000002e106c211 */ /* 0x080fe200078410ff */
[----:B------:R1:W-:Y:S01]  /*1d7b0*/  @!P5 ST.E.64 desc[UR36][R4.64], R136 ;  /* 0x000000880400d985 */ /* 0x0003e2000c101b24 */
[-C--:B------:R-:W-:Y:S02]  /*1d7c0*/  @!P6 LEA.HI.X R13, R203, R3.reuse, R8, 0x2, P3 ;  /* 0x00000003cb0de211 */ /* 0x080fe400018f1408 */
[CC--:B------:R-:W-:Y:S02]  /*1d7d0*/  @!P1 LEA R8, P3, R224.reuse, R2.reuse, 0x2 ;  /* 0x00000002e0089211 */ /* 0x0c0fe400078610ff */
[-C--:B------:R-:W-:Y:S02]  /*1d7e0*/  @!P4 LEA.HI.X R7, R225, R3.reuse, R85, 0x2, P2 ;  /* 0x00000003e107c211 */ /* 0x080fe400010f1455 */
[C---:B------:R-:W-:Y:S02]  /*1d7f0*/  @!P0 LEA R24, P2, R11.reuse, R2, 0x2 ;  /* 0x000000020b188211 */ /* 0x040fe400078410ff */
[-C--:B------:R-:W-:Y:S01]  /*1d800*/  @!P1 LEA.HI.X R9, R224, R3.reuse, R84, 0x2, P3 ;  /* 0x00000003e0099211 */ /* 0x080fe200018f1454 */
[----:B------:R1:W-:Y:S01]  /*1d810*/  @!P4 ST.E.64 desc[UR36][R6.64], R138 ;  /* 0x0000008a0600c985 */ /* 0x0003e2000c101b24 */
[----:B------:R-:W-:Y:S01]  /*1d820*/  @!P0 LEA.HI.X R25, R11, R3, R0, 0x2, P2 ;  /* 0x000000030b198211 */ /* 0x000fe200010f1400 */
[----:B------:R-:W-:-:S02]  /*1d830*/  VIADD R11, R22, 0xb8 ;  /* 0x000000b8160b7836 */ /* 0x000fc40000000000 */
[----:B------:R1:W-:Y:S04]  /*1d840*/  @!P1 ST.E.64 desc[UR36][R8.64], R106 ;  /* 0x0000006a08009985 */ /* 0x0003e8000c101b24 */
[----:B------:R1:W-:Y:S04]  /*1d850*/  @!P6 ST.E.64 desc[UR36][R12.64], R110 ;  /* 0x0000006e0c00e985 */ /* 0x0003e8000c101b24 */
[----:B------:R1:W-:Y:S01]  /*1d860*/  @!P0 ST.E.64 desc[UR36][R24.64], R114 ;  /* 0x0000007218008985 */ /* 0x0003e2000c101b24 */
[----:B------:R-:W-:-:S13]  /*1d870*/  ISETP.GE.AND P0, PT, R11, UR5, PT ;  /* 0x000000050b007c0c */ /* 0x000fda000bf06270 */
[----:B-1----:R-:W-:Y:S05]  /*1d880*/  @P0 BRA `(.L_x_1720) ;  /* 0x0000000c00580947 */ /* 0x002fea0003800000 */
[----:B------:R-:W-:Y:S02]  /*1d890*/  LEA R2, P0, R11, R2, 0x2 ;  /* 0x000000020b027211 */ /* 0x000fe400078010ff */
[----:B------:R-:W-:-:S04]  /*1d8a0*/  SHF.R.S32.HI R0, RZ, 0x1f, R11 ;  /* 0x0000001fff007819 */ /* 0x000fc8000001140b */
[----:B------:R-:W-:-:S05]  /*1d8b0*/  LEA.HI.X R3, R11, R3, R0, 0x2, P0 ;  /* 0x000000030b037211 */ /* 0x000fca00000f1400 */
[----:B------:R0:W-:Y:S01]  /*1d8c0*/  ST.E.64 desc[UR36][R2.64], R118 ;  /* 0x0000007602007985 */ /* 0x0001e2000c101b24 */
[----:B------:R-:W-:Y:S05]  /*1d8d0*/  BRA `(.L_x_1720) ;  /* 0x0000000c00447947 */ /* 0x000fea0003800000 */
.L_x_1711:
[----:B------:R-:W1:Y:S01]  /*1d8e0*/  LDC.64 R6, c[0x0][0xc08] ;  /* 0x00030200ff067b82 */ /* 0x000e620000000a00 */
[----:B------:R-:W-:-:S07]  /*1d8f0*/  IMAD.MOV.U32 R11, RZ, RZ, RZ ;  /* 0x000000ffff0b7224 */ /* 0x000fce00078e00ff */
[----:B------:R-:W2:Y:S08]  /*1d900*/  LDC.64 R4, c[0x0][0xc00] ;  /* 0x00030000ff047b82 */ /* 0x000eb00000000a00 */
[----:B------:R-:W4:Y:S01]  /*1d910*/  LDC.64 R2, c[0x0][0xc00] ;  /* 0x00030000ff027b82 */ /* 0x000f220000000a00 */
[----:B-1----:R-:W-:-:S04]  /*1d920*/  ISETP.NE.U32.AND P0, PT, R6, RZ, PT ;  /* 0x000000ff0600720c */ /* 0x002fc80003f05070 */
[----:B------:R-:W-:Y:S02]  /*1d930*/  ISETP.NE.AND.EX P1, PT, R7, RZ, PT, P0 ;  /* 0x000000ff0700720c */ /* 0x000fe40003f25300 */
[----:B--2---:R-:W-:-:S04]  /*1d940*/  ISETP.NE.U32.AND P0, PT, R4, RZ, PT ;  /* 0x000000ff0400720c */ /* 0x004fc80003f05070 */
[----:B------:R-:W-:Y:S01]  /*1d950*/  ISETP.NE.AND.EX P0, PT, R5, RZ, PT, P0 ;  /* 0x000000ff0500720c */ /* 0x000fe20003f05300 */
[----:B------:R-:W-:Y:S01]  /*1d960*/  ULDC UR5, c[0x0][0xa88] ;  /* 0x0002a20000057ab9 */ /* 0x000fe20000000800 */
[----:B----4-:R-:W-:-:S05]  /*1d970*/  IMAD.WIDE R2, R202, 0x4, R2 ;  /* 0x00000004ca027825 */ /* 0x010fca00078e0202 */
[----:B------:R-:W1:Y:S01]  /*1d980*/  @P1 LDC.64 R4, c[0x0][0xc08] ;  /* 0x00030200ff041b82 */ /* 0x000e620000000a00 */
[----:B------:R-:W-:-:S05]  /*1d990*/  IMAD.U32 R0, RZ, RZ, UR5 ;  /* 0x00000005ff007e24 */ /* 0x000fca000f8e00ff */
[----:B------:R2:W5:Y:S01]  /*1d9a0*/  @P0 LDG.E R11, desc[UR36][R2.64] ;  /* 0x00000024020b0981 */ /* 0x000562000c1e1900 */
[----:B-1----:R-:W-:-:S05]  /*1d9b0*/  @P1 IMAD.WIDE R4, R202, 0x4, R4 ;  /* 0x00000004ca041825 */ /* 0x002fca00078e0204 */
[----:B------:R2:W5:Y:S01]  /*1d9c0*/  @P1 LDG.E R0, desc[UR36][R4.64] ;  /* 0x0000002404001981 */ /* 0x000562000c1e1900 */
[----:B------:R-:W-:Y:S02]  /*1d9d0*/  ISETP.NE.AND P2, PT, R200, RZ, PT ;  /* 0x000000ffc800720c */ /* 0x000fe40003f45270 */
[----:B------:R-:W-:Y:S02]  /*1d9e0*/  ISETP.GT.AND P3, PT, R196, 0x7f, PT ;  /* 0x0000007fc400780c */ /* 0x000fe40003f64270 */
[----:B------:R-:W-:-:S09]  /*1d9f0*/  SHF.R.S32.HI R20, RZ, 0x1f, R202 ;  /* 0x0000001fff147819 */ /* 0x000fd200000114ca */
[----:B------:R-:W1:Y:S02]  /*1da00*/  @!P2 LDC R200, c[0x0][0xad4] ;  /* 0x0002b500ffc8ab82 */ /* 0x000e640000000800 */
[----:B-1----:R-:W-:Y:S01]  /*1da10*/  ISETP.GT.AND P2, PT, R200, 0x1, PT ;  /* 0x00000001c800780c */ /* 0x002fe20003f44270 */
[----:B--2---:R-:W-:-:S12]  /*1da20*/  @P1 BRA `(.L_x_1723) ;  /* 0x0000000000101947 */ /* 0x004fd80003800000 */
[----:B------:R-:W-:Y:S05]  /*1da30*/  @!P0 BRA `(.L_x_1723) ;  /* 0x00000000000c8947 */ /* 0x000fea0003800000 */
[----:B------:R-:W2:Y:S04]  /*1da40*/  LDG.E R5, desc[UR36][R2.64] ;  /* 0x0000002402057981 */ /* 0x000ea8000c1e1900 */
[----:B-----5:R-:W2:Y:S02]  /*1da50*/  LDG.E R0, desc[UR36][R2.64+0x4] ;  /* 0x0000042402007981 */ /* 0x020ea4000c1e1900 */
[----:B--2---:R-:W-:-:S07]  /*1da60*/  IMAD.IADD R0, R0, 0x1, -R5 ;  /* 0x0000000100007824 */ /* 0x004fce00078e0a05 */
.L_x_1723:
[----:B------:R-:W-:Y:S01]  /*1da70*/  BSSY B1, `(.L_x_1724) ;  /* 0x0000038000017945 */ /* 0x000fe20003800000 */
[----:B------:R-:W-:Y:S02]  /*1da80*/  SEL R25, R202, RZ, !P0 ;  /* 0x000000ffca197207 */ /* 0x000fe40004000000 */
[----:B------:R-:W-:Y:S02]  /*1da90*/  SEL R20, R20, RZ, !P0 ;  /* 0x000000ff14147207 */ /* 0x000fe40004000000 */
[----:B-----5:R-:W-:Y:S01]  /*1daa0*/  SHF.R.S32.HI R18, RZ, 0x1f, R11 ;  /* 0x0000001fff127819 */ /* 0x020fe2000001140b */
[----:B------:R-:W-:Y:S06]  /*1dab0*/  @P3 BRA `(.L_x_1725) ;  /* 0x0000000000cc3947 */ /* 0x000fec0003800000 */
[----:B------:R-:W1:Y:S01]  /*1dac0*/  S2R R3, SR_TID.X ;  /* 0x0000000000037919 */ /* 0x000e620000002100 */
[----:B------:R-:W2:Y:S01]  /*1dad0*/  LDC R31, c[0x0][0xbe8] ;  /* 0x0002fa00ff1f7b82 */ /* 0x000ea20000000800 */
[----:B------:R-:W-:-:S13]  /*1dae0*/  R2UR UR5, R23 ;  /* 0x00000000170572ca */ /* 0x000fda00000e0000 */
[----:B------:R-:W-:Y:S02]  /*1daf0*/  IMAD.U32 R27, RZ, RZ, UR5 ;  /* 0x00000005ff1b7e24 */ /* 0x000fe4000f8e00ff */
[----:B--2---:R-:W-:-:S03]  /*1db00*/  IMAD R2, R0, R31, RZ ;  /* 0x0000001f00027224 */ /* 0x004fc600078e02ff */
[----:B-1----:R-:W-:-:S04]  /*1db10*/  IADD3 R27, R27, -0x80, R3 ;  /* 0xffffff801b1b7810 */ /* 0x002fc80007ffe003 */
[----:B------:R-:W-:-:S13]  /*1db20*/  ISETP.GE.AND P0, PT, R27, R2, PT ;  /* 0x000000021b00720c */ /* 0x000fda0003f06270 */
[----:B------:R-:W-:Y:S05]  /*1db30*/  @P0 BRA `(.L_x_1725) ;  /* 0x0000000000ac0947 */ /* 0x000fea0003800000 */
[----:B------:R-:W-:Y:S01]  /*1db40*/  ISETP.NE.AND P1, PT, R31, 0x1, PT ;  /* 0x000000011f00780c */ /* 0x000fe20003f25270 */
[----:B------:R-:W-:Y:S01]  /*1db50*/  IMAD.MOV.U32 R17, RZ, RZ, 0x9b8 ;  /* 0x000009b8ff117424 */ /* 0x000fe200078e00ff */
[----:B------:R-:W-:Y:S01]  /*1db60*/  ISETP.GT.AND P0, PT, R200, 0x1, PT ;  /* 0x00000001c800780c */ /* 0x000fe20003f04270 */
[----:B------:R-:W1:Y:S01]  /*1db70*/  LDC.64 R28, c[0x0][0xba8] ;  /* 0x0002ea00ff1c7b82 */ /* 0x000e620000000a00 */
[----:B------:R-:W-:Y:S02]  /*1db80*/  IMAD.MOV.U32 R15, RZ, RZ, R27 ;  /* 0x000000ffff0f7224 */ /* 0x000fe400078e001b */
[----:B------:R-:W-:Y:S02]  /*1db90*/  SEL R17, R17, 0x978, P0 ;  /* 0x0000097811117807 */ /* 0x000fe40000000000 */
[----:B------:R-:W-:-:S03]  /*1dba0*/  SEL R205, R205, RZ, P0 ;  /* 0x000000ffcdcd7207 */ /* 0x000fc60000000000 */
[----:B------:R-:W2:Y:S08]  /*1dbb0*/  LDC.64 R4, c[0x0][R17+0x220] ;  /* 0x0000880011047b82 */ /* 0x000eb00000000a00 */
[----:B---3--:R-:W3:Y:S08]  /*1dbc0*/  @P1 LDC R14, c[0x0][0xbec] ;  /* 0x0002fb00ff0e1b82 */ /* 0x008ef00000000800 */
[----:B------:R-:W4:Y:S08]  /*1dbd0*/  LDC.64 R2, c[0x0][R17+0x218] ;  /* 0x0000860011027b82 */ /* 0x000f300000000a00 */
[----:B------:R-:W5:Y:S01]  /*1dbe0*/  @P1 LDC R33, c[0x0][0xbf0] ;  /* 0x0002fc00ff211b82 */ /* 0x000f620000000800 */
[----:B--2---:R-:W-:-:S02]  /*1dbf0*/  IMAD R5, R5, R25, RZ ;  /* 0x0000001905057224 */ /* 0x004fc400078e02ff */
[----:B------:R-:W-:-:S04]  /*1dc00*/  IMAD.WIDE.U32 R12, R4, R25, RZ ;  /* 0x00000019040c7225 */ /* 0x000fc800078e00ff */
[----:B------:R-:W-:Y:S01]  /*1dc10*/  IMAD R5, R4, R20, R5 ;  /* 0x0000001404057224 */ /* 0x000fe200078e0205 */
[----:B------:R-:W2:Y:S01]  /*1dc20*/  LDC.64 R6, c[0x0][R17+0x228] ;  /* 0x00008a0011067b82 */ /* 0x000ea20000000a00 */
[----:B---3--:R-:W-:-:S04]  /*1dc30*/  @P1 IMAD.HI.U32 R14, R27, R14, RZ ;  /* 0x0000000e1b0e1227 */ /* 0x008fc800078e00ff */
[----:B------:R-:W-:-:S03]  /*1dc40*/  IMAD.IADD R13, R13, 0x1, R5 ;  /* 0x000000010d0d7824 */ /* 0x000fc600078e0205 */
[----:B------:R-:W3:Y:S01]  /*1dc50*/  LDC.64 R8, c[0x0][R17+0x210] ;  /* 0x0000840011087b82 */ /* 0x000ee20000000a00 */
[-C--:B----4-:R-:W-:Y:S02]  /*1dc60*/  IMAD R21, R3, R194.reuse, RZ ;  /* 0x000000c203157224 */ /* 0x090fe400078e02ff */
[----:B------:R-:W-:-:S04]  /*1dc70*/  IMAD.WIDE.U32 R2, R2, R194, RZ ;  /* 0x000000c202027225 */ /* 0x000fc800078e00ff */
[----:B------:R-:W-:Y:S01]  /*1dc80*/  IMAD.IADD R21, R3, 0x1, R21 ;  /* 0x0000000103157824 */ /* 0x000fe200078e0215 */
[----:B-----5:R-:W-:Y:S01]  /*1dc90*/  @P1 SHF.R.U32.HI R15, RZ, R33, R14 ;  /* 0x00000021ff0f1219 */ /* 0x020fe2000001160e */
[----:B-1----:R-:W1:Y:S01]  /*1dca0*/  @!P0 LDC R28, c[0x0][0xb50] ;  /* 0x0002d400ff1c8b82 */ /* 0x002e620000000800 */
[----:B------:R-:W-:-:S03]  /*1dcb0*/  IADD3 R4, P1, P3, R12, R2, R11 ;  /* 0x000000020c047210 */ /* 0x000fc60007b3e00b */
[----:B------:R-:W-:Y:S02]  /*1dcc0*/  IMAD.MOV R12, RZ, RZ, -R15 ;  /* 0x000000ffff0c7224 */ /* 0x000fe400078e0a0f */
[----:B--2---:R-:W-:Y:S02]  /*1dcd0*/  IMAD.WIDE.U32 R2, R6, R205, RZ ;  /* 0x000000cd06027225 */ /* 0x004fe400078e00ff */
[----:B------:R-:W2:Y:S01]  /*1dce0*/  @!P0 LDC R29, c[0x0][0xb54] ;  /* 0x0002d500ff1d8b82 */ /* 0x000ea20000000800 */
[----:B------:R-:W-:Y:S01]  /*1dcf0*/  IADD3.X R6, R13, R21, R18, P1, P3 ;  /* 0x000000150d067210 */ /* 0x000fe20000fe6412 */
[----:B------:R-:W-:Y:S01]  /*1dd00*/  IMAD R7, R7, R205, RZ ;  /* 0x000000cd07077224 */ /* 0x000fe200078e02ff */
[----:B------:R-:W-:Y:S01]  /*1dd10*/  IADD3 R2, P0, P1, R15, R4, R2 ;  /* 0x000000040f027210 */ /* 0x000fe2000791e002 */
[----:B------:R-:W-:Y:S01]  /*1dd20*/  IMAD R5, R31, R12, R27 ;  /* 0x0000000c1f057224 */ /* 0x000fe200078e021b */
[----:B------:R-:W-:Y:S01]  /*1dd30*/  SHF.R.S32.HI R15, RZ, 0x1f, R15 ;  /* 0x0000001fff0f7819 */ /* 0x000fe2000001140f */
[----:B------:R-:W-:-:S02]  /*1dd40*/  IMAD.IADD R7, R3, 0x1, R7 ;  /* 0x0000000103077824 */ /* 0x000fc400078e0207 */
[----:B---3--:R-:W-:-:S03]  /*1dd50*/  IMAD R4, R9, R5, RZ ;  /* 0x0000000509047224 */ /* 0x008fc600078e02ff */
[----:B------:R-:W-:Y:S02]  /*1dd60*/  IADD3.X R3, R15, R6, R7, P0, P1 ;  /* 0x000000060f037210 */ /* 0x000fe400007e2407 */
[----:B------:R-:W-:Y:S01]  /*1dd70*/  SHF.R.S32.HI R7, RZ, 0x1f, R5 ;  /* 0x0000001fff077819 */ /* 0x000fe20000011405 */
[----:B------:R-:W-:-:S04]  /*1dd80*/  IMAD.WIDE.U32 R2, R8, R5, R2 ;  /* 0x0000000508027225 */ /* 0x000fc800078e0002 */
[----:B------:R-:W-:Y:S01]  /*1dd90*/  IMAD R7, R8, R7, R4 ;  /* 0x0000000708077224 */ /* 0x000fe200078e0204 */
[----:B-1----:R-:W-:-:S03]  /*1dda0*/  LEA R4, P0, R2, R28, 0x2 ;  /* 0x0000001c02047211 */ /* 0x002fc600078010ff */
[----:B------:R-:W-:-:S05]  /*1ddb0*/  IMAD.IADD R3, R3, 0x1, R7 ;  /* 0x0000000103037824 */ /* 0x000fca00078e0207 */
[----:B--2---:R-:W-:Y:S01]  /*1ddc0*/  LEA.HI.X R5, R2, R29, R3, 0x2, P0 ;  /* 0x0000001d02057211 */ /* 0x004fe200000f1403 */
[----:B------:R-:W-:-:S05]  /*1ddd0*/  IMAD.MOV.U32 R3, RZ, RZ, -0x800000 ;  /* 0xff800000ff037424 */ /* 0x000fca00078e00ff */
[----:B------:R1:W-:Y:S02]  /*1dde0*/  STG.E desc[UR36][R4.64], R3 ;  /* 0x0000000304007986 */ /* 0x0003e4000c101924 */
.L_x_1725:
[----:B------:R-:W-:Y:S05]  /*1ddf0*/  BSYNC B1 ;  /* 0x0000000000017941 */ /* 0x000fea0003800000 */
.L_x_1724:
[----:B------:R-:W-:Y:S05]  /*1de00*/  @P2 BRA `(.L_x_1720) ;  /* 0x0000000400f82947 */ /* 0x000fea0003800000 */
[----:B------:R-:W2:Y:S01]  /*1de10*/  LDL R12, [R1+0x284] ;  /* 0x00028400010c7983 */ /* 0x000ea20000100800 */
[----:B------:R-:W4:Y:S01]  /*1de20*/  LDC R13, c[0x0][0xbe8] ;  /* 0x0002fa00ff0d7b82 */ /* 0x000f220000000800 */
[----:B------:R-:W-:Y:S01]  /*1de30*/  R2UR UR5, R23 ;  /* 0x00000000170572ca */ /* 0x000fe200000e0000 */
[----:B------:R-:W-:Y:S01]  /*1de40*/  ULDC.64 UR6, c[0x0][0xaa0] ;  /* 0x0002a80000067ab9 */ /* 0x000fe20000000a00 */
[----:B------:R-:W-:Y:S01]  /*1de50*/  ULDC.64 UR8, c[0x0][0xaf0] ;  /* 0x0002bc0000087ab9 */ /* 0x000fe20000000a00 */
[----:B------:R-:W-:Y:S01]  /*1de60*/  IMAD R2, R18, UR6, RZ ;  /* 0x0000000612027c24 */ /* 0x000fe2000f8e02ff */
[----:B------:R-:W-:Y:S03]  /*1de70*/  BSSY B1, `(.L_x_1726) ;  /* 0x0000041000017945 */ /* 0x000fe60003800000 */
[C---:B-1----:R-:W-:Y:S02]  /*1de80*/  IMAD R5, R11.reuse, UR7, R2 ;  /* 0x000000070b057c24 */ /* 0x042fe4000f8e0202 */
[----:B------:R-:W-:Y:S01]  /*1de90*/  IMAD.WIDE.U32 R2, R11, UR6, RZ ;  /* 0x000000060b027c25 */ /* 0x000fe2000f8e00ff */
[----:B------:R-:W-:-:S03]  /*1dea0*/  ULDC.64 UR6, c[0x0][0xae8] ;  /* 0x0002ba0000067ab9 */ /* 0x000fc60000000a00 */
[----:B------:R-:W-:Y:S02]  /*1deb0*/  IMAD.IADD R3, R3, 0x1, R5 ;  /* 0x0000000103037824 */ /* 0x000fe400078e0205 */
[----:B------:R-:W-:Y:S02]  /*1dec0*/  VIADD R8, R227, UR5 ;  /* 0x00000005e3087c36 */ /* 0x000fe40008000000 */
[----:B------:R-:W-:-:S04]  /*1ded0*/  IMAD.WIDE.U32 R2, R194, UR6, R2 ;  /* 0x00000006c2027c25 */ /* 0x000fc8000f8e0002 */
[----:B------:R-:W-:Y:S01]  /*1dee0*/  IMAD R3, R194, UR7, R3 ;  /* 0x00000007c2037c24 */ /* 0x000fe2000f8e0203 */
[----:B------:R-:W-:Y:S01]  /*1def0*/  ULDC.64 UR6, c[0x0][0xae0] ;  /* 0x0002b80000067ab9 */ /* 0x000fe20000000a00 */
[----:B----4-:R-:W-:Y:S01]  /*1df00*/  ISETP.NE.AND P0, PT, R13, 0x1, PT ;  /* 0x000000010d00780c */ /* 0x010fe20003f05270 */
[----:B------:R-:W-:-:S12]  /*1df10*/  IMAD.WIDE.U32 R2, R25, UR8, R2 ;  /* 0x0000000819027c25 */ /* 0x000fd8000f8e0002 */
[----:B------:R-:W1:Y:S08]  /*1df20*/  @P0 LDC R6, c[0x0][0xbec] ;  /* 0x0002fb00ff060b82 */ /* 0x000e700000000800 */
[----:B------:R-:W4:Y:S01]  /*1df30*/  @P0 LDC R7, c[0x0][0xbf0] ;  /* 0x0002fc00ff070b82 */ /* 0x000f220000000800 */
[----:B--2---:R-:W-:-:S04]  /*1df40*/  IMAD R4, R12, 0x20, R227 ;  /* 0x000000200c047824 */ /* 0x004fc800078e02e3 */
[----:B------:R-:W-:-:S04]  /*1df50*/  VIADD R9, R4, UR5 ;  /* 0x0000000504097c36 */ /* 0x000fc80008000000 */
[----:B-1----:R-:W-:-:S04]  /*1df60*/  @P0 IMAD.HI.U32 R4, R9, R6, RZ ;  /* 0x0000000609040227 */ /* 0x002fc800078e00ff */
[----:B------:R-:W-:Y:S01]  /*1df70*/  IMAD.MOV.U32 R5, RZ, RZ, R9 ;  /* 0x000000ffff057224 */ /* 0x000fe200078e0009 */
[----:B----4-:R-:W-:Y:S01]  /*1df80*/  @P0 SHF.R.U32.HI R5, RZ, R7, R4 ;  /* 0x00000007ff050219 */ /* 0x010fe20000011604 */
[----:B------:R-:W-:-:S03]  /*1df90*/  IMAD R6, R20, UR8, RZ ;  /* 0x0000000814067c24 */ /* 0x000fc6000f8e02ff */
[--C-:B------:R-:W-:Y:S01]  /*1dfa0*/  SHF.R.S32.HI R4, RZ, 0x1f, R5.reuse ;  /* 0x0000001fff047819 */ /* 0x100fe20000011405 */
[----:B------:R-:W-:Y:S02]  /*1dfb0*/  IMAD R7, R25, UR9, R6 ;  /* 0x0000000919077c24 */ /* 0x000fe4000f8e0206 */
[----:B------:R-:W-:Y:S02]  /*1dfc0*/  IMAD.MOV R6, RZ, RZ, -R5 ;  /* 0x000000ffff067224 */ /* 0x000fe400078e0a05 */
[----:B------:R-:W-:Y:S02]  /*1dfd0*/  IMAD.IADD R3, R3, 0x1, R7 ;  /* 0x0000000103037824 */ /* 0x000fe400078e0207 */
[----:B------:R-:W-:Y:S02]  /*1dfe0*/  IMAD R4, R4, UR6, RZ ;  /* 0x0000000604047c24 */ /* 0x000fe4000f8e02ff */
[----:B------:R-:W-:Y:S02]  /*1dff0*/  IMAD R7, R13, R6, R9 ;  /* 0x000000060d077224 */ /* 0x000fe400078e0209 */
[----:B------:R-:W-:-:S02]  /*1e000*/  IMAD R9, R5, UR7, R4 ;  /* 0x0000000705097c24 */ /* 0x000fc4000f8e0204 */
[----:B------:R-:W-:Y:S01]  /*1e010*/  IMAD.WIDE.U32 R2, R5, UR6, R2 ;  /* 0x0000000605027c25 */ /* 0x000fe2000f8e0002 */
[----:B------:R-:W-:Y:S01]  /*1e020*/  SHF.R.S32.HI R4, RZ, 0x1f, R7 ;  /* 0x0000001fff047819 */ /* 0x000fe20000011407 */
[----:B------:R-:W-:Y:S02]  /*1e030*/  ULDC.64 UR6, c[0x0][0xad8] ;  /* 0x0002b60000067ab9 */ /* 0x000fe40000000a00 */
[----:B------:R-:W-:Y:S02]  /*1e040*/  IMAD.IADD R3, R3, 0x1, R9 ;  /* 0x0000000103037824 */ /* 0x000fe400078e0209 */
[----:B------:R-:W-:Y:S02]  /*1e050*/  IMAD R6, R4, UR6, RZ ;  /* 0x0000000604067c24 */ /* 0x000fe4000f8e02ff */
[----:B------:R-:W-:Y:S02]  /*1e060*/  IMAD R13, R0, R13, RZ ;  /* 0x0000000d000d7224 */ /* 0x000fe400078e02ff */
[----:B------:R-:W-:-:S02]  /*1e070*/  VIADD R4, R8, 0x40 ;  /* 0x0000004008047836 */ /* 0x000fc40000000000 */
[C---:B------:R-:W-:Y:S01]  /*1e080*/  IMAD R5, R7.reuse, UR7, R6 ;  /* 0x0000000707057c24 */ /* 0x040fe2000f8e0206 */
[-C--:B------:R-:W-:Y:S01]  /*1e090*/  ISETP.GE.AND P2, PT, R8, R13.reuse, PT ;  /* 0x0000000d0800720c */ /* 0x080fe20003f46270 */
[----:B------:R-:W-:Y:S01]  /*1e0a0*/  IMAD.WIDE.U32 R2, R7, UR6, R2 ;  /* 0x0000000607027c25 */ /* 0x000fe2000f8e0002 */
[----:B------:R-:W-:Y:S01]  /*1e0b0*/  ULDC.64 UR6, c[0x0][0xa80] ;  /* 0x0002a00000067ab9 */ /* 0x000fe20000000a00 */
[----:B------:R-:W-:Y:S02]  /*1e0c0*/  ISETP.GE.AND P1, PT, R4, R13, PT ;  /* 0x0000000d0400720c */ /* 0x000fe40003f26270 */
[----:B------:R-:W-:Y:S01]  /*1e0d0*/  IMAD.IADD R3, R3, 0x1, R5 ;  /* 0x0000000103037824 */ /* 0x000fe200078e0205 */
[----:B------:R-:W-:Y:S01]  /*1e0e0*/  LEA R4, P3, R2, UR6, 0x1 ;  /* 0x0000000602047c11 */ /* 0x000fe2000f8608ff */
[----:B------:R-:W-:Y:S02]  /*1e0f0*/  VIADD R0, R8, 0x20 ;  /* 0x0000002008007836 */ /* 0x000fe40000000000 */
[----:B------:R-:W-:Y:S01]  /*1e100*/  IMAD.SHL.U32 R7, R12, 0x8, RZ ;  /* 0x000000080c077824 */ /* 0x000fe200078e00ff */
[----:B------:R-:W-:-:S02]  /*1e110*/  LEA.HI.X R5, R2, UR7, R3, 0x1, P3 ;  /* 0x0000000702057c11 */ /* 0x000fc400098f0c03 */
[----:B------:R-:W-:Y:S01]  /*1e120*/  ISETP.GE.AND P0, PT, R0, R13, PT ;  /* 0x0000000d0000720c */ /* 0x000fe20003f06270 */
[C---:B------:R-:W-:Y:S01]  /*1e130*/  VIADD R9, R7.reuse, 0x40 ;  /* 0x0000004007097836 */ /* 0x040fe20000000000 */
[----:B------:R1:W2:Y:S01]  /*1e140*/  SHFL.IDX PT, R2, R4, RZ, 0x181f ;  /* 0x00181fff04027589 */ /* 0x0002a200000e0000 */
[----:B------:R-:W-:Y:S01]  /*1e150*/  VIADD R11, R7, 0x80 ;  /* 0x00000080070b7836 */ /* 0x000fe20000000000 */
[----:B------:R-:W-:Y:S02]  /*1e160*/  SHF.R.S32.HI R6, RZ, 0x1f, R7 ;  /* 0x0000001fff067819 */ /* 0x000fe40000011407 */
[----:B------:R1:W4:Y:S01]  /*1e170*/  SHFL.IDX PT, R0, R5, RZ, 0x181f ;  /* 0x00181fff05007589 */ /* 0x00032200000e0000 */
[----:B------:R-:W-:Y:S02]  /*1e180*/  SHF.R.S32.HI R12, RZ, 0x1f, R9 ;  /* 0x0000001fff0c7819 */ /* 0x000fe40000011409 */
[----:B---3--:R-:W-:Y:S01]  /*1e190*/  SHF.R.S32.HI R14, RZ, 0x1f, R11 ;  /* 0x0000001fff0e7819 */ /* 0x008fe2000001140b */
[----:B------:R-:W-:Y:S06]  /*1e1a0*/  @P2 BRA `(.L_x_1727) ;  /* 0x0000000000342947 */ /* 0x000fec0003800000 */
[----:B------:R-:W-:Y:S02]  /*1e1b0*/  ULDC UR5, c[0x0][0xac8] ;  /* 0x0002b20000057ab9 */ /* 0x000fe40000000800 */
[----:B------:R-:W-:Y:S02]  /*1e1c0*/  ISETP.GE.AND P4, PT, R7, UR5, PT ;  /* 0x0000000507007c0c */ /* 0x000fe4000bf86270 */
[----:B------:R-:W-:Y:S02]  /*1e1d0*/  ISETP.GE.AND P3, PT, R9, UR5, PT ;  /* 0x0000000509007c0c */ /* 0x000fe4000bf66270 */
[----:B------:R-:W-:-:S09]  /*1e1e0*/  ISETP.GE.AND P2, PT, R11, UR5, PT ;  /* 0x000000050b007c0c */ /* 0x000fd2000bf46270 */
[-C--:B--2---:R-:W-:Y:S02]  /*1e1f0*/  @!P4 LEA R20, P6, R7, R2.reuse, 0x1 ;  /* 0x000000020714c211 */ /* 0x084fe400078c08ff */
        /* <DEDUP_REMOVED lines=8> */
.L_x_1727:
[----:B------:R-:W-:Y:S05]  /*1e280*/  BSYNC B1 ;  /* 0x0000000000017941 */ /* 0x000fea0003800000 */
.L_x_1726:
[----:B----4-:R4:W0:Y:S01]  /*1e290*/  SHFL.IDX PT, R0, R5, 0x1, 0x181f ;  /* 0x00381f0005007f89 */ /* 0x01082200000e0000 */
[----:B------:R-:W-:Y:S03]  /*1e2a0*/  BSSY B1, `(.L_x_1728) ;  /* 0x0000010000017945 */ /* 0x000fe60003800000 */
[----:B--23--:R4:W2:Y:S01]  /*1e2b0*/  SHFL.IDX PT, R2, R4, 0x1, 0x181f ;  /* 0x00381f0004027f89 */ /* 0x00c8a200000e0000 */
[----:B------:R-:W-:Y:S05]  /*1e2c0*/  @P0 BRA `(.L_x_1729) ;  /* 0x0000000000340947 */ /* 0x000fea0003800000 */
        /* <DEDUP_REMOVED lines=13> */
.L_x_1729:
[----:B------:R-:W-:Y:S05]  /*1e3a0*/  BSYNC B1 ;  /* 0x0000000000017941 */ /* 0x000fea0003800000 */
.L_x_1728:
[----:B0-----:R0:W0:Y:S01]  /*1e3b0*/  SHFL.IDX PT, R0, R5, 0x2, 0x181f ;  /* 0x00581f0005007f89 */ /* 0x00102200000e0000 */
[----:B------:R-:W-:Y:S03]  /*1e3c0*/  BSSY B1, `(.L_x_1730) ;  /* 0x0000010000017945 */ /* 0x000fe60003800000 */
[----:B--23--:R2:W3:Y:S01]  /*1e3d0*/  SHFL.IDX PT, R2, R4, 0x2, 0x181f ;  /* 0x00581f0004027f89 */ /* 0x00c4e200000e0000 */
        /* <DEDUP_REMOVED lines=14> */
.L_x_1731:
[----:B------:R-:W-:Y:S05]  /*1e4c0*/  BSYNC B1 ;  /* 0x0000000000017941 */ /* 0x000fea0003800000 */
.L_x_1730:
[----:B0-----:R-:W-:Y:S01]  /*1e4d0*/  VIADD R0, R8, 0x60 ;  /* 0x0000006008007836 */ /* 0x001fe20000000000 */
[----:B-1--4-:R-:W0:Y:S04]  /*1e4e0*/  SHFL.IDX PT, R5, R5, 0x3, 0x181f ;  /* 0x00781f0005057f89 */ /* 0x012e2800000e0000 */
[----:B------:R-:W-:Y:S01]  /*1e4f0*/  ISETP.GE.AND P0, PT, R0, R13, PT ;  /* 0x0000000d0000720c */ /* 0x000fe20003f06270 */
[----:B---3--:R1:W3:-:S12]  /*1e500*/  SHFL.IDX PT, R2, R4, 0x3, 0x181f ;  /* 0x00781f0004027f89 */ /* 0x0082d800000e0000 */
[----:B-1----:R-:W-:Y:S05]  /*1e510*/  @P0 BRA `(.L_x_1720) ;  /* 0x0000000000340947 */ /* 0x002fea0003800000 */
        /* <DEDUP_REMOVED lines=13> */
.L_x_1720:
[----:B------:R-:W-:Y:S05]  /*1e5f0*/  BSYNC B0 ;  /* 0x0000000000007941 */ /* 0x000fea0003800000 */
.L_x_1710:
[----:B------:R-:W-:Y:S02]  /*1e600*/  ULDC UR5, c[0x0][0xc3c] ;  /* 0x00030f0000057ab9 */ /* 0x000fe40000000800 */
[----:B------:R-:W-:-:S06]  /*1e610*/  UISETP.GE.AND UP0, UPT, UR40, UR5, UPT ;  /* 0x000000052800728c */ /* 0x000fcc000bf06270 */
[----:B------:R-:W-:-:S13]  /*1e620*/  PLOP3.LUT P0, PT, PT, PT, UP0, 0x80, 0x0 ;  /* 0x000000000000781c */ /* 0x000fda0003f0f008 */
[----:B------:R-:W-:Y:S05]  /*1e630*/  @!P0 BRA `(.L_x_1732) ;  /* 0xfffffe2c00388947 */ /* 0x000fea000383ffff */
[----:B------:R-:W-:Y:S05]  /*1e640*/  EXIT ;  /* 0x000000000000794d */ /* 0x000fea0003800000 */
.L_x_1545:
        /* <DEDUP_REMOVED lines=16> */
.L_x_1733:
[----:B------:R-:W0:Y:S01]  /*1e750*/  S2R R0, SR_TID.X ;  /* 0x0000000000007919 */ /* 0x000e220000002100 */
[----:B------:R-:W-:Y:S01]  /*1e760*/  ULDC UR4, c[0x0][0xc3c] ;  /* 0x00030f0000047ab9 */ /* 0x000fe20000000800 */
[----:B------:R-:W-:Y:S01]  /*1e770*/  IMAD.MOV.U32 R7, RZ, RZ, RZ ;  /* 0x000000ffff077224 */ /* 0x000fe200078e00ff */
[----:B------:R-:W1:Y:S01]  /*1e780*/  S2UR UR6, SR_CTAID.X ;  /* 0x00000000000679c3 */ /* 0x000e620000002500 */
[----:B------:R-:W-:Y:S01]  /*1e790*/  ULDC UR5, c[0x0][0xc38] ;  /* 0x00030e0000057ab9 */ /* 0x000fe20000000800 */
[----:B0-----:R-:W-:-:S04]  /*1e7a0*/  LOP3.LUT R0, R0, 0x1f, RZ, 0xc0, !PT ;  /* 0x0000001f00007812 */ /* 0x001fc800078ec0ff */
[----:B------:R-:W-:-:S04]  /*1e7b0*/  ISETP.NE.AND P0, PT, R0, 0x1f, PT ;  /* 0x0000001f0000780c */ /* 0x000fc80003f05270 */
[----:B------:R-:W-:-:S13]  /*1e7c0*/  ISETP.GE.OR P1, PT, R0, UR4, !P0 ;  /* 0x0000000400007c0c */ /* 0x000fda000c726670 */
[----:B------:R-:W0:Y:S08]  /*1e7d0*/  @!P1 LDC.64 R4, c[0x0][0xc80] ;  /* 0x00032000ff049b82 */ /* 0x000e300000000a00 */
[----:B------:R-:W2:Y:S01]  /*1e7e0*/  @!P1 LDC.64 R2, c[0x0][0xc78] ;  /* 0x00031e00ff029b82 */ /* 0x000ea20000000a00 */
[----:B0-----:R-:W-:-:S05]  /*1e7f0*/  @!P1 IMAD.WIDE.U32 R4, R0, 0x4, R4 ;  /* 0x0000000400049825 */ /* 0x001fca00078e0004 */
        /* <DEDUP_REMOVED lines=33> */
.L_x_1737:
[----:B------:R-:W0:Y:S01]  /*1ea10*/  LDC R2, c[0x0][0xc3c] ;  /* 0x00030f00ff027b82 */ /* 0x000e220000000800 */
[----:B------:R-:W-:Y:S01]  /*1ea20*/  UIADD3 UR4, UR4, 0x1f, URZ ;  /* 0x0000001f04047890 */ /* 0x000fe2000fffe03f */
[----:B------:R-:W-:Y:S02]  /*1ea30*/  ULDC UR7, c[0x0][0xc3c] ;  /* 0x00030f0000077ab9 */ /* 0x000fe40000000800 */
[----:B------:R-:W-:-:S03]  /*1ea40*/  IMAD.U32 R27, RZ, RZ, UR7 ;  /* 0x00000007ff1b7e24 */ /* 0x000fc6000f8e00ff */
[----:B0-----:R-:W-:-:S13]  /*1ea50*/  ISETP.LE.AND P6, PT, R2, UR4, PT ;  /* 0x0000000402007c0c */ /* 0x001fda000bfc3270 */
[----:B------:R-:W-:Y:S05]  /*1ea60*/  @P6 BRA `(.L_x_1736) ;  /* 0x0000000800a46947 */ /* 0x000fea0003800000 */
[----:B------:R-:W-:-:S05]  /*1ea70*/  VIADD R7, R0, UR4 ;  /* 0x0000000400077c36 */ /* 0x000fca0008000000 */
[----:B------:R-:W-:-:S13]  /*1ea80*/  ISETP.GE.OR P6, PT, R7, R2, !P0 ;  /* 0x000000020700720c */ /* 0x000fda00047c6670 */
[----:B------:R-:W0:Y:S08]  /*1ea90*/  @!P6 LDC.64 R4, c[0x0][0xc80] ;  /* 0x00032000ff04eb82 */ /* 0x000e300000000a00 */
[----:B------:R-:W1:Y:S01]  /*1eaa0*/  @!P6 LDC.64 R2, c[0x0][0xc78] ;  /* 0x00031e00ff02eb82 */ /* 0x000e620000000a00 */
[----:B0-----:R-:W-:-:S04]  /*1eab0*/  @!P6 IMAD.WIDE R4, R7, 0x4, R4 ;  /* 0x000000040704e825 */ /* 0x001fc800078e0204 */
[----:B-1----:R-:W-:Y:S01]  /*1eac0*/  @!P6 IMAD.WIDE R2, R7, 0x4, R2 ;  /* 0x000000040702e825 */ /* 0x002fe200078e0202 */
[----:B------:R-:W-:-:S06]  /*1ead0*/  CS2R R6, SRZ ;  /* 0x0000000000067805 */ /* 0x000fcc000001ff00 */
[----:B------:R-:W2:Y:S04]  /*1eae0*/  @!P6 LDG.E R6, desc[UR36][R4.64] ;  /* 0x000000240406e981 */ /* 0x000ea8000c1e1900 */
        /* <DEDUP_REMOVED lines=22> */
.L_x_1735:
        /* <DEDUP_REMOVED lines=13> */
.L_x_1738:
[----:B-1----:R-:W-:Y:S02]  /*1ed20*/  IMAD R24, R24, UR5, R3 ;  /* 0x0000000518187c24 */ /* 0x002fe4000f8e0203 */
[----:B------:R-:W-:-:S03]  /*1ed30*/  VIADD R27, R27, UR4 ;  /* 0x000000041b1b7c36 */ /* 0x000fc60008000000 */
[----:B0-----:R-:W-:Y:S01]  /*1ed40*/  IADD3 R5, -R24, UR6, RZ ;  /* 0x0000000618057c10 */ /* 0x001fe2000fffe1ff */
[----:B------:R-:W-:Y:S06]  /*1ed50*/  @!P1 BRA `(.L_x_1739) ;  /* 0x0000000000e89947 */ /* 0x000fec0003800000 */
[-C--:B--2---:R-:W-:Y:S02]  /*1ed60*/  IABS R12, R6.reuse ;  /* 0x00000006000c7213 */ /* 0x084fe40000000000 */
[----:B------:R-:W-:Y:S02]  /*1ed70*/  IABS R4, R7 ;  /* 0x0000000700047213 */ /* 0x000fe40000000000 */
[----:B------:R-:W0:Y:S01]  /*1ed80*/  I2F.RP R8, R12 ;  /* 0x0000000c00087306 */ /* 0x000e220000209400 */
[----:B------:R-:W-:-:S05]  /*1ed90*/  IABS R10, R6 ;  /* 0x00000006000a7213 */ /* 0x000fca0000000000 */
[----:B------:R-:W-:Y:S02]  /*1eda0*/  IMAD.MOV R11, RZ, RZ, -R10 ;  /* 0x000000ffff0b7224 */ /* 0x000fe400078e0a0a */
[----:B0-----:R-:W0:Y:S02]  /*1edb0*/  MUFU.RCP R8, R8 ;  /* 0x0000000800087308 */ /* 0x001e240000001000 */
[----:B0-----:R-:W-:Y:S01]  /*1edc0*/  VIADD R2, R8, 0xffffffe ;  /* 0x0ffffffe08027836 */ /* 0x001fe20000000000 */
[----:B------:R-:W-:-:S05]  /*1edd0*/  IABS R8, R5 ;  /* 0x0000000500087213 */ /* 0x000fca0000000000 */
[----:B------:R0:W1:Y:S02]  /*1ede0*/  F2I.FTZ.U32.TRUNC.NTZ R3, R2 ;  /* 0x0000000200037305 */ /* 0x000064000021f000 */
[----:B0-----:R-:W-:Y:S02]  /*1edf0*/  IMAD.MOV.U32 R2, RZ, RZ, RZ ;  /* 0x000000ffff027224 */ /* 0x001fe400078e00ff */
[----:B-1----:R-:W-:-:S04]  /*1ee00*/  IMAD.MOV R9, RZ, RZ, -R3 ;  /* 0x000000ffff097224 */ /* 0x002fc800078e0a03 */
[----:B------:R-:W-:-:S04]  /*1ee10*/  IMAD R9, R9, R12, RZ ;  /* 0x0000000c09097224 */ /* 0x000fc800078e02ff */
[----:B------:R-:W-:Y:S02]  /*1ee20*/  IMAD.HI.U32 R3, R3, R9, R2 ;  /* 0x0000000903037227 */ /* 0x000fe400078e0002 */
[----:B------:R-:W0:Y:S04]  /*1ee30*/  I2F.RP R9, R4 ;  /* 0x0000000400097306 */ /* 0x000e280000209400 */
[----:B------:R-:W-:-:S04]  /*1ee40*/  IMAD.HI.U32 R2, R3, R8, RZ ;  /* 0x0000000803027227 */ /* 0x000fc800078e00ff */
[----:B------:R-:W-:Y:S01]  /*1ee50*/  IMAD R3, R2, R11, R8 ;  /* 0x0000000b02037224 */ /* 0x000fe200078e0208 */
[----:B------:R-:W-:-:S04]  /*1ee60*/  LOP3.LUT R8, R5, R6, RZ, 0x3c, !PT ;  /* 0x0000000605087212 */ /* 0x000fc800078e3cff */
[----:B------:R-:W-:Y:S01]  /*1ee70*/  ISETP.GT.U32.AND P1, PT, R12, R3, PT ;  /* 0x000000030c00720c */ /* 0x000fe20003f24070 */
[----:B0-----:R-:W0:Y:S01]  /*1ee80*/  MUFU.RCP R9, R9 ;  /* 0x0000000900097308 */ /* 0x001e220000001000 */
[----:B------:R-:W-:-:S11]  /*1ee90*/  ISETP.GE.AND P2, PT, R8, RZ, PT ;  /* 0x000000ff0800720c */ /* 0x000fd60003f46270 */
[----:B------:R-:W-:Y:S02]  /*1eea0*/  @!P1 IMAD.IADD R3, R3, 0x1, -R12 ;  /* 0x0000000103039824 */ /* 0x000fe400078e0a0c */
[----:B------:R-:W-:Y:S01]  /*1eeb0*/  @!P1 VIADD R2, R2, 0x1 ;  /* 0x0000000102029836 */ /* 0x000fe20000000000 */
[----:B------:R-:W-:Y:S02]  /*1eec0*/  ISETP.NE.AND P1, PT, R6, RZ, PT ;  /* 0x000000ff0600720c */ /* 0x000fe40003f25270 */
[----:B------:R-:W-:Y:S01]  /*1eed0*/  ISETP.GE.U32.AND P0, PT, R3, R12, PT ;  /* 0x0000000c0300720c */ /* 0x000fe20003f06070 */
[----:B0-----:R-:W-:-:S04]  /*1eee0*/  VIADD R10, R9, 0xffffffe ;  /* 0x0ffffffe090a7836 */ /* 0x001fc80000000000 */
[----:B------:R-:W0:Y:S08]  /*1eef0*/  F2I.FTZ.U32.TRUNC.NTZ R3, R10 ;  /* 0x0000000a00037305 */ /* 0x000e30000021f000 */
        /* <DEDUP_REMOVED lines=32> */
.L_x_1739:
        /* <DEDUP_REMOVED lines=61> */
.L_x_1740:
[----:B------:R-:W-:-:S05]  /*1f4d0*/  LOP3.LUT R25, RZ, R2, RZ, 0x33, !PT ;  /* 0x00000002ff197212 */ /* 0x000fca00078e33ff */
[----:B------:R-:W-:Y:S01]  /*1f4e0*/  IMAD.IADD R25, R6, 0x1, R25 ;  /* 0x0000000106197824 */ /* 0x000fe200078e0219 */
[----:B------:R-:W-:Y:S06]  /*1f4f0*/  BRA `(.L_x_1741) ;  /* 0x00000000000c7947 */ /* 0x000fec0003800000 */
.L_x_1736:
[----:B------:R-:W-:Y:S02]  /*1f500*/  IMAD.MOV.U32 R25, RZ, RZ, RZ ;  /* 0x000000ffff197224 */ /* 0x000fe400078e00ff */
[----:B------:R-:W-:Y:S02]  /*1f510*/  IMAD.U32 R24, RZ, RZ, UR6 ;  /* 0x00000006ff187e24 */ /* 0x000fe4000f8e00ff */
[----:B------:R-:W-:-:S07]  /*1f520*/  IMAD.MOV.U32 R26, RZ, RZ, RZ ;  /* 0x000000ffff1a7224 */ /* 0x000fce00078e00ff */
.L_x_1741:
[----:B------:R-:W-:-:S13]  /*1f530*/  ISETP.NE.AND P0, PT, R0, RZ, PT ;  /* 0x000000ff0000720c */ /* 0x000fda0003f05270 */
[----:B------:R-:W0:Y:S01]  /*1f540*/  @!P0 S2R R3, SR_CgaCtaId ;  /* 0x0000000000038919 */ /* 0x000e220000008800 */
[----:B------:R-:W-:-:S04]  /*1f550*/  @!P0 MOV R0, 0x400 ;  /* 0x0000040000008802 */ /* 0x000fc80000000f00 */
[----:B0-----:R-:W-:-:S05]  /*1f560*/  @!P0 LEA R0, R3, R0, 0x18 ;  /* 0x0000000003008211 */ /* 0x001fca00078ec0ff */
[----:B------:R1:W-:Y:S01]  /*1f570*/  @!P0 STS.128 [R0+0x308d0], R24 ;  /* 0x0308d01800008388 */ /* 0x0003e20000000c00 */
[----:B------:R-:W-:Y:S06]  /*1f580*/  BAR.ARV 0x5, 0x180 ;  /* 0x0146000000007b1d */ /* 0x000fec0000002000 */
.L_x_1734:
        /* <DEDUP_REMOVED lines=8> */
[----:B------:R-:W-:Y:S01]  /*1f610*/  BSSY B8, `(.L_x_1742) ;  /* 0x00006f5000087945 */ /* 0x000fe20003800000 */
[----:B------:R-:W-:Y:S01]  /*1f620*/  IMAD.MOV.U32 R30, RZ, RZ, 0x1 ;  /* 0x00000001ff1e7424 */ /* 0x000fe200078e00ff */
[----:B------:R-:W1:Y:S01]  /*1f630*/  S2R R3, SR_TID.X ;  /* 0x0000000000037919 */ /* 0x000e620000002100 */
[----:B------:R-:W-:Y:S01]  /*1f640*/  IMAD.MOV.U32 R28, RZ, RZ, RZ ;  /* 0x000000ffff1c7224 */ /* 0x000fe200078e00ff */
[----:B------:R-:W-:Y:S01]  /*1f650*/  ULDC.64 UR38, c[0x0][0x198] ;  /* 0x0000660000267ab9 */ /* 0x000fe20000000a00 */
[----:B------:R-:W-:Y:S01]  /*1f660*/  IMAD.MOV.U32 R23, RZ, RZ, RZ ;  /* 0x000000ffff177224 */ /* 0x000fe200078e00ff */
[----:B------:R3:W-:Y:S01]  /*1f670*/  STL [R1+0x2ac], RZ ;  /* 0x0002acff01007387 */ /* 0x0007e20000100800 */
[----:B------:R-:W-:Y:S01]  /*1f680*/  IMAD.MOV.U32 R29, RZ, RZ, 0x1 ;  /* 0x00000001ff1d7424 */ /* 0x000fe200078e00ff */
[----:B------:R-:W-:Y:S01]  /*1f690*/  ULDC UR40, c[0x0][0xc] ;  /* 0x0000030000287ab9 */ /* 0x000fe20000000800 */
[C---:B-1----:R-:W-:Y:S01]  /*1f6a0*/  IMAD.SHL.U32 R33, R3.reuse, 0x8, RZ ;  /* 0x0000000803217824 */ /* 0x042fe200078e00ff */
[----:B------:R-:W-:-:S05]  /*1f6b0*/  LOP3.LUT R2, R3, 0x7f, RZ, 0xc0, !PT ;  /* 0x0000007f03027812 */ /* 0x000fca00078ec0ff */
[----:B------:R-:W-:Y:S01]  /*1f6c0*/  IMAD.SHL.U32 R37, R2, 0x8, RZ ;  /* 0x0000000802257824 */ /* 0x000fe200078e00ff */
[----:B------:R-:W-:Y:S02]  /*1f6d0*/  SHF.R.U32.HI R2, RZ, 0x3, R2 ;  /* 0x00000003ff027819 */ /* 0x000fe40000011602 */
[----:B--2---:R-:W-:Y:S02]  /*1f6e0*/  R2UR UR4, R0 ;  /* 0x00000000000472ca */ /* 0x004fe400000e0000 */
[C---:B------:R-:W-:Y:S02]  /*1f6f0*/  LOP3.LUT R0, R33.reuse, 0x1f8, RZ, 0xc0, !PT ;  /* 0x000001f821007812 */ /* 0x040fe400078ec0ff */
[----:B------:R-:W-:Y:S02]  /*1f700*/  LOP3.LUT R33, R33, 0x38, RZ, 0xc0, !PT ;  /* 0x0000003821217812 */ /* 0x000fe400078ec0ff */
[----:B------:R-:W-:Y:S02]  /*1f710*/  LOP3.LUT R0, R0, 0x38, R3, 0x78, !PT ;  /* 0x0000003800007812 */ /* 0x000fe400078e7803 */
[----:B------:R-:W-:-:S02]  /*1f720*/  LOP3.LUT R36, R33, 0x40, RZ, 0xfc, !PT ;  /* 0x0000004021247812 */ /* 0x000fc400078efcff */
[----:B------:R-:W-:Y:S01]  /*1f730*/  LOP3.LUT R37, R0, 0x200, R37, 0xf8, !PT ;  /* 0x0000020000257812 */ /* 0x000fe200078ef825 */
[----:B------:R-:W-:Y:S01]  /*1f740*/  IMAD.SHL.U32 R0, R3, 0x10, RZ ;  /* 0x0000001003007824 */ /* 0x000fe200078e00ff */
[----:B------:R-:W-:Y:S01]  /*1f750*/  LOP3.LUT R34, R33, 0x80, RZ, 0xfc, !PT ;  /* 0x0000008021227812 */ /* 0x000fe200078efcff */
[----:B------:R-:W-:-:S03]  /*1f760*/  ULOP3.LUT UR41, UR4, 0x2, URZ, 0xfc, !UPT ;  /* 0x0000000204297892 */ /* 0x000fc6000f8efc3f */
[----:B------:R-:W-:Y:S01]  /*1f770*/  UMOV UR4, 0x400 ;  /* 0x0000040000047882 */ /* 0x000fe20000000000 */
[----:B------:R-:W-:Y:S01]  /*1f780*/  LOP3.LUT R0, R2, 0x70, R0, 0xf8, !PT ;  /* 0x0000007002007812 */ /* 0x000fe200078ef800 */
[----:B0-----:R-:W-:-:S06]  /*1f790*/  ULEA UR4, UR5, UR4, 0x18 ;  /* 0x0000000405047291 */ /* 0x001fcc000f8ec03f */
[----:B------:R-:W-:-:S04]  /*1f7a0*/  IMAD.U32 R17, RZ, RZ, UR4 ;  /* 0x00000004ff117e24 */ /* 0x000fc8000f8e00ff */
[----:B------:R-:W-:-:S05]  /*1f7b0*/  IMAD R0, R37, 0x2, R17 ;  /* 0x0000000225007824 */ /* 0x000fca00078e0211 */
[----:B------:R3:W-:Y:S02]  /*1f7c0*/  STL [R1+0x280], R0 ;  /* 0x0002800001007387 */ /* 0x0007e40000100800 */
.L_x_1865:
[----:B------:R-:W-:Y:S05]  /*1f7d0*/  YIELD ;  /* 0x0000000000007946 */ /* 0x000fea0003800000 */
[----:B------:R-:W-:Y:S01]  /*1f7e0*/  ULDC.64 UR4, c[0x0][0xa28] ;  /* 0x00028a0000047ab9 */ /* 0x000fe20000000a00 */
[----:B0-----:R-:W-:Y:S01]  /*1f7f0*/  IMAD.MOV.U32 R12, RZ, RZ, RZ ;  /* 0x000000ffff0c7224 */ /* 0x001fe200078e00ff */
[----:B------:R-:W-:Y:S01]  /*1f800*/  ISETP.NE.U32.AND P0, PT, RZ, UR4, PT ;  /* 0x00000004ff007c0c */ /* 0x000fe2000bf05070 */
[----:B------:R-:W0:Y:S01]  /*1f810*/  LDC.64 R4, c[0x0][0xa00] ;  /* 0x00028000ff047b82 */ /* 0x000e220000000a00 */
[----:B------:R-:W-:Y:S02]  /*1f820*/  ULDC.64 UR6, c[0x0][0xa10] ;  /* 0x0002840000067ab9 */ /* 0x000fe40000000a00 */
[----:B------:R-:W-:Y:S01]  /*1f830*/  ISETP.NE.AND.EX P0, PT, RZ, UR5, PT, P0 ;  /* 0x00000005ff007c0c */ /* 0x000fe2000bf05300 */
[----:B------:R-:W-:-:S12]  /*1f840*/  ULDC.64 UR4, c[0x0][0xa18] ;  /* 0x0002860000047ab9 */ /* 0x000fd80000000a00 */
[----:B-1----:R-:W1:Y:S01]  /*1f850*/  @P0 LDC.64 R2, c[0x0][0xa28] ;  /* 0x00028a00ff020b82 */ /* 0x002e620000000a00 */
[----:B------:R-:W-:Y:S01]  /*1f860*/  ISETP.NE.U32.AND P1, PT, RZ, UR6, PT ;  /* 0x00000006ff007c0c */ /* 0x000fe2000bf25070 */
[----:B-1----:R-:W-:-:S05]  /*1f870*/  @P0 IMAD.WIDE R2, R27, 0x4, R2 ;  /* 0x000000041b020825 */ /* 0x002fca00078e0202 */
[----:B--2---:R1:W2:Y:S01]  /*1f880*/  @P0 LDG.E R12, desc[UR36][R2.64] ;  /* 0x00000024020c0981 */ /* 0x0042a2000c1e1900 */
[----:B------:R-:W-:Y:S01]  /*1f890*/  ISETP.NE.U32.AND P0, PT, RZ, UR4, PT ;  /* 0x00000004ff007c0c */ /* 0x000fe2000bf05070 */
[----:B------:R-:W-:Y:S01]  /*1f8a0*/  IMAD.MOV.U32 R35, RZ, RZ, RZ ;  /* 0x000000ffff237224 */ /* 0x000fe200078e00ff */
[----:B------:R-:W-:Y:S01]  /*1f8b0*/  ISETP.NE.AND.EX P1, PT, RZ, UR7, PT, P1 ;  /* 0x00000007ff007c0c */ /* 0x000fe2000bf25310 */
[----:B---3--:R-:W-:Y:S01]  /*1f8c0*/  IMAD.MOV.U32 R0, RZ, RZ, RZ ;  /* 0x000000ffff007224 */ /* 0x008fe200078e00ff */
[----:B------:R-:W-:Y:S01]  /*1f8d0*/  ISETP.NE.AND.EX P2, PT, RZ, UR5, PT, P0 ;  /* 0x00000005ff007c0c */ /* 0x000fe2000bf45300 */
[----:B------:R-:W-:Y:S01]  /*1f8e0*/  ULDC.64 UR4, c[0x0][0xa00] ;  /* 0x0002800000047ab9 */ /* 0x000fe20000000a00 */
[----:B0-----:R-:W-:Y:S01]  /*1f8f0*/  IMAD.WIDE R4, R27, 0x4, R4 ;  /* 0x000000041b047825 */ /* 0x001fe200078e0204 */
[----:B------:R-:W-:Y:S01]  /*1f900*/  ISETP.NE.U32.AND P0, PT, RZ, UR4, PT ;  /* 0x00000004ff007c0c */ /* 0x000fe2000bf05070 */
[----:B-1----:R-:W0:Y:S03]  /*1f910*/  LDC.64 R2, c[0x0][0xa10] ;  /* 0x00028400ff027b82 */ /* 0x002e260000000a00 */
[----:B------:R-:W-:-:S06]  /*1f920*/  ISETP.NE.AND.EX P0, PT, RZ, UR5, PT, P0 ;  /* 0x00000005ff007c0c */ /* 0x000fcc000bf05300 */
[----:B------:R-:W1:Y:S07]  /*1f930*/  @P2 LDC.64 R6, c[0x0][0xa18] ;  /* 0x00028600ff062b82 */ /* 0x000e6e0000000a00 */
[----:B------:R-:W5:Y:S01]  /*1f940*/  @P0 LDG.E R35, desc[UR36][R4.64] ;  /* 0x0000002404230981 */ /* 0x000f62000c1e1900 */
[----:B0-----:R-:W-:-:S05]  /*1f950*/  IMAD.WIDE R2, R27, 0x4, R2 ;  /* 0x000000041b027825 */ /* 0x001fca00078e0202 */
[----:B------:R-:W5:Y:S01]  /*1f960*/  @P1 LDG.E R0, desc[UR36][R2.64] ;  /* 0x0000002402001981 */ /* 0x000f62000c1e1900 */
[----:B------:R-:W-:Y:S02]  /*1f970*/  ULDC UR4, c[0x0][0x288] ;  /* 0x0000a20000047ab9 */ /* 0x000fe40000000800 */
[----:B------:R-:W-:Y:S01]  /*1f980*/  IMAD.U32 R31, RZ, RZ, UR4 ;  /* 0x00000004ff1f7e24 */ /* 0x000fe2000f8e00ff */
[----:B------:R-:W-:Y:S02]  /*1f990*/  ULDC.64 UR4, c[0x0][0x418] ;  /* 0x0001060000047ab9 */ /* 0x000fe40000000a00 */
[----:B------:R-:W-:-:S03]  /*1f9a0*/  UISETP.NE.U32.AND UP0, UPT, UR4, URZ, UPT ;  /* 0x0000003f0400728c */ /* 0x000fc6000bf05070 */
[----:B------:R-:W-:Y:S01]  /*1f9b0*/  ULDC UR4, c[0x0][0x424] ;  /* 0x0001090000047ab9 */ /* 0x000fe20000000800 */
[----:B------:R-:W-:Y:S01]  /*1f9c0*/  UISETP.NE.AND.EX UP0, UPT, UR5, URZ, UPT, UP0 ;  /* 0x0000003f0500728c */ /* 0x000fe2000bf05300 */
[----:B-1----:R-:W-:Y:S02]  /*1f9d0*/  @P2 IMAD.WIDE R6, R27, 0x4, R6 ;  /* 0x000000041b062825 */ /* 0x002fe400078e0206 */
[----:B------:R-:W-:Y:S01]  /*1f9e0*/  ULDC UR5, c[0x0][0x2f0] ;  /* 0x0000bc0000057ab9 */ /* 0x000fe20000000800 */
[----:B------:R-:W-:Y:S02]  /*1f9f0*/  USEL UR4, UR4, 0x1, UP0 ;  /* 0x0000000104047887 */ /* 0x000fe40008000000 */
[----:B------:R0:W5:Y:S02]  /*1fa00*/  @P2 LDG.E R31, desc[UR36][R6.64] ;  /* 0x00000024061f2981 */ /* 0x000164000c1e1900 */
[----:B------:R-:W-:-:S03]  /*1fa10*/  UIMAD UR4, UR4, UR5, URZ ;  /* 0x00000005040472a4 */ /* 0x000fc6000f8e023f */
[----:B------:R-:W-:-:S03]  /*1fa20*/  ULDC UR5, c[0x0][0x348] ;  /* 0x0000d20000057ab9 */ /* 0x000fc60000000800 */
[----:B------:R-:W-:Y:S02]  /*1fa30*/  IMAD.U32 R8, RZ, RZ, UR4 ;  /* 0x00000004ff087e24 */ /* 0x000fe4000f8e00ff */
[----:B0-----:R-:W-:Y:S01]  /*1fa40*/  IMAD.U32 R7, RZ, RZ, UR5 ;  /* 0x00000005ff077e24 */ /* 0x001fe2000f8e00ff */
[----:B--2---:R0:W-:Y:S01]  /*1fa50*/  STL [R1+0x28c], R12 ;  /* 0x00028c0c01007387 */ /* 0x0041e20000100800 */
[----:B----4-:R-:W-:Y:S05]  /*1fa60*/  @P2 BRA `(.L_x_1743) ;  /* 0x0000000000102947 */ /* 0x010fea0003800000 */
[----:B------:R-:W-:Y:S05]  /*1fa70*/  @!P0 BRA `(.L_x_1743) ;  /* 0x00000000000c8947 */ /* 0x000fea0003800000 */
[----:B------:R-:W2:Y:S04]  /*1fa80*/  LDG.E R6, desc[UR36][R4.64] ;  /* 0x0000002404067981 */ /* 0x000ea8000c1e1900 */
[----:B-----5:R-:W2:Y:S02]  /*1fa90*/  LDG.E R31, desc[UR36][R4.64+0x4] ;  /* 0x00000424041f7981 */ /* 0x020ea4000c1e1900 */
[----:B--2---:R-:W-:-:S07]  /*1faa0*/  IMAD.IADD R31, R31, 0x1, -R6 ;  /* 0x000000011f1f7824 */ /* 0x004fce00078e0a06 */
.L_x_1743:
[----:B------:R-:W-:Y:S01]  /*1fab0*/  ULDC.64 UR4, c[0x0][0xa20] ;  /* 0x0002880000047ab9 */ /* 0x000fe20000000a00 */
[C---:B------:R-:W-:Y:S02]  /*1fac0*/  LOP3.LUT R4, R26.reuse, 0xff000000, RZ, 0xc0, !PT ;  /* 0xff0000001a047812 */ /* 0x040fe400078ec0ff */
[----:B------:R-:W-:Y:S02]  /*1fad0*/  ISETP.NE.U32.AND P0, PT, RZ, UR4, PT ;  /* 0x00000004ff007c0c */ /* 0x000fe4000bf05070 */
[----:B------:R-:W-:Y:S02]  /*1fae0*/  SHF.R.U32.HI R5, RZ, 0x8, R4 ;  /* 0x00000008ff057819 */ /* 0x000fe40000011604 */
[----:B------:R-:W-:Y:S02]  /*1faf0*/  ISETP.NE.AND.EX P0, PT, RZ, UR5, PT, P0 ;  /* 0x00000005ff007c0c */ /* 0x000fe4000bf05300 */
[C---:B------:R-:W-:Y:S02]  /*1fb00*/  LOP3.LUT R6, R26.reuse, 0xff0000, RZ, 0xc0, !PT ;  /* 0x00ff00001a067812 */ /* 0x040fe400078ec0ff */
[----:B------:R-:W-:-:S02]  /*1fb10*/  LOP3.LUT R26, R26, 0xffff, RZ, 0xc0, !PT ;  /* 0x0000ffff1a1a7812 */ /* 0x000fc400078ec0ff */
[----:B------:R-:W-:-:S07]  /*1fb20*/  LEA.HI R6, R6, R5, RZ, 0x10 ;  /* 0x0000000506067211 */ /* 0x000fce00078f80ff */
[----:B------:R-:W-:Y:S05]  /*1fb30*/  @!P0 BRA `(.L_x_1744) ;  /* 0x0000000000108947 */ /* 0x000fea0003800000 */
[----:B------:R-:W1:Y:S02]  /*1fb40*/  LDC.64 R4, c[0x0][0xa20] ;  /* 0x00028800ff047b82 */ /* 0x000e640000000a00 */
[----:B-1----:R-:W-:-:S05]  /*1fb50*/  IMAD.WIDE R4, R27, 0x4, R4 ;  /* 0x000000041b047825 */ /* 0x002fca00078e0204 */
[----:B------:R1:W5:Y:S01]  /*1fb60*/  LDG.E R8, desc[UR36][R4.64] ;  /* 0x0000002404087981 */ /* 0x000362000c1e1900 */
[----:B------:R-:W-:Y:S05]  /*1fb70*/  BRA `(.L_x_1745) ;  /* 0x0000000000247947 */ /* 0x000fea0003800000 */
.L_x_1744:
[----:B------:R-:W-:Y:S02]  /*1fb80*/  ULDC.64 UR4, c[0x0][0xa08] ;  /* 0x0002820000047ab9 */ /* 0x000fe40000000a00 */
[----:B------:R-:W-:-:S04]  /*1fb90*/  ISETP.NE.U32.AND P0, PT, RZ, UR4, PT ;  /* 0x00000004ff007c0c */ /* 0x000fc8000bf05070 */
[----:B------:R-:W-:-:S13]  /*1fba0*/  ISETP.NE.AND.EX P0, PT, RZ, UR5, PT, P0 ;  /* 0x00000005ff007c0c */ /* 0x000fda000bf05300 */
[----:B------:R-:W-:Y:S05]  /*1fbb0*/  @!P0 BRA `(.L_x_1745) ;  /* 0x0000000000148947 */ /* 0x000fea0003800000 */
[----:B------:R-:W1:Y:S02]  /*1fbc0*/  LDC.64 R4, c[0x0][0xa08] ;  /* 0x00028200ff047b82 */ /* 0x000e640000000a00 */
[----:B-1----:R-:W-:-:S05]  /*1fbd0*/  IMAD.WIDE R4, R27, 0x4, R4 ;  /* 0x000000041b047825 */ /* 0x002fca00078e0204 */
[----:B------:R-:W2:Y:S04]  /*1fbe0*/  LDG.E R8, desc[UR36][R4.64] ;  /* 0x0000002404087981 */ /* 0x000ea8000c1e1900 */
[----:B------:R-:W2:Y:S02]  /*1fbf0*/  LDG.E R9, desc[UR36][R4.64+0x4] ;  /* 0x0000042404097981 */ /* 0x000ea4000c1e1900 */
[----:B--2---:R-:W-:-:S07]  /*1fc00*/  IMAD.IADD R8, R9, 0x1, -R8 ;  /* 0x0000000109087824 */ /* 0x004fce00078e0a08 */
.L_x_1745:
[----:B-1----:R-:W2:Y:S01]  /*1fc10*/  @P1 LDG.E R5, desc[UR36][R2.64] ;  /* 0x0000002402051981 */ /* 0x002ea2000c1e1900 */
[----:B------:R-:W1:Y:S03]  /*1fc20*/  LDC R9, c[0x0][0x448] ;  /* 0x00011200ff097b82 */ /* 0x000e660000000800 */
[----:B------:R3:W2:Y:S01]  /*1fc30*/  @P1 LDG.E R4, desc[UR36][R2.64+0x4] ;  /* 0x0000042402041981 */ /* 0x0006a2000c1e1900 */
[----:B------:R-:W-:Y:S02]  /*1fc40*/  IMAD.SHL.U32 R25, R25, 0x80, RZ ;  /* 0x0000008019197824 */ /* 0x000fe400078e00ff */
[----:B-----5:R-:W-:Y:S02]  /*1fc50*/  IMAD.IADD R8, R8, 0x1, -R12 ;  /* 0x0000000108087824 */ /* 0x020fe400078e0a0c */
[----:B---3--:R-:W3:Y:S01]  /*1fc60*/  LDC.64 R2, c[0x0][0x9e0] ;  /* 0x00027800ff027b82 */ /* 0x008ee20000000a00 */
[----:B-1----:R-:W-:Y:S01]  /*1fc70*/  ISETP.NE.AND P2, PT, R9, 0x1, PT ;  /* 0x000000010900780c */ /* 0x002fe20003f45270 */
[----:B------:R-:W-:-:S12]  /*1fc80*/  VIADD R9, R25, 0x7f ;  /* 0x0000007f19097836 */ /* 0x000fd80000000000 */
[----:B------:R-:W1:Y:S01]  /*1fc90*/  @P2 LDC R10, c[0x0][0x44c] ;  /* 0x00011300ff0a2b82 */ /* 0x000e620000000800 */
[----:B---3--:R-:W-:-:S07]  /*1fca0*/  ISETP.GE.AND P3, PT, R3, 0x1, PT ;  /* 0x000000010300780c */ /* 0x008fce0003f66270 */
[----:B------:R-:W3:Y:S01]  /*1fcb0*/  @P2 LDC R11, c[0x0][0x450] ;  /* 0x00011400ff0b2b82 */ /* 0x000ee20000000800 */
[----:B--2---:R-:W-:Y:S02]  /*1fcc0*/  @P1 IMAD.IADD R7, R4, 0x1, -R5 ;  /* 0x0000000104071824 */ /* 0x004fe400078e0a05 */
[----:B-1----:R-:W-:-:S05]  /*1fcd0*/  @P2 IMAD.HI.U32 R4, R9, R10, RZ ;  /* 0x0000000a09042227 */ /* 0x002fca00078e00ff */
[----:B---3--:R-:W-:Y:S01]  /*1fce0*/  @P2 SHF.R.U32.HI R9, RZ, R11, R4 ;  /* 0x0000000bff092219 */ /* 0x008fe20000011604 */
[----:B------:R-:W-:-:S04]  /*1fcf0*/  IMAD.IADD R11, R8, 0x1, R7 ;  /* 0x00000001080b7824 */ /* 0x000fc800078e0207 */
[C---:B------:R-:W-:Y:S01]  /*1fd00*/  VIADD R4, R11.reuse, 0x5f ;  /* 0x0000005f0b047836 */ /* 0x040fe20000000000 */
[----:B------:R1:W-:Y:S01]  /*1fd10*/  STL [R1+0x284], R11 ;  /* 0x0002840b01007387 */ /* 0x0003e20000100800 */
[----:B------:R-:W-:Y:S02]  /*1fd20*/  IADD3 R18, R11, 0x1, -R31 ;  /* 0x000000010b127810 */ /* 0x000fe40007ffe81f */
[----:B------:R-:W-:-:S04]  /*1fd30*/  IMAD.HI R4, R4, 0x2aaaaaab, RZ ;  /* 0x2aaaaaab04047827 */ /* 0x000fc800078e02ff */
[----:B------:R-:W-:Y:S01]  /*1fd40*/  IMAD.IADD R9, R18, 0x1, R9 ;  /* 0x0000000112097824 */ /* 0x000fe200078e0209 */
[----:B------:R-:W-:-:S03]  /*1fd50*/  SHF.R.U32.HI R19, RZ, 0x1f, R4 ;  /* 0x0000001fff137819 */ /* 0x000fc60000011604 */
[----:B------:R-:W-:Y:S01]  /*1fd60*/  IMAD.IADD R2, R9, 0x1, R2 ;  /* 0x0000000109027824 */ /* 0x000fe200078e0202 */
[----:B------:R-:W-:Y:S01]  /*1fd70*/  LEA.HI.SX32 R19, R4, R19, 0x1c ;  /* 0x0000001304137211 */ /* 0x000fe200078fe2ff */
[----:B-1----:R-:W-:Y:S06]  /*1fd80*/  @!P3 BRA `(.L_x_1746) ;  /* 0x000000000048b947 */ /* 0x002fec0003800000 */
[C---:B------:R-:W-:Y:S01]  /*1fd90*/  ISETP.GT.AND P0, PT, R9.reuse, RZ, PT ;  /* 0x000000ff0900720c */ /* 0x040fe20003f04270 */
[----:B------:R-:W-:Y:S01]  /*1fda0*/  BSSY B0, `(.L_x_1747) ;  /* 0x000000e000007945 */ /* 0x000fe20003800000 */
[----:B------:R-:W-:-:S11]  /*1fdb0*/  VIADD R10, R9, 0xffffffff ;  /* 0xffffffff090a7836 */ /* 0x000fd60000000000 */
        /* <DEDUP_REMOVED lines=8> */
.L_x_1748:
[----:B------:R-:W-:-:S13]  /*1fe40*/  ISETP.NE.AND P0, PT, R3, 0x1, PT ;  /* 0x000000010300780c */ /* 0x000fda0003f05270 */
[----:B------:R-:W1:Y:S02]  /*1fe50*/  @P0 LDC.64 R4, c[0x0][0x9e8] ;  /* 0x00027a00ff040b82 */ /* 0x000e640000000a00 */
[----:B-1----:R-:W-:-:S05]  /*1fe60*/  @P0 IMAD.HI.U32 R4, R10, R4, RZ ;  /* 0x000000040a040227 */ /* 0x002fca00078e00ff */
[----:B------:R-:W-:-:S07]  /*1fe70*/  @P0 SHF.R.U32.HI R10, RZ, R5, R4 ;  /* 0x00000005ff0a0219 */ /* 0x000fce0000011604 */
.L_x_1749:
[----:B------:R-:W-:Y:S05]  /*1fe80*/  BSYNC B0 ;  /* 0x0000000000007941 */ /* 0x000fea0003800000 */
.L_x_1747:
[----:B------:R-:W-:-:S05]  /*1fe90*/  IMAD R5, R10, R3, R3 ;  /* 0x000000030a057224 */ /* 0x000fca00078e0203 */
[----:B------:R-:W-:-:S07]  /*1fea0*/  VIMNMX R2, R2, R5, PT ;  /* 0x0000000502027248 */ /* 0x000fce0003fe0100 */
.L_x_1746:
[----:B------:R-:W1:Y:S01]  /*1feb0*/  @P2 LDC R10, c[0x0][0x44c] ;  /* 0x00011300ff0a2b82 */ /* 0x000e620000000800 */
[----:B------:R-:W-:Y:S01]  /*1fec0*/  VIADD R2, R2, 0x5f ;  /* 0x0000005f02027836 */ /* 0x000fe20000000000 */
[----:B------:R-:W-:Y:S01]  /*1fed0*/  ULDC UR4, c[0x0][0x9dc] ;  /* 0x0002770000047ab9 */ /* 0x000fe20000000800 */
[----:B------:R-:W-:Y:S02]  /*1fee0*/  IMAD.MOV.U32 R4, RZ, RZ, R25 ;  /* 0x000000ffff047224 */ /* 0x000fe400078e0019 */
[----:B------:R-:W-:-:S03]  /*1fef0*/  IMAD.HI R2, R2, 0x2aaaaaab, RZ ;  /* 0x2aaaaaab02027827 */ /* 0x000fc600078e02ff */
[----:B------:R-:W2:Y:S01]  /*1ff00*/  @P2 LDC R5, c[0x0][0x450] ;  /* 0x00011400ff052b82 */ /* 0x000ea20000000800 */
[----:B------:R-:W-:Y:S02]  /*1ff10*/  IMAD.IADD R9, R11, 0x1, -R31 ;  /* 0x000000010b097824 */ /* 0x000fe400078e0a1f */
[----:B-1----:R-:W-:-:S05]  /*1ff20*/  @P2 IMAD.HI.U32 R10, R25, R10, RZ ;  /* 0x0000000a190a2227 */ /* 0x002fca00078e00ff */
[----:B--2---:R-:W-:Y:S02]  /*1ff30*/  @P2 SHF.R.U32.HI R4, RZ, R5, R10 ;  /* 0x00000005ff042219 */ /* 0x004fe4000001160a */
[----:B------:R-:W-:-:S03]  /*1ff40*/  SHF.R.U32.HI R5, RZ, 0x1f, R2 ;  /* 0x0000001fff057819 */ /* 0x000fc60000011602 */
[----:B------:R-:W-:Y:S01]  /*1ff50*/  IMAD.IADD R10, R9, 0x1, R4 ;  /* 0x00000001090a7824 */ /* 0x000fe200078e0204 */
[----:B------:R-:W-:-:S04]  /*1ff60*/  LEA.HI.SX32 R2, R2, R5, 0x1c ;  /* 0x0000000502027211 */ /* 0x000fc800078fe2ff */
[----:B------:R-:W-:Y:S01]  /*1ff70*/  VIMNMX R11, R19, R2, PT ;  /* 0x00000002130b7248 */ /* 0x000fe20003fe0100 */
[----:B------:R-:W-:Y:S01]  /*1ff80*/  VIADD R2, R10, -UR4 ;  /* 0x800000040a027c36 */ /* 0x000fe20008000000 */
[----:B------:R-:W-:Y:S06]  /*1ff90*/  @!P3 BRA `(.L_x_1750) ;  /* 0x000000000044b947 */ /* 0x000fec0003800000 */
[----:B------:R-:W-:Y:S01]  /*1ffa0*/  ISETP.GT.AND P0, PT, R10, -0x1, PT ;  /* 0xffffffff0a00780c */ /* 0x000fe20003f04270 */
[----:B------:R-:W-:-:S12]  /*1ffb0*/  BSSY B0, `(.L_x_1751) ;  /* 0x000000d000007945 */ /* 0x000fd80003800000 */
        /* <DEDUP_REMOVED lines=8> */
.L_x_1752:
[----:B------:R-:W-:-:S13]  /*20040*/  ISETP.NE.AND P0, PT, R3, 0x1, PT ;  /* 0x000000010300780c */ /* 0x000fda0003f05270 */
[----:B------:R-:W1:Y:S02]  /*20050*/  @P0 LDC.64 R4, c[0x0][0x9e8] ;  /* 0x00027a00ff040b82 */ /* 0x000e640000000a00 */
[----:B-1----:R-:W-:-:S05]  /*20060*/  @P0 IMAD.HI.U32 R4, R10, R4, RZ ;  /* 0x000000040a040227 */ /* 0x002fca00078e00ff */
[----:B------:R-:W-:-:S07]  /*20070*/  @P0 SHF.R.U32.HI R10, RZ, R5, R4 ;  /* 0x00000005ff0a0219 */ /* 0x000fce0000011604 */
.L_x_1753:
[----:B------:R-:W-:Y:S05]  /*20080*/  BSYNC B0 ;  /* 0x0000000000007941 */ /* 0x000fea0003800000 */
.L_x_1751:
[----:B------:R-:W-:-:S05]  /*20090*/  IMAD R3, R10, R3, RZ ;  /* 0x000000030a037224 */ /* 0x000fca00078e02ff */
[----:B------:R-:W-:-:S07]  /*200a0*/  VIMNMX R2, R2, R3, !PT ;  /* 0x0000000302027248 */ /* 0x000fce0007fe0100 */
.L_x_1750:
[----:B------:R-:W-:Y:S01]  /*200b0*/  IMAD.HI R2, R2, 0x2aaaaaab, RZ ;  /* 0x2aaaaaab02027827 */ /* 0x000fe200078e02ff */
[----:B------:R-:W-:Y:S01]  /*200c0*/  BSSY B0, `(.L_x_1754) ;  /* 0x0000026000007945 */ /* 0x000fe20003800000 */
        /* <DEDUP_REMOVED lines=8> */
[----:B------:R-:W-:Y:S01]  /*20150*/  ISETP.NE.AND P0, PT, R6, RZ, PT ;  /* 0x000000ff0600720c */ /* 0x000fe20003f05270 */
[----:B------:R-:W-:-:S03]  /*20160*/  ULDC UR4, c[0x0][0x9f0] ;  /* 0x00027c0000047ab9 */ /* 0x000fc60000000800 */
[----:B------:R-:W-:-:S04]  /*20170*/  SEL R5, R6, UR4, P0 ;  /* 0x0000000406057c07 */ /* 0x000fc80008000000 */
[----:B------:R-:W-:Y:S02]  /*20180*/  IABS R13, R5 ;  /* 0x00000005000d7213 */ /* 0x000fe40000000000 */
[----:B0-----:R-:W-:Y:S02]  /*20190*/  IADD3 R12, R5, -0x1, R11 ;  /* 0xffffffff050c7810 */ /* 0x001fe40007ffe00b */
[----:B------:R-:W0:Y:S03]  /*201a0*/  I2F.RP R2, R13 ;  /* 0x0000000d00027306 */ /* 0x000e260000209400 */
[----:B------:R-:W-:-:S05]  /*201b0*/  IMAD.IADD R12, R12, 0x1, -R4 ;  /* 0x000000010c0c7824 */ /* 0x000fca00078e0a04 */
        /* <DEDUP_REMOVED lines=22> */
.L_x_1755:
[----:B------:R-:W-:Y:S05]  /*20320*/  BSYNC B0 ;  /* 0x0000000000007941 */ /* 0x000fea0003800000 */
.L_x_1754:
[-C--:B------:R-:W-:Y:S01]  /*20330*/  IMAD R3, R10, R14.reuse, R4 ;  /* 0x0000000e0a037224 */ /* 0x080fe200078e0204 */
[----:B------:R-:W-:Y:S04]  /*20340*/  BSSY B0, `(.L_x_1756) ;  /* 0x0000151000007945 */ /* 0x000fe80003800000 */
[C---:B------:R-:W-:Y:S01]  /*20350*/  VIADDMNMX R11, R3.reuse, R14, R11, PT ;  /* 0x0000000e030b7246 */ /* 0x040fe2000380010b */
[----:B------:R-:W-:-:S04]  /*20360*/  IMAD R3, R3, 0x60, -R8 ;  /* 0x0000006003037824 */ /* 0x000fc800078e0a08 */
[----:B------:R-:W-:Y:S01]  /*20370*/  IMAD R2, R11, 0x60, -R8 ;  /* 0x000000600b027824 */ /* 0x000fe200078e0a08 */
[----:B------:R-:W-:-:S04]  /*20380*/  VIMNMX R3, RZ, R3, !PT ;  /* 0x00000003ff037248 */ /* 0x000fc80007fe0100 */
[----:B------:R-:W-:-:S04]  /*20390*/  VIMNMX R2, R2, R7, PT ;  /* 0x0000000702027248 */ /* 0x000fc80003fe0100 */
[----:B------:R-:W-:-:S13]  /*203a0*/  ISETP.GT.AND P0, PT, R2, R3, PT ;  /* 0x000000030200720c */ /* 0x000fda0003f04270 */
[----:B------:R-:W-:Y:S02]  /*203b0*/  @P0 VIADD R5, R2, 0x5f ;  /* 0x0000005f02050836 */ /* 0x000fe40000000000 */
        /* <DEDUP_REMOVED lines=12> */
[----:B------:R-:W1:Y:S02]  /*20480*/  S2R R3, SR_TID.X ;  /* 0x0000000000037919 */ /* 0x000e640000002100 */
[----:B-1----:R-:W-:-:S04]  /*20490*/  SHF.R.U32.HI R3, RZ, 0x5, R3 ;  /* 0x00000005ff037819 */ /* 0x002fc80000011603 */
[----:B------:R-:W-:-:S05]  /*204a0*/  LOP3.LUT R3, R3, 0x3, RZ, 0xc0, !PT ;  /* 0x0000000303037812 */ /* 0x000fca00078ec0ff */
[----:B------:R1:W2:Y:S02]  /*204b0*/  SHFL.IDX PT, R14, R3, RZ, 0x1f ;  /* 0x00001fff030e7589 */ /* 0x0002a400000e0000 */
.L_x_1914:
[----:B--2---:R-:W-:Y:S02]  /*204c0*/  ISETP.NE.AND P0, PT, R14, RZ, PT ;  /* 0x000000ff0e00720c */ /* 0x004fe40003f05270 */
[----:B------:R-:W-:-:S11]  /*204d0*/  PLOP3.LUT P6, PT, PT, PT, PT, 0x8, 0x0 ;  /* 0x000000000000781c */ /* 0x000fd60003fce170 */
[----:B------:R-:W-:Y:S05]  /*204e0*/  @P0 BRA `(.L_x_1759) ;  /* 0x00000000000c0947 */ /* 0x000fea0003800000 */
[----:B------:R-:W-:-:S03]  /*204f0*/  UMOV UR4, 0xffffffff ;  /* 0xffffffff00047882 */ /* 0x000fc60000000000 */
[----:B------:R-:W-:Y:S05]  /*20500*/  BRA.DIV UR4, `(.L_x_1760) ;  /* 0x0000007204787947 */ /* 0x000fea000b800000 */
[----:B------:R-:W-:-:S13]  /*20510*/  ELECT P6, URZ, PT ;  /* 0x00000000003f782f */ /* 0x000fda00038c0000 */
.L_x_1759:
[----:B-1----:R-:W2:Y:S01]  /*20520*/  LDL R3, [R1+0x2ac] ;  /* 0x0002ac0001037983 */ /* 0x002ea20000100800 */
[----:B------:R-:W-:Y:S01]  /*20530*/  BSSY B1, `(.L_x_1761) ;  /* 0x0000008000017945 */ /* 0x000fe20003800000 */
[----:B--2---:R-:W-:-:S05]  /*20540*/  VIADD R3, R3, 0x1 ;  /* 0x0000000103037836 */ /* 0x004fca0000000000 */
[----:B------:R-:W-:-:S04]  /*20550*/  LEA.HI R7, R3, R3, RZ, 0x1 ;  /* 0x0000000303077211 */ /* 0x000fc800078f08ff */
[----:B------:R-:W-:-:S05]  /*20560*/  LOP3.LUT R8, R7, 0xfffffffe, RZ, 0xc0, !PT ;  /* 0xfffffffe07087812 */ /* 0x000fca00078ec0ff */
[----:B------:R-:W-:-:S05]  /*20570*/  IMAD.IADD R8, R3, 0x1, -R8 ;  /* 0x0000000103087824 */ /* 0x000fca00078e0a08 */
[----:B------:R-:W-:-:S04]  /*20580*/  SHF.L.U32 R8, R8, 0x1f, RZ ;  /* 0x0000001f08087819 */ /* 0x000fc800000006ff */
[----:B------:R-:W1:Y:S02]  /*20590*/  SYNCS.PHASECHK.TRANS64.TRYWAIT P0, [R17+URZ+0x30820], R8 ;  /* 0x03082008110075a7 */ /* 0x000e64000800017f */
[----:B-1----:R-:W-:Y:S05]  /*205a0*/  @!P0 BRA `(.L_x_1762) ;  /* 0x0000007000708947 */ /* 0x002fea0003800000 */
.L_x_1917:
[----:B------:R-:W-:Y:S05]  /*205b0*/  BSYNC B1 ;  /* 0x0000000000017941 */ /* 0x000fea0003800000 */
.L_x_1761:
[----:B------:R-:W-:Y:S04]  /*205c0*/  BSSY B1, `(.L_x_1763) ;  /* 0x000008b000017945 */ /* 0x000fe80003800000 */
[----:B------:R-:W-:Y:S05]  /*205d0*/  @!P6 BRA `(.L_x_1764) ;  /* 0x000000080024e947 */ /* 0x000fea0003800000 */
[----:B0-----:R-:W-:Y:S01]  /*205e0*/  IMAD R12, R28, 0x8, R17 ;  /* 0x000000081c0c7824 */ /* 0x001fe200078e0211 */
[----:B------:R-:W-:Y:S01]  /*205f0*/  SHF.L.U32 R11, R30, 0x1f, RZ ;  /* 0x0000001f1e0b7819 */ /* 0x000fe200000006ff */
[----:B------:R-:W0:Y:S01]  /*20600*/  S2R R3, SR_TID.X ;  /* 0x0000000000037919 */ /* 0x000e220000002100 */
[----:B------:R-:W-:Y:S02]  /*20610*/  BSSY B2, `(.L_x_1765) ;  /* 0x0000005000027945 */ /* 0x000fe40003800000 */
[----:B------:R-:W2:Y:S01]  /*20620*/  SYNCS.PHASECHK.TRANS64.TRYWAIT P0, [R12+URZ+0x308a0], R11 ;  /* 0x0308a00b0c0075a7 */ /* 0x000ea2000800017f */
[----:B0-----:R-:W-:-:S04]  /*20630*/  LOP3.LUT R3, R3, 0x7f, RZ, 0xc0, !PT ;  /* 0x0000007f03037812 */ /* 0x001fc800078ec0ff */
[----:B------:R-:W-:Y:S01]  /*20640*/  ISETP.NE.AND P1, PT, R3, RZ, PT ;  /* 0x000000ff0300720c */ /* 0x000fe20003f25270 */
[----:B--2---:R-:W-:-:S12]  /*20650*/  @!P0 BRA `(.L_x_1766) ;  /* 0x0000007000588947 */ /* 0x004fd80003800000 */
.L_x_1918:
[----:B------:R-:W-:Y:S05]  /*20660*/  BSYNC B2 ;  /* 0x0000000000027941 */ /* 0x000fea0003800000 */
.L_x_1765:
[----:B------:R-:W-:Y:S04]  /*20670*/  BSSY B2, `(.L_x_1767) ;  /* 0x0000009000027945 */ /* 0x000fe80003800000 */
[----:B------:R-:W-:Y:S05]  /*20680*/  @P1 BRA `(.L_x_1768) ;  /* 0x00000000001c1947 */ /* 0x000fea0003800000 */
[----:B------:R-:W2:Y:S02]  /*20690*/  S2R R3, SR_TID.X ;  /* 0x0000000000037919 */ /* 0x000ea40000002100 */
[----:B--2---:R-:W-:Y:S01]  /*206a0*/  LOP3.LUT R7, R3, 0x1f, RZ, 0xc0, !PT ;  /* 0x0000001f03077812 */ /* 0x004fe200078ec0ff */
[----:B------:R-:W-:-:S03]  /*206b0*/  IMAD.MOV.U32 R3, RZ, RZ, 0x9000 ;  /* 0x00009000ff037424 */ /* 0x000fc600078e00ff */
[----:B------:R-:W-:Y:S01]  /*206c0*/  ISETP.NE.AND P0, PT, R7, RZ, PT ;  /* 0x000000ff0700720c */ /* 0x000fe20003f05270 */
[----:B------:R2:W-:-:S12]  /*206d0*/  SYNCS.ARRIVE.TRANS64 RZ, [R12+URZ+0x30890], R3 ;  /* 0x030890030cff79a7 */ /* 0x0005d8000800003f */
[----:B--2---:R-:W-:Y:S05]  /*206e0*/  @!P0 BRA `(.L_x_1768) ;  /* 0x0000000000048947 */ /* 0x004fea0003800000 */
[----:B------:R-:W-:Y:S01]  /*206f0*/  BPT.TRAP 0x1 ;  /* 0x000000040000795c */ /* 0x000fe20000300000 */
.L_x_1768:
[----:B------:R-:W-:Y:S05]  /*20700*/  BSYNC B2 ;  /* 0x0000000000027941 */ /* 0x000fea0003800000 */
.L_x_1767:
[----:B------:R-:W-:Y:S01]  /*20710*/  IMAD.MOV.U32 R22, RZ, RZ, RZ ;  /* 0x000000ffff167224 */ /* 0x000fe200078e00ff */
[----:B------:R-:W-:Y:S01]  /*20720*/  UIADD3 UR4, UP0, UR38, 0x570, URZ ;  /* 0x0000057026047890 */ /* 0x000fe2000ff1e03f */
[----:B------:R-:W-:Y:S01]  /*20730*/  IMAD R7, R2, 0x60, R0 ;  /* 0x0000006002077824 */ /* 0x000fe200078e0200 */
[----:B------:R-:W-:Y:S01]  /*20740*/  PLOP3.LUT P0, PT, PT, PT, PT, 0x80, 0x0 ;  /* 0x000000000000781c */ /* 0x000fe20003f0f070 */
[----:B-1----:R-:W-:Y:S01]  /*20750*/  IMAD R8, R28, 0x9000, R17 ;  /* 0x000090001c087824 */ /* 0x002fe200078e0211 */
[----:B------:R-:W-:Y:S01]  /*20760*/  R2UR UR10, R22 ;  /* 0x00000000160a72ca */ /* 0x000fe200000e0000 */
[----:B------:R-:W-:Y:S01]  /*20770*/  VIADD R7, R7, 0xffffffa0 ;  /* 0xffffffa007077836 */ /* 0x000fe20000000000 */
[----:B------:R-:W-:Y:S01]  /*20780*/  UIADD3.X UR5, URZ, UR39, URZ, UP0, !UPT ;  /* 0x000000273f057290 */ /* 0x000fe200087fe43f */
[----:B------:R-:W-:Y:S01]  /*20790*/  VIADD R3, R12, 0x30890 ;  /* 0x000308900c037836 */ /* 0x000fe20000000000 */
[----:B------:R-:W-:Y:S01]  /*207a0*/  UMOV UR6, 0x0 ;  /* 0x0000000000067882 */ /* 0x000fe20000000000 */
[----:B------:R-:W-:Y:S01]  /*207b0*/  VIADD R13, R8, 0x1e400 ;  /* 0x0001e400080d7836 */ /* 0x000fe20000000000 */
[----:B------:R-:W-:-:S09]  /*207c0*/  UMOV UR7, 0x12f00000 ;  /* 0x12f0000000077882 */ /* 0x000fd20000000000 */
.L_x_1769:
        /* <DEDUP_REMOVED lines=10> */
[----:B------:R-:W-:Y:S01]  /*20870*/  IMAD.MOV.U32 R21, RZ, RZ, 0x40 ;  /* 0x00000040ff157424 */ /* 0x000fe200078e00ff */
[----:B------:R-:W-:Y:S01]  /*20880*/  PLOP3.LUT P0, PT, PT, PT, PT, 0x80, 0x0 ;  /* 0x000000000000781c */ /* 0x000fe20003f0f070 */
[----:B------:R-:W-:Y:S01]  /*20890*/  VIADD R13, R8, 0x21400 ;  /* 0x00021400080d7836 */ /* 0x000fe20000000000 */
[----:B------:R-:W-:Y:S01]  /*208a0*/  UMOV UR6, 0x0 ;  /* 0x0000000000067882 */ /* 0x000fe20000000000 */
[----:B------:R-:W-:Y:S01]  /*208b0*/  UMOV UR7, 0x12f00000 ;  /* 0x12f0000000077882 */ /* 0x000fe20000000000 */
[----:B------:R-:W-:-:S15]  /*208c0*/  R2UR UR10, R21 ;  /* 0x00000000150a72ca */ /* 0x000fde00000e0000 */
.L_x_1770:
        /* <DEDUP_REMOVED lines=16> */
.L_x_1771:
        /* <DEDUP_REMOVED lines=10> */
[----:B------:R-:W1:Y:S01]  /*20a70*/  SYNCS.PHASECHK.TRANS64.TRYWAIT P0, [R12+URZ+0x308c0], R11 ;  /* 0x0308c00b0c0075a7 */ /* 0x000e62000800017f */
[----:B------:R-:W-:Y:S04]  /*20a80*/  BSSY B2, `(.L_x_1772) ;  /* 0x0000002000027945 */ /* 0x000fe80003800000 */
[----:B-1----:R-:W-:Y:S05]  /*20a90*/  @!P0 BRA `(.L_x_1773) ;  /* 0x0000006c005c8947 */ /* 0x002fea0003800000 */
.L_x_1919:
[----:B------:R-:W-:Y:S05]  /*20aa0*/  BSYNC B2 ;  /* 0x0000000000027941 */ /* 0x000fea0003800000 */
.L_x_1772:
[----:B------:R-:W-:Y:S01]  /*20ab0*/  BSSY B2, `(.L_x_1774) ;  /* 0x000000b000027945 */ /* 0x000fe20003800000 */
[----:B------:R-:W-:Y:S02]  /*20ac0*/  IMAD.MOV.U32 R14, RZ, RZ, 0x0 ;  /* 0x00000000ff0e7424 */ /* 0x000fe400078e00ff */
[----:B------:R-:W-:Y:S01]  /*20ad0*/  IMAD.MOV.U32 R15, RZ, RZ, 0x12f00000 ;  /* 0x12f00000ff0f7424 */ /* 0x000fe200078e00ff */
[----:B------:R-:W-:Y:S06]  /*20ae0*/  @P1 BRA `(.L_x_1775) ;  /* 0x00000000001c1947 */ /* 0x000fec0003800000 */
[----:B------:R-:W2:Y:S02]  /*20af0*/  S2R R3, SR_TID.X ;  /* 0x0000000000037919 */ /* 0x000ea40000002100 */
[----:B--2---:R-:W-:Y:S01]  /*20b00*/  LOP3.LUT R13, R3, 0x1f, RZ, 0xc0, !PT ;  /* 0x0000001f030d7812 */ /* 0x004fe200078ec0ff */
[----:B------:R-:W-:-:S03]  /*20b10*/  IMAD.MOV.U32 R3, RZ, RZ, 0x9000 ;  /* 0x00009000ff037424 */ /* 0x000fc600078e00ff */
[----:B------:R-:W-:Y:S01]  /*20b20*/  ISETP.NE.AND P0, PT, R13, RZ, PT ;  /* 0x000000ff0d00720c */ /* 0x000fe20003f05270 */
[----:B------:R2:W-:-:S12]  /*20b30*/  SYNCS.ARRIVE.TRANS64 RZ, [R12+URZ+0x308b0], R3 ;  /* 0x0308b0030cff79a7 */ /* 0x0005d8000800003f */
[----:B--2---:R-:W-:Y:S05]  /*20b40*/  @!P0 BRA `(.L_x_1775) ;  /* 0x0000000000048947 */ /* 0x004fea0003800000 */
[----:B------:R-:W-:Y:S01]  /*20b50*/  BPT.TRAP 0x1 ;  /* 0x000000040000795c */ /* 0x000fe20000300000 */
.L_x_1775:
[----:B------:R-:W-:Y:S05]  /*20b60*/  BSYNC B2 ;  /* 0x0000000000027941 */ /* 0x000fea0003800000 */
.L_x_1774:
        /* <DEDUP_REMOVED lines=8> */
.L_x_1776:
        /* <DEDUP_REMOVED lines=15> */
.L_x_1777:
        /* <DEDUP_REMOVED lines=15> */
.L_x_1778:
        /* <DEDUP_REMOVED lines=9> */
[----:B--2---:R-:W-:Y:S05]  /*20e60*/  @P0 BRA.U.ANY `(.L_x_1778) ;  /* 0xfffffffd00d80947 */ /* 0x004fea000393ffff */
.L_x_1764:
[----:B------:R-:W-:Y:S05]  /*20e70*/  BSYNC B1 ;  /* 0x0000000000017941 */ /* 0x000fea0003800000 */
.L_x_1763:
[----:B-1----:R-:W-:Y:S01]  /*20e80*/  VIADD R8, R2, 0xfffffffe ;  /* 0xfffffffe02087836 */ /* 0x002fe20000000000 */
        /* <DEDUP_REMOVED lines=8> */
.L_x_1795:
        /* <DEDUP_REMOVED lines=11> */
.L_x_1920:
[----:B------:R-:W-:Y:S05]  /*20fc0*/  BSYNC B2 ;  /* 0x0000000000027941 */ /* 0x000fea0003800000 */
.L_x_1781:
        /* <DEDUP_REMOVED lines=9> */
.L_x_1784:
[----:B------:R-:W-:Y:S05]  /*21060*/  BSYNC B2 ;  /* 0x0000000000027941 */ /* 0x000fea0003800000 */
.L_x_1783:
        /* <DEDUP_REMOVED lines=11> */
.L_x_1785:
        /* <DEDUP_REMOVED lines=16> */
.L_x_1786:
        /* <DEDUP_REMOVED lines=16> */
.L_x_1787:
        /* <DEDUP_REMOVED lines=13> */
.L_x_1921:
[----:B------:R-:W-:Y:S05]  /*213f0*/  BSYNC B2 ;  /* 0x0000000000027941 */ /* 0x000fea0003800000 */
.L_x_1788:
[----:B------:R-:W-:Y:S01]  /*21400*/  BSSY B2, `(.L_x_1790) ;  /* 0x000000b000027945 */ /* 0x000fe20003800000 */
[----:B------:R-:W-:Y:S02]  /*21410*/  IMAD.MOV.U32 R2, RZ, RZ, 0x0 ;  /* 0x00000000ff027424 */ /* 0x000fe400078e00ff */
[----:B01----:R-:W-:Y:S01]  /*21420*/  IMAD.MOV.U32 R3, RZ, RZ, 0x12f00000 ;  /* 0x12f00000ff037424 */ /* 0x003fe200078e00ff */
[----:B------:R-:W-:Y:S06]  /*21430*/  @P2 BRA `(.L_x_1791) ;  /* 0x00000000001c2947 */ /* 0x000fec0003800000 */
[----:B------:R-:W0:Y:S02]  /*21440*/  S2R R13, SR_TID.X ;  /* 0x00000000000d7919 */ /* 0x000e240000002100 */
[----:B0-----:R-:W-:Y:S01]  /*21450*/  LOP3.LUT R21, R13, 0x1f, RZ, 0xc0, !PT ;  /* 0x0000001f0d157812 */ /* 0x001fe200078ec0ff */
[----:B------:R-:W-:-:S03]  /*21460*/  IMAD.MOV.U32 R13, RZ, RZ, 0x9000 ;  /* 0x00009000ff0d7424 */ /* 0x000fc600078e00ff */
[----:B------:R-:W-:Y:S01]  /*21470*/  ISETP.NE.AND P1, PT, R21, RZ, PT ;  /* 0x000000ff1500720c */ /* 0x000fe20003f25270 */
[----:B------:R0:W-:-:S12]  /*21480*/  SYNCS.ARRIVE.TRANS64 RZ, [R7+URZ+0x308b0], R13 ;  /* 0x0308b00d07ff79a7 */ /* 0x0001d8000800003f */
[----:B0-----:R-:W-:Y:S05]  /*21490*/  @!P1 BRA `(.L_x_1791) ;  /* 0x0000000000049947 */ /* 0x001fea0003800000 */
[----:B------:R-:W-:Y:S01]  /*214a0*/  BPT.TRAP 0x1 ;  /* 0x000000040000795c */ /* 0x000fe20000300000 */
.L_x_1791:
[----:B------:R-:W-:Y:S05]  /*214b0*/  BSYNC B2 ;  /* 0x0000000000027941 */ /* 0x000fea0003800000 */
.L_x_1790:
[----:B------:R-:W-:Y:S01]  /*214c0*/  R2UR UR10, R14 ;  /* 0x000000000e0a72ca */ /* 0x000fe200000e0000 */
[----:B------:R-:W-:Y:S01]  /*214d0*/  UIADD3 UR4, UP0, UR38, 0x670, URZ ;  /* 0x0000067026047890 */ /* 0x000fe2000ff1e03f */
[----:B------:R-:W-:Y:S01]  /*214e0*/  R2UR UR6, R2 ;  /* 0x00000000020672ca */ /* 0x000fe200000e0000 */
[----:B------:R-:W-:Y:S01]  /*214f0*/  VIADD R7, R7, 0x308b0 ;  /* 0x000308b007077836 */ /* 0x000fe20000000000 */
[----:B------:R-:W-:Y:S01]  /*21500*/  R2UR UR7, R3 ;  /* 0x00000000030772ca */ /* 0x000fe200000e0000 */
[----:B------:R-:W-:Y:S01]  /*21510*/  VIADD R13, R11, 0x400 ;  /* 0x000004000b0d7836 */ /* 0x000fe20000000000 */
[----:B------:R-:W-:Y:S01]  /*21520*/  PLOP3.LUT P1, PT, PT, PT, PT, 0x80, 0x0 ;  /* 0x000000000000781c */ /* 0x000fe20003f2f070 */
[----:B------:R-:W-:-:S12]  /*21530*/  UIADD3.X UR5, URZ, UR39, URZ, UP0, !UPT ;  /* 0x000000273f057290 */ /* 0x000fd800087fe43f */
.L_x_1792:
        /* <DEDUP_REMOVED lines=15> */
.L_x_1793:
        /* <DEDUP_REMOVED lines=15> */
.L_x_1794:
        /* <DEDUP_REMOVED lines=10> */
.L_x_1780:
[----:B------:R-:W-:Y:S05]  /*217c0*/  BSYNC B1 ;  /* 0x0000000000017941 */ /* 0x000fea0003800000 */
.L_x_1779:
[----:B------:R-:W-:Y:S01]  /*217d0*/  ISETP.GT.AND P2, PT, R8, R4, PT ;  /* 0x000000040800720c */ /* 0x000fe20003f44270 */
[----:B------:R-:W-:Y:S02]  /*217e0*/  VIADD R28, R28, 0x1 ;  /* 0x000000011c1c7836 */ /* 0x000fe40000000000 */
[----:B------:R-:W-:-:S03]  /*217f0*/  VIADD R8, R8, 0xffffffff ;  /* 0xffffffff08087836 */ /* 0x000fc60000000000 */
[----:B------:R-:W-:-:S04]  /*21800*/  ISETP.NE.AND P1, PT, R28, 0x2, PT ;  /* 0x000000021c00780c */ /* 0x000fc80003f25270 */
[----:B------:R-:W-:Y:S02]  /*21810*/  SEL R3, RZ, 0x1, P1 ;  /* 0x00000001ff037807 */ /* 0x000fe40000800000 */
[----:B------:R-:W-:Y:S02]  /*21820*/  SEL R28, R28, RZ, P1 ;  /* 0x000000ff1c1c7207 */ /* 0x000fe40000800000 */
[----:B------:R-:W-:Y:S01]  /*21830*/  LOP3.LUT R30, R30, R3, RZ, 0x3c, !PT ;  /* 0x000000031e1e7212 */ /* 0x000fe200078e3cff */
[----:B------:R-:W-:Y:S06]  /*21840*/  @P2 BRA `(.L_x_1795) ;  /* 0xfffffff400b02947 */ /* 0x000fec000383ffff */
.L_x_1757:
[----:B------:R-:W-:Y:S05]  /*21850*/  BSYNC B0 ;  /* 0x0000000000007941 */ /* 0x000fea0003800000 */
.L_x_1756:
[----:B------:R-:W1:Y:S01]  /*21860*/  LDC R0, c[0x0][0x448] ;  /* 0x00011200ff007b82 */ /* 0x000e620000000800 */
[----:B------:R-:W-:Y:S01]  /*21870*/  VIADD R5, R25, 0x7f ;  /* 0x0000007f19057836 */ /* 0x000fe20000000000 */
[----:B------:R-:W-:Y:S06]  /*21880*/  @!P0 WARPSYNC.ALL ;  /* 0x0000000000008948 */ /* 0x000fec0003800000 */
[----:B------:R-:W2:Y:S08]  /*21890*/  LDC.64 R2, c[0x0][0x9e0] ;  /* 0x00027800ff027b82 */ /* 0x000eb00000000a00 */
[----:B------:R-:W-:Y:S01]  /*218a0*/  @!P0 BAR.SYNC.DEFER_BLOCKING 0xc, 0x180 ;  /* 0x0306000000008b1d */ /* 0x000fe20000010000 */
[----:B-1----:R-:W-:-:S02]  /*218b0*/  ISETP.NE.AND P1, PT, R0, 0x1, PT ;  /* 0x000000010000780c */ /* 0x002fc40003f25270 */
[----:B--2---:R-:W-:-:S11]  /*218c0*/  ISETP.GE.AND P2, PT, R3, 0x1, PT ;  /* 0x000000010300780c */ /* 0x004fd60003f46270 */
[----:B------:R-:W1:Y:S08]  /*218d0*/  @P1 LDC R4, c[0x0][0x44c] ;  /* 0x00011300ff041b82 */ /* 0x000e700000000800 */
[----:B------:R-:W2:Y:S01]  /*218e0*/  @P1 LDC R0, c[0x0][0x450] ;  /* 0x00011400ff001b82 */ /* 0x000ea20000000800 */
[----:B-1----:R-:W-:-:S05]  /*218f0*/  @P1 IMAD.HI.U32 R7, R5, R4, RZ ;  /* 0x0000000405071227 */ /* 0x002fca00078e00ff */
[----:B--2---:R-:W-:-:S05]  /*21900*/  @P1 SHF.R.U32.HI R5, RZ, R0, R7 ;  /* 0x00000000ff051219 */ /* 0x004fca0000011607 */
        /* <DEDUP_REMOVED lines=14> */
.L_x_1798:
[----:B------:R-:W-:-:S13]  /*219f0*/  ISETP.NE.AND P0, PT, R3, 0x1, PT ;  /* 0x000000010300780c */ /* 0x000fda0003f05270 */
[----:B------:R-:W1:Y:S02]  /*21a00*/  @P0 LDC.64 R4, c[0x0][0x9e8] ;  /* 0x00027a00ff040b82 */ /* 0x000e640000000a00 */
[----:B-1----:R-:W-:-:S05]  /*21a10*/  @P0 IMAD.HI.U32 R4, R0, R4, RZ ;  /* 0x0000000400040227 */ /* 0x002fca00078e00ff */
[----:B------:R-:W-:-:S07]  /*21a20*/  @P0 SHF.R.U32.HI R0, RZ, R5, R4 ;  /* 0x00000005ff000219 */ /* 0x000fce0000011604 */
.L_x_1799:
[----:B------:R-:W-:Y:S05]  /*21a30*/  BSYNC B0 ;  /* 0x0000000000007941 */ /* 0x000fea0003800000 */
.L_x_1797:
[----:B------:R-:W-:-:S05]  /*21a40*/  IMAD R5, R0, R3, R3 ;  /* 0x0000000300057224 */ /* 0x000fca00078e0203 */
[----:B------:R-:W-:-:S07]  /*21a50*/  VIMNMX R2, R2, R5, PT ;  /* 0x0000000502027248 */ /* 0x000fce0003fe0100 */
.L_x_1796:
[----:B------:R-:W1:Y:S01]  /*21a60*/  @P1 LDC R0, c[0x0][0x44c] ;  /* 0x00011300ff001b82 */ /* 0x000e620000000800 */
[----:B------:R-:W-:Y:S01]  /*21a70*/  VIADD R2, R2, 0x5f ;  /* 0x0000005f02027836 */ /* 0x000fe20000000000 */
[----:B------:R-:W-:-:S03]  /*21a80*/  ULDC UR4, c[0x0][0x9dc] ;  /* 0x0002770000047ab9 */ /* 0x000fc60000000800 */
[----:B------:R-:W-:-:S03]  /*21a90*/  IMAD.HI R2, R2, 0x2aaaaaab, RZ ;  /* 0x2aaaaaab02027827 */ /* 0x000fc600078e02ff */
[----:B------:R-:W2:Y:S01]  /*21aa0*/  @P1 LDC R5, c[0x0][0x450] ;  /* 0x00011400ff051b82 */ /* 0x000ea20000000800 */
[----:B-1----:R-:W-:-:S04]  /*21ab0*/  @P1 IMAD.HI.U32 R4, R25, R0, RZ ;  /* 0x0000000019041227 */ /* 0x002fc800078e00ff */
[----:B------:R-:W-:Y:S01]  /*21ac0*/  IMAD.MOV.U32 R0, RZ, RZ, R25 ;  /* 0x000000ffff007224 */ /* 0x000fe200078e0019 */
[----:B--2---:R-:W-:Y:S02]  /*21ad0*/  @P1 SHF.R.U32.HI R0, RZ, R5, R4 ;  /* 0x00000005ff001219 */ /* 0x004fe40000011604 */
[----:B------:R-:W-:-:S03]  /*21ae0*/  SHF.R.U32.HI R5, RZ, 0x1f, R2 ;  /* 0x0000001fff057819 */ /* 0x000fc60000011602 */
[----:B------:R-:W-:Y:S01]  /*21af0*/  IMAD.IADD R9, R9, 0x1, R0 ;  /* 0x0000000109097824 */ /* 0x000fe200078e0200 */
[----:B------:R-:W-:-:S03]  /*21b00*/  LEA.HI.SX32 R2, R2, R5, 0x1c ;  /* 0x0000000502027211 */ /* 0x000fc600078fe2ff */
[----:B------:R-:W-:Y:S01]  /*21b10*/  VIADD R0, R9, -UR4 ;  /* 0x8000000409007c36 */ /* 0x000fe20008000000 */
[----:B------:R-:W-:Y:S01]  /*21b20*/  VIMNMX R19, R19, R2, PT ;  /* 0x0000000213137248 */ /* 0x000fe20003fe0100 */
        /* <DEDUP_REMOVED lines=11> */
.L_x_1802:
[----:B------:R-:W-:-:S13]  /*21be0*/  ISETP.NE.AND P0, PT, R3, 0x1, PT ;  /* 0x000000010300780c */ /* 0x000fda0003f05270 */
[----:B------:R-:W1:Y:S02]  /*21bf0*/  @P0 LDC.64 R4, c[0x0][0x9e8] ;  /* 0x00027a00ff040b82 */ /* 0x000e640000000a00 */
[----:B-1----:R-:W-:-:S05]  /*21c00*/  @P0 IMAD.HI.U32 R4, R9, R4, RZ ;  /* 0x0000000409040227 */ /* 0x002fca00078e00ff */
[----:B------:R-:W-:-:S07]  /*21c10*/  @P0 SHF.R.U32.HI R9, RZ, R5, R4 ;  /* 0x00000005ff090219 */ /* 0x000fce0000011604 */
.L_x_1803:
[----:B------:R-:W-:Y:S05]  /*21c20*/  BSYNC B0 ;  /* 0x0000000000007941 */ /* 0x000fea0003800000 */
.L_x_1801:
[----:B------:R-:W-:-:S05]  /*21c30*/  IMAD R3, R9, R3, RZ ;  /* 0x0000000309037224 */ /* 0x000fca00078e02ff */
[----:B------:R-:W-:-:S07]  /*21c40*/  VIMNMX R0, R0, R3, !PT ;  /* 0x0000000300007248 */ /* 0x000fce0007fe0100 */
.L_x_1800:
[----:B------:R-:W-:Y:S01]  /*21c50*/  ISETP.NE.AND P1, PT, R6, RZ, PT ;  /* 0x000000ff0600720c */ /* 0x000fe20003f25270 */
[----:B------:R-:W-:Y:S01]  /*21c60*/  IMAD.HI R0, R0, 0x2aaaaaab, RZ ;  /* 0x2aaaaaab00007827 */ /* 0x000fe200078e02ff */
[----:B------:R-:W-:Y:S04]  /*21c70*/  BSSY B0, `(.L_x_1804) ;  /* 0x0000023000007945 */ /* 0x000fe80003800000 */
[----:B------:R-:W-:-:S04]  /*21c80*/  SHF.R.U32.HI R3, RZ, 0x1f, R0 ;  /* 0x0000001fff037819 */ /* 0x000fc80000011600 */
[----:B------:R-:W-:Y:S01]  /*21c90*/  LEA.HI.SX32 R0, R0, R3, 0x1c ;  /* 0x0000000300007211 */ /* 0x000fe200078fe2ff */
[----:B------:R-:W-:Y:S02]  /*21ca0*/  IMAD.MOV.U32 R3, RZ, RZ, RZ ;  /* 0x000000ffff037224 */ /* 0x000fe400078e00ff */
[----:B------:R-:W1:Y:S01]  /*21cb0*/  @!P1 LDC R6, c[0x0][0x9f0] ;  /* 0x00027c00ff069b82 */ /* 0x000e620000000800 */
[----:B------:R-:W-:-:S04]  /*21cc0*/  VIMNMX R0, RZ, R0, !PT ;  /* 0x00000000ff007248 */ /* 0x000fc80007fe0100 */
[----:B------:R-:W-:-:S13]  /*21cd0*/  ISETP.GT.AND P0, PT, R19, R0, PT ;  /* 0x000000001300720c */ /* 0x000fda0003f04270 */
[----:B------:R-:W-:Y:S05]  /*21ce0*/  @!P0 BRA `(.L_x_1805) ;  /* 0x00000000006c8947 */ /* 0x000fea0003800000 */
[-C--:B-1----:R-:W-:Y:S01]  /*21cf0*/  IABS R4, R6.reuse ;  /* 0x0000000600047213 */ /* 0x082fe20000000000 */
[----:B------:R-:W-:Y:S01]  /*21d00*/  IMAD.MOV.U32 R2, RZ, RZ, RZ ;  /* 0x000000ffff027224 */ /* 0x000fe200078e00ff */
[----:B------:R-:W-:Y:S02]  /*21d10*/  IABS R8, R6 ;  /* 0x0000000600087213 */ /* 0x000fe40000000000 */
[----:B------:R-:W1:Y:S08]  /*21d20*/  I2F.RP R5, R4 ;  /* 0x0000000400057306 */ /* 0x000e700000209400 */
[----:B-1----:R-:W1:Y:S02]  /*21d30*/  MUFU.RCP R5, R5 ;  /* 0x0000000500057308 */ /* 0x002e640000001000 */
[----:B-1----:R-:W-:-:S06]  /*21d40*/  VIADD R7, R5, 0xffffffe ;  /* 0x0ffffffe05077836 */ /* 0x002fcc0000000000 */
[----:B------:R1:W2:Y:S02]  /*21d50*/  F2I.FTZ.U32.TRUNC.NTZ R3, R7 ;  /* 0x0000000700037305 */ /* 0x0002a4000021f000 */
[----:B-1----:R-:W-:Y:S02]  /*21d60*/  IMAD.MOV R7, RZ, RZ, -R8 ;  /* 0x000000ffff077224 */ /* 0x002fe400078e0a08 */
[----:B--2---:R-:W-:-:S04]  /*21d70*/  IMAD.MOV R9, RZ, RZ, -R3 ;  /* 0x000000ffff097224 */ /* 0x004fc800078e0a03 */
        /* <DEDUP_REMOVED lines=18> */
.L_x_1805:
[----:B------:R-:W-:Y:S05]  /*21ea0*/  BSYNC B0 ;  /* 0x0000000000007941 */ /* 0x000fea0003800000 */
.L_x_1804:
[-C--:B------:R-:W-:Y:S01]  /*21eb0*/  IMAD R0, R10, R3.reuse, R0 ;  /* 0x000000030a007224 */ /* 0x080fe200078e0200 */
[----:B------:R-:W-:Y:S04]  /*21ec0*/  BSSY B7, `(.L_x_1806) ;  /* 0x0000366000077945 */ /* 0x000fe80003800000 */
[----:B------:R-:W-:Y:S01]  /*21ed0*/  VIADDMNMX R22, R0, R3, R19, PT ;  /* 0x0000000300167246 */ /* 0x000fe20003800113 */
[----:B------:R2:W-:Y:S03]  /*21ee0*/  STL [R1+0x288], R0 ;  /* 0x0002880001007387 */ /* 0x0005e60000100800 */
[----:B------:R-:W-:Y:S01]  /*21ef0*/  ISETP.GT.AND P0, PT, R22, R0, PT ;  /* 0x000000001600720c */ /* 0x000fe20003f04270 */
[----:B------:R2:W-:-:S12]  /*21f00*/  STL [R1+0x2a8], R22 ;  /* 0x0002a81601007387 */ /* 0x0005d80000100800 */
[----:B--2---:R-:W-:Y:S05]  /*21f10*/  @P0 BRA `(.L_x_1807) ;  /* 0x0000000000440947 */ /* 0x004fea0003800000 */
[----:B------:R-:W2:Y:S02]  /*21f20*/  S2R R2, SR_TID.X ;  /* 0x0000000000027919 */ /* 0x000ea40000002100 */
[----:B--2---:R-:W-:-:S04]  /*21f30*/  LOP3.LUT R2, R2, 0x7f, RZ, 0xc0, !PT ;  /* 0x0000007f02027812 */ /* 0x004fc800078ec0ff */
[----:B------:R-:W-:-:S13]  /*21f40*/  ISETP.NE.AND P0, PT, R2, RZ, PT ;  /* 0x000000ff0200720c */ /* 0x000fda0003f05270 */
[----:B------:R-:W-:Y:S05]  /*21f50*/  @P0 BRA `(.L_x_1808) ;  /* 0x0000003400700947 */ /* 0x000fea0003800000 */
[----:B------:R-:W2:Y:S01]  /*21f60*/  S2R R5, SR_LANEID ;  /* 0x0000000000057919 */ /* 0x000ea20000000000 */
[----:B------:R-:W-:Y:S01]  /*21f70*/  VOTEU.ANY UR4, UPT, PT ;  /* 0x0000000000047886 */ /* 0x000fe200038e0100 */
[----:B------:R-:W3:Y:S01]  /*21f80*/  LDC.64 R2, c[0x0][0xc60] ;  /* 0x00031800ff027b82 */ /* 0x000ee20000000a00 */
[----:B------:R-:W2:Y:S02]  /*21f90*/  FLO.U32 R0, UR4 ;  /* 0x0000000400007d00 */ /* 0x000ea400080e0000 */
[----:B--2---:R-:W-:-:S06]  /*21fa0*/  ISETP.EQ.U32.AND P0, PT, R0, R5, PT ;  /* 0x000000050000720c */ /* 0x004fcc0003f02070 */
[----:B------:R-:W3:Y:S07]  /*21fb0*/  POPC R5, UR4 ;  /* 0x0000000400057d09 */ /* 0x000eee0008000000 */
[----:B---3--:R-:W2:Y:S01]  /*21fc0*/  @P0 ATOMG.E.ADD.STRONG.GPU PT, R3, desc[UR36][R2.64], R5 ;  /* 0x00000005020309a8 */ /* 0x008ea200081ee1e4 */
[----:B------:R-:W3:Y:S02]  /*21fd0*/  S2R R4, SR_LTMASK ;  /* 0x0000000000047919 */ /* 0x000ee40000003900 */
[----:B---3--:R-:W-:-:S04]  /*21fe0*/  LOP3.LUT R4, R4, UR4, RZ, 0xc0, !PT ;  /* 0x0000000404047c12 */ /* 0x008fc8000f8ec0ff */
[----:B------:R-:W3:Y:S01]  /*21ff0*/  POPC R7, R4 ;  /* 0x0000000400077309 */ /* 0x000ee20000000000 */
[----:B--2---:R-:W3:Y:S02]  /*22000*/  SHFL.IDX PT, R0, R3, R0, 0x1f ;  /* 0x00001f0003007589 */ /* 0x004ee400000e0000 */
[----:B---3--:R-:W-:Y:S01]  /*22010*/  IADD3 R24, R0, UR40, R7 ;  /* 0x0000002800187c10 */ /* 0x008fe2000fffe007 */
[----:B------:R-:W-:Y:S06]  /*22020*/  BRA `(.L_x_1808) ;  /* 0x00000034003c7947 */ /* 0x000fec0003800000 */
.L_x_1807:
        /* <DEDUP_REMOVED lines=9> */
[----:B------:R-:W2:Y:S01]  /*220c0*/  LDC.64 R2, c[0x4][R2] ;  /* 0x0100000002027b82 */ /* 0x000ea20000000a00 */
[----:B------:R-:W-:Y:S02]  /*220d0*/  IMAD.U32 R5, RZ, RZ, UR7 ;  /* 0x00000007ff057e24 */ /* 0x000fe4000f8e00ff */
[----:B-1----:R-:W-:Y:S02]  /*220e0*/  IMAD.U32 R6, RZ, RZ, UR8 ;  /* 0x00000008ff067e24 */ /* 0x002fe4000f8e00ff */
[----:B------:R-:W-:-:S02]  /*220f0*/  IMAD.U32 R7, RZ, RZ, UR9 ;  /* 0x00000009ff077e24 */ /* 0x000fc4000f8e00ff */
[----:B------:R-:W-:Y:S02]  /*22100*/  IMAD.U32 R10, RZ, RZ, UR4 ;  /* 0x00000004ff0a7e24 */ /* 0x000fe4000f8e00ff */
[----:B------:R-:W-:Y:S02]  /*22110*/  IMAD.U32 R11, RZ, RZ, UR5 ;  /* 0x00000005ff0b7e24 */ /* 0x000fe4000f8e00ff */
[----:B------:R-:W-:Y:S02]  /*22120*/  IMAD.MOV.U32 R8, RZ, RZ, 0x70 ;  /* 0x00000070ff087424 */ /* 0x000fe400078e00ff */
[----:B0-----:R-:W-:Y:S02]  /*22130*/  IMAD.MOV.U32 R12, RZ, RZ, 0x1 ;  /* 0x00000001ff0c7424 */ /* 0x001fe400078e00ff */
[----:B------:R-:W-:-:S07]  /*22140*/  IMAD.MOV.U32 R13, RZ, RZ, RZ ;  /* 0x000000ffff0d7224 */ /* 0x000fce00078e00ff */
[----:B------:R-:W-:-:S07]  /*22150*/  LEPC R20, `(.L_x_1810) ;  /* 0x000000001014794e */ /* 0x000fce0000000000 */
[----:B--2---:R-:W-:Y:S05]  /*22160*/  CALL.ABS.NOINC R2 ;  /* 0x0000000002007343 */ /* 0x004fea0003c00000 */
.L_x_1810:
[----:B------:R-:W-:Y:S05]  /*22170*/  BSYNC B6 ;  /* 0x0000000000067941 */ /* 0x000fea0003800000 */
.L_x_1809:
        /* <DEDUP_REMOVED lines=8> */
[----:B------:R2:W3:Y:S01]  /*22200*/  LDC.64 R2, c[0x4][R18] ;  /* 0x0100000012027b82 */ /* 0x0004e20000000a00 */
[----:B------:R-:W-:Y:S02]  /*22210*/  IMAD.U32 R4, RZ, RZ, UR6 ;  /* 0x00000006ff047e24 */ /* 0x000fe4000f8e00ff */
[----:B------:R-:W-:Y:S02]  /*22220*/  IMAD.U32 R5, RZ, RZ, UR7 ;  /* 0x00000007ff057e24 */ /* 0x000fe4000f8e00ff */
[----:B-1----:R-:W-:Y:S02]  /*22230*/  IMAD.U32 R6, RZ, RZ, UR8 ;  /* 0x00000008ff067e24 */ /* 0x002fe4000f8e00ff */
[----:B------:R-:W-:-:S02]  /*22240*/  IMAD.U32 R7, RZ, RZ, UR9 ;  /* 0x00000009ff077e24 */ /* 0x000fc4000f8e00ff */
[----:B------:R-:W-:Y:S02]  /*22250*/  IMAD.U32 R10, RZ, RZ, UR4 ;  /* 0x00000004ff0a7e24 */ /* 0x000fe4000f8e00ff */
[----:B------:R-:W-:Y:S02]  /*22260*/  IMAD.U32 R11, RZ, RZ, UR5 ;  /* 0x00000005ff0b7e24 */ /* 0x000fe4000f8e00ff */
[----:B------:R-:W-:Y:S02]  /*22270*/  IMAD.MOV.U32 R8, RZ, RZ, 0x70 ;  /* 0x00000070ff087424 */ /* 0x000fe400078e00ff */
[----:B0-----:R-:W-:Y:S02]  /*22280*/  IMAD.MOV.U32 R12, RZ, RZ, 0x1 ;  /* 0x00000001ff0c7424 */ /* 0x001fe400078e00ff */
[----:B--2---:R-:W-:-:S07]  /*22290*/  IMAD.MOV.U32 R13, RZ, RZ, RZ ;  /* 0x000000ffff0d7224 */ /* 0x004fce00078e00ff */
[----:B------:R-:W-:-:S07]  /*222a0*/  LEPC R20, `(.L_x_1813) ;  /* 0x000000001014794e */ /* 0x000fce0000000000 */
[----:B---3--:R-:W-:Y:S05]  /*222b0*/  CALL.ABS.NOINC R2 ;  /* 0x0000000002007343 */ /* 0x008fea0003c00000 */
.L_x_1813:
        /* <DEDUP_REMOVED lines=15> */
.L_x_1812:
[----:B------:R-:W-:Y:S05]  /*223b0*/  BSYNC B6 ;  /* 0x0000000000067941 */ /* 0x000fea0003800000 */
.L_x_1811:
[----:B------:R-:W-:Y:S01]  /*223c0*/  ULDC.64 UR4, c[0x0][0x9f8] ;  /* 0x00027e0000047ab9 */ /* 0x000fe20000000a00 */
[----:B------:R-:W2:Y:S01]  /*223d0*/  LDL R20, [R1+0x284] ;  /* 0x0002840001147983 */ /* 0x000ea20000100800 */
[----:B------:R-:W-:-:S03]  /*223e0*/  ISETP.NE.U32.AND P0, PT, RZ, UR4, PT ;  /* 0x00000004ff007c0c */ /* 0x000fc6000bf05070 */
[----:B------:R-:W3:Y:S01]  /*223f0*/  LDL R19, [R1+0x28c] ;  /* 0x00028c0001137983 */ /* 0x000ee20000100800 */
[----:B------:R-:W-:Y:S01]  /*22400*/  ISETP.NE.AND.EX P0, PT, RZ, UR5, PT, P0 ;  /* 0x00000005ff007c0c */ /* 0x000fe2000bf05300 */
[----:B------:R-:W-:Y:S01]  /*22410*/  IMAD.MOV.U32 R32, RZ, RZ, R27 ;  /* 0x000000ffff207224 */ /* 0x000fe200078e001b */
[----:B------:R-:W4:Y:S01]  /*22420*/  LDC R0, c[0x0][0x430] ;  /* 0x00010c00ff007b82 */ /* 0x000f220000000800 */
[----:B------:R-:W0:Y:S01]  /*22430*/  S2R R18, SR_TID.X ;  /* 0x0000000000127919 */ /* 0x000e220000002100 */
[----:B------:R-:W-:Y:S01]  /*22440*/  VIADD R22, R22, 0xffffffff ;  /* 0xffffffff16167836 */ /* 0x000fe20000000000 */
[----:B------:R-:W-:Y:S01]  /*22450*/  LOP3.LUT R16, R16, 0xfffffff7, RZ, 0xc0, !PT ;  /* 0xfffffff710107812 */ /* 0x000fe200078ec0ff */
[----:B------:R-:W-:-:S07]  /*22460*/  ULDC UR4, c[0x0][0x2f4] ;  /* 0x0000bd0000047ab9 */ /* 0x000fce0000000800 */
[----:B------:R-:W1:Y:S01]  /*22470*/  @P0 LDC.64 R2, c[0x0][0x9f8] ;  /* 0x00027e00ff020b82 */ /* 0x000e620000000a00 */
[----:B----4-:R-:W-:Y:S02]  /*22480*/  ISETP.NE.AND P1, PT, R0, 0x1, PT ;  /* 0x000000010000780c */ /* 0x010fe40003f25270 */
[----:B0-----:R-:W-:Y:S01]  /*22490*/  LOP3.LUT R21, R18, 0x7f, RZ, 0xc0, !PT ;  /* 0x0000007f12157812 */ /* 0x001fe200078ec0ff */
[----:B-1----:R-:W-:-:S10]  /*224a0*/  @P0 IMAD.WIDE R2, R27, 0x4, R2 ;  /* 0x000000041b020825 */ /* 0x002fd400078e0202 */
[----:B------:R-:W0:Y:S01]  /*224b0*/  @P1 LDC R6, c[0x0][0x434] ;  /* 0x00010d00ff061b82 */ /* 0x000e220000000800 */
[----:B------:R1:W4:Y:S01]  /*224c0*/  @P0 LDG.E R32, desc[UR36][R2.64] ;  /* 0x0000002402200981 */ /* 0x000322000c1e1900 */
[----:B------:R-:W-:Y:S01]  /*224d0*/  IMAD.SHL.U32 R18, R18, 0x10, RZ ;  /* 0x0000001012127824 */ /* 0x000fe200078e00ff */
[----:B------:R-:W-:-:S05]  /*224e0*/  SHF.R.U32.HI R21, RZ, 0x3, R21 ;  /* 0x00000003ff157819 */ /* 0x000fca0000011615 */
[----:B------:R-:W1:Y:S01]  /*224f0*/  @P1 LDC R7, c[0x0][0x438] ;  /* 0x00010e00ff071b82 */ /* 0x000e620000000800 */
[----:B------:R-:W-:-:S05]  /*22500*/  LOP3.LUT R18, R21, 0x70, R18, 0xf8, !PT ;  /* 0x0000007015127812 */ /* 0x000fca00078ef812 */
[----:B------:R-:W-:Y:S01]  /*22510*/  IMAD R5, R22, 0x60, R18 ;  /* 0x0000006016057824 */ /* 0x000fe200078e0212 */
[----:B------:R-:W-:Y:S01]  /*22520*/  ISETP.GE.AND P3, PT, R33, UR4, PT ;  /* 0x0000000421007c0c */ /* 0x000fe2000bf66270 */
[----:B------:R-:W-:-:S03]  /*22530*/  UMOV UR5, 0xffffffff ;  /* 0xffffffff00057882 */ /* 0x000fc60000000000 */
[----:B--2---:R-:W-:-:S04]  /*22540*/  ISETP.GE.AND P0, PT, R5, R20, PT ;  /* 0x000000140500720c */ /* 0x004fc80003f06270 */
[----:B------:R-:W-:Y:S01]  /*22550*/  ISETP.GT.U32.OR P0, PT, R18, 0x5f, P0 ;  /* 0x0000005f1200780c */ /* 0x000fe20000704470 */
[----:B---3--:R-:W-:-:S04]  /*22560*/  IMAD.IADD R5, R5, 0x1, R19 ;  /* 0x0000000105057824 */ /* 0x008fc800078e0213 */
[----:B0-----:R-:W-:-:S04]  /*22570*/  @P1 IMAD.HI.U32 R6, R5, R6, RZ ;  /* 0x0000000605061227 */ /* 0x001fc800078e00ff */
[----:B------:R-:W-:Y:S01]  /*22580*/  IMAD.MOV.U32 R4, RZ, RZ, R5 ;  /* 0x000000ffff047224 */ /* 0x000fe200078e0005 */
[----:B-1----:R-:W-:-:S03]  /*22590*/  @P1 SHF.R.U32.HI R4, RZ, R7, R6 ;  /* 0x00000007ff041219 */ /* 0x002fc60000011606 */
[----:B------:R-:W0:Y:S02]  /*225a0*/  @!P0 LDC.64 R2, c[0x0][0x428] ;  /* 0x00010a00ff028b82 */ /* 0x000e240000000a00 */
[----:B------:R-:W-:-:S04]  /*225b0*/  IMAD.MOV R6, RZ, RZ, -R4 ;  /* 0x000000ffff067224 */ /* 0x000fc800078e0a04 */
[----:B------:R-:W-:Y:S01]  /*225c0*/  IMAD R0, R0, R6, R5 ;  /* 0x0000000600007224 */ /* 0x000fe200078e0205 */
[----:B------:R-:W-:Y:S02]  /*225d0*/  @!P0 SHF.R.S32.HI R5, RZ, 0x1f, R4 ;  /* 0x0000001fff058819 */ /* 0x000fe40000011404 */
[----:B----4-:R-:W-:Y:S01]  /*225e0*/  SHF.R.S32.HI R8, RZ, 0x1f, R32 ;  /* 0x0000001fff087819 */ /* 0x010fe20000011420 */
[----:B0-----:R-:W-:-:S04]  /*225f0*/  @!P0 IMAD.WIDE.U32 R4, R32, R2, R4 ;  /* 0x0000000220048225 */ /* 0x001fc800078e0004 */
[----:B------:R-:W-:Y:S01]  /*22600*/  @!P0 IMAD R6, R8, R2, RZ ;  /* 0x0000000208068224 */ /* 0x000fe200078e02ff */
[----:B------:R0:W-:Y:S03]  /*22610*/  STL [R1+0x290], R8 ;  /* 0x0002900801007387 */ /* 0x0001e60000100800 */
[----:B------:R-:W-:Y:S02]  /*22620*/  @!P0 IMAD R6, R32, R3, R6 ;  /* 0x0000000320068224 */ /* 0x000fe400078e0206 */
[----:B------:R-:W1:Y:S02]  /*22630*/  @!P0 LDC.64 R2, c[0x0][0x418] ;  /* 0x00010600ff028b82 */ /* 0x000e640000000a00 */
[----:B------:R-:W-:Y:S02]  /*22640*/  @!P0 IMAD.IADD R6, R5, 0x1, R6 ;  /* 0x0000000105068824 */ /* 0x000fe400078e0206 */
[----:B------:R-:W-:Y:S01]  /*22650*/  IMAD.U32 R5, RZ, RZ, UR41 ;  /* 0x00000029ff057e24 */ /* 0x000fe2000f8e00ff */
[----:B-1----:R-:W-:-:S04]  /*22660*/  @!P0 LEA R2, P1, R4, R2, 0x2 ;  /* 0x0000000204028211 */ /* 0x002fc800078210ff */
[----:B------:R-:W-:Y:S01]  /*22670*/  @!P0 LEA.HI.X R3, R4, R3, R6, 0x2, P1 ;  /* 0x0000000304038211 */ /* 0x000fe200008f1406 */
[----:B------:R-:W-:-:S06]  /*22680*/  IMAD.MOV.U32 R4, RZ, RZ, RZ ;  /* 0x000000ffff047224 */ /* 0x000fcc00078e00ff */
[----:B------:R0:W5:Y:S01]  /*22690*/  @!P0 LDG.E R4, desc[UR36][R2.64] ;  /* 0x0000002402048981 */ /* 0x000162000c1e1900 */
[----:B------:R-:W-:Y:S02]  /*226a0*/  ISETP.GT.U32.AND P0, PT, R18, 0x5f, PT ;  /* 0x0000005f1200780c */ /* 0x000fe40003f04070 */
[----:B------:R-:W-:Y:S02]  /*226b0*/  ISETP.NE.AND P2, PT, R5, 0x3, PT ;  /* 0x000000030500780c */ /* 0x000fe40003f45270 */
[----:B------:R-:W-:-:S09]  /*226c0*/  ISETP.GE.AND P1, PT, R36, UR4, PT ;  /* 0x0000000424007c0c */ /* 0x000fd2000bf26270 */
[----:B------:R-:W-:Y:S02]  /*226d0*/  @P0 LOP3.LUT R16, R16, 0x8, RZ, 0xfc, !PT ;  /* 0x0000000810100812 */ /* 0x000fe400078efcff */
[----:B------:R-:W-:Y:S02]  /*226e0*/  ISETP.GE.AND P0, PT, R34, UR4, PT ;  /* 0x0000000422007c0c */ /* 0x000fe4000bf06270 */
[----:B------:R-:W-:-:S04]  /*226f0*/  LOP3.LUT R16, R16, 0xffffffef, RZ, 0xc0, !PT ;  /* 0xffffffef10107812 */ /* 0x000fc800078ec0ff */
[----:B------:R-:W-:-:S04]  /*22700*/  @P2 LOP3.LUT R16, R16, 0x10, RZ, 0xfc, !PT ;  /* 0x0000001010102812 */ /* 0x000fc800078efcff */
[----:B------:R-:W-:-:S04]  /*22710*/  LOP3.LUT R16, R16, 0xfffffffb, RZ, 0xc0, !PT ;  /* 0xfffffffb10107812 */ /* 0x000fc800078ec0ff */
[----:B------:R-:W-:-:S04]  /*22720*/  @P3 LOP3.LUT R16, R16, 0x4, RZ, 0xfc, !PT ;  /* 0x0000000410103812 */ /* 0x000fc800078efcff */
[----:B------:R-:W-:-:S04]  /*22730*/  LOP3.LUT R16, R16, 0xfffffffe, RZ, 0xc0, !PT ;  /* 0xfffffffe10107812 */ /* 0x000fc800078ec0ff */
[----:B------:R-:W-:-:S04]  /*22740*/  LOP3.LUT R16, R16, 0xfffffffd, RZ, 0xc0, !PT ;  /* 0xfffffffd10107812 */ /* 0x000fc800078ec0ff */
[----:B------:R-:W-:-:S04]  /*22750*/  @P1 LOP3.LUT R16, R16, 0x2, RZ, 0xfc, !PT ;  /* 0x0000000210101812 */ /* 0x000fc800078efcff */
[----:B------:R-:W-:Y:S01]  /*22760*/  @P0 LOP3.LUT R16, R16, 0x1, RZ, 0xfc, !PT ;  /* 0x0000000110100812 */ /* 0x000fe200078efcff */
[----:B0-----:R-:W-:Y:S06]  /*22770*/  BRA.DIV UR5, `(.L_x_1814) ;  /* 0x0000005205607947 */ /* 0x001fec000b800000 */
.L_x_1924:
[----:B------:R-:W-:Y:S05]  /*22780*/  @!P2 BRA `(.L_x_1815) ;  /* 0x000000000004a947 */ /* 0x000fea0003800000 */
[----:B------:R-:W-:Y:S01]  /*22790*/  BPT.TRAP 0x1 ;  /* 0x000000040000795c */ /* 0x000fe20000300000 */
.L_x_1815:
        /* <DEDUP_REMOVED lines=23> */
.L_x_1925:
[----:B------:R-:W-:Y:S05]  /*22910*/  BSYNC B0 ;  /* 0x0000000000007941 */ /* 0x000fea0003800000 */
.L_x_1816:
[----:B------:R-:W2:Y:S01]  /*22920*/  LDL R9, [R1+0x284] ;  /* 0x0002840001097983 */ /* 0x000ea20000100800 */
[----:B------:R-:W-:Y:S01]  /*22930*/  ULDC.64 UR4, c[0x0][0x300] ;  /* 0x0000c00000047ab9 */ /* 0x000fe20000000a00 */
[----:B------:R-:W-:Y:S01]  /*22940*/  ULDC.64 UR6, c[0x0][0x2e8] ;  /* 0x0000ba0000067ab9 */ /* 0x000fe20000000a00 */
[----:B------:R-:W-:Y:S01]  /*22950*/  IMAD R5, R5, UR4, RZ ;  /* 0x0000000405057c24 */ /* 0x000fe2000f8e02ff */
[----:B------:R-:W1:Y:S01]  /*22960*/  S2R R8, SR_TID.X ;  /* 0x0000000000087919 */ /* 0x000e620000002100 */
[----:B0-----:R-:W-:Y:S01]  /*22970*/  IMAD.WIDE.U32 R2, R0, UR4, RZ ;  /* 0x0000000400027c25 */ /* 0x001fe2000f8e00ff */
[C---:B------:R-:W-:Y:S02]  /*22980*/  LOP3.LUT P4, RZ, R16.reuse, 0x4, RZ, 0xc0, !PT ;  /* 0x0000000410ff7812 */ /* 0x040fe4000788c0ff */
[----:B------:R-:W-:Y:S01]  /*22990*/  LOP3.LUT P3, RZ, R16, 0x2, RZ, 0xc0, !PT ;  /* 0x0000000210ff7812 */ /* 0x000fe2000786c0ff */
[----:B------:R-:W-:Y:S01]  /*229a0*/  IMAD R5, R0, UR5, R5 ;  /* 0x0000000500057c24 */ /* 0x000fe2000f8e0205 */
[----:B------:R-:W-:Y:S01]  /*229b0*/  ULDC.64 UR4, c[0x0][0x310] ;  /* 0x0000c40000047ab9 */ /* 0x000fe20000000a00 */
[----:B------:R-:W-:Y:S01]  /*229c0*/  LOP3.LUT P2, RZ, R16, 0x1, RZ, 0xc0, !PT ;  /* 0x0000000110ff7812 */ /* 0x000fe2000784c0ff */
[----:B------:R-:W-:-:S02]  /*229d0*/  IMAD R6, R6, UR4, RZ ;  /* 0x0000000406067c24 */ /* 0x000fc4000f8e02ff */
[----:B------:R-:W-:Y:S02]  /*229e0*/  IMAD.IADD R3, R3, 0x1, R5 ;  /* 0x0000000103037824 */ /* 0x000fe400078e0205 */
[C---:B------:R-:W-:Y:S02]  /*229f0*/  IMAD R5, R4.reuse, UR5, R6 ;  /* 0x0000000504057c24 */ /* 0x040fe4000f8e0206 */
[----:B------:R-:W-:Y:S01]  /*22a00*/  IMAD.WIDE.U32 R2, R4, UR4, R2 ;  /* 0x0000000404027c25 */ /* 0x000fe2000f8e0002 */
[----:B------:R-:W-:-:S03]  /*22a10*/  ULDC.64 UR4, c[0x0][0x308] ;  /* 0x0000c20000047ab9 */ /* 0x000fc60000000a00 */
[----:B------:R-:W-:Y:S02]  /*22a20*/  IMAD.IADD R3, R3, 0x1, R5 ;  /* 0x0000000103037824 */ /* 0x000fe400078e0205 */
[----:B------:R-:W-:Y:S02]  /*22a30*/  IMAD R5, R23, 0x4800, R37 ;  /* 0x0000480017057824 */ /* 0x000fe400078e0225 */
[----:B------:R-:W-:Y:S01]  /*22a40*/  IMAD.WIDE.U32 R2, R26, UR4, R2 ;  /* 0x000000041a027c25 */ /* 0x000fe2000f8e0002 */
[----:B------:R-:W-:-:S03]  /*22a50*/  UMOV UR4, 0xffffffff ;  /* 0xffffffff00047882 */ /* 0x000fc60000000000 */
[----:B------:R-:W-:Y:S01]  /*22a60*/  IMAD R0, R26, UR5, R3 ;  /* 0x000000051a007c24 */ /* 0x000fe2000f8e0203 */
[----:B------:R-:W-:-:S04]  /*22a70*/  LEA R4, P0, R2, UR6, 0x1 ;  /* 0x0000000602047c11 */ /* 0x000fc8000f8008ff */
[----:B------:R-:W-:Y:S02]  /*22a80*/  LEA.HI.X R0, R2, UR7, R0, 0x1, P0 ;  /* 0x0000000702007c11 */ /* 0x000fe400080f0c00 */
[----:B-1----:R-:W-:-:S04]  /*22a90*/  LOP3.LUT R8, R8, 0x7f, RZ, 0xc0, !PT ;  /* 0x0000007f08087812 */ /* 0x002fc800078ec0ff */
[----:B------:R-:W-:Y:S01]  /*22aa0*/  SHF.R.U32.HI R8, RZ, 0x3, R8 ;  /* 0x00000003ff087819 */ /* 0x000fe20000011608 */
[----:B--2---:R-:W-:-:S04]  /*22ab0*/  IMAD R6, R22, -0x60, R9 ;  /* 0xffffffa016067824 */ /* 0x004fc800078e0209 */
        /* <DEDUP_REMOVED lines=65> */
.L_x_1939:
        /* <DEDUP_REMOVED lines=12> */
.L_x_1819:
        /* <DEDUP_REMOVED lines=10> */
.L_x_1820:
[----:B------:R2:W-:Y:S02]  /*23030*/  SYNCS.ARRIVE.TRANS64.A1T0 RZ, [R7+URZ+0x30830], RZ ;  /* 0x030830ff07ff79a7 */ /* 0x0005e4000810003f */
[----:B------:R-:W-:Y:S05]  /*23040*/  WARPSYNC.ALL ;  /* 0x0000000000007948 */ /* 0x000fea0003800000 */
[----:B------:R-:W-:Y:S01]  /*23050*/  ULDC.64 UR4, c[0x0][0xa00] ;  /* 0x0002800000047ab9 */ /* 0x000fe20000000a00 */
[----:B------:R-:W-:Y:S01]  /*23060*/  SHF.R.S32.HI R0, RZ, 0x1f, R27 ;  /* 0x0000001fff007819 */ /* 0x000fe2000001141b */
[----:B-1----:R-:W-:Y:S01]  /*23070*/  VIADD R2, R17, 0x12400 ;  /* 0x0001240011027836 */ /* 0x002fe20000000000 */
[----:B------:R-:W-:Y:S01]  /*23080*/  BAR.SYNC.DEFER_BLOCKING 0x8, 0x180 ;  /* 0x0206000000007b1d */ /* 0x000fe20000010000 */
[----:B------:R-:W-:-:S04]  /*23090*/  ISETP.NE.U32.AND P0, PT, RZ, UR4, PT ;  /* 0x00000004ff007c0c */ /* 0x000fc8000bf05070 */
[----:B------:R-:W-:Y:S01]  /*230a0*/  ISETP.NE.AND.EX P0, PT, RZ, UR5, PT, P0 ;  /* 0x00000005ff007c0c */ /* 0x000fe2000bf05300 */
[----:B------:R-:W-:Y:S01]  /*230b0*/  ULDC.64 UR4, c[0x0][0x298] ;  /* 0x0000a60000047ab9 */ /* 0x000fe20000000a00 */
[----:B------:R-:W-:Y:S01]  /*230c0*/  BSSY B6, `(.L_x_1821) ;  /* 0x000001d000067945 */ /* 0x000fe20003800000 */
[----:B0-----:R-:W-:Y:S01]  /*230d0*/  IMAD.WIDE.U32 R4, R35, UR4, RZ ;  /* 0x0000000423047c25 */ /* 0x001fe2000f8e00ff */
[----:B------:R-:W-:Y:S02]  /*230e0*/  SEL R3, R0, RZ, !P0 ;  /* 0x000000ff00037207 */ /* 0x000fe40004000000 */
[----:B------:R-:W-:Y:S02]  /*230f0*/  SEL R0, R27, RZ, !P0 ;  /* 0x000000ff1b007207 */ /* 0x000fe40004000000 */
[----:B------:R-:W-:Y:S01]  /*23100*/  STL.64 [R1+0x2a0], R4 ;  /* 0x0002a00401007387 */ /* 0x000fe20000100a00 */
[----:B------:R-:W-:-:S03]  /*23110*/  LOP3.LUT P0, RZ, R2, 0x3ff, RZ, 0xc0, !PT ;  /* 0x000003ff02ff7812 */ /* 0x000fc6000780c0ff */
[----:B------:R-:W-:Y:S04]  /*23120*/  STL [R1+0x2b0], R3 ;  /* 0x0002b00301007387 */ /* 0x000fe80000100800 */
[----:B------:R0:W-:Y:S02]  /*23130*/  STL [R1+0x29c], R0 ;  /* 0x00029c0001007387 */ /* 0x0001e40000100800 */
[----:B0-----:R-:W-:-:S05]  /*23140*/  SHF.R.S32.HI R0, RZ, 0x1f, R35 ;  /* 0x0000001fff007819 */ /* 0x001fca0000011423 */
[----:B------:R-:W-:-:S04]  /*23150*/  IMAD R0, R0, UR4, RZ ;  /* 0x0000000400007c24 */ /* 0x000fc8000f8e02ff */
[----:B------:R-:W-:-:S04]  /*23160*/  IMAD R0, R35, UR5, R0 ;  /* 0x0000000523007c24 */ /* 0x000fc8000f8e0200 */
[----:B------:R-:W-:Y:S01]  /*23170*/  IMAD.IADD R35, R5, 0x1, R0 ;  /* 0x0000000105237824 */ /* 0x000fe200078e0200 */
[----:B------:R-:W-:Y:S06]  /*23180*/  @!P0 BRA `(.L_x_1822) ;  /* 0x0000000000408947 */ /* 0x000fec0003800000 */
        /* <DEDUP_REMOVED lines=16> */
.L_x_1822:
[----:B------:R-:W-:Y:S05]  /*23290*/  BSYNC B6 ;  /* 0x0000000000067941 */ /* 0x000fea0003800000 */
.L_x_1821:
[----:B------:R-:W3:Y:S01]  /*232a0*/  LDL.LU.64 R2, [R1+0x2a0] ;  /* 0x0002a00001027983 */ /* 0x000ee20000300a00 */
[----:B--2---:R-:W0:Y:S01]  /*232b0*/  LDC R7, c[0x0][0x448] ;  /* 0x00011200ff077b82 */ /* 0x004e220000000800 */
[----:B------:R-:W-:Y:S02]  /*232c0*/  ULDC.64 UR4, c[0x0][0x2d8] ;  /* 0x0000b60000047ab9 */ /* 0x000fe40000000a00 */
[----:B------:R-:W2:Y:S04]  /*232d0*/  LDL.LU R0, [R1+0x2b0] ;  /* 0x0002b00001007983 */ /* 0x000ea80000300800 */
[----:B------:R-:W4:Y:S04]  /*232e0*/  LDL.LU R20, [R1+0x29c] ;  /* 0x00029c0001147983 */ /* 0x000f280000300800 */
[----:B------:R1:W5:Y:S01]  /*232f0*/  LDL R8, [R1+0x280] ;  /* 0x0002800001087983 */ /* 0x0003620000100800 */
[----:B------:R-:W1:Y:S01]  /*23300*/  S2R R21, SR_TID.X ;  /* 0x0000000000157919 */ /* 0x000e620000002100 */
[----:B0-----:R-:W-:-:S13]  /*23310*/  ISETP.NE.AND P0, PT, R7, 0x1, PT ;  /* 0x000000010700780c */ /* 0x001fda0003f05270 */
[----:B------:R-:W0:Y:S01]  /*23320*/  @P0 LDC R6, c[0x0][0x44c] ;  /* 0x00011300ff060b82 */ /* 0x000e220000000800 */
[----:B-1----:R-:W-:-:S04]  /*23330*/  LOP3.LUT R21, R21, 0x7f, RZ, 0xc0, !PT ;  /* 0x0000007f15157812 */ /* 0x002fc800078ec0ff */
[----:B------:R-:W-:Y:S01]  /*23340*/  SHF.R.U32.HI R21, RZ, 0x3, R21 ;  /* 0x00000003ff157819 */ /* 0x000fe20000011615 */
[----:B---3--:R-:W-:Y:S02]  /*23350*/  IMAD.MOV.U32 R3, RZ, RZ, R35 ;  /* 0x000000ffff037224 */ /* 0x008fe400078e0023 */
[----:B------:R-:W-:-:S04]  /*23360*/  IMAD.WIDE.U32 R2, R26, UR4, R2 ;  /* 0x000000041a027c25 */ /* 0x000fc8000f8e0002 */
[----:B------:R-:W-:Y:S01]  /*23370*/  IMAD R3, R26, UR5, R3 ;  /* 0x000000051a037c24 */ /* 0x000fe2000f8e0203 */
[----:B------:R-:W-:Y:S02]  /*23380*/  ULDC.64 UR4, c[0x0][0x2e0] ;  /* 0x0000b80000047ab9 */ /* 0x000fe40000000a00 */
[----:B--2---:R-:W-:Y:S02]  /*23390*/  IMAD R0, R0, UR4, RZ ;  /* 0x0000000400007c24 */ /* 0x004fe4000f8e02ff */
[----:B----4-:R-:W-:-:S04]  /*233a0*/  IMAD.WIDE.U32 R2, R20, UR4, R2 ;  /* 0x0000000414027c25 */ /* 0x010fc8000f8e0002 */
[----:B------:R-:W-:Y:S01]  /*233b0*/  IMAD R0, R20, UR5, R0 ;  /* 0x0000000514007c24 */ /* 0x000fe2000f8e0200 */
[----:B------:R-:W-:Y:S01]  /*233c0*/  ULDC.64 UR4, c[0x0][0x2d0] ;  /* 0x0000b40000047ab9 */ /* 0x000fe20000000a00 */
[----:B------:R-:W1:Y:S02]  /*233d0*/  S2R R20, SR_TID.X ;  /* 0x0000000000147919 */ /* 0x000e640000002100 */
[----:B------:R-:W-:Y:S02]  /*233e0*/  IMAD.IADD R3, R3, 0x1, R0 ;  /* 0x0000000103037824 */ /* 0x000fe400078e0200 */
[----:B------:R-:W2:Y:S01]  /*233f0*/  @P0 LDC R0, c[0x0][0x450] ;  /* 0x00011400ff000b82 */ /* 0x000ea20000000800 */
[----:B-1----:R-:W-:-:S05]  /*23400*/  IMAD.SHL.U32 R20, R20, 0x10, RZ ;  /* 0x0000001014147824 */ /* 0x002fca00078e00ff */
[----:B------:R-:W-:-:S05]  /*23410*/  LOP3.LUT R20, R21, 0x70, R20, 0xf8, !PT ;  /* 0x0000007015147812 */ /* 0x000fca00078ef814 */
[----:B------:R-:W-:-:S04]  /*23420*/  IMAD.IADD R5, R20, 0x1, R25 ;  /* 0x0000000114057824 */ /* 0x000fc800078e0219 */
[----:B0-----:R-:W-:-:S04]  /*23430*/  @P0 IMAD.HI.U32 R6, R5, R6, RZ ;  /* 0x0000000605060227 */ /* 0x001fc800078e00ff */
[----:B------:R-:W-:Y:S01]  /*23440*/  IMAD.MOV.U32 R4, RZ, RZ, R5 ;  /* 0x000000ffff047224 */ /* 0x000fe200078e0005 */
[----:B--2---:R-:W-:Y:S01]  /*23450*/  @P0 SHF.R.U32.HI R4, RZ, R0, R6 ;  /* 0x00000000ff040219 */ /* 0x004fe20000011606 */
        /* <DEDUP_REMOVED lines=17> */
[----:B0-----:R-:W-:-:S03]  /*23570*/  LOP3.LUT R20, R20, 0x7f, RZ, 0xc0, !PT ;  /* 0x0000007f14147812 */ /* 0x001fc600078ec0ff */
[----:B------:R-:W-:Y:S01]  /*23580*/  LEA.HI.X R4, R2, UR5, R3, 0x1, P0 ;  /* 0x0000000502047c11 */ /* 0x000fe200080f0c03 */
[----:B------:R-:W-:Y:S01]  /*23590*/  UMOV UR5, 0xffffffff ;  /* 0xffffffff00057882 */ /* 0x000fe20000000000 */
[----:B------:R-:W-:Y:S02]  /*235a0*/  ISETP.GE.AND P3, PT, R33, UR4, PT ;  /* 0x0000000421007c0c */ /* 0x000fe4000bf66270 */
[----:B------:R-:W-:Y:S02]  /*235b0*/  ISETP.GE.AND P2, PT, R36, UR4, PT ;  /* 0x0000000424007c0c */ /* 0x000fe4000bf46270 */
[----:B------:R-:W-:Y:S02]  /*235c0*/  ISETP.GE.AND P0, PT, R34, UR4, PT ;  /* 0x0000000422007c0c */ /* 0x000fe4000bf06270 */
[----:B------:R-:W-:Y:S01]  /*235d0*/  SHF.R.U32.HI R9, RZ, 0x3, R20 ;  /* 0x00000003ff097819 */ /* 0x000fe20000011614 */
[----:B------:R-:W-:Y:S10]  /*235e0*/  BRA.DIV UR5, `(.L_x_1823) ;  /* 0x0000004e05347947 */ /* 0x000ff4000b800000 */
        /* <DEDUP_REMOVED lines=10> */
[----:B-----5:R-:W-:Y:S04]  /*23690*/  @!P1 LDGSTS.E.BYPASS.LTC128B.128 [R8+0x12400], desc[UR36][R2.64], !P3 ;  /* 0x1240000002089fae */ /* 0x020fe8000d901d64 */
        /* <DEDUP_REMOVED lines=68> */
.L_x_1956:
        /* <DEDUP_REMOVED lines=12> */
.L_x_1825:
[----:B------:R-:W-:Y:S05]  /*23ba0*/  BSYNC B0 ;  /* 0x0000000000007941 */ /* 0x000fea0003800000 */
.L_x_1824:
[----:B------:R-:W-:Y:S01]  /*23bb0*/  NOP ;  /* 0x0000000000007918 */ /* 0x000fe20000000000 */
[----:B------:R-:W-:-:S13]  /*23bc0*/  PLOP3.LUT P0, PT, PT, PT, PT, 0x80, 0x0 ;  /* 0x000000000000781c */ /* 0x000fda0003f0f070 */
.L_x_1826:
[----:B------:R-:W-:Y:S02]  /*23bd0*/  PLOP3.LUT P1, PT, P1, P0, PT, 0xa2, 0x0 ;  /* 0x000000000000781c */ /* 0x000fe40000f21472 */
[----:B------:R-:W-:-:S08]  /*23be0*/  @P0 R2UR P1, UR4, R17 ;  /* 0x00000000110402ca */ /* 0x000fd00000020000 */
[----:B------:R-:W-:-:S05]  /*23bf0*/  @P0 PLOP3.LUT P0, PT, P1, PT, PT, 0x80, 0x0 ;  /* 0x000000000000081c */ /* 0x000fca0000f0f070 */
[----:B------:R-:W-:Y:S01]  /*23c00*/  @!P1 SYNCS.ARRIVE.TRANS64.RED.A0T1 RZ, [UR4+0x30800], RZ ;  /* 0x030800ffffff99a7 */ /* 0x000fe20008200404 */
[----:B------:R-:W-:Y:S07]  /*23c10*/  @!P1 ARRIVES.LDGSTSBAR.64.TRANSCNT [UR4+0x30800] ;  /* 0x03080000ff0099b0 */ /* 0x000fee0008000a84 */
[----:B------:R-:W-:Y:S05]  /*23c20*/  @P0 BRA.U.ANY `(.L_x_1826) ;  /* 0xfffffffd00e80947 */ /* 0x000fea000393ffff */
[----:B0-----:R-:W3:Y:S02]  /*23c30*/  LDL.LU R2, [R1+0x2ac] ;  /* 0x0002ac0001027983 */ /* 0x001ee40000300800 */
[----:B---3--:R-:W-:-:S05]  /*23c40*/  VIADD R2, R2, 0x1 ;  /* 0x0000000102027836 */ /* 0x008fca0000000000 */
[----:B------:R0:W-:Y:S01]  /*23c50*/  STL [R1+0x2ac], R2 ;  /* 0x0002ac0201007387 */ /* 0x0001e20000100800 */
[----:B------:R-:W-:-:S04]  /*23c60*/  LEA.HI R0, R2, R2, RZ, 0x1 ;  /* 0x0000000202007211 */ /* 0x000fc800078f08ff */
[----:B------:R-:W-:-:S05]  /*23c70*/  LOP3.LUT R0, R0, 0xfffffffe, RZ, 0xc0, !PT ;  /* 0xfffffffe00007812 */ /* 0x000fca00078ec0ff */
[----:B------:R-:W-:-:S05]  /*23c80*/  IMAD.IADD R0, R2, 0x1, -R0 ;  /* 0x0000000102007824 */ /* 0x000fca00078e0a00 */
[----:B------:R-:W-:Y:S01]  /*23c90*/  SHF.L.U32 R0, R0, 0x1f, RZ ;  /* 0x0000001f00007819 */ /* 0x000fe200000006ff */
[----:B------:R-:W-:Y:S01]  /*23ca0*/  NOP ;  /* 0x0000000000007918 */ /* 0x000fe20000000000 */
[----:B0-----:R-:W3:Y:S01]  /*23cb0*/  LDL.LU R2, [R1+0x2a8] ;  /* 0x0002a80001027983 */ /* 0x001ee20000300800 */
[----:B------:R0:W-:Y:S01]  /*23cc0*/  SYNCS.ARRIVE.TRANS64.A1T0 RZ, [R17+URZ+0x30800], RZ ;  /* 0x030800ff11ff79a7 */ /* 0x0001e2000810003f */
[----:B------:R-:W-:Y:S01]  /*23cd0*/  BSSY B0, `(.L_x_1827) ;  /* 0x0000004000007945 */ /* 0x000fe20003800000 */
[----:B------:R-:W1:Y:S01]  /*23ce0*/  SYNCS.PHASECHK.TRANS64.TRYWAIT P0, [R17+URZ+0x30820], R0 ;  /* 0x03082000110075a7 */ /* 0x000e62000800017f */
[----:B---3--:R-:W-:Y:S02]  /*23cf0*/  VIADD R6, R2, 0xfffffffe ;  /* 0xfffffffe02067836 */ /* 0x008fe40000000000 */
[----:B01----:R-:W-:Y:S05]  /*23d00*/  @!P0 BRA `(.L_x_1828) ;  /* 0x0000005000088947 */ /* 0x003fea0003800000 */
.L_x_1957:
[----:B------:R-:W-:Y:S05]  /*23d10*/  BSYNC B0 ;  /* 0x0000000000007941 */ /* 0x000fea0003800000 */
.L_x_1827:
[----:B------:R-:W3:Y:S01]  /*23d20*/  LDL R2, [R1+0x288] ;  /* 0x0002880001027983 */ /* 0x000ee20000100800 */
        /* <DEDUP_REMOVED lines=10> */
.L_x_1843:
[----:B------:R-:W3:Y:S01]  /*23dd0*/  LDL R4, [R1+0x28c] ;  /* 0x00028c0001047983 */ /* 0x000ee20000100800 */
[----:B------:R-:W1:Y:S03]  /*23de0*/  LDC R7, c[0x0][0x430] ;  /* 0x00010c00ff077b82 */ /* 0x000e660000000800 */
[----:B------:R-:W4:Y:S01]  /*23df0*/  LDL R8, [R1+0x290] ;  /* 0x0002900001087983 */ /* 0x000f220000100800 */
[----:B0-----:R-:W0:Y:S01]  /*23e00*/  S2R R0, SR_TID.X ;  /* 0x0000000000007919 */ /* 0x001e220000002100 */
[----:B-1----:R-:W-:-:S13]  /*23e10*/  ISETP.NE.AND P0, PT, R7, 0x1, PT ;  /* 0x000000010700780c */ /* 0x002fda0003f05270 */
[----:B------:R-:W1:Y:S01]  /*23e20*/  @P0 LDC R3, c[0x0][0x438] ;  /* 0x00010e00ff030b82 */ /* 0x000e620000000800 */
[C---:B0-----:R-:W-:Y:S01]  /*23e30*/  LOP3.LUT R2, R0.reuse, 0x7f, RZ, 0xc0, !PT ;  /* 0x0000007f00027812 */ /* 0x041fe200078ec0ff */
[----:B------:R-:W-:-:S03]  /*23e40*/  IMAD.SHL.U32 R0, R0, 0x10, RZ ;  /* 0x0000001000007824 */ /* 0x000fc600078e00ff */
[----:B------:R-:W-:-:S04]  /*23e50*/  SHF.R.U32.HI R2, RZ, 0x3, R2 ;  /* 0x00000003ff027819 */ /* 0x000fc80000011602 */
[----:B------:R-:W-:Y:S02]  /*23e60*/  LOP3.LUT R0, R2, 0x70, R0, 0xf8, !PT ;  /* 0x0000007002007812 */ /* 0x000fe400078ef800 */
[----:B------:R-:W0:Y:S02]  /*23e70*/  @P0 LDC R2, c[0x0][0x434] ;  /* 0x00010d00ff020b82 */ /* 0x000e240000000800 */
[----:B------:R-:W-:Y:S01]  /*23e80*/  ISETP.GT.U32.AND P5, PT, R0, 0x5f, PT ;  /* 0x0000005f0000780c */ /* 0x000fe20003fa4070 */
[----:B---3--:R-:W-:-:S12]  /*23e90*/  IMAD R9, R6, 0x60, R4 ;  /* 0x0000006006097824 */ /* 0x008fd800078e0204 */
[----:B------:R-:W4:Y:S01]  /*23ea0*/  @!P5 LDC.64 R4, c[0x0][0x428] ;  /* 0x00010a00ff04db82 */ /* 0x000f220000000a00 */
[----:B------:R-:W-:-:S04]  /*23eb0*/  IMAD.IADD R9, R0, 0x1, R9 ;  /* 0x0000000100097824 */ /* 0x000fc800078e0209 */
[----:B0-----:R-:W-:-:S04]  /*23ec0*/  @P0 IMAD.HI.U32 R2, R9, R2, RZ ;  /* 0x0000000209020227 */ /* 0x001fc800078e00ff */
[----:B------:R-:W-:Y:S01]  /*23ed0*/  IMAD.MOV.U32 R0, RZ, RZ, R9 ;  /* 0x000000ffff007224 */ /* 0x000fe200078e0009 */
[----:B-1----:R-:W-:-:S04]  /*23ee0*/  @P0 SHF.R.U32.HI R0, RZ, R3, R2 ;  /* 0x00000003ff000219 */ /* 0x002fc80000011602 */
[--C-:B------:R-:W-:Y:S01]  /*23ef0*/  @!P5 SHF.R.S32.HI R3, RZ, 0x1f, R0.reuse ;  /* 0x0000001fff03d819 */ /* 0x100fe20000011400 */
[----:B------:R-:W-:Y:S02]  /*23f00*/  @!P5 IMAD.MOV.U32 R2, RZ, RZ, R0 ;  /* 0x000000ffff02d224 */ /* 0x000fe400078e0000 */
[-C--:B----4-:R-:W-:Y:S02]  /*23f10*/  @!P5 IMAD R8, R8, R4.reuse, RZ ;  /* 0x000000040808d224 */ /* 0x090fe400078e02ff */
[----:B------:R-:W-:-:S04]  /*23f20*/  @!P5 IMAD.WIDE.U32 R2, R32, R4, R2 ;  /* 0x000000042002d225 */ /* 0x000fc800078e0002 */
[----:B------:R-:W-:Y:S02]  /*23f30*/  @!P5 IMAD R8, R32, R5, R8 ;  /* 0x000000052008d224 */ /* 0x000fe400078e0208 */
[----:B------:R-:W0:Y:S01]  /*23f40*/  @!P5 LDC.64 R4, c[0x0][0x418] ;  /* 0x00010600ff04db82 */ /* 0x000e220000000a00 */
[----:B------:R-:W-:Y:S02]  /*23f50*/  IMAD.MOV R0, RZ, RZ, -R0 ;  /* 0x000000ffff007224 */ /* 0x000fe400078e0a00 */
[----:B------:R-:W-:Y:S02]  /*23f60*/  @!P5 IMAD.IADD R3, R8, 0x1, R3 ;  /* 0x000000010803d824 */ /* 0x000fe400078e0203 */
[----:B------:R-:W-:Y:S02]  /*23f70*/  IMAD R9, R7, R0, R9 ;  /* 0x0000000007097224 */ /* 0x000fe400078e0209 */
[----:B------:R-:W-:Y:S01]  /*23f80*/  IMAD.MOV.U32 R0, RZ, RZ, RZ ;  /* 0x000000ffff007224 */ /* 0x000fe200078e00ff */
[----:B0-----:R-:W-:-:S04]  /*23f90*/  @!P5 LEA R4, P0, R2, R4, 0x2 ;  /* 0x000000040204d211 */ /* 0x001fc800078010ff */
[----:B------:R-:W-:-:S05]  /*23fa0*/  @!P5 LEA.HI.X R5, R2, R5, R3, 0x2, P0 ;  /* 0x000000050205d211 */ /* 0x000fca00000f1403 */
[----:B------:R0:W5:Y:S01]  /*23fb0*/  @!P5 LDG.E R0, desc[UR36][R4.64] ;  /* 0x000000240400d981 */ /* 0x000162000c1e1900 */
[----:B------:R-:W-:Y:S01]  /*23fc0*/  LOP3.LUT P4, RZ, R16, 0x10, RZ, 0xc0, !PT ;  /* 0x0000001010ff7812 */ /* 0x000fe2000788c0ff */
[----:B------:R-:W-:-:S05]  /*23fd0*/  VIADD R23, R10, 0x1 ;  /* 0x000000010a177836 */ /* 0x000fca0000000000 */
[C---:B------:R-:W-:Y:S01]  /*23fe0*/  ISETP.NE.AND P0, PT, R23.reuse, 0x2, PT ;  /* 0x000000021700780c */ /* 0x040fe20003f05270 */
[----:B------:R-:W-:Y:S05]  /*23ff0*/  YIELD ;  /* 0x0000000000007946 */ /* 0x000fea0003800000 */
[----:B------:R-:W-:Y:S01]  /*24000*/  SEL R29, RZ, 0x1, P0 ;  /* 0x00000001ff1d7807 */ /* 0x000fe20000000000 */
[----:B------:R-:W-:Y:S01]  /*24010*/  IMAD.MOV.U32 R22, RZ, RZ, R6 ;  /* 0x000000ffff167224 */ /* 0x000fe200078e0006 */
[----:B------:R-:W-:Y:S02]  /*24020*/  SEL R23, R23, RZ, P0 ;  /* 0x000000ff17177207 */ /* 0x000fe40000000000 */
[----:B------:R-:W-:Y:S01]  /*24030*/  LOP3.LUT R29, R20, R29, RZ, 0x3c, !PT ;  /* 0x0000001d141d7212 */ /* 0x000fe200078e3cff */
[----:B0-----:R-:W-:Y:S06]  /*24040*/  @!P4 BRA `(.L_x_1831) ;  /* 0x000000000004c947 */ /* 0x001fec0003800000 */
[----:B------:R-:W-:Y:S01]  /*24050*/  BPT.TRAP 0x1 ;  /* 0x000000040000795c */ /* 0x000fe20000300000 */
.L_x_1831:
[----:B------:R-:W-:Y:S01]  /*24060*/  IMAD R7, R23, 0x8, R17 ;  /* 0x0000000817077824 */ /* 0x000fe200078e0211 */
[----:B------:R-:W-:Y:S01]  /*24070*/  SHF.L.U32 R2, R29, 0x1f, RZ ;  /* 0x0000001f1d027819 */ /* 0x000fe200000006ff */
[----:B------:R-:W-:Y:S03]  /*24080*/  BSSY B1, `(.L_x_1832) ;  /* 0x0000003000017945 */ /* 0x000fe60003800000 */
[----:B------:R-:W0:Y:S02]  /*24090*/  SYNCS.PHASECHK.TRANS64.TRYWAIT P0, [R7+URZ+0x30840], R2 ;  /* 0x03084002070075a7 */ /* 0x000e24000800017f */
[----:B0-----:R-:W-:Y:S05]  /*240a0*/  @!P0 BRA `(.L_x_1833) ;  /* 0x0000004c00348947 */ /* 0x001fea0003800000 */
.L_x_1958:
[----:B------:R-:W-:Y:S05]  /*240b0*/  BSYNC B1 ;  /* 0x0000000000017941 */ /* 0x000fea0003800000 */
.L_x_1832:
        /* <DEDUP_REMOVED lines=63> */
.L_x_1972:
        /* <DEDUP_REMOVED lines=11> */
.L_x_1835:
        /* <DEDUP_REMOVED lines=10> */
.L_x_1836:
[----:B------:R3:W-:Y:S01]  /*24600*/  SYNCS.ARRIVE.TRANS64.A1T0 RZ, [R7+URZ+0x30830], RZ ;  /* 0x030830ff07ff79a7 */ /* 0x0007e2000810003f */
[----:B------:R-:W-:Y:S05]  /*24610*/  @!P5 BRA `(.L_x_1837) ;  /* 0x000000000004d947 */ /* 0x000fea0003800000 */
[----:B------:R-:W-:Y:S01]  /*24620*/  BPT.TRAP 0x1 ;  /* 0x000000040000795c */ /* 0x000fe20000300000 */
.L_x_1837:
[----:B-1----:R-:W-:Y:S01]  /*24630*/  SHF.L.U32 R2, R20, 0x1f, RZ ;  /* 0x0000001f14027819 */ /* 0x002fe200000006ff */
[----:B0-----:R-:W-:Y:S01]  /*24640*/  IMAD R6, R10, 0x8, R17 ;  /* 0x000000080a067824 */ /* 0x001fe200078e0211 */
[----:B------:R-:W-:Y:S03]  /*24650*/  BSSY B1, `(.L_x_1838) ;  /* 0x0000003000017945 */ /* 0x000fe60003800000 */
[----:B------:R-:W0:Y:S02]  /*24660*/  SYNCS.PHASECHK.TRANS64.TRYWAIT P0, [R6+URZ+0x30860], R2 ;  /* 0x03086002060075a7 */ /* 0x000e24000800017f */
[----:B0-----:R-:W-:Y:S05]  /*24670*/  @!P0 BRA `(.L_x_1839) ;  /* 0x0000004c00b48947 */ /* 0x001fea0003800000 */
.L_x_1973:
[----:B------:R-:W-:Y:S05]  /*24680*/  BSYNC B1 ;  /* 0x0000000000017941 */ /* 0x000fea0003800000 */
.L_x_1838:
[----:B------:R-:W3:Y:S01]  /*24690*/  LDL R5, [R1+0x284] ;  /* 0x0002840001057983 */ /* 0x000ee20000100800 */
[----:B------:R-:W1:Y:S01]  /*246a0*/  S2R R3, SR_TID.X ;  /* 0x0000000000037919 */ /* 0x000e620000002100 */
[----:B------:R-:W-:Y:S01]  /*246b0*/  UMOV UR4, 0xffffffff ;  /* 0xffffffff00047882 */ /* 0x000fe20000000000 */
[----:B-1----:R-:W-:-:S04]  /*246c0*/  LOP3.LUT R3, R3, 0x7f, RZ, 0xc0, !PT ;  /* 0x0000007f03037812 */ /* 0x002fc800078ec0ff */
[----:B------:R-:W-:Y:S01]  /*246d0*/  SHF.R.U32.HI R3, RZ, 0x3, R3 ;  /* 0x00000003ff037819 */ /* 0x000fe20000011603 */
[----:B---3--:R-:W-:Y:S02]  /*246e0*/  IMAD R7, R31, -0x60, R5 ;  /* 0xffffffa01f077824 */ /* 0x008fe400078e0205 */
[----:B------:R-:W-:Y:S02]  /*246f0*/  IMAD R5, R10, 0x4800, R37 ;  /* 0x000048000a057824 */ /* 0x000fe400078e0225 */
        /* <DEDUP_REMOVED lines=55> */
.L_x_1987:
        /* <DEDUP_REMOVED lines=29> */
.L_x_1841:
        /* <DEDUP_REMOVED lines=10> */
.L_x_1842:
        /* <DEDUP_REMOVED lines=8> */
.L_x_1830:
[----:B------:R-:W-:Y:S05]  /*24d60*/  BSYNC B0 ;  /* 0x0000000000007941 */ /* 0x000fea0003800000 */
.L_x_1829:
        /* <DEDUP_REMOVED lines=17> */
.L_x_1845:
[----:B------:R-:W-:Y:S05]  /*24e80*/  BSYNC B0 ;  /* 0x0000000000007941 */ /* 0x000fea0003800000 */
.L_x_1844:
[----:B------:R-:W-:-:S13]  /*24e90*/  LOP3.LUT P0, RZ, R16, 0x10, RZ, 0xc0, !PT ;  /* 0x0000001010ff7812 */ /* 0x000fda000780c0ff */
[----:B------:R-:W-:Y:S05]  /*24ea0*/  @!P0 BRA `(.L_x_1846) ;  /* 0x0000000000048947 */ /* 0x000fea0003800000 */
[----:B------:R-:W-:Y:S01]  /*24eb0*/  BPT.TRAP 0x1 ;  /* 0x000000040000795c */ /* 0x000fe20000300000 */
.L_x_1846:
[----:B------:R-:W3:Y:S01]  /*24ec0*/  LDL.LU R2, [R1+0x284] ;  /* 0x0002840001027983 */ /* 0x000ee20000300800 */
[----:B------:R-:W-:Y:S01]  /*24ed0*/  IMAD R0, R23, 0x8, R17 ;  /* 0x0000000817007824 */ /* 0x000fe200078e0211 */
[----:B------:R-:W-:Y:S01]  /*24ee0*/  SHF.L.U32 R3, R29, 0x1f, RZ ;  /* 0x0000001f1d037819 */ /* 0x000fe200000006ff */
[----:B------:R-:W-:Y:S03]  /*24ef0*/  BSSY B0, `(.L_x_1847) ;  /* 0x0000004000007945 */ /* 0x000fe60003800000 */
[----:B------:R-:W0:Y:S01]  /*24f00*/  SYNCS.PHASECHK.TRANS64.TRYWAIT P0, [R0+URZ+0x30860], R3 ;  /* 0x03086003000075a7 */ /* 0x000e22000800017f */
[----:B---3--:R-:W-:Y:S01]  /*24f10*/  IMAD R6, R22, -0x60, R2 ;  /* 0xffffffa016067824 */ /* 0x008fe200078e0202 */
[----:B0-----:R-:W-:Y:S06]  /*24f20*/  @!P0 BRA `(.L_x_1848) ;  /* 0x0000004c00ac8947 */ /* 0x001fec0003800000 */
.L_x_1988:
[----:B------:R-:W-:Y:S05]  /*24f30*/  BSYNC B0 ;  /* 0x0000000000007941 */ /* 0x000fea0003800000 */
.L_x_1847:
        /* <DEDUP_REMOVED lines=65> */
.L_x_2002:
        /* <DEDUP_REMOVED lines=13> */
.L_x_1850:
        /* <DEDUP_REMOVED lines=10> */
.L_x_1851:
[----:B------:R-:W-:Y:S01]  /*254c0*/  VIADD R23, R23, 0x1 ;  /* 0x0000000117177836 */ /* 0x000fe20000000000 */
[----:B------:R1:W-:Y:S04]  /*254d0*/  SYNCS.ARRIVE.TRANS64.A1T0 RZ, [R0+URZ+0x30850], RZ ;  /* 0x030850ff00ff79a7 */ /* 0x0003e8000810003f */
[----:B------:R-:W-:-:S04]  /*254e0*/  ISETP.NE.AND P0, PT, R23, 0x2, PT ;  /* 0x000000021700780c */ /* 0x000fc80003f05270 */
[----:B-1----:R-:W-:Y:S02]  /*254f0*/  SEL R0, RZ, 0x1, P0 ;  /* 0x00000001ff007807 */ /* 0x002fe40000000000 */
[----:B------:R-:W-:Y:S02]  /*25500*/  SEL R23, R23, RZ, P0 ;  /* 0x000000ff17177207 */ /* 0x000fe40000000000 */
[----:B------:R-:W-:-:S07]  /*25510*/  LOP3.LUT R29, R29, R0, RZ, 0x3c, !PT ;  /* 0x000000001d1d7212 */ /* 0x000fce00078e3cff */
.L_x_1808:
[----:B------:R-:W-:Y:S05]  /*25520*/  BSYNC B7 ;  /* 0x0000000000077941 */ /* 0x000fea0003800000 */
.L_x_1806:
[----:B------:R-:W-:-:S13]  /*25530*/  LOP3.LUT P0, RZ, R16, 0x20, RZ, 0xc0, !PT ;  /* 0x0000002010ff7812 */ /* 0x000fda000780c0ff */
[----:B------:R-:W-:Y:S05]  /*25540*/  @!P0 BRA `(.L_x_1852) ;  /* 0x0000000000248947 */ /* 0x000fea0003800000 */
[----:B------:R-:W-:Y:S05]  /*25550*/  WARPSYNC.ALL ;  /* 0x0000000000007948 */ /* 0x000fea0003800000 */
[----:B------:R-:W2:Y:S08]  /*25560*/  S2UR UR5, SR_CgaCtaId ;  /* 0x00000000000579c3 */ /* 0x000eb00000008800 */
[----:B------:R-:W-:Y:S06]  /*25570*/  BAR.SYNC.DEFER_BLOCKING 0x5, 0x180 ;  /* 0x0146000000007b1d */ /* 0x000fec0000010000 */
[----:B------:R-:W-:-:S02]  /*25580*/  UMOV UR4, 0x400 ;  /* 0x0000040000047882 */ /* 0x000fc40000000000 */
[----:B--2---:R-:W-:-:S06]  /*25590*/  ULEA UR4, UR5, UR4, 0x18 ;  /* 0x0000000405047291 */ /* 0x004fcc000f8ec03f */
[----:B------:R-:W-:-:S05]  /*255a0*/  IMAD.U32 R17, RZ, RZ, UR4 ;  /* 0x00000004ff117e24 */ /* 0x000fca000f8e00ff */
[----:B------:R2:W3:Y:S01]  /*255b0*/  LDS.128 R24, [R17+0x308d0] ;  /* 0x0308d00011187984 */ /* 0x0004e20000000c00 */
[----:B------:R-:W-:Y:S06]  /*255c0*/  BAR.ARV 0x4, 0x180 ;  /* 0x0106000000007b1d */ /* 0x000fec0000002000 */
[----:B------:R-:W-:Y:S05]  /*255d0*/  BRA `(.L_x_1853) ;  /* 0x0000000c00d47947 */ /* 0x000fea0003800000 */
.L_x_1852:
[----:B------:R-:W2:Y:S01]  /*255e0*/  S2R R0, SR_TID.X ;  /* 0x0000000000007919 */ /* 0x000ea20000002100 */
[----:B------:R-:W-:Y:S01]  /*255f0*/  UMOV UR4, 0xffffffff ;  /* 0xffffffff00047882 */ /* 0x000fe20000000000 */
[----:B--2---:R-:W-:-:S04]  /*25600*/  LOP3.LUT R8, R0, 0x1f, RZ, 0xc0, !PT ;  /* 0x0000001f00087812 */ /* 0x004fc800078ec0ff */
[----:B------:R-:W-:Y:S01]  /*25610*/  ISETP.NE.AND P0, PT, R8, 0x1f, PT ;  /* 0x0000001f0800780c */ /* 0x000fe20003f05270 */
[----:B------:R-:W-:-:S12]  /*25620*/  BRA.DIV UR4, `(.L_x_1854) ;  /* 0x0000005204047947 */ /* 0x000fd8000b800000 */
[----:B------:R-:W-:Y:S01]  /*25630*/  IMAD.IADD R7, R27, 0x1, R8 ;  /* 0x000000011b077824 */ /* 0x000fe200078e0208 */
[----:B------:R-:W-:-:S04]  /*25640*/  ULDC UR4, c[0x0][0xc3c] ;  /* 0x00030f0000047ab9 */ /* 0x000fc80000000800 */
[----:B------:R-:W-:-:S13]  /*25650*/  ISETP.GE.OR P1, PT, R7, UR4, !P0 ;  /* 0x0000000407007c0c */ /* 0x000fda000c726670 */
[----:B0-----:R-:W0:Y:S08]  /*25660*/  @!P1 LDC.64 R2, c[0x0][0xc80] ;  /* 0x00032000ff029b82 */ /* 0x001e300000000a00 */
[----:B------:R-:W2:Y:S01]  /*25670*/  @!P1 LDC.64 R4, c[0x0][0xc78] ;  /* 0x00031e00ff049b82 */ /* 0x000ea20000000a00 */
[----:B0-----:R-:W-:-:S05]  /*25680*/  @!P1 IMAD.WIDE R2, R7, 0x4, R2 ;  /* 0x0000000407029825 */ /* 0x001fca00078e0202 */
[----:B-1----:R2:W3:Y:S02]  /*25690*/  @!P1 LDG.E R6, desc[UR36][R2.64] ;  /* 0x0000002402069981 */ /* 0x0024e4000c1e1900 */
        /* <DEDUP_REMOVED lines=9> */
[----:B------:R-:W-:Y:S01]  /*25730*/  SHFL.IDX PT, R7, R24, 0x1, 0x1f ;  /* 0x00201f0018077f89 */ /* 0x000fe200000e0000 */
        /* <DEDUP_REMOVED lines=21> */
.L_x_2012:
[----:B------:R-:W-:Y:S02]  /*25890*/  ULDC UR4, c[0x0][0xc38] ;  /* 0x00030e0000047ab9 */ /* 0x000fe40000000800 */
[----:B------:R-:W-:-:S04]  /*258a0*/  IMAD.U32 R5, RZ, RZ, UR4 ;  /* 0x00000004ff057e24 */ /* 0x000fc8000f8e00ff */
[----:B-1----:R-:W-:-:S04]  /*258b0*/  IMAD R14, R14, R5, RZ ;  /* 0x000000050e0e7224 */ /* 0x002fc800078e02ff */
[----:B------:R-:W-:-:S05]  /*258c0*/  IMAD.IADD R7, R7, 0x1, R14 ;  /* 0x0000000107077824 */ /* 0x000fca00078e020e */
[----:B------:R-:W-:-:S13]  /*258d0*/  ISETP.GT.AND P6, PT, R7, R0, PT ;  /* 0x000000000700720c */ /* 0x000fda0003fc4270 */
[----:B------:R-:W-:Y:S05]  /*258e0*/  @P6 BRA `(.L_x_1855) ;  /* 0x0000000000a46947 */ /* 0x000fea0003800000 */
.L_x_1858:
        /* <DEDUP_REMOVED lines=11> */
[----:B0-----:R-:W-:-:S05]  /*259a0*/  @!P6 IMAD.WIDE R2, R9, 0x4, R2 ;  /* 0x000000040902e825 */ /* 0x001fca00078e0202 */
[----:B------:R1:W2:Y:S02]  /*259b0*/  @!P6 LDG.E R25, desc[UR36][R2.64] ;  /* 0x000000240219e981 */ /* 0x0002a4000c1e1900 */
[----:B-1----:R-:W-:-:S04]  /*259c0*/  @!P6 IMAD.WIDE R2, R9, 0x4, R4 ;  /* 0x000000040902e825 */ /* 0x002fc800078e0204 */
[----:B------:R-:W-:-:S06]  /*259d0*/  IMAD.MOV.U32 R4, RZ, RZ, RZ ;  /* 0x000000ffff047224 */ /* 0x000fcc00078e00ff */
        /* <DEDUP_REMOVED lines=20> */
.L_x_2020:
[----:B------:R-:W-:Y:S02]  /*25b20*/  ULDC UR4, c[0x0][0xc38] ;  /* 0x00030e0000047ab9 */ /* 0x000fe40000000800 */
[----:B------:R-:W-:-:S04]  /*25b30*/  IMAD.U32 R5, RZ, RZ, UR4 ;  /* 0x00000004ff057e24 */ /* 0x000fc8000f8e00ff */
[----:B-1----:R-:W-:-:S04]  /*25b40*/  IMAD R14, R14, R5, RZ ;  /* 0x000000050e0e7224 */ /* 0x002fc800078e02ff */
[----:B------:R-:W-:-:S05]  /*25b50*/  IMAD.IADD R7, R14, 0x1, R7 ;  /* 0x000000010e077824 */ /* 0x000fca00078e0207 */
[----:B------:R-:W-:-:S13]  /*25b60*/  ISETP.GT.AND P6, PT, R7, R0, PT ;  /* 0x000000000700720c */ /* 0x000fda0003fc4270 */
[----:B------:R-:W-:Y:S05]  /*25b70*/  @!P6 BRA `(.L_x_1858) ;  /* 0xfffffffc005ce947 */ /* 0x000fea000383ffff */
.L_x_1855:
        /* <DEDUP_REMOVED lines=10> */
.L_x_2025:
[----:B------:R-:W-:-:S13]  /*25c20*/  ISETP.NE.AND P0, PT, R3, RZ, PT ;  /* 0x000000ff0300720c */ /* 0x000fda0003f05270 */
[----:B------:R-:W-:Y:S05]  /*25c30*/  @!P0 BRA `(.L_x_1860) ;  /* 0x0000000000108947 */ /* 0x000fea0003800000 */
[----:B------:R-:W-:Y:S01]  /*25c40*/  UMOV UR4, 0xffffffff ;  /* 0xffffffff00047882 */ /* 0x000fe20000000000 */
[----:B-1----:R-:W-:Y:S02]  /*25c50*/  VIADD R12, R12, 0xffffffff ;  /* 0xffffffff0c0c7836 */ /* 0x002fe40000000000 */
[----:B------:R-:W-:Y:S05]  /*25c60*/  BRA.DIV UR4, `(.L_x_1861) ;  /* 0x0000005204c47947 */ /* 0x000fea000b800000 */
[----:B------:R4:W1:Y:S02]  /*25c70*/  SHFL.IDX PT, R6, R2, R12, 0x1f ;  /* 0x00001f0c02067589 */ /* 0x00086400000e0000 */
.L_x_1860:
        /* <DEDUP_REMOVED lines=54> */
[--C-:B------:R-:W-:Y:S02]  /*25fe0*/  IMAD R4, R4, R2, R7.reuse ;  /* 0x0000000204047224 */ /* 0x100fe400078e0207 */
[----:B------:R-:W-:Y:S02]  /*25ff0*/  IMAD.MOV R2, RZ, RZ, -R7 ;  /* 0x000000ffff027224 */ /* 0x000fe400078e0a07 */
[----:B------:R-:W-:Y:S02]  /*26000*/  IMAD R26, R4, 0x10000, R5 ;  /* 0x00010000041a7824 */ /* 0x000fe400078e0205 */
[----:B------:R-:W-:Y:S01]  /*26010*/  IMAD R2, R25, R2, R0 ;  /* 0x0000000219027224 */ /* 0x000fe200078e0200 */
[----:B------:R-:W-:Y:S06]  /*26020*/  BRA `(.L_x_1863) ;  /* 0x0000000000f07947 */ /* 0x000fec0003800000 */
.L_x_1862:
        /* <DEDUP_REMOVED lines=60> */
.L_x_1863:
[----:B------:R-:W-:-:S05]  /*263f0*/  LOP3.LUT R2, RZ, R2, RZ, 0x33, !PT ;  /* 0x00000002ff027212 */ /* 0x000fca00078e33ff */
[----:B------:R-:W-:Y:S01]  /*26400*/  IMAD.IADD R25, R25, 0x1, R2 ;  /* 0x0000000119197824 */ /* 0x000fe200078e0202 */
[----:B------:R-:W-:Y:S06]  /*26410*/  BRA `(.L_x_1864) ;  /* 0x00000000001c7947 */ /* 0x000fec0003800000 */
.L_x_1856:
[----:B------:R-:W-:Y:S01]  /*26420*/  UMOV UR4, URZ ;  /* 0x0000003f00047c82 */ /* 0x000fe20008000000 */
[----:B------:R-:W-:Y:S01]  /*26430*/  UMOV UR5, URZ ;  /* 0x0000003f00057c82 */ /* 0x000fe20008000000 */
[----:B------:R-:W-:Y:S01]  /*26440*/  ULDC UR6, c[0x0][0xc3c] ;  /* 0x00030f0000067ab9 */ /* 0x000fe20000000800 */
[----:B------:R-:W-:Y:S02]  /*26450*/  IMAD.MOV.U32 R24, RZ, RZ, R0 ;  /* 0x000000ffff187224 */ /* 0x000fe400078e0000 */
[----:B------:R-:W-:Y:S02]  /*26460*/  IMAD.U32 R25, RZ, RZ, UR4 ;  /* 0x00000004ff197e24 */ /* 0x000fe4000f8e00ff */
[----:B------:R-:W-:Y:S02]  /*26470*/  IMAD.U32 R26, RZ, RZ, UR5 ;  /* 0x00000005ff1a7e24 */ /* 0x000fe4000f8e00ff */
[----:B------:R-:W-:-:S07]  /*26480*/  IMAD.U32 R27, RZ, RZ, UR6 ;  /* 0x00000006ff1b7e24 */ /* 0x000fce000f8e00ff */
.L_x_1864:
        /* <DEDUP_REMOVED lines=10> */
.L_x_1853:
[----:B------:R-:W-:Y:S02]  /*26530*/  ULDC UR4, c[0x0][0xc3c] ;  /* 0x00030f0000047ab9 */ /* 0x000fe40000000800 */
[----:B---3--:R-:W-:-:S13]  /*26540*/  ISETP.GE.AND P0, PT, R27, UR4, PT ;  /* 0x000000041b007c0c */ /* 0x008fda000bf06270 */
[----:B------:R-:W-:Y:S05]  /*26550*/  @!P0 BRA `(.L_x_1865) ;  /* 0xffffff90009c8947 */ /* 0x000fea000383ffff */
[----:B------:R-:W-:Y:S05]  /*26560*/  BSYNC B8 ;  /* 0x0000000000087941 */ /* 0x000fea0003800000 */
.L_x_1742:
[----:B-1----:R-:W3:Y:S01]  /*26570*/  LDL.LU R0, [R1+0x2ac] ;  /* 0x0002ac0001007983 */ /* 0x002ee20000300800 */
        /* <DEDUP_REMOVED lines=11> */
.L_x_2028:
[----:B------:R-:W-:Y:S05]  /*26630*/  BSYNC B0 ;  /* 0x0000000000007941 */ /* 0x000fea0003800000 */
.L_x_1866:
[----:B------:R-:W-:-:S03]  /*26640*/  UMOV UR4, 0xffffffff ;  /* 0xffffffff00047882 */ /* 0x000fc60000000000 */
[----:B------:R-:W-:Y:S05]  /*26650*/  BRA.DIV UR4, `(.L_x_1868) ;  /* 0x0000004a04847947 */ /* 0x000fea000b800000 */
[----:B0-----:R-:W0:Y:S02]  /*26660*/  S2R R0, SR_TID.X ;  /* 0x0000000000007919 */ /* 0x001e240000002100 */
[----:B0-----:R-:W-:-:S04]  /*26670*/  SHF.R.U32.HI R0, RZ, 0x5, R0 ;  /* 0x00000005ff007819 */ /* 0x001fc80000011600 */
[----:B------:R-:W-:-:S05]  /*26680*/  LOP3.LUT R0, R0, 0x3, RZ, 0xc0, !PT ;  /* 0x0000000300007812 */ /* 0x000fca00078ec0ff */
[----:B------:R0:W1:Y:S02]  /*26690*/  SHFL.IDX PT, R14, R0, RZ, 0x1f ;  /* 0x00001fff000e7589 */ /* 0x00006400000e0000 */
.L_x_2031:
[----:B-1----:R-:W-:Y:S01]  /*266a0*/  ISETP.NE.AND P0, PT, R14, RZ, PT ;  /* 0x000000ff0e00720c */ /* 0x002fe20003f05270 */
[----:B------:R-:W-:-:S12]  /*266b0*/  BSSY B0, `(.L_x_1869) ;  /* 0x0000026000007945 */ /* 0x000fd80003800000 */
[----:B------:R-:W-:Y:S05]  /*266c0*/  @P0 BRA `(.L_x_1870) ;  /* 0x0000000000900947 */ /* 0x000fea0003800000 */
[----:B------:R-:W-:-:S03]  /*266d0*/  UMOV UR4, 0xffffffff ;  /* 0xffffffff00047882 */ /* 0x000fc60000000000 */
[----:B------:R-:W-:Y:S05]  /*266e0*/  BRA.DIV UR4, `(.L_x_1871) ;  /* 0x0000004a04947947 */ /* 0x000fea000b800000 */
[----:B------:R-:W-:-:S13]  /*266f0*/  ELECT P6, URZ, PT ;  /* 0x00000000003f782f */ /* 0x000fda00038c0000 */
.L_x_2034:
        /* <DEDUP_REMOVED lines=8> */
.L_x_1872:
[----:B------:R-:W-:Y:S01]  /*26780*/  IMAD R3, R23, 0x8, R5 ;  /* 0x0000000817037824 */ /* 0x000fe200078e0205 */
[----:B------:R-:W-:Y:S01]  /*26790*/  SHF.L.U32 R2, R29, 0x1f, RZ ;  /* 0x0000001f1d027819 */ /* 0x000fe200000006ff */
[----:B------:R-:W-:-:S03]  /*267a0*/  VIADD R23, R23, 0x1 ;  /* 0x0000000117177836 */ /* 0x000fc60000000000 */
[----:B------:R-:W0:Y:S02]  /*267b0*/  SYNCS.PHASECHK.TRANS64.TRYWAIT P1, [R3+URZ+0x30840], R2 ;  /* 0x03084002030075a7 */ /* 0x000e24000802017f */
[----:B------:R-:W-:-:S04]  /*267c0*/  ISETP.NE.AND P2, PT, R23, 0x2, PT ;  /* 0x000000021700780c */ /* 0x000fc80003f45270 */
[----:B------:R-:W-:Y:S01]  /*267d0*/  SEL R0, RZ, 0x1, P2 ;  /* 0x00000001ff007807 */ /* 0x000fe20001000000 */
[----:B0-----:R-:W-:Y:S08]  /*267e0*/  @!P1 BRA `(.L_x_1873) ;  /* 0x0000004800749947 */ /* 0x001ff00003800000 */
.L_x_2035:
[----:B------:R-:W-:Y:S02]  /*267f0*/  SEL R23, R23, RZ, P2 ;  /* 0x000000ff17177207 */ /* 0x000fe40001000000 */
[----:B------:R-:W-:Y:S01]  /*26800*/  LOP3.LUT R0, R29, R0, RZ, 0x3c, !PT ;  /* 0x000000001d007212 */ /* 0x000fe200078e3cff */
[----:B------:R-:W-:Y:S06]  /*26810*/  @!P0 BRA `(.L_x_1874) ;  /* 0x0000000000048947 */ /* 0x000fec0003800000 */
[----:B------:R-:W-:Y:S01]  /*26820*/  BPT.TRAP 0x1 ;  /* 0x000000040000795c */ /* 0x000fe20000300000 */
.L_x_1874:
[----:B------:R-:W-:Y:S01]  /*26830*/  IMAD R23, R23, 0x8, R5 ;  /* 0x0000000817177824 */ /* 0x000fe200078e0205 */
[----:B------:R-:W-:-:S04]  /*26840*/  SHF.L.U32 R0, R0, 0x1f, RZ ;  /* 0x0000001f00007819 */ /* 0x000fc800000006ff */
[----:B------:R-:W1:Y:S02]  /*26850*/  SYNCS.PHASECHK.TRANS64.TRYWAIT P1, [R23+URZ+0x30840], R0 ;  /* 0x03084000170075a7 */ /* 0x000e64000802017f */
[----:B-1----:R-:W-:Y:S05]  /*26860*/  @!P1 BRA `(.L_x_1875) ;  /* 0x0000004800689947 */ /* 0x002fea0003800000 */
.L_x_2036:
[----:B------:R-:W-:Y:S05]  /*26870*/  @!P0 BRA `(.L_x_1876) ;  /* 0x0000000000048947 */ /* 0x000fea0003800000 */
[----:B------:R-:W-:Y:S01]  /*26880*/  BPT.TRAP 0x1 ;  /* 0x000000040000795c */ /* 0x000fe20000300000 */
.L_x_1876:
[----:B------:R-:W3:Y:S02]  /*26890*/  SYNCS.PHASECHK.TRANS64.TRYWAIT P1, [R3+URZ+0x30860], R2 ;  /* 0x03086002030075a7 */ /* 0x000ee4000802017f */
[----:B---3--:R-:W-:Y:S05]  /*268a0*/  @!P1 BRA `(.L_x_1877) ;  /* 0x00000048006c9947 */ /* 0x008fea0003800000 */
.L_x_2037:
[----:B------:R-:W-:Y:S05]  /*268b0*/  @!P0 BRA `(.L_x_1878) ;  /* 0x0000000000048947 */ /* 0x000fea0003800000 */
[----:B------:R-:W-:Y:S01]  /*268c0*/  BPT.TRAP 0x1 ;  /* 0x000000040000795c */ /* 0x000fe20000300000 */
.L_x_1878:
[----:B------:R0:W0:Y:S02]  /*268d0*/  SYNCS.PHASECHK.TRANS64.TRYWAIT P0, [R23+URZ+0x30860], R0 ;  /* 0x03086000170075a7 */ /* 0x000024000800017f */
[----:B0-----:R-:W-:Y:S05]  /*268e0*/  @!P0 NANOSLEEP.SYNCS 0x989680 ;  /* 0x009896800000895d */ /* 0x001fea0003900000 */
[----:B------:R-:W0:Y:S02]  /*268f0*/  @!P0 SYNCS.PHASECHK.TRANS64 P0, [R23+URZ+0x30860], R0 ;  /* 0x03086000170085a7 */ /* 0x000e24000800007f */
[----:B0-----:R-:W-:Y:S05]  /*26900*/  @!P0 BRA `(.L_x_1878) ;  /* 0xfffffffc00f08947 */ /* 0x001fea000383ffff */
.L_x_1870:
[----:B------:R-:W-:Y:S05]  /*26910*/  BSYNC B0 ;  /* 0x0000000000007941 */ /* 0x000fea0003800000 */
.L_x_1869:
[----:B------:R-:W-:Y:S05]  /*26920*/  EXIT ;  /* 0x000000000000794d */ /* 0x000fea0003800000 */
.L_x_1563:
[----:B0-----:R0:W1:Y:S02]  /*26930*/  SYNCS.PHASECHK.TRANS64.TRYWAIT P1, [R28+URZ+0x308b0], R5 ;  /* 0x0308b0051c0075a7 */ /* 0x001064000802017f */
[----:B-1----:R-:W-:Y:S05]  /*26940*/  @!P1 NANOSLEEP.SYNCS 0x989680 ;  /* 0x009896800000995d */ /* 0x002fea0003900000 */
[----:B------:R-:W1:Y:S02]  /*26950*/  @!P1 SYNCS.PHASECHK.TRANS64 P1, [R28+URZ+0x308b0], R5 ;  /* 0x0308b0051c0095a7 */ /* 0x000e64000802007f */
[----:B-1----:R-:W-:Y:S05]  /*26960*/  @!P1 BRA `(.L_x_1563) ;  /* 0xfffffffc00f09947 */ /* 0x002fea000383ffff */
[----:B------:R-:W-:Y:S05]  /*26970*/  BRA `(.L_x_1879) ;  /* 0xfffffdd4008c7947 */ /* 0x000fea000383ffff */
.L_x_1564:
        /* <DEDUP_REMOVED lines=8> */
.L_x_1881:
[----:B------:R-:W-:Y:S05]  /*26a00*/  BSYNC B0 ;  /* 0x0000000000007941 */ /* 0x000fea0003800000 */
.L_x_1880:
        /* <DEDUP_REMOVED lines=8> */
.L_x_1882:
[----:B------:R-:W-:Y:S05]  /*26a90*/  BRA `(.L_x_1883) ;  /* 0xfffffdd400cc7947 */ /* 0x000fea000383ffff */
.L_x_1567:
[----:B------:R-:W-:Y:S01]  /*26aa0*/  BSSY B0, `(.L_x_1884) ;  /* 0x0000008000007945 */ /* 0x000fe20003800000 */
[----:B-----5:R-:W-:Y:S02]  /*26ab0*/  IMAD.MOV.U32 R13, RZ, RZ, R5 ;  /* 0x000000ffff0d7224 */ /* 0x020fe400078e0005 */
[----:B------:R-:W-:Y:S02]  /*26ac0*/  IMAD.MOV.U32 R12, RZ, RZ, 0x1 ;  /* 0x00000001ff0c7424 */ /* 0x000fe400078e00ff */
[----:B------:R-:W-:Y:S02]  /*26ad0*/  IMAD.MOV.U32 R11, RZ, RZ, 0x1c1f ;  /* 0x00001c1fff0b7424 */ /* 0x000fe400078e00ff */
[----:B------:R-:W-:-:S07]  /*26ae0*/  IMAD.MOV.U32 R15, RZ, RZ, -0x1 ;  /* 0xffffffffff0f7424 */ /* 0x000fce00078e00ff */
[----:B0-2---:R-:W-:Y:S05]  /*26af0*/  WARPSYNC.COLLECTIVE R15, `(.L_x_1885) ;  /* 0x000000000f087348 */ /* 0x005fea0003c00000 */
[----:B--2---:R1:W2:Y:S02]  /*26b00*/  SHFL.IDX P6, R14, R13, R12, R11 ;  /* 0x0000000c0d0e7389 */ /* 0x0042a400000c000b */
[----:B012---:R-:W-:Y:S01]  /*26b10*/  ENDCOLLECTIVE ;  /* 0x000000000000791b */ /* 0x007fe20003800000 */
.L_x_1885:
[----:B------:R-:W-:Y:S05]  /*26b20*/  BSYNC B0 ;  /* 0x0000000000007941 */ /* 0x000fea0003800000 */
.L_x_1884:
        /* <DEDUP_REMOVED lines=8> */
.L_x_1886:
[----:B------:R-:W-:Y:S05]  /*26bb0*/  BRA `(.L_x_1887) ;  /* 0xfffffdd800847947 */ /* 0x000fea000383ffff */
.L_x_1587:
[----:B------:R-:W-:Y:S02]  /*26bc0*/  IMAD.MOV.U32 R13, RZ, RZ, R0 ;  /* 0x000000ffff0d7224 */ /* 0x000fe400078e0000 */
[----:B------:R-:W-:Y:S02]  /*26bd0*/  IMAD.MOV.U32 R12, RZ, RZ, RZ ;  /* 0x000000ffff0c7224 */ /* 0x000fe400078e00ff */
[----:B------:R-:W-:Y:S02]  /*26be0*/  IMAD.MOV.U32 R11, RZ, RZ, 0x1c1f ;  /* 0x00001c1fff0b7424 */ /* 0x000fe400078e00ff */
[----:B------:R-:W-:-:S07]  /*26bf0*/  IMAD.MOV.U32 R15, RZ, RZ, -0x1 ;  /* 0xffffffffff0f7424 */ /* 0x000fce00078e00ff */
[----:B0--3--:R-:W-:Y:S05]  /*26c00*/  WARPSYNC.COLLECTIVE R15, `(.L_x_1888) ;  /* 0x000000000f087348 */ /* 0x009fea0003c00000 */
[----:B---3--:R1:W2:Y:S02]  /*26c10*/  SHFL.IDX P6, R14, R13, R12, R11 ;  /* 0x0000000c0d0e7389 */ /* 0x0082a400000c000b */
[----:B012---:R-:W-:Y:S01]  /*26c20*/  ENDCOLLECTIVE ;  /* 0x000000000000791b */ /* 0x007fe20003800000 */
.L_x_1888:
[----:B------:R-:W-:Y:S02]  /*26c30*/  IMAD.MOV.U32 R13, RZ, RZ, R4 ;  /* 0x000000ffff0d7224 */ /* 0x000fe400078e0004 */
[----:B------:R-:W-:-:S07]  /*26c40*/  IMAD.MOV.U32 R3, RZ, RZ, R14 ;  /* 0x000000ffff037224 */ /* 0x000fce00078e000e */
[----:B------:R-:W-:Y:S05]  /*26c50*/  WARPSYNC.COLLECTIVE R15, `(.L_x_1889) ;  /* 0x000000000f087348 */ /* 0x000fea0003c00000 */
[----:B------:R0:W1:Y:S02]  /*26c60*/  SHFL.IDX P6, R14, R13, R12, R11 ;  /* 0x0000000c0d0e7389 */ /* 0x00006400000c000b */
[----:B01----:R-:W-:Y:S01]  /*26c70*/  ENDCOLLECTIVE ;  /* 0x000000000000791b */ /* 0x003fe20003800000 */
.L_x_1889:
[----:B------:R-:W-:Y:S02]  /*26c80*/  IMAD.MOV.U32 R13, RZ, RZ, R7 ;  /* 0x000000ffff0d7224 */ /* 0x000fe400078e0007 */
[----:B------:R-:W-:-:S07]  /*26c90*/  IMAD.MOV.U32 R2, RZ, RZ, R14 ;  /* 0x000000ffff027224 */ /* 0x000fce00078e000e */
[----:B------:R-:W-:Y:S05]  /*26ca0*/  WARPSYNC.COLLECTIVE R15, `(.L_x_1890) ;  /* 0x000000000f087348 */ /* 0x000fea0003c00000 */
[----:B------:R0:W1:Y:S02]  /*26cb0*/  SHFL.IDX P6, R14, R13, R12, R11 ;  /* 0x0000000c0d0e7389 */ /* 0x00006400000c000b */
[----:B01----:R-:W-:Y:S01]  /*26cc0*/  ENDCOLLECTIVE ;  /* 0x000000000000791b */ /* 0x003fe20003800000 */
.L_x_1890:
[----:B------:R-:W-:Y:S02]  /*26cd0*/  IMAD.MOV.U32 R13, RZ, RZ, R6 ;  /* 0x000000ffff0d7224 */ /* 0x000fe400078e0006 */
[----:B------:R-:W-:-:S07]  /*26ce0*/  IMAD.MOV.U32 R5, RZ, RZ, R14 ;  /* 0x000000ffff057224 */ /* 0x000fce00078e000e */
[----:B------:R-:W-:Y:S05]  /*26cf0*/  WARPSYNC.COLLECTIVE R15, `(.L_x_1891) ;  /* 0x000000000f087348 */ /* 0x000fea0003c00000 */
[----:B------:R0:W1:Y:S02]  /*26d00*/  SHFL.IDX P6, R14, R13, R12, R11 ;  /* 0x0000000c0d0e7389 */ /* 0x00006400000c000b */
[----:B01----:R-:W-:Y:S01]  /*26d10*/  ENDCOLLECTIVE ;  /* 0x000000000000791b */ /* 0x003fe20003800000 */
.L_x_1891:
[----:B------:R-:W-:Y:S05]  /*26d20*/  BRA `(.L_x_1892) ;  /* 0xfffffdf0002c7947 */ /* 0x000fea000383ffff */
.L_x_1590:
[----:B------:R-:W-:Y:S01]  /*26d30*/  BSSY B1, `(.L_x_1893) ;  /* 0x0000008000017945 */ /* 0x000fe20003800000 */
[----:B------:R-:W-:Y:S02]  /*26d40*/  IMAD.MOV.U32 R13, RZ, RZ, R0 ;  /* 0x000000ffff0d7224 */ /* 0x000fe400078e0000 */
[----:B------:R-:W-:Y:S02]  /*26d50*/  IMAD.MOV.U32 R12, RZ, RZ, 0x1 ;  /* 0x00000001ff0c7424 */ /* 0x000fe400078e00ff */
[----:B------:R-:W-:Y:S02]  /*26d60*/  IMAD.MOV.U32 R11, RZ, RZ, 0x1c1f ;  /* 0x00001c1fff0b7424 */ /* 0x000fe400078e00ff */
[----:B------:R-:W-:-:S07]  /*26d70*/  IMAD.MOV.U32 R15, RZ, RZ, -0x1 ;  /* 0xffffffffff0f7424 */ /* 0x000fce00078e00ff */
[----:B-1-3--:R-:W-:Y:S05]  /*26d80*/  WARPSYNC.COLLECTIVE R15, `(.L_x_1894) ;  /* 0x000000000f087348 */ /* 0x00afea0003c00000 */
[----:B---3--:R0:W2:Y:S02]  /*26d90*/  SHFL.IDX P6, R14, R13, R12, R11 ;  /* 0x0000000c0d0e7389 */ /* 0x0080a400000c000b */
[----:B012---:R-:W-:Y:S01]  /*26da0*/  ENDCOLLECTIVE ;  /* 0x000000000000791b */ /* 0x007fe20003800000 */
.L_x_1894:
[----:B------:R-:W-:Y:S05]  /*26db0*/  BSYNC B1 ;  /* 0x0000000000017941 */ /* 0x000fea0003800000 */
.L_x_1893:
        /* <DEDUP_REMOVED lines=8> */
.L_x_1895:
[----:B------:R-:W-:Y:S02]  /*26e40*/  IMAD.MOV.U32 R13, RZ, RZ, R7 ;  /* 0x000000ffff0d7224 */ /* 0x000fe400078e0007 */
[----:B------:R-:W-:-:S07]  /*26e50*/  IMAD.MOV.U32 R4, RZ, RZ, R14 ;  /* 0x000000ffff047224 */ /* 0x000fce00078e000e */
[----:B------:R-:W-:Y:S05]  /*26e60*/  WARPSYNC.COLLECTIVE R15, `(.L_x_1896) ;  /* 0x000000000f087348 */ /* 0x000fea0003c00000 */
[----:B------:R0:W1:Y:S02]  /*26e70*/  SHFL.IDX P6, R14, R13, R12, R11 ;  /* 0x0000000c0d0e7389 */ /* 0x00006400000c000b */
[----:B01----:R-:W-:Y:S01]  /*26e80*/  ENDCOLLECTIVE ;  /* 0x000000000000791b */ /* 0x003fe20003800000 */
.L_x_1896:
[----:B------:R-:W-:Y:S02]  /*26e90*/  IMAD.MOV.U32 R13, RZ, RZ, R6 ;  /* 0x000000ffff0d7224 */ /* 0x000fe400078e0006 */
[----:B------:R-:W-:-:S07]  /*26ea0*/  IMAD.MOV.U32 R7, RZ, RZ, R14 ;  /* 0x000000ffff077224 */ /* 0x000fce00078e000e */
[----:B------:R-:W-:Y:S05]  /*26eb0*/  WARPSYNC.COLLECTIVE R15, `(.L_x_1897) ;  /* 0x000000000f087348 */ /* 0x000fea0003c00000 */
[----:B------:R0:W1:Y:S02]  /*26ec0*/  SHFL.IDX P6, R14, R13, R12, R11 ;  /* 0x0000000c0d0e7389 */ /* 0x00006400000c000b */
[----:B01----:R-:W-:Y:S01]  /*26ed0*/  ENDCOLLECTIVE ;  /* 0x000000000000791b */ /* 0x003fe20003800000 */
.L_x_1897:
[----:B------:R-:W-:Y:S01]  /*26ee0*/  IMAD.MOV.U32 R6, RZ, RZ, R14 ;  /* 0x000000ffff067224 */ /* 0x000fe200078e000e */
[----:B------:R-:W-:Y:S06]  /*26ef0*/  BRA `(.L_x_1898) ;  /* 0xfffffdf400dc7947 */ /* 0x000fec000383ffff */
.L_x_1593:
[----:B0-----:R-:W-:-:S04]  /*26f00*/  IMAD.U32 R5, RZ, RZ, UR39 ;  /* 0x00000027ff057e24 */ /* 0x001fc8000f8e00ff */
[----:B------:R0:W1:Y:S03]  /*26f10*/  SYNCS.PHASECHK.TRANS64.TRYWAIT P0, [R5+URZ+0x30800], R4 ;  /* 0x03080004050075a7 */ /* 0x000066000800017f */
[----:B-1----:R-:W-:Y:S05]  /*26f20*/  @!P0 NANOSLEEP.SYNCS 0x989680 ;  /* 0x009896800000895d */ /* 0x002fea0003900000 */
[----:B------:R-:W1:Y:S02]  /*26f30*/  @!P0 SYNCS.PHASECHK.TRANS64 P0, [R5+URZ+0x30800], R4 ;  /* 0x03080004050085a7 */ /* 0x000e64000800007f */
[----:B-1----:R-:W-:Y:S05]  /*26f40*/  @!P0 BRA `(.L_x_1593) ;  /* 0xfffffffc00ec8947 */ /* 0x002fea000383ffff */
[----:B------:R-:W-:Y:S05]  /*26f50*/  BRA `(.L_x_1899) ;  /* 0xfffffe0000047947 */ /* 0x000fea000383ffff */
.L_x_1617:
[----:B------:R-:W-:Y:S02]  /*26f60*/  IMAD.MOV.U32 R13, RZ, RZ, R4 ;  /* 0x000000ffff0d7224 */ /* 0x000fe400078e0004 */
[----:B------:R-:W-:Y:S02]  /*26f70*/  IMAD.MOV.U32 R12, RZ, RZ, RZ ;  /* 0x000000ffff0c7224 */ /* 0x000fe400078e00ff */
[----:B------:R-:W-:Y:S02]  /*26f80*/  IMAD.MOV.U32 R11, RZ, RZ, 0x1c1f ;  /* 0x00001c1fff0b7424 */ /* 0x000fe400078e00ff */
[----:B------:R-:W-:-:S07]  /*26f90*/  IMAD.MOV.U32 R15, RZ, RZ, -0x1 ;  /* 0xffffffffff0f7424 */ /* 0x000fce00078e00ff */
[----:B0--3--:R-:W-:Y:S05]  /*26fa0*/  WARPSYNC.COLLECTIVE R15, `(.L_x_1900) ;  /* 0x000000000f087348 */ /* 0x009fea0003c00000 */
[----:B---3--:R1:W2:Y:S02]  /*26fb0*/  SHFL.IDX P6, R14, R13, R12, R11 ;  /* 0x0000000c0d0e7389 */ /* 0x0082a400000c000b */
[----:B012---:R-:W-:Y:S01]  /*26fc0*/  ENDCOLLECTIVE ;  /* 0x000000000000791b */ /* 0x007fe20003800000 */
.L_x_1900:
[----:B------:R-:W-:Y:S02]  /*26fd0*/  IMAD.MOV.U32 R13, RZ, RZ, R0 ;  /* 0x000000ffff0d7224 */ /* 0x000fe400078e0000 */
[----:B------:R-:W-:-:S07]  /*26fe0*/  IMAD.MOV.U32 R3, RZ, RZ, R14 ;  /* 0x000000ffff037224 */ /* 0x000fce00078e000e */
[----:B------:R-:W-:Y:S05]  /*26ff0*/  WARPSYNC.COLLECTIVE R15, `(.L_x_1901) ;  /* 0x000000000f087348 */ /* 0x000fea0003c00000 */
[----:B------:R0:W1:Y:S02]  /*27000*/  SHFL.IDX P6, R14, R13, R12, R11 ;  /* 0x0000000c0d0e7389 */ /* 0x00006400000c000b */
[----:B01----:R-:W-:Y:S01]  /*27010*/  ENDCOLLECTIVE ;  /* 0x000000000000791b */ /* 0x003fe20003800000 */
.L_x_1901:
[----:B------:R-:W-:Y:S02]  /*27020*/  IMAD.MOV.U32 R13, RZ, RZ, R9 ;  /* 0x000000ffff0d7224 */ /* 0x000fe400078e0009 */
[----:B------:R-:W-:-:S07]  /*27030*/  IMAD.MOV.U32 R2, RZ, RZ, R14 ;  /* 0x000000ffff027224 */ /* 0x000fce00078e000e */
[----:B------:R-:W-:Y:S05]  /*27040*/  WARPSYNC.COLLECTIVE R15, `(.L_x_1902) ;  /* 0x000000000f087348 */ /* 0x000fea0003c00000 */
[----:B------:R0:W1:Y:S02]  /*27050*/  SHFL.IDX P6, R14, R13, R12, R11 ;  /* 0x0000000c0d0e7389 */ /* 0x00006400000c000b */
[----:B01----:R-:W-:Y:S01]  /*27060*/  ENDCOLLECTIVE ;  /* 0x000000000000791b */ /* 0x003fe20003800000 */
.L_x_1902:
[----:B------:R-:W-:Y:S02]  /*27070*/  IMAD.MOV.U32 R13, RZ, RZ, R8 ;  /* 0x000000ffff0d7224 */ /* 0x000fe400078e0008 */
[----:B------:R-:W-:-:S07]  /*27080*/  IMAD.MOV.U32 R5, RZ, RZ, R14 ;  /* 0x000000ffff057224 */ /* 0x000fce00078e000e */
[----:B------:R-:W-:Y:S05]  /*27090*/  WARPSYNC.COLLECTIVE R15, `(.L_x_1903) ;  /* 0x000000000f087348 */ /* 0x000fea0003c00000 */
[----:B------:R0:W1:Y:S02]  /*270a0*/  SHFL.IDX P6, R14, R13, R12, R11 ;  /* 0x0000000c0d0e7389 */ /* 0x00006400000c000b */
[----:B01----:R-:W-:Y:S01]  /*270b0*/  ENDCOLLECTIVE ;  /* 0x000000000000791b */ /* 0x003fe20003800000 */
.L_x_1903:
[----:B------:R-:W-:Y:S02]  /*270c0*/  IMAD.MOV.U32 R12, RZ, RZ, R2 ;  /* 0x000000ffff0c7224 */ /* 0x000fe400078e0002 */
[----:B------:R-:W-:Y:S01]  /*270d0*/  IMAD.MOV.U32 R13, RZ, RZ, R3 ;  /* 0x000000ffff0d7224 */ /* 0x000fe200078e0003 */
[----:B------:R-:W-:Y:S06]  /*270e0*/  BRA `(.L_x_1904) ;  /* 0xfffffe2400d07947 */ /* 0x000fec000383ffff */
.L_x_1620:
[----:B------:R-:W-:Y:S01]  /*270f0*/  BSSY B1, `(.L_x_1905) ;  /* 0x0000008000017945 */ /* 0x000fe20003800000 */
[----:B------:R-:W-:Y:S02]  /*27100*/  IMAD.MOV.U32 R13, RZ, RZ, R4 ;  /* 0x000000ffff0d7224 */ /* 0x000fe400078e0004 */
[----:B------:R-:W-:Y:S02]  /*27110*/  IMAD.MOV.U32 R12, RZ, RZ, 0x1 ;  /* 0x00000001ff0c7424 */ /* 0x000fe400078e00ff */
[----:B------:R-:W-:Y:S02]  /*27120*/  IMAD.MOV.U32 R11, RZ, RZ, 0x1c1f ;  /* 0x00001c1fff0b7424 */ /* 0x000fe400078e00ff */
[----:B------:R-:W-:-:S07]  /*27130*/  IMAD.MOV.U32 R15, RZ, RZ, -0x1 ;  /* 0xffffffffff0f7424 */ /* 0x000fce00078e00ff */
[----:B------:R-:W-:Y:S05]  /*27140*/  WARPSYNC.COLLECTIVE R15, `(.L_x_1906) ;  /* 0x000000000f087348 */ /* 0x000fea0003c00000 */
[----:B------:R0:W1:Y:S02]  /*27150*/  SHFL.IDX P6, R14, R13, R12, R11 ;  /* 0x0000000c0d0e7389 */ /* 0x00006400000c000b */
[----:B01----:R-:W-:Y:S01]  /*27160*/  ENDCOLLECTIVE ;  /* 0x000000000000791b */ /* 0x003fe20003800000 */
.L_x_1906:
[----:B------:R-:W-:Y:S05]  /*27170*/  BSYNC B1 ;  /* 0x0000000000017941 */ /* 0x000fea0003800000 */
.L_x_1905:
        /* <DEDUP_REMOVED lines=8> */
.L_x_1907:
[----:B------:R-:W-:Y:S02]  /*27200*/  IMAD.MOV.U32 R63, RZ, RZ, R3 ;  /* 0x000000ffff3f7224 */ /* 0x000fe400078e0003 */
[----:B------:R-:W-:Y:S02]  /*27210*/  IMAD.MOV.U32 R13, RZ, RZ, R9 ;  /* 0x000000ffff0d7224 */ /* 0x000fe400078e0009 */
[----:B------:R-:W-:-:S07]  /*27220*/  IMAD.MOV.U32 R2, RZ, RZ, R14 ;  /* 0x000000ffff027224 */ /* 0x000fce00078e000e */
[----:B------:R-:W-:Y:S05]  /*27230*/  WARPSYNC.COLLECTIVE R15, `(.L_x_1908) ;  /* 0x000000000f087348 */ /* 0x000fea0003c00000 */
[----:B------:R0:W1:Y:S02]  /*27240*/  SHFL.IDX P6, R14, R13, R12, R11 ;  /* 0x0000000c0d0e7389 */ /* 0x00006400000c000b */
[----:B01----:R-:W-:Y:S01]  /*27250*/  ENDCOLLECTIVE ;  /* 0x000000000000791b */ /* 0x003fe20003800000 */
.L_x_1908:
[----:B------:R-:W-:Y:S02]  /*27260*/  IMAD.MOV.U32 R62, RZ, RZ, R2 ;  /* 0x000000ffff3e7224 */ /* 0x000fe400078e0002 */
[----:B------:R-:W-:Y:S02]  /*27270*/  IMAD.MOV.U32 R13, RZ, RZ, R8 ;  /* 0x000000ffff0d7224 */ /* 0x000fe400078e0008 */
[----:B------:R-:W-:-:S07]  /*27280*/  IMAD.MOV.U32 R5, RZ, RZ, R14 ;  /* 0x000000ffff057224 */ /* 0x000fce00078e000e */
[----:B------:R-:W-:Y:S05]  /*27290*/  WARPSYNC.COLLECTIVE R15, `(.L_x_1909) ;  /* 0x000000000f087348 */ /* 0x000fea0003c00000 */
[----:B------:R0:W1:Y:S02]  /*272a0*/  SHFL.IDX P6, R14, R13, R12, R11 ;  /* 0x0000000c0d0e7389 */ /* 0x00006400000c000b */
[----:B01----:R-:W-:Y:S01]  /*272b0*/  ENDCOLLECTIVE ;  /* 0x000000000000791b */ /* 0x003fe20003800000 */
.L_x_1909:
[----:B------:R-:W-:Y:S05]  /*272c0*/  BRA `(.L_x_1910) ;  /* 0xfffffe2c00087947 */ /* 0x000fea000383ffff */
.L_x_1623:
[----:B0-----:R-:W-:-:S04]  /*272d0*/  IMAD.U32 R61, RZ, RZ, UR39 ;  /* 0x00000027ff3d7e24 */ /* 0x001fc8000f8e00ff */
[----:B------:R0:W1:Y:S03]  /*272e0*/  SYNCS.PHASECHK.TRANS64.TRYWAIT P0, [R61+URZ+0x30800], R60 ;  /* 0x0308003c3d0075a7 */ /* 0x000066000800017f */
[----:B-1----:R-:W-:Y:S05]  /*272f0*/  @!P0 NANOSLEEP.SYNCS 0x989680 ;  /* 0x009896800000895d */ /* 0x002fea0003900000 */
[----:B------:R-:W1:Y:S02]  /*27300*/  @!P0 SYNCS.PHASECHK.TRANS64 P0, [R61+URZ+0x30800], R60 ;  /* 0x0308003c3d0085a7 */ /* 0x000e64000800007f */
[----:B-1----:R-:W-:Y:S05]  /*27310*/  @!P0 BRA `(.L_x_1623) ;  /* 0xfffffffc00ec8947 */ /* 0x002fea000383ffff */
[----:B------:R-:W-:Y:S05]  /*27320*/  BRA `(.L_x_1911) ;  /* 0xfffffe3000a07947 */ /* 0x000fea000383ffff */
.L_x_1637:
[----:B-1----:R1:W3:Y:S02]  /*27330*/  SYNCS.PHASECHK.TRANS64.TRYWAIT P1, [R13+URZ+0x30830], R0 ;  /* 0x030830000d0075a7 */ /* 0x0022e4000802017f */
[----:B---3--:R-:W-:Y:S05]  /*27340*/  @!P1 NANOSLEEP.SYNCS 0x989680 ;  /* 0x009896800000995d */ /* 0x008fea0003900000 */
[----:B------:R-:W3:Y:S02]  /*27350*/  @!P1 SYNCS.PHASECHK.TRANS64 P1, [R13+URZ+0x30830], R0 ;  /* 0x030830000d0095a7 */ /* 0x000ee4000802007f */
[----:B---3--:R-:W-:Y:S05]  /*27360*/  @!P1 BRA `(.L_x_1637) ;  /* 0xfffffffc00f09947 */ /* 0x008fea000383ffff */
[----:B------:R-:W-:Y:S05]  /*27370*/  BRA `(.L_x_1636) ;  /* 0xfffffe5c00dc7947 */ /* 0x000fea000383ffff */
.L_x_1654:
[----:B-1----:R-:W-:-:S04]  /*27380*/  IMAD.U32 R10, RZ, RZ, UR7 ;  /* 0x00000007ff0a7e24 */ /* 0x002fc8000f8e00ff */
[----:B------:R1:W2:Y:S03]  /*27390*/  SYNCS.PHASECHK.TRANS64.TRYWAIT P1, [R10+URZ+0x30830], R9 ;  /* 0x030830090a0075a7 */ /* 0x0002a6000802017f */
[----:B--2---:R-:W-:Y:S05]  /*273a0*/  @!P1 NANOSLEEP.SYNCS 0x989680 ;  /* 0x009896800000995d */ /* 0x004fea0003900000 */
[----:B------:R-:W2:Y:S02]  /*273b0*/  @!P1 SYNCS.PHASECHK.TRANS64 P1, [R10+URZ+0x30830], R9 ;  /* 0x030830090a0095a7 */ /* 0x000ea4000802007f */
[----:B--2---:R-:W-:Y:S05]  /*273c0*/  @!P1 BRA `(.L_x_1654) ;  /* 0xfffffffc00ec9947 */ /* 0x004fea000383ffff */
[----:B------:R-:W-:Y:S05]  /*273d0*/  BRA `(.L_x_1653) ;  /* 0xfffffe9000907947 */ /* 0x000fea000383ffff */
.L_x_1658:
[----:B01----:R-:W-:-:S04]  /*273e0*/  IMAD.U32 R9, RZ, RZ, UR6 ;  /* 0x00000006ff097e24 */ /* 0x003fc8000f8e00ff */
[----:B------:R0:W1:Y:S03]  /*273f0*/  SYNCS.PHASECHK.TRANS64.TRYWAIT P1, [R9+URZ+0x30850], R8 ;  /* 0x03085008090075a7 */ /* 0x000066000802017f */
[----:B-1----:R-:W-:Y:S05]  /*27400*/  @!P1 NANOSLEEP.SYNCS 0x989680 ;  /* 0x009896800000995d */ /* 0x002fea0003900000 */
[----:B------:R-:W1:Y:S02]  /*27410*/  @!P1 SYNCS.PHASECHK.TRANS64 P1, [R9+URZ+0x30850], R8 ;  /* 0x03085008090095a7 */ /* 0x000e64000802007f */
[----:B-1----:R-:W-:Y:S05]  /*27420*/  @!P1 BRA `(.L_x_1658) ;  /* 0xfffffffc00ec9947 */ /* 0x002fea000383ffff */
[----:B------:R-:W-:Y:S05]  /*27430*/  BRA `(.L_x_1657) ;  /* 0xfffffe9c00307947 */ /* 0x000fea000383ffff */
.L_x_1677:
[----:B-1----:R-:W-:-:S04]  /*27440*/  IMAD.U32 R13, RZ, RZ, UR7 ;  /* 0x00000007ff0d7e24 */ /* 0x002fc8000f8e00ff */
[----:B------:R1:W2:Y:S03]  /*27450*/  SYNCS.PHASECHK.TRANS64.TRYWAIT P1, [R13+URZ+0x30830], R0 ;  /* 0x030830000d0075a7 */ /* 0x0002a6000802017f */
[----:B--2---:R-:W-:Y:S05]  /*27460*/  @!P1 NANOSLEEP.SYNCS 0x989680 ;  /* 0x009896800000995d */ /* 0x004fea0003900000 */
[----:B------:R-:W2:Y:S02]  /*27470*/  @!P1 SYNCS.PHASECHK.TRANS64 P1, [R13+URZ+0x30830], R0 ;  /* 0x030830000d0095a7 */ /* 0x000ea4000802007f */
[----:B--2---:R-:W-:Y:S05]  /*27480*/  @!P1 BRA `(.L_x_1677) ;  /* 0xfffffffc00ec9947 */ /* 0x004fea000383ffff */
[----:B------:R-:W-:Y:S05]  /*27490*/  BRA `(.L_x_1676) ;  /* 0xfffffec800dc7947 */ /* 0x000fea000383ffff */
.L_x_1681:
[----:B-1----:R-:W-:-:S04]  /*274a0*/  IMAD.U32 R2, RZ, RZ, UR6 ;  /* 0x00000006ff027e24 */ /* 0x002fc8000f8e00ff */
[----:B------:R1:W2:Y:S03]  /*274b0*/  SYNCS.PHASECHK.TRANS64.TRYWAIT P1, [R2+URZ+0x30850], R0 ;  /* 0x03085000020075a7 */ /* 0x0002a6000802017f */
[----:B--2---:R-:W-:Y:S05]  /*274c0*/  @!P1 NANOSLEEP.SYNCS 0x989680 ;  /* 0x009896800000995d */ /* 0x004fea0003900000 */
[----:B------:R-:W2:Y:S02]  /*274d0*/  @!P1 SYNCS.PHASECHK.TRANS64 P1, [R2+URZ+0x30850], R0 ;  /* 0x03085000020095a7 */ /* 0x000ea4000802007f */
[----:B--2---:R-:W-:Y:S05]  /*274e0*/  @!P1 BRA `(.L_x_1681) ;  /* 0xfffffffc00ec9947 */ /* 0x004fea000383ffff */
[----:B------:R-:W-:Y:S05]  /*274f0*/  BRA `(.L_x_1680) ;  /* 0xfffffed4007c7947 */ /* 0x000fea000383ffff */
.L_x_1689:
[----:B-1----:R-:W-:-:S04]  /*27500*/  IMAD.U32 R13, RZ, RZ, UR7 ;  /* 0x00000007ff0d7e24 */ /* 0x002fc8000f8e00ff */
[----:B------:R1:W2:Y:S03]  /*27510*/  SYNCS.PHASECHK.TRANS64.TRYWAIT P1, [R13+URZ+0x30830], R0 ;  /* 0x030830000d0075a7 */ /* 0x0002a6000802017f */
[----:B--2---:R-:W-:Y:S05]  /*27520*/  @!P1 NANOSLEEP.SYNCS 0x989680 ;  /* 0x009896800000995d */ /* 0x004fea0003900000 */
[----:B------:R-:W2:Y:S02]  /*27530*/  @!P1 SYNCS.PHASECHK.TRANS64 P1, [R13+URZ+0x30830], R0 ;  /* 0x030830000d0095a7 */ /* 0x000ea4000802007f */
[----:B--2---:R-:W-:Y:S05]  /*27540*/  @!P1 BRA `(.L_x_1689) ;  /* 0xfffffffc00ec9947 */ /* 0x004fea000383ffff */
[----:B------:R-:W-:Y:S05]  /*27550*/  BRA `(.L_x_1688) ;  /* 0xfffffeec00d87947 */ /* 0x000fea000383ffff */
.L_x_1693:
[----:B-1----:R-:W-:-:S04]  /*27560*/  IMAD.U32 R2, RZ, RZ, UR6 ;  /* 0x00000006ff027e24 */ /* 0x002fc8000f8e00ff */
[----:B------:R1:W2:Y:S03]  /*27570*/  SYNCS.PHASECHK.TRANS64.TRYWAIT P1, [R2+URZ+0x30850], R0 ;  /* 0x03085000020075a7 */ /* 0x0002a6000802017f */
[----:B--2---:R-:W-:Y:S05]  /*27580*/  @!P1 NANOSLEEP.SYNCS 0x989680 ;  /* 0x009896800000995d */ /* 0x004fea0003900000 */
[----:B------:R-:W2:Y:S02]  /*27590*/  @!P1 SYNCS.PHASECHK.TRANS64 P1, [R2+URZ+0x30850], R0 ;  /* 0x03085000020095a7 */ /* 0x000ea4000802007f */
[----:B--2---:R-:W-:Y:S05]  /*275a0*/  @!P1 BRA `(.L_x_1693) ;  /* 0xfffffffc00ec9947 */ /* 0x004fea000383ffff */
[----:B------:R-:W-:Y:S05]  /*275b0*/  BRA `(.L_x_1692) ;  /* 0xfffffef800787947 */ /* 0x000fea000383ffff */
.L_x_1708:
[----:B-1----:R-:W-:-:S04]  /*275c0*/  IMAD.U32 R5, RZ, RZ, UR5 ;  /* 0x00000005ff057e24 */ /* 0x002fc8000f8e00ff */
[----:B------:R1:W2:Y:S03]  /*275d0*/  SYNCS.PHASECHK.TRANS64.TRYWAIT P1, [R5+URZ+0x30850], R4 ;  /* 0x03085004050075a7 */ /* 0x0002a6000802017f */
[----:B--2---:R-:W-:Y:S05]  /*275e0*/  @!P1 NANOSLEEP.SYNCS 0x989680 ;  /* 0x009896800000995d */ /* 0x004fea0003900000 */
[----:B------:R-:W2:Y:S02]  /*275f0*/  @!P1 SYNCS.PHASECHK.TRANS64 P1, [R5+URZ+0x30850], R4 ;  /* 0x03085004050095a7 */ /* 0x000ea4000802007f */
[----:B--2---:R-:W-:Y:S05]  /*27600*/  @!P1 BRA `(.L_x_1708) ;  /* 0xfffffffc00ec9947 */ /* 0x004fea000383ffff */
[----:B------:R-:W-:Y:S05]  /*27610*/  BRA `(.L_x_1707) ;  /* 0xffffff2800b47947 */ /* 0x000fea000383ffff */
.L_x_1758:
[----:B0-----:R-:W0:Y:S01]  /*27620*/  S2R R12, SR_TID.X ;  /* 0x00000000000c7919 */ /* 0x001e220000002100 */
[----:B------:R-:W-:Y:S01]  /*27630*/  BSSY B1, `(.L_x_1912) ;  /* 0x000000a000017945 */ /* 0x000fe20003800000 */
[----:B------:R-:W-:Y:S02]  /*27640*/  IMAD.MOV.U32 R11, RZ, RZ, 0x1f ;  /* 0x0000001fff0b7424 */ /* 0x000fe400078e00ff */
[----:B------:R-:W-:Y:S01]  /*27650*/  IMAD.MOV.U32 R15, RZ, RZ, -0x1 ;  /* 0xffffffffff0f7424 */ /* 0x000fe200078e00ff */
[----:B0-----:R-:W-:-:S04]  /*27660*/  SHF.R.U32.HI R12, RZ, 0x5, R12 ;  /* 0x00000005ff0c7819 */ /* 0x001fc8000001160c */
[----:B------:R-:W-:-:S05]  /*27670*/  LOP3.LUT R12, R12, 0x3, RZ, 0xc0, !PT ;  /* 0x000000030c0c7812 */ /* 0x000fca00078ec0ff */
[----:B------:R-:W-:Y:S02]  /*27680*/  IMAD.MOV.U32 R13, RZ, RZ, R12 ;  /* 0x000000ffff0d7224 */ /* 0x000fe400078e000c */
[----:B------:R-:W-:-:S07]  /*27690*/  IMAD.MOV.U32 R12, RZ, RZ, RZ ;  /* 0x000000ffff0c7224 */ /* 0x000fce00078e00ff */
[----:B------:R-:W-:Y:S05]  /*276a0*/  WARPSYNC.COLLECTIVE R15, `(.L_x_1913) ;  /* 0x000000000f087348 */ /* 0x000fea0003c00000 */
[----:B------:R0:W1:Y:S02]  /*276b0*/  SHFL.IDX P6, R14, R13, R12, R11 ;  /* 0x0000000c0d0e7389 */ /* 0x00006400000c000b */
[----:B01----:R-:W-:Y:S01]  /*276c0*/  ENDCOLLECTIVE ;  /* 0x000000000000791b */ /* 0x003fe20003800000 */
.L_x_1913:
[----:B------:R-:W-:Y:S05]  /*276d0*/  BSYNC B1 ;  /* 0x0000000000017941 */ /* 0x000fea0003800000 */
.L_x_1912:
[----:B------:R-:W-:Y:S05]  /*276e0*/  BRA `(.L_x_1914) ;  /* 0xffffff8c00747947 */ /* 0x000fea000383ffff */
.L_x_1760:
[----:B------:R-:W-:Y:S01]  /*276f0*/  BSSY B1, `(.L_x_1915) ;  /* 0x0000006000017945 */ /* 0x000fe20003800000 */
[----:B------:R-:W-:-:S07]  /*27700*/  IMAD.MOV.U32 R15, RZ, RZ, -0x1 ;  /* 0xffffffffff0f7424 */ /* 0x000fce00078e00ff */
[----:B01----:R-:W-:Y:S05]  /*27710*/  WARPSYNC.COLLECTIVE R15, `(.L_x_1916) ;  /* 0x000000000f0c7348 */ /* 0x003fea0003c00000 */
[----:B------:R-:W-:Y:S02]  /*27720*/  ELECT P6, UR62, PT ;  /* 0x00000000003e782f */ /* 0x000fe400038c0000 */
[----:B------:R-:W-:Y:S01]  /*27730*/  MOV R14, UR62 ;  /* 0x0000003e000e7c02 */ /* 0x000fe20008000f00 */
[----:B01----:R-:W-:Y:S10]  /*27740*/  ENDCOLLECTIVE ;  /* 0x000000000000791b */ /* 0x003ff40003800000 */
.L_x_1916:
[----:B------:R-:W-:Y:S05]  /*27750*/  BSYNC B1 ;  /* 0x0000000000017941 */ /* 0x000fea0003800000 */
.L_x_1915:
[----:B------:R-:W-:Y:S05]  /*27760*/  BRA `(.L_x_1759) ;  /* 0xffffff8c006c7947 */ /* 0x000fea000383ffff */
.L_x_1762:
[----:B-1----:R1:W2:Y:S02]  /*27770*/  SYNCS.PHASECHK.TRANS64.TRYWAIT P0, [R17+URZ+0x30820], R8 ;  /* 0x03082008110075a7 */ /* 0x0022a4000800017f */
[----:B--2---:R-:W-:Y:S05]  /*27780*/  @!P0 NANOSLEEP.SYNCS 0x989680 ;  /* 0x009896800000895d */ /* 0x004fea0003900000 */
[----:B------:R-:W2:Y:S02]  /*27790*/  @!P0 SYNCS.PHASECHK.TRANS64 P0, [R17+URZ+0x30820], R8 ;  /* 0x03082008110085a7 */ /* 0x000ea4000800007f */
[----:B--2---:R-:W-:Y:S05]  /*277a0*/  @!P0 BRA `(.L_x_1762) ;  /* 0xfffffffc00f08947 */ /* 0x004fea000383ffff */
[----:B------:R-:W-:Y:S05]  /*277b0*/  BRA `(.L_x_1917) ;  /* 0xffffff8c007c7947 */ /* 0x000fea000383ffff */
.L_x_1766:
[----:B0-----:R0:W2:Y:S02]  /*277c0*/  SYNCS.PHASECHK.TRANS64.TRYWAIT P0, [R12+URZ+0x308a0], R11 ;  /* 0x0308a00b0c0075a7 */ /* 0x0010a4000800017f */
[----:B--2---:R-:W-:Y:S05]  /*277d0*/  @!P0 NANOSLEEP.SYNCS 0x989680 ;  /* 0x009896800000895d */ /* 0x004fea0003900000 */
[----:B------:R-:W2:Y:S02]  /*277e0*/  @!P0 SYNCS.PHASECHK.TRANS64 P0, [R12+URZ+0x308a0], R11 ;  /* 0x0308a00b0c0085a7 */ /* 0x000ea4000800007f */
[----:B--2---:R-:W-:Y:S05]  /*277f0*/  @!P0 BRA `(.L_x_1766) ;  /* 0xfffffffc00f08947 */ /* 0x004fea000383ffff */
[----:B------:R-:W-:Y:S05]  /*27800*/  BRA `(.L_x_1918) ;  /* 0xffffff8c00947947 */ /* 0x000fea000383ffff */
.L_x_1773:
[----:B-1----:R1:W2:Y:S02]  /*27810*/  SYNCS.PHASECHK.TRANS64.TRYWAIT P0, [R12+URZ+0x308c0], R11 ;  /* 0x0308c00b0c0075a7 */ /* 0x0022a4000800017f */
[----:B--2---:R-:W-:Y:S05]  /*27820*/  @!P0 NANOSLEEP.SYNCS 0x989680 ;  /* 0x009896800000895d */ /* 0x004fea0003900000 */
[----:B------:R-:W2:Y:S02]  /*27830*/  @!P0 SYNCS.PHASECHK.TRANS64 P0, [R12+URZ+0x308c0], R11 ;  /* 0x0308c00b0c0085a7 */ /* 0x000ea4000800007f */
[----:B--2---:R-:W-:Y:S05]  /*27840*/  @!P0 BRA `(.L_x_1773) ;  /* 0xfffffffc00f08947 */ /* 0x004fea000383ffff */
[----:B------:R-:W-:Y:S05]  /*27850*/  BRA `(.L_x_1919) ;  /* 0xffffff9000907947 */ /* 0x000fea000383ffff */
.L_x_1782:
[----:B-1----:R1:W2:Y:S02]  /*27860*/  SYNCS.PHASECHK.TRANS64.TRYWAIT P1, [R7+URZ+0x308a0], R3 ;  /* 0x0308a003070075a7 */ /* 0x0022a4000802017f */
[----:B--2---:R-:W-:Y:S05]  /*27870*/  @!P1 NANOSLEEP.SYNCS 0x989680 ;  /* 0x009896800000995d */ /* 0x004fea0003900000 */
[----:B------:R-:W2:Y:S02]  /*27880*/  @!P1 SYNCS.PHASECHK.TRANS64 P1, [R7+URZ+0x308a0], R3 ;  /* 0x0308a003070095a7 */ /* 0x000ea4000802007f */
[----:B--2---:R-:W-:Y:S05]  /*27890*/  @!P1 BRA `(.L_x_1782) ;  /* 0xfffffffc00f09947 */ /* 0x004fea000383ffff */
[----:B------:R-:W-:Y:S05]  /*278a0*/  BRA `(.L_x_1920) ;  /* 0xffffff9400c47947 */ /* 0x000fea000383ffff */
.L_x_1789:
[----:B0-----:R0:W2:Y:S02]  /*278b0*/  SYNCS.PHASECHK.TRANS64.TRYWAIT P1, [R7+URZ+0x308c0], R3 ;  /* 0x0308c003070075a7 */ /* 0x0010a4000802017f */
[----:B--2---:R-:W-:Y:S05]  /*278c0*/  @!P1 NANOSLEEP.SYNCS 0x989680 ;  /* 0x009896800000995d */ /* 0x004fea0003900000 */
[----:B------:R-:W2:Y:S02]  /*278d0*/  @!P1 SYNCS.PHASECHK.TRANS64 P1, [R7+URZ+0x308c0], R3 ;  /* 0x0308c003070095a7 */ /* 0x000ea4000802007f */
[----:B--2---:R-:W-:Y:S05]  /*278e0*/  @!P1 BRA `(.L_x_1789) ;  /* 0xfffffffc00f09947 */ /* 0x004fea000383ffff */
[----:B------:R-:W-:Y:S05]  /*278f0*/  BRA `(.L_x_1921) ;  /* 0xffffff9800bc7947 */ /* 0x000fea000383ffff */
.L_x_1814:
        /* <DEDUP_REMOVED lines=11> */
.L_x_1923:
[----:B------:R-:W-:Y:S05]  /*279b0*/  BSYNC B0 ;  /* 0x0000000000007941 */ /* 0x000fea0003800000 */
.L_x_1922:
[----:B------:R-:W-:Y:S05]  /*279c0*/  BRA `(.L_x_1924) ;  /* 0xffffffac006c7947 */ /* 0x000fea000383ffff */
.L_x_1817:
[----:B0-----:R0:W1:Y:S02]  /*279d0*/  SYNCS.PHASECHK.TRANS64.TRYWAIT P0, [R7+URZ+0x30840], R2 ;  /* 0x03084002070075a7 */ /* 0x001064000800017f */
[----:B-1----:R-:W-:Y:S05]  /*279e0*/  @!P0 NANOSLEEP.SYNCS 0x989680 ;  /* 0x009896800000895d */ /* 0x002fea0003900000 */
[----:B------:R-:W1:Y:S02]  /*279f0*/  @!P0 SYNCS.PHASECHK.TRANS64 P0, [R7+URZ+0x30840], R2 ;  /* 0x03084002070085a7 */ /* 0x000e64000800007f */
[----:B-1----:R-:W-:Y:S05]  /*27a00*/  @!P0 BRA `(.L_x_1817) ;  /* 0xfffffffc00f08947 */ /* 0x002fea000383ffff */
[----:B------:R-:W-:Y:S05]  /*27a10*/  BRA `(.L_x_1925) ;  /* 0xffffffac00bc7947 */ /* 0x000fea000383ffff */
.L_x_1818:
        /* <DEDUP_REMOVED lines=8> */
.L_x_1927:
[----:B------:R-:W-:Y:S05]  /*27aa0*/  BSYNC B0 ;  /* 0x0000000000007941 */ /* 0x000fea0003800000 */
.L_x_1926:
        /* <DEDUP_REMOVED lines=9> */
.L_x_1928:
[----:B------:R-:W-:Y:S02]  /*27b40*/  IMAD.MOV.U32 R13, RZ, RZ, R0 ;  /* 0x000000ffff0d7224 */ /* 0x000fe400078e0000 */
[----:B------:R-:W-:Y:S02]  /*27b50*/  IMAD.MOV.U32 R12, RZ, RZ, 0x1 ;  /* 0x00000001ff0c7424 */ /* 0x000fe400078e00ff */
[----:B------:R-:W-:-:S07]  /*27b60*/  IMAD.MOV.U32 R3, RZ, RZ, R14 ;  /* 0x000000ffff037224 */ /* 0x000fce00078e000e */
[----:B------:R-:W-:Y:S05]  /*27b70*/  WARPSYNC.COLLECTIVE R15, `(.L_x_1929) ;  /* 0x000000000f087348 */ /* 0x000fea0003c00000 */
[----:B------:R0:W1:Y:S02]  /*27b80*/  SHFL.IDX P6, R14, R13, R12, R11 ;  /* 0x0000000c0d0e7389 */ /* 0x00006400000c000b */
[----:B01----:R-:W-:Y:S01]  /*27b90*/  ENDCOLLECTIVE ;  /* 0x000000000000791b */ /* 0x003fe20003800000 */
.L_x_1929:
        /* <DEDUP_REMOVED lines=17> */
.L_x_1930:
[----:B------:R-:W-:Y:S02]  /*27cb0*/  @P1 IMAD R8, R5, 0x2, R17 ;  /* 0x0000000205081824 */ /* 0x000fe400078e0211 */
[----:B------:R-:W-:Y:S02]  /*27cc0*/  IMAD.MOV.U32 R13, RZ, RZ, R0 ;  /* 0x000000ffff0d7224 */ /* 0x000fe400078e0000 */
[----:B------:R-:W-:Y:S02]  /*27cd0*/  IMAD.MOV.U32 R12, RZ, RZ, 0x2 ;  /* 0x00000002ff0c7424 */ /* 0x000fe400078e00ff */
[----:B------:R-:W-:-:S07]  /*27ce0*/  IMAD.MOV.U32 R3, RZ, RZ, R14 ;  /* 0x000000ffff037224 */ /* 0x000fce00078e000e */
[----:B------:R-:W-:Y:S05]  /*27cf0*/  WARPSYNC.COLLECTIVE R15, `(.L_x_1931) ;  /* 0x000000000f087348 */ /* 0x000fea0003c00000 */
[----:B------:R0:W1:Y:S02]  /*27d00*/  SHFL.IDX P6, R14, R13, R12, R11 ;  /* 0x0000000c0d0e7389 */ /* 0x00006400000c000b */
[----:B01----:R-:W-:Y:S01]  /*27d10*/  ENDCOLLECTIVE ;  /* 0x000000000000791b */ /* 0x003fe20003800000 */
.L_x_1931:
        /* <DEDUP_REMOVED lines=17> */
.L_x_1932:
[----:B------:R-:W-:Y:S02]  /*27e30*/  @P1 IMAD R8, R5, 0x2, R17 ;  /* 0x0000000205081824 */ /* 0x000fe400078e0211 */
[----:B------:R-:W-:Y:S02]  /*27e40*/  IMAD.MOV.U32 R13, RZ, RZ, R0 ;  /* 0x000000ffff0d7224 */ /* 0x000fe400078e0000 */
[----:B------:R-:W-:Y:S02]  /*27e50*/  IMAD.MOV.U32 R12, RZ, RZ, 0x3 ;  /* 0x00000003ff0c7424 */ /* 0x000fe400078e00ff */
[----:B------:R-:W-:-:S07]  /*27e60*/  IMAD.MOV.U32 R3, RZ, RZ, R14 ;  /* 0x000000ffff037224 */ /* 0x000fce00078e000e */
[----:B------:R-:W-:Y:S05]  /*27e70*/  WARPSYNC.COLLECTIVE R15, `(.L_x_1933) ;  /* 0x000000000f087348 */ /* 0x000fea0003c00000 */
[----:B------:R0:W1:Y:S02]  /*27e80*/  SHFL.IDX P6, R14, R13, R12, R11 ;  /* 0x0000000c0d0e7389 */ /* 0x00006400000c000b */
[----:B01----:R-:W-:Y:S01]  /*27e90*/  ENDCOLLECTIVE ;  /* 0x000000000000791b */ /* 0x003fe20003800000 */
.L_x_1933:
        /* <DEDUP_REMOVED lines=17> */
.L_x_1934:
[----:B------:R-:W-:Y:S02]  /*27fb0*/  @P1 IMAD R8, R5, 0x2, R17 ;  /* 0x0000000205081824 */ /* 0x000fe400078e0211 */
[----:B------:R-:W-:Y:S02]  /*27fc0*/  IMAD.MOV.U32 R13, RZ, RZ, R0 ;  /* 0x000000ffff0d7224 */ /* 0x000fe400078e0000 */
[----:B------:R-:W-:Y:S02]  /*27fd0*/  IMAD.MOV.U32 R12, RZ, RZ, 0x4 ;  /* 0x00000004ff0c7424 */ /* 0x000fe400078e00ff */
[----:B------:R-:W-:-:S07]  /*27fe0*/  IMAD.MOV.U32 R3, RZ, RZ, R14 ;  /* 0x000000ffff037224 */ /* 0x000fce00078e000e */
[----:B------:R-:W-:Y:S05]  /*27ff0*/  WARPSYNC.COLLECTIVE R15, `(.L_x_1935) ;  /* 0x000000000f087348 */ /* 0x000fea0003c00000 */
[----:B------:R0:W1:Y:S02]  /*28000*/  SHFL.IDX P6, R14, R13, R12, R11 ;  /* 0x0000000c0d0e7389 */ /* 0x00006400000c000b */
[----:B01----:R-:W-:Y:S01]  /*28010*/  ENDCOLLECTIVE ;  /* 0x000000000000791b */ /* 0x003fe20003800000 */
.L_x_1935:
        /* <DEDUP_REMOVED lines=17> */
.L_x_1936:
[----:B------:R-:W-:Y:S02]  /*28130*/  @P1 IMAD R8, R5, 0x2, R17 ;  /* 0x0000000205081824 */ /* 0x000fe400078e0211 */
[----:B------:R-:W-:Y:S02]  /*28140*/  IMAD.MOV.U32 R13, RZ, RZ, R0 ;  /* 0x000000ffff0d7224 */ /* 0x000fe400078e0000 */
[----:B------:R-:W-:Y:S02]  /*28150*/  IMAD.MOV.U32 R12, RZ, RZ, 0x5 ;  /* 0x00000005ff0c7424 */ /* 0x000fe400078e00ff */
[----:B------:R-:W-:-:S07]  /*28160*/  IMAD.MOV.U32 R3, RZ, RZ, R14 ;  /* 0x000000ffff037224 */ /* 0x000fce00078e000e */
[----:B------:R-:W-:Y:S05]  /*28170*/  WARPSYNC.COLLECTIVE R15, `(.L_x_1937) ;  /* 0x000000000f087348 */ /* 0x000fea0003c00000 */
[----:B------:R0:W1:Y:S02]  /*28180*/  SHFL.IDX P6, R14, R13, R12, R11 ;  /* 0x0000000c0d0e7389 */ /* 0x00006400000c000b */
[----:B01----:R-:W-:Y:S01]  /*28190*/  ENDCOLLECTIVE ;  /* 0x000000000000791b */ /* 0x003fe20003800000 */
.L_x_1937:
        /* <DEDUP_REMOVED lines=10> */
.L_x_1938:
        /* <DEDUP_REMOVED lines=8> */
.L_x_1823:
[----:B------:R-:W-:Y:S02]  /*282c0*/  IMAD.MOV.U32 R13, RZ, RZ, R4 ;  /* 0x000000ffff0d7224 */ /* 0x000fe400078e0004 */
[----:B------:R-:W-:Y:S02]  /*282d0*/  IMAD.MOV.U32 R12, RZ, RZ, RZ ;  /* 0x000000ffff0c7224 */ /* 0x000fe400078e00ff */
[----:B------:R-:W-:Y:S02]  /*282e0*/  IMAD.MOV.U32 R11, RZ, RZ, 0x181f ;  /* 0x0000181fff0b7424 */ /* 0x000fe400078e00ff */
[----:B------:R-:W-:Y:S02]  /*282f0*/  IMAD.MOV.U32 R15, RZ, RZ, -0x1 ;  /* 0xffffffffff0f7424 */ /* 0x000fe400078e00ff */
[----:B------:R-:W-:Y:S02]  /*28300*/  IMAD R31, R31, R7, RZ ;  /* 0x000000071f1f7224 */ /* 0x000fe400078e02ff */
[----:B------:R-:W-:-:S07]  /*28310*/  IMAD.IADD R25, R9, 0x1, R25 ;  /* 0x0000000109197824 */ /* 0x000fce00078e0219 */
[----:B-----5:R-:W-:Y:S05]  /*28320*/  WARPSYNC.COLLECTIVE R15, `(.L_x_1940) ;  /* 0x000000000f087348 */ /* 0x020fea0003c00000 */
[----:B------:R0:W1:Y:S02]  /*28330*/  SHFL.IDX P6, R14, R13, R12, R11 ;  /* 0x0000000c0d0e7389 */ /* 0x00006400000c000b */
[----:B01---5:R-:W-:Y:S01]  /*28340*/  ENDCOLLECTIVE ;  /* 0x000000000000791b */ /* 0x023fe20003800000 */
.L_x_1940:
[C---:B------:R-:W-:Y:S01]  /*28350*/  VIADD R6, R25.reuse, 0x10 ;  /* 0x0000001019067836 */ /* 0x040fe20000000000 */
[----:B------:R-:W-:Y:S01]  /*28360*/  ISETP.GE.AND P1, PT, R25, R31, PT ;  /* 0x0000001f1900720c */ /* 0x000fe20003f26270 */
[----:B------:R-:W-:Y:S02]  /*28370*/  IMAD.MOV.U32 R13, RZ, RZ, R0 ;  /* 0x000000ffff0d7224 */ /* 0x000fe400078e0000 */
[----:B------:R-:W-:-:S10]  /*28380*/  IMAD.MOV.U32 R2, RZ, RZ, R14 ;  /* 0x000000ffff027224 */ /* 0x000fd400078e000e */
[----:B------:R-:W-:Y:S05]  /*28390*/  WARPSYNC.COLLECTIVE R15, `(.L_x_1941) ;  /* 0x000000000f087348 */ /* 0x000fea0003c00000 */
[----:B------:R0:W1:Y:S02]  /*283a0*/  SHFL.IDX P6, R14, R13, R12, R11 ;  /* 0x0000000c0d0e7389 */ /* 0x00006400000c000b */
[----:B01----:R-:W-:Y:S01]  /*283b0*/  ENDCOLLECTIVE ;  /* 0x000000000000791b */ /* 0x003fe20003800000 */
.L_x_1941:
        /* <DEDUP_REMOVED lines=8> */
.L_x_1942:
        /* <DEDUP_REMOVED lines=13> */
.L_x_1943:
        /* <DEDUP_REMOVED lines=8> */
.L_x_1944:
        /* <DEDUP_REMOVED lines=14> */
.L_x_1945:
        /* <DEDUP_REMOVED lines=8> */
.L_x_1946:
        /* <DEDUP_REMOVED lines=14> */
.L_x_1947:
        /* <DEDUP_REMOVED lines=8> */
.L_x_1948:
        /* <DEDUP_REMOVED lines=14> */
.L_x_1949:
        /* <DEDUP_REMOVED lines=8> */
.L_x_1950:
        /* <DEDUP_REMOVED lines=14> */
.L_x_1951:
        /* <DEDUP_REMOVED lines=8> */
.L_x_1952:
        /* <DEDUP_REMOVED lines=13> */
.L_x_1953:
        /* <DEDUP_REMOVED lines=8> */
.L_x_1954:
        /* <DEDUP_REMOVED lines=12> */
.L_x_1955:
[----:B------:R-:W-:Y:S05]  /*28d20*/  BRA `(.L_x_1956) ;  /* 0xffffffac006c7947 */ /* 0x000fea000383ffff */
.L_x_1828:
[----:B0-----:R0:W1:Y:S02]  /*28d30*/  SYNCS.PHASECHK.TRANS64.TRYWAIT P0, [R17+URZ+0x30820], R0 ;  /* 0x03082000110075a7 */ /* 0x001064000800017f */
[----:B-1----:R-:W-:Y:S05]  /*28d40*/  @!P0 NANOSLEEP.SYNCS 0x989680 ;  /* 0x009896800000895d */ /* 0x002fea0003900000 */
[----:B------:R-:W1:Y:S02]  /*28d50*/  @!P0 SYNCS.PHASECHK.TRANS64 P0, [R17+URZ+0x30820], R0 ;  /* 0x03082000110085a7 */ /* 0x000e64000800007f */
[----:B-1----:R-:W-:Y:S05]  /*28d60*/  @!P0 BRA `(.L_x_1828) ;  /* 0xfffffffc00f08947 */ /* 0x002fea000383ffff */
[----:B------:R-:W-:Y:S05]  /*28d70*/  BRA `(.L_x_1957) ;  /* 0xffffffac00e47947 */ /* 0x000fea000383ffff */
.L_x_1833:
[----:B0-----:R0:W1:Y:S02]  /*28d80*/  SYNCS.PHASECHK.TRANS64.TRYWAIT P0, [R7+URZ+0x30840], R2 ;  /* 0x03084002070075a7 */ /* 0x001064000800017f */
[----:B-1----:R-:W-:Y:S05]  /*28d90*/  @!P0 NANOSLEEP.SYNCS 0x989680 ;  /* 0x009896800000895d */ /* 0x002fea0003900000 */
[----:B------:R-:W1:Y:S02]  /*28da0*/  @!P0 SYNCS.PHASECHK.TRANS64 P0, [R7+URZ+0x30840], R2 ;  /* 0x03084002070085a7 */ /* 0x000e64000800007f */
[----:B-1----:R-:W-:Y:S05]  /*28db0*/  @!P0 BRA `(.L_x_1833) ;  /* 0xfffffffc00f08947 */ /* 0x002fea000383ffff */
[----:B------:R-:W-:Y:S05]  /*28dc0*/  BRA `(.L_x_1958) ;  /* 0xffffffb000b87947 */ /* 0x000fea000383ffff */
.L_x_1834:
        /* <DEDUP_REMOVED lines=8> */
.L_x_1960:
[----:B------:R-:W-:Y:S05]  /*28e50*/  BSYNC B1 ;  /* 0x0000000000017941 */ /* 0x000fea0003800000 */
.L_x_1959:
        /* <DEDUP_REMOVED lines=12> */
.L_x_1961:
[----:B------:R-:W-:Y:S02]  /*28f20*/  IMAD R5, R5, 0x2, R17 ;  /* 0x0000000205057824 */ /* 0x000fe400078e0211 */
[----:B------:R-:W-:Y:S02]  /*28f30*/  IMAD.MOV.U32 R13, RZ, RZ, R6 ;  /* 0x000000ffff0d7224 */ /* 0x000fe400078e0006 */
[----:B------:R-:W-:Y:S02]  /*28f40*/  IMAD.MOV.U32 R12, RZ, RZ, 0x1 ;  /* 0x00000001ff0c7424 */ /* 0x000fe400078e00ff */
[----:B------:R-:W-:-:S07]  /*28f50*/  IMAD.MOV.U32 R2, RZ, RZ, R14 ;  /* 0x000000ffff027224 */ /* 0x000fce00078e000e */
[----:B------:R-:W-:Y:S05]  /*28f60*/  WARPSYNC.COLLECTIVE R15, `(.L_x_1962) ;  /* 0x000000000f087348 */ /* 0x000fea0003c00000 */
[----:B------:R0:W1:Y:S02]  /*28f70*/  SHFL.IDX P6, R14, R13, R12, R11 ;  /* 0x0000000c0d0e7389 */ /* 0x00006400000c000b */
[----:B01----:R-:W-:Y:S01]  /*28f80*/  ENDCOLLECTIVE ;  /* 0x000000000000791b */ /* 0x003fe20003800000 */
.L_x_1962:
        /* <DEDUP_REMOVED lines=13> */
.L_x_1963:
[----:B------:R-:W-:Y:S02]  /*29060*/  IMAD.MOV.U32 R13, RZ, RZ, R6 ;  /* 0x000000ffff0d7224 */ /* 0x000fe400078e0006 */
[----:B------:R-:W-:Y:S02]  /*29070*/  IMAD.MOV.U32 R12, RZ, RZ, 0x2 ;  /* 0x00000002ff0c7424 */ /* 0x000fe400078e00ff */
[----:B------:R-:W-:-:S07]  /*29080*/  IMAD.MOV.U32 R2, RZ, RZ, R14 ;  /* 0x000000ffff027224 */ /* 0x000fce00078e000e */
[----:B------:R-:W-:Y:S05]  /*29090*/  WARPSYNC.COLLECTIVE R15, `(.L_x_1964) ;  /* 0x000000000f087348 */ /* 0x000fea0003c00000 */
[----:B------:R0:W1:Y:S02]  /*290a0*/  SHFL.IDX P6, R14, R13, R12, R11 ;  /* 0x0000000c0d0e7389 */ /* 0x00006400000c000b */
[----:B01----:R-:W-:Y:S01]  /*290b0*/  ENDCOLLECTIVE ;  /* 0x000000000000791b */ /* 0x003fe20003800000 */
.L_x_1964:
        /* <DEDUP_REMOVED lines=13> */
.L_x_1965:
[----:B------:R-:W-:Y:S02]  /*29190*/  IMAD.MOV.U32 R13, RZ, RZ, R6 ;  /* 0x000000ffff0d7224 */ /* 0x000fe400078e0006 */
[----:B------:R-:W-:Y:S02]  /*291a0*/  IMAD.MOV.U32 R12, RZ, RZ, 0x3 ;  /* 0x00000003ff0c7424 */ /* 0x000fe400078e00ff */
[----:B------:R-:W-:-:S07]  /*291b0*/  IMAD.MOV.U32 R2, RZ, RZ, R14 ;  /* 0x000000ffff027224 */ /* 0x000fce00078e000e */
[----:B------:R-:W-:Y:S05]  /*291c0*/  WARPSYNC.COLLECTIVE R15, `(.L_x_1966) ;  /* 0x000000000f087348 */ /* 0x000fea0003c00000 */
[----:B------:R0:W1:Y:S02]  /*291d0*/  SHFL.IDX P6, R14, R13, R12, R11 ;  /* 0x0000000c0d0e7389 */ /* 0x00006400000c000b */
[----:B01----:R-:W-:Y:S01]  /*291e0*/  ENDCOLLECTIVE ;  /* 0x000000000000791b */ /* 0x003fe20003800000 */
.L_x_1966:
        /* <DEDUP_REMOVED lines=13> */
.L_x_1967:
[----:B------:R-:W-:Y:S02]  /*292c0*/  IMAD.MOV.U32 R13, RZ, RZ, R6 ;  /* 0x000000ffff0d7224 */ /* 0x000fe400078e0006 */
[----:B------:R-:W-:Y:S02]  /*292d0*/  IMAD.MOV.U32 R12, RZ, RZ, 0x4 ;  /* 0x00000004ff0c7424 */ /* 0x000fe400078e00ff */
[----:B------:R-:W-:-:S07]  /*292e0*/  IMAD.MOV.U32 R2, RZ, RZ, R14 ;  /* 0x000000ffff027224 */ /* 0x000fce00078e000e */
[----:B------:R-:W-:Y:S05]  /*292f0*/  WARPSYNC.COLLECTIVE R15, `(.L_x_1968) ;  /* 0x000000000f087348 */ /* 0x000fea0003c00000 */
[----:B------:R0:W1:Y:S02]  /*29300*/  SHFL.IDX P6, R14, R13, R12, R11 ;  /* 0x0000000c0d0e7389 */ /* 0x00006400000c000b */
[----:B01----:R-:W-:Y:S01]  /*29310*/  ENDCOLLECTIVE ;  /* 0x000000000000791b */ /* 0x003fe20003800000 */
.L_x_1968:
        /* <DEDUP_REMOVED lines=13> */
.L_x_1969:
[----:B------:R-:W-:Y:S02]  /*293f0*/  IMAD.MOV.U32 R13, RZ, RZ, R6 ;  /* 0x000000ffff0d7224 */ /* 0x000fe400078e0006 */
[----:B------:R-:W-:Y:S02]  /*29400*/  IMAD.MOV.U32 R12, RZ, RZ, 0x5 ;  /* 0x00000005ff0c7424 */ /* 0x000fe400078e00ff */
[----:B------:R-:W-:-:S07]  /*29410*/  IMAD.MOV.U32 R2, RZ, RZ, R14 ;  /* 0x000000ffff027224 */ /* 0x000fce00078e000e */
[----:B------:R-:W-:Y:S05]  /*29420*/  WARPSYNC.COLLECTIVE R15, `(.L_x_1970) ;  /* 0x000000000f087348 */ /* 0x000fea0003c00000 */
[----:B------:R0:W1:Y:S02]  /*29430*/  SHFL.IDX P6, R14, R13, R12, R11 ;  /* 0x0000000c0d0e7389 */ /* 0x00006400000c000b */
[----:B01----:R-:W-:Y:S01]  /*29440*/  ENDCOLLECTIVE ;  /* 0x000000000000791b */ /* 0x003fe20003800000 */
.L_x_1970:
        /* <DEDUP_REMOVED lines=14> */
.L_x_1971:
[----:B------:R-:W-:Y:S01]  /*29530*/  IMAD.MOV.U32 R2, RZ, RZ, R14 ;  /* 0x000000ffff027224 */ /* 0x000fe200078e000e */
[----:B------:R-:W-:Y:S06]  /*29540*/  BRA `(.L_x_1972) ;  /* 0xffffffac00d87947 */ /* 0x000fec000383ffff */
.L_x_1839:
[----:B0-----:R0:W1:Y:S02]  /*29550*/  SYNCS.PHASECHK.TRANS64.TRYWAIT P0, [R6+URZ+0x30860], R2 ;  /* 0x03086002060075a7 */ /* 0x001064000800017f */
[----:B-1----:R-:W-:Y:S05]  /*29560*/  @!P0 NANOSLEEP.SYNCS 0x989680 ;  /* 0x009896800000895d */ /* 0x002fea0003900000 */
[----:B------:R-:W1:Y:S02]  /*29570*/  @!P0 SYNCS.PHASECHK.TRANS64 P0, [R6+URZ+0x30860], R2 ;  /* 0x03086002060085a7 */ /* 0x000e64000800007f */
[----:B-1----:R-:W-:Y:S05]  /*29580*/  @!P0 BRA `(.L_x_1839) ;  /* 0xfffffffc00f08947 */ /* 0x002fea000383ffff */
[----:B------:R-:W-:Y:S05]  /*29590*/  BRA `(.L_x_1973) ;  /* 0xffffffb000387947 */ /* 0x000fea000383ffff */
.L_x_1840:
        /* <DEDUP_REMOVED lines=8> */
.L_x_1975:
[----:B------:R-:W-:Y:S05]  /*29620*/  BSYNC B1 ;  /* 0x0000000000017941 */ /* 0x000fea0003800000 */
.L_x_1974:
        /* <DEDUP_REMOVED lines=9> */
.L_x_1976:
[----:B------:R-:W-:Y:S02]  /*296c0*/  IMAD.MOV.U32 R13, RZ, RZ, R19 ;  /* 0x000000ffff0d7224 */ /* 0x000fe400078e0013 */
[----:B------:R-:W-:Y:S02]  /*296d0*/  IMAD.MOV.U32 R12, RZ, RZ, 0x1 ;  /* 0x00000001ff0c7424 */ /* 0x000fe400078e00ff */
[----:B------:R-:W-:-:S07]  /*296e0*/  IMAD.MOV.U32 R2, RZ, RZ, R14 ;  /* 0x000000ffff027224 */ /* 0x000fce00078e000e */
[----:B------:R-:W-:Y:S05]  /*296f0*/  WARPSYNC.COLLECTIVE R15, `(.L_x_1977) ;  /* 0x000000000f087348 */ /* 0x000fea0003c00000 */
[----:B------:R0:W1:Y:S02]  /*29700*/  SHFL.IDX P6, R14, R13, R12, R11 ;  /* 0x0000000c0d0e7389 */ /* 0x00006400000c000b */
[----:B01----:R-:W-:Y:S01]  /*29710*/  ENDCOLLECTIVE ;  /* 0x000000000000791b */ /* 0x003fe20003800000 */
.L_x_1977:
        /* <DEDUP_REMOVED lines=16> */
.L_x_1978:
[----:B------:R-:W-:Y:S02]  /*29820*/  IMAD.MOV.U32 R13, RZ, RZ, R19 ;  /* 0x000000ffff0d7224 */ /* 0x000fe400078e0013 */
[----:B------:R-:W-:Y:S02]  /*29830*/  IMAD.MOV.U32 R12, RZ, RZ, 0x2 ;  /* 0x00000002ff0c7424 */ /* 0x000fe400078e00ff */
[----:B------:R-:W-:-:S07]  /*29840*/  IMAD.MOV.U32 R2, RZ, RZ, R14 ;  /* 0x000000ffff027224 */ /* 0x000fce00078e000e */
[----:B------:R-:W-:Y:S05]  /*29850*/  WARPSYNC.COLLECTIVE R15, `(.L_x_1979) ;  /* 0x000000000f087348 */ /* 0x000fea0003c00000 */
[----:B------:R0:W1:Y:S02]  /*29860*/  SHFL.IDX P6, R14, R13, R12, R11 ;  /* 0x0000000c0d0e7389 */ /* 0x00006400000c000b */
[----:B01----:R-:W-:Y:S01]  /*29870*/  ENDCOLLECTIVE ;  /* 0x000000000000791b */ /* 0x003fe20003800000 */
.L_x_1979:
        /* <DEDUP_REMOVED lines=16> */
.L_x_1980:
[----:B------:R-:W-:Y:S02]  /*29980*/  IMAD.MOV.U32 R13, RZ, RZ, R19 ;  /* 0x000000ffff0d7224 */ /* 0x000fe400078e0013 */
[----:B------:R-:W-:Y:S02]  /*29990*/  IMAD.MOV.U32 R12, RZ, RZ, 0x3 ;  /* 0x00000003ff0c7424 */ /* 0x000fe400078e00ff */
[----:B------:R-:W-:-:S07]  /*299a0*/  IMAD.MOV.U32 R2, RZ, RZ, R14 ;  /* 0x000000ffff027224 */ /* 0x000fce00078e000e */
[----:B------:R-:W-:Y:S05]  /*299b0*/  WARPSYNC.COLLECTIVE R15, `(.L_x_1981) ;  /* 0x000000000f087348 */ /* 0x000fea0003c00000 */
[----:B------:R0:W1:Y:S02]  /*299c0*/  SHFL.IDX P6, R14, R13, R12, R11 ;  /* 0x0000000c0d0e7389 */ /* 0x00006400000c000b */
[----:B01----:R-:W-:Y:S01]  /*299d0*/  ENDCOLLECTIVE ;  /* 0x000000000000791b */ /* 0x003fe20003800000 */
.L_x_1981:
        /* <DEDUP_REMOVED lines=16> */
.L_x_1982:
[----:B------:R-:W-:Y:S02]  /*29ae0*/  IMAD.MOV.U32 R13, RZ, RZ, R19 ;  /* 0x000000ffff0d7224 */ /* 0x000fe400078e0013 */
[----:B------:R-:W-:Y:S02]  /*29af0*/  IMAD.MOV.U32 R12, RZ, RZ, 0x4 ;  /* 0x00000004ff0c7424 */ /* 0x000fe400078e00ff */
[----:B------:R-:W-:-:S07]  /*29b00*/  IMAD.MOV.U32 R2, RZ, RZ, R14 ;  /* 0x000000ffff027224 */ /* 0x000fce00078e000e */
[----:B------:R-:W-:Y:S05]  /*29b10*/  WARPSYNC.COLLECTIVE R15, `(.L_x_1983) ;  /* 0x000000000f087348 */ /* 0x000fea0003c00000 */
[----:B------:R0:W1:Y:S02]  /*29b20*/  SHFL.IDX P6, R14, R13, R12, R11 ;  /* 0x0000000c0d0e7389 */ /* 0x00006400000c000b */
[----:B01----:R-:W-:Y:S01]  /*29b30*/  ENDCOLLECTIVE ;  /* 0x000000000000791b */ /* 0x003fe20003800000 */
.L_x_1983:
        /* <DEDUP_REMOVED lines=16> */
.L_x_1984:
[----:B------:R-:W-:Y:S02]  /*29c40*/  IMAD.MOV.U32 R13, RZ, RZ, R19 ;  /* 0x000000ffff0d7224 */ /* 0x000fe400078e0013 */
[----:B------:R-:W-:Y:S02]  /*29c50*/  IMAD.MOV.U32 R12, RZ, RZ, 0x5 ;  /* 0x00000005ff0c7424 */ /* 0x000fe400078e00ff */
[----:B------:R-:W-:-:S07]  /*29c60*/  IMAD.MOV.U32 R2, RZ, RZ, R14 ;  /* 0x000000ffff027224 */ /* 0x000fce00078e000e */
[----:B------:R-:W-:Y:S05]  /*29c70*/  WARPSYNC.COLLECTIVE R15, `(.L_x_1985) ;  /* 0x000000000f087348 */ /* 0x000fea0003c00000 */
[----:B------:R0:W1:Y:S02]  /*29c80*/  SHFL.IDX P6, R14, R13, R12, R11 ;  /* 0x0000000c0d0e7389 */ /* 0x00006400000c000b */
[----:B01----:R-:W-:Y:S01]  /*29c90*/  ENDCOLLECTIVE ;  /* 0x000000000000791b */ /* 0x003fe20003800000 */
.L_x_1985:
        /* <DEDUP_REMOVED lines=13> */
.L_x_1986:
[----:B------:R-:W-:Y:S01]  /*29d70*/  @!PT LDS RZ, [RZ] ;  /* 0x00000000fffff984 */ /* 0x000fe20000000800 */
[----:B------:R-:W-:Y:S01]  /*29d80*/  @!PT LDS RZ, [RZ] ;  /* 0x00000000fffff984 */ /* 0x000fe20000000800 */
[----:B------:R-:W-:Y:S01]  /*29d90*/  @!PT LDS RZ, [RZ] ;  /* 0x00000000fffff984 */ /* 0x000fe20000000800 */
[----:B------:R0:W-:Y:S01]  /*29da0*/  LDGSTS.E.BYPASS.LTC128B.128 [R5+0x5400], desc[UR36][R2.64+0x80], !P0 ;  /* 0x0540008002057fae */ /* 0x0001e2000c101d64 */
[----:B------:R-:W-:-:S13]  /*29db0*/  ISETP.LT.OR P0, PT, R7, 0x41, P1 ;  /* 0x000000410700780c */ /* 0x000fda0000f01670 */
[----:B------:R0:W-:Y:S01]  /*29dc0*/  LDGSTS.E.BYPASS.LTC128B.128 [R5+0x8400], desc[UR36][R2.64+0x100], !P0 ;  /* 0x0840010002057fae */ /* 0x0001e2000c101d64 */
[----:B------:R-:W-:Y:S05]  /*29dd0*/  BRA `(.L_x_1987) ;  /* 0xffffffac00247947 */ /* 0x000fea000383ffff */
.L_x_1848:
[----:B0-----:R0:W1:Y:S02]  /*29de0*/  SYNCS.PHASECHK.TRANS64.TRYWAIT P0, [R0+URZ+0x30860], R3 ;  /* 0x03086003000075a7 */ /* 0x001064000800017f */
[----:B-1----:R-:W-:Y:S05]  /*29df0*/  @!P0 NANOSLEEP.SYNCS 0x989680 ;  /* 0x009896800000895d */ /* 0x002fea0003900000 */
[----:B------:R-:W1:Y:S02]  /*29e00*/  @!P0 SYNCS.PHASECHK.TRANS64 P0, [R0+URZ+0x30860], R3 ;  /* 0x03086003000085a7 */ /* 0x000e64000800007f */
[----:B-1----:R-:W-:Y:S05]  /*29e10*/  @!P0 BRA `(.L_x_1848) ;  /* 0xfffffffc00f08947 */ /* 0x002fea000383ffff */
[----:B------:R-:W-:Y:S05]  /*29e20*/  BRA `(.L_x_1988) ;  /* 0xffffffb000407947 */ /* 0x000fea000383ffff */
.L_x_1849:
        /* <DEDUP_REMOVED lines=8> */
.L_x_1990:
[----:B------:R-:W-:Y:S05]  /*29eb0*/  BSYNC B0 ;  /* 0x0000000000007941 */ /* 0x000fea0003800000 */
.L_x_1989:
        /* <DEDUP_REMOVED lines=9> */
.L_x_1991:
        /* <DEDUP_REMOVED lines=14> */
.L_x_1992:
        /* <DEDUP_REMOVED lines=13> */
.L_x_1993:
[----:B------:R-:W-:Y:S02]  /*2a100*/  IMAD.MOV.U32 R13, RZ, RZ, R19 ;  /* 0x000000ffff0d7224 */ /* 0x000fe400078e0013 */
[----:B------:R-:W-:Y:S01]  /*2a110*/  IMAD.MOV.U32 R12, RZ, RZ, 0x2 ;  /* 0x00000002ff0c7424 */ /* 0x000fe200078e00ff */
[----:B------:R-:W-:-:S13]  /*2a120*/  IADD3 R2, P4, R14, R5, RZ ;  /* 0x000000050e027210 */ /* 0x000fda0007f9e0ff */
[----:B------:R-:W-:Y:S05]  /*2a130*/  WARPSYNC.COLLECTIVE R15, `(.L_x_1994) ;  /* 0x000000000f087348 */ /* 0x000fea0003c00000 */
[----:B------:R0:W1:Y:S02]  /*2a140*/  SHFL.IDX P6, R14, R13, R12, R11 ;  /* 0x0000000c0d0e7389 */ /* 0x00006400000c000b */
[----:B01----:R-:W-:Y:S01]  /*2a150*/  ENDCOLLECTIVE ;  /* 0x000000000000791b */ /* 0x003fe20003800000 */
.L_x_1994:
        /* <DEDUP_REMOVED lines=15> */
.L_x_1995:
[----:B------:R-:W-:Y:S02]  /*2a250*/  IMAD.MOV.U32 R13, RZ, RZ, R19 ;  /* 0x000000ffff0d7224 */ /* 0x000fe400078e0013 */
[----:B------:R-:W-:Y:S01]  /*2a260*/  IMAD.MOV.U32 R12, RZ, RZ, 0x3 ;  /* 0x00000003ff0c7424 */ /* 0x000fe200078e00ff */
[----:B------:R-:W-:-:S13]  /*2a270*/  IADD3 R2, P4, R14, R5, RZ ;  /* 0x000000050e027210 */ /* 0x000fda0007f9e0ff */
[----:B------:R-:W-:Y:S05]  /*2a280*/  WARPSYNC.COLLECTIVE R15, `(.L_x_1996) ;  /* 0x000000000f087348 */ /* 0x000fea0003c00000 */
[----:B------:R0:W1:Y:S02]  /*2a290*/  SHFL.IDX P6, R14, R13, R12, R11 ;  /* 0x0000000c0d0e7389 */ /* 0x00006400000c000b */
[----:B01----:R-:W-:Y:S01]  /*2a2a0*/  ENDCOLLECTIVE ;  /* 0x000000000000791b */ /* 0x003fe20003800000 */
.L_x_1996:
        /* <DEDUP_REMOVED lines=15> */
.L_x_1997:
[----:B------:R-:W-:Y:S02]  /*2a3a0*/  IMAD.MOV.U32 R13, RZ, RZ, R19 ;  /* 0x000000ffff0d7224 */ /* 0x000fe400078e0013 */
[----:B------:R-:W-:Y:S01]  /*2a3b0*/  IMAD.MOV.U32 R12, RZ, RZ, 0x4 ;  /* 0x00000004ff0c7424 */ /* 0x000fe200078e00ff */
[----:B------:R-:W-:-:S13]  /*2a3c0*/  IADD3 R2, P4, R14, R5, RZ ;  /* 0x000000050e027210 */ /* 0x000fda0007f9e0ff */
[----:B------:R-:W-:Y:S05]  /*2a3d0*/  WARPSYNC.COLLECTIVE R15, `(.L_x_1998) ;  /* 0x000000000f087348 */ /* 0x000fea0003c00000 */
[----:B------:R0:W1:Y:S02]  /*2a3e0*/  SHFL.IDX P6, R14, R13, R12, R11 ;  /* 0x0000000c0d0e7389 */ /* 0x00006400000c000b */
[----:B01----:R-:W-:Y:S01]  /*2a3f0*/  ENDCOLLECTIVE ;  /* 0x000000000000791b */ /* 0x003fe20003800000 */
.L_x_1998:
        /* <DEDUP_REMOVED lines=15> */
.L_x_1999:
[----:B------:R-:W-:Y:S02]  /*2a4f0*/  IMAD.MOV.U32 R13, RZ, RZ, R19 ;  /* 0x000000ffff0d7224 */ /* 0x000fe400078e0013 */
[----:B------:R-:W-:Y:S01]  /*2a500*/  IMAD.MOV.U32 R12, RZ, RZ, 0x5 ;  /* 0x00000005ff0c7424 */ /* 0x000fe200078e00ff */
[----:B------:R-:W-:-:S13]  /*2a510*/  IADD3 R2, P4, R14, R5, RZ ;  /* 0x000000050e027210 */ /* 0x000fda0007f9e0ff */
[----:B------:R-:W-:Y:S05]  /*2a520*/  WARPSYNC.COLLECTIVE R15, `(.L_x_2000) ;  /* 0x000000000f087348 */ /* 0x000fea0003c00000 */
[----:B------:R0:W1:Y:S02]  /*2a530*/  SHFL.IDX P6, R14, R13, R12, R11 ;  /* 0x0000000c0d0e7389 */ /* 0x00006400000c000b */
[----:B01----:R-:W-:Y:S01]  /*2a540*/  ENDCOLLECTIVE ;  /* 0x000000000000791b */ /* 0x003fe20003800000 */
.L_x_2000:
        /* <DEDUP_REMOVED lines=14> */
.L_x_2001:
[----:B------:R-:W-:Y:S05]  /*2a630*/  BRA `(.L_x_2002) ;  /* 0xffffffac00447947 */ /* 0x000fea000383ffff */
.L_x_1854:
[----:B------:R-:W-:Y:S01]  /*2a640*/  BSSY B0, `(.L_x_2003) ;  /* 0x0000008000007945 */ /* 0x000fe20003800000 */
[----:B------:R-:W-:Y:S02]  /*2a650*/  IMAD.MOV.U32 R13, RZ, RZ, R24 ;  /* 0x000000ffff0d7224 */ /* 0x000fe400078e0018 */
[----:B0-----:R-:W-:Y:S02]  /*2a660*/  IMAD.MOV.U32 R12, RZ, RZ, RZ ;  /* 0x000000ffff0c7224 */ /* 0x001fe400078e00ff */
[----:B------:R-:W-:Y:S02]  /*2a670*/  IMAD.MOV.U32 R11, RZ, RZ, 0x1f ;  /* 0x0000001fff0b7424 */ /* 0x000fe400078e00ff */
[----:B------:R-:W-:-:S07]  /*2a680*/  IMAD.MOV.U32 R15, RZ, RZ, -0x1 ;  /* 0xffffffffff0f7424 */ /* 0x000fce00078e00ff */
[----:B-1----:R-:W-:Y:S05]  /*2a690*/  WARPSYNC.COLLECTIVE R15, `(.L_x_2004) ;  /* 0x000000000f087348 */ /* 0x002fea0003c00000 */
[----:B------:R0:W2:Y:S02]  /*2a6a0*/  SHFL.IDX P6, R14, R13, R12, R11 ;  /* 0x0000000c0d0e7389 */ /* 0x0000a400000c000b */
[----:B012---:R-:W-:Y:S01]  /*2a6b0*/  ENDCOLLECTIVE ;  /* 0x000000000000791b */ /* 0x007fe20003800000 */
.L_x_2004:
[----:B------:R-:W-:Y:S05]  /*2a6c0*/  BSYNC B0 ;  /* 0x0000000000007941 */ /* 0x000fea0003800000 */
.L_x_2003:
        /* <DEDUP_REMOVED lines=9> */
.L_x_2005:
[----:B------:R-:W-:Y:S02]  /*2a760*/  ULDC UR4, c[0x0][0xc3c] ;  /* 0x00030f0000047ab9 */ /* 0x000fe40000000800 */
[----:B------:R-:W-:-:S13]  /*2a770*/  ISETP.GE.OR P1, PT, R9, UR4, !P0 ;  /* 0x0000000409007c0c */ /* 0x000fda000c726670 */
[----:B------:R-:W0:Y:S08]  /*2a780*/  @!P1 LDC.64 R2, c[0x0][0xc80] ;  /* 0x00032000ff029b82 */ /* 0x000e300000000a00 */
[----:B------:R-:W1:Y:S01]  /*2a790*/  @!P1 LDC.64 R4, c[0x0][0xc78] ;  /* 0x00031e00ff049b82 */ /* 0x000e620000000a00 */
[----:B------:R-:W-:Y:S02]  /*2a7a0*/  IMAD.MOV.U32 R25, RZ, RZ, RZ ;  /* 0x000000ffff197224 */ /* 0x000fe400078e00ff */
[----:B------:R-:W-:-:S02]  /*2a7b0*/  IMAD.MOV.U32 R11, RZ, RZ, RZ ;  /* 0x000000ffff0b7224 */ /* 0x000fc400078e00ff */
[----:B------:R-:W-:Y:S02]  /*2a7c0*/  IMAD.MOV.U32 R7, RZ, RZ, R14 ;  /* 0x000000ffff077224 */ /* 0x000fe400078e000e */
        /* <DEDUP_REMOVED lines=17> */
.L_x_2006:
[----:B------:R-:W-:Y:S01]  /*2a8e0*/  IMAD.MOV.U32 R12, RZ, RZ, 0x2 ;  /* 0x00000002ff0c7424 */ /* 0x000fe200078e00ff */
[----:B------:R-:W-:-:S05]  /*2a8f0*/  SEL R14, R14, RZ, P1 ;  /* 0x000000ff0e0e7207 */ /* 0x000fca0000800000 */
[----:B------:R-:W-:-:S04]  /*2a900*/  IMAD.IADD R5, R13, 0x1, R14 ;  /* 0x000000010d057824 */ /* 0x000fc800078e020e */
[----:B------:R-:W-:-:S07]  /*2a910*/  IMAD.MOV.U32 R13, RZ, RZ, R5 ;  /* 0x000000ffff0d7224 */ /* 0x000fce00078e0005 */
[----:B------:R-:W-:Y:S05]  /*2a920*/  WARPSYNC.COLLECTIVE R15, `(.L_x_2007) ;  /* 0x000000000f087348 */ /* 0x000fea0003c00000 */
[----:B------:R0:W1:Y:S02]  /*2a930*/  SHFL.UP P6, R14, R13, R12, R11 ;  /* 0x0400000c0d0e7389 */ /* 0x00006400000c000b */
[----:B01----:R-:W-:Y:S01]  /*2a940*/  ENDCOLLECTIVE ;  /* 0x000000000000791b */ /* 0x003fe20003800000 */
.L_x_2007:
[----:B------:R-:W-:Y:S01]  /*2a950*/  IMAD.MOV.U32 R12, RZ, RZ, 0x4 ;  /* 0x00000004ff0c7424 */ /* 0x000fe200078e00ff */
[----:B------:R-:W-:-:S05]  /*2a960*/  SEL R2, R14, RZ, P2 ;  /* 0x000000ff0e027207 */ /* 0x000fca0001000000 */
[----:B------:R-:W-:-:S04]  /*2a970*/  IMAD.IADD R2, R5, 0x1, R2 ;  /* 0x0000000105027824 */ /* 0x000fc800078e0202 */
[----:B------:R-:W-:-:S07]  /*2a980*/  IMAD.MOV.U32 R13, RZ, RZ, R2 ;  /* 0x000000ffff0d7224 */ /* 0x000fce00078e0002 */
[----:B------:R-:W-:Y:S05]  /*2a990*/  WARPSYNC.COLLECTIVE R15, `(.L_x_2008) ;  /* 0x000000000f087348 */ /* 0x000fea0003c00000 */
[----:B------:R0:W1:Y:S02]  /*2a9a0*/  SHFL.UP P6, R14, R13, R12, R11 ;  /* 0x0400000c0d0e7389 */ /* 0x00006400000c000b */
[----:B01----:R-:W-:Y:S01]  /*2a9b0*/  ENDCOLLECTIVE ;  /* 0x000000000000791b */ /* 0x003fe20003800000 */
.L_x_2008:
[----:B------:R-:W-:Y:S01]  /*2a9c0*/  IMAD.MOV.U32 R12, RZ, RZ, 0x8 ;  /* 0x00000008ff0c7424 */ /* 0x000fe200078e00ff */
[----:B------:R-:W-:-:S05]  /*2a9d0*/  SEL R3, R14, RZ, P3 ;  /* 0x000000ff0e037207 */ /* 0x000fca0001800000 */
[----:B------:R-:W-:-:S04]  /*2a9e0*/  IMAD.IADD R3, R2, 0x1, R3 ;  /* 0x0000000102037824 */ /* 0x000fc800078e0203 */
[----:B------:R-:W-:-:S07]  /*2a9f0*/  IMAD.MOV.U32 R13, RZ, RZ, R3 ;  /* 0x000000ffff0d7224 */ /* 0x000fce00078e0003 */
[----:B------:R-:W-:Y:S05]  /*2aa00*/  WARPSYNC.COLLECTIVE R15, `(.L_x_2009) ;  /* 0x000000000f087348 */ /* 0x000fea0003c00000 */
[----:B------:R0:W1:Y:S02]  /*2aa10*/  SHFL.UP P6, R14, R13, R12, R11 ;  /* 0x0400000c0d0e7389 */ /* 0x00006400000c000b */
[----:B01----:R-:W-:Y:S01]  /*2aa20*/  ENDCOLLECTIVE ;  /* 0x000000000000791b */ /* 0x003fe20003800000 */
.L_x_2009:
[----:B------:R-:W-:Y:S01]  /*2aa30*/  IMAD.MOV.U32 R12, RZ, RZ, 0x10 ;  /* 0x00000010ff0c7424 */ /* 0x000fe200078e00ff */
[----:B------:R-:W-:-:S05]  /*2aa40*/  SEL R14, R14, RZ, P4 ;  /* 0x000000ff0e0e7207 */ /* 0x000fca0002000000 */
[----:B------:R-:W-:-:S04]  /*2aa50*/  IMAD.IADD R5, R3, 0x1, R14 ;  /* 0x0000000103057824 */ /* 0x000fc800078e020e */
[----:B------:R-:W-:-:S07]  /*2aa60*/  IMAD.MOV.U32 R13, RZ, RZ, R5 ;  /* 0x000000ffff0d7224 */ /* 0x000fce00078e0005 */
[----:B------:R-:W-:Y:S05]  /*2aa70*/  WARPSYNC.COLLECTIVE R15, `(.L_x_2010) ;  /* 0x000000000f087348 */ /* 0x000fea0003c00000 */
[----:B------:R0:W1:Y:S02]  /*2aa80*/  SHFL.UP P6, R14, R13, R12, R11 ;  /* 0x0400000c0d0e7389 */ /* 0x00006400000c000b */
[----:B01----:R-:W-:Y:S01]  /*2aa90*/  ENDCOLLECTIVE ;  /* 0x000000000000791b */ /* 0x003fe20003800000 */
.L_x_2010:
        /* <DEDUP_REMOVED lines=8> */
.L_x_2011:
[----:B------:R-:W-:Y:S05]  /*2ab20*/  BRA `(.L_x_2012) ;  /* 0xffffffac00587947 */ /* 0x000fea000383ffff */
.L_x_1857:
[----:B------:R-:W-:Y:S01]  /*2ab30*/  BSSY B0, `(.L_x_2013) ;  /* 0x0000007000007945 */ /* 0x000fe20003800000 */
[----:B------:R-:W-:Y:S02]  /*2ab40*/  IMAD.MOV.U32 R12, RZ, RZ, 0x1 ;  /* 0x00000001ff0c7424 */ /* 0x000fe400078e00ff */
[----:B------:R-:W-:Y:S02]  /*2ab50*/  IMAD.MOV.U32 R11, RZ, RZ, RZ ;  /* 0x000000ffff0b7224 */ /* 0x000fe400078e00ff */
[----:B------:R-:W-:-:S07]  /*2ab60*/  IMAD.MOV.U32 R15, RZ, RZ, -0x1 ;  /* 0xffffffffff0f7424 */ /* 0x000fce00078e00ff */
[----:B------:R-:W-:Y:S05]  /*2ab70*/  WARPSYNC.COLLECTIVE R15, `(.L_x_2014) ;  /* 0x000000000f087348 */ /* 0x000fea0003c00000 */
[----:B------:R0:W1:Y:S02]  /*2ab80*/  SHFL.UP P6, R14, R13, R12, R11 ;  /* 0x0400000c0d0e7389 */ /* 0x00006400000c000b */
[----:B01----:R-:W-:Y:S01]  /*2ab90*/  ENDCOLLECTIVE ;  /* 0x000000000000791b */ /* 0x003fe20003800000 */
.L_x_2014:
[----:B------:R-:W-:Y:S05]  /*2aba0*/  BSYNC B0 ;  /* 0x0000000000007941 */ /* 0x000fea0003800000 */
.L_x_2013:
        /* <DEDUP_REMOVED lines=8> */
.L_x_2015:
[----:B------:R-:W-:Y:S01]  /*2ac30*/  IMAD.MOV.U32 R12, RZ, RZ, 0x4 ;  /* 0x00000004ff0c7424 */ /* 0x000fe200078e00ff */
[----:B------:R-:W-:-:S05]  /*2ac40*/  SEL R2, R14, RZ, P2 ;  /* 0x000000ff0e027207 */ /* 0x000fca0001000000 */
[----:B------:R-:W-:-:S04]  /*2ac50*/  IMAD.IADD R2, R13, 0x1, R2 ;  /* 0x000000010d027824 */ /* 0x000fc800078e0202 */
[----:B------:R-:W-:-:S07]  /*2ac60*/  IMAD.MOV.U32 R13, RZ, RZ, R2 ;  /* 0x000000ffff0d7224 */ /* 0x000fce00078e0002 */
[----:B------:R-:W-:Y:S05]  /*2ac70*/  WARPSYNC.COLLECTIVE R15, `(.L_x_2016) ;  /* 0x000000000f087348 */ /* 0x000fea0003c00000 */
[----:B------:R0:W1:Y:S02]  /*2ac80*/  SHFL.UP P6, R14, R13, R12, R11 ;  /* 0x0400000c0d0e7389 */ /* 0x00006400000c000b */
[----:B01----:R-:W-:Y:S01]  /*2ac90*/  ENDCOLLECTIVE ;  /* 0x000000000000791b */ /* 0x003fe20003800000 */
.L_x_2016:
[----:B------:R-:W-:Y:S01]  /*2aca0*/  IMAD.MOV.U32 R12, RZ, RZ, 0x8 ;  /* 0x00000008ff0c7424 */ /* 0x000fe200078e00ff */
[----:B------:R-:W-:-:S05]  /*2acb0*/  SEL R3, R14, RZ, P3 ;  /* 0x000000ff0e037207 */ /* 0x000fca0001800000 */
[----:B------:R-:W-:-:S04]  /*2acc0*/  IMAD.IADD R3, R2, 0x1, R3 ;  /* 0x0000000102037824 */ /* 0x000fc800078e0203 */
[----:B------:R-:W-:-:S07]  /*2acd0*/  IMAD.MOV.U32 R13, RZ, RZ, R3 ;  /* 0x000000ffff0d7224 */ /* 0x000fce00078e0003 */
[----:B------:R-:W-:Y:S05]  /*2ace0*/  WARPSYNC.COLLECTIVE R15, `(.L_x_2017) ;  /* 0x000000000f087348 */ /* 0x000fea0003c00000 */
[----:B------:R0:W1:Y:S02]  /*2acf0*/  SHFL.UP P6, R14, R13, R12, R11 ;  /* 0x0400000c0d0e7389 */ /* 0x00006400000c000b */
[----:B01----:R-:W-:Y:S01]  /*2ad00*/  ENDCOLLECTIVE ;  /* 0x000000000000791b */ /* 0x003fe20003800000 */
.L_x_2017:
[----:B------:R-:W-:Y:S01]  /*2ad10*/  IMAD.MOV.U32 R12, RZ, RZ, 0x10 ;  /* 0x00000010ff0c7424 */ /* 0x000fe200078e00ff */
[----:B------:R-:W-:-:S05]  /*2ad20*/  SEL R14, R14, RZ, P4 ;  /* 0x000000ff0e0e7207 */ /* 0x000fca0002000000 */
[----:B------:R-:W-:-:S04]  /*2ad30*/  IMAD.IADD R5, R3, 0x1, R14 ;  /* 0x0000000103057824 */ /* 0x000fc800078e020e */
[----:B------:R-:W-:-:S07]  /*2ad40*/  IMAD.MOV.U32 R13, RZ, RZ, R5 ;  /* 0x000000ffff0d7224 */ /* 0x000fce00078e0005 */
[----:B------:R-:W-:Y:S05]  /*2ad50*/  WARPSYNC.COLLECTIVE R15, `(.L_x_2018) ;  /* 0x000000000f087348 */ /* 0x000fea0003c00000 */
[----:B------:R0:W1:Y:S02]  /*2ad60*/  SHFL.UP P6, R14, R13, R12, R11 ;  /* 0x0400000c0d0e7389 */ /* 0x00006400000c000b */
[----:B01----:R-:W-:Y:S01]  /*2ad70*/  ENDCOLLECTIVE ;  /* 0x000000000000791b */ /* 0x003fe20003800000 */
.L_x_2018:
        /* <DEDUP_REMOVED lines=8> */
.L_x_2019:
[----:B------:R-:W-:Y:S05]  /*2ae00*/  BRA `(.L_x_2020) ;  /* 0xffffffac00447947 */ /* 0x000fea000383ffff */
.L_x_1859:
[----:B------:R-:W-:Y:S01]  /*2ae10*/  BSSY B0, `(.L_x_2021) ;  /* 0x0000006000007945 */ /* 0x000fe20003800000 */
[----:B------:R-:W-:Y:S01]  /*2ae20*/  PLOP3.LUT P6, PT, P6, PT, PT, 0x8, 0x0 ;  /* 0x000000000000781c */ /* 0x000fe200037ce170 */
[----:B------:R-:W-:-:S12]  /*2ae30*/  IMAD.MOV.U32 R15, RZ, RZ, -0x1 ;  /* 0xffffffffff0f7424 */ /* 0x000fd800078e00ff */
[----:B0-----:R-:W-:Y:S05]  /*2ae40*/  WARPSYNC.COLLECTIVE R15, `(.L_x_2022) ;  /* 0x000000000f087348 */ /* 0x001fea0003c00000 */
[----:B------:R-:W-:Y:S01]  /*2ae50*/  VOTE.ANY R14, PT, P6 ;  /* 0x00000000000e7806 */ /* 0x000fe200030e0100 */
[----:B0-----:R-:W-:Y:S06]  /*2ae60*/  ENDCOLLECTIVE ;  /* 0x000000000000791b */ /* 0x001fec0003800000 */
.L_x_2022:
[----:B------:R-:W-:Y:S05]  /*2ae70*/  BSYNC B0 ;  /* 0x0000000000007941 */ /* 0x000fea0003800000 */
.L_x_2021:
        /* <DEDUP_REMOVED lines=8> */
.L_x_2023:
[----:B------:R-:W-:Y:S02]  /*2af00*/  IMAD.IADD R27, R12, 0x1, R27 ;  /* 0x000000010c1b7824 */ /* 0x000fe400078e021b */
[----:B------:R-:W-:Y:S02]  /*2af10*/  IMAD.MOV.U32 R13, RZ, RZ, R4 ;  /* 0x000000ffff0d7224 */ /* 0x000fe400078e0004 */
[----:B------:R-:W-:-:S07]  /*2af20*/  IMAD.MOV.U32 R25, RZ, RZ, R14 ;  /* 0x000000ffff197224 */ /* 0x000fce00078e000e */
[----:B------:R-:W-:Y:S05]  /*2af30*/  WARPSYNC.COLLECTIVE R15, `(.L_x_2024) ;  /* 0x000000000f087348 */ /* 0x000fea0003c00000 */
[----:B------:R0:W1:Y:S02]  /*2af40*/  SHFL.IDX P6, R14, R13, R12, R11 ;  /* 0x0000000c0d0e7389 */ /* 0x00006400000c000b */
[----:B01----:R-:W-:Y:S01]  /*2af50*/  ENDCOLLECTIVE ;  /* 0x000000000000791b */ /* 0x003fe20003800000 */
.L_x_2024:
[----:B------:R-:W-:Y:S01]  /*2af60*/  IMAD.MOV.U32 R4, RZ, RZ, R14 ;  /* 0x000000ffff047224 */ /* 0x000fe200078e000e */
[----:B------:R-:W-:Y:S06]  /*2af70*/  BRA `(.L_x_2025) ;  /* 0xffffffac00287947 */ /* 0x000fec000383ffff */
.L_x_1861:
[----:B------:R-:W-:Y:S01]  /*2af80*/  BSSY B0, `(.L_x_2026) ;  /* 0x0000007000007945 */ /* 0x000fe20003800000 */
[----:B------:R-:W-:Y:S02]  /*2af90*/  IMAD.MOV.U32 R13, RZ, RZ, R2 ;  /* 0x000000ffff0d7224 */ /* 0x000fe400078e0002 */
[----:B------:R-:W-:Y:S02]  /*2afa0*/  IMAD.MOV.U32 R11, RZ, RZ, 0x1f ;  /* 0x0000001fff0b7424 */ /* 0x000fe400078e00ff */
[----:B------:R-:W-:-:S07]  /*2afb0*/  IMAD.MOV.U32 R15, RZ, RZ, -0x1 ;  /* 0xffffffffff0f7424 */ /* 0x000fce00078e00ff */
[----:B0-23--:R-:W-:Y:S05]  /*2afc0*/  WARPSYNC.COLLECTIVE R15, `(.L_x_2027) ;  /* 0x000000000f087348 */ /* 0x00dfea0003c00000 */
[----:B------:R1:W4:Y:S02]  /*2afd0*/  SHFL.IDX P6, R14, R13, R12, R11 ;  /* 0x0000000c0d0e7389 */ /* 0x00032400000c000b */
[----:B01234-:R-:W-:Y:S01]  /*2afe0*/  ENDCOLLECTIVE ;  /* 0x000000000000791b */ /* 0x01ffe20003800000 */
.L_x_2027:
[----:B------:R-:W-:Y:S05]  /*2aff0*/  BSYNC B0 ;  /* 0x0000000000007941 */ /* 0x000fea0003800000 */
.L_x_2026:
[----:B------:R-:W-:Y:S01]  /*2b000*/  IMAD.MOV.U32 R6, RZ, RZ, R14 ;  /* 0x000000ffff067224 */ /* 0x000fe200078e000e */
[----:B------:R-:W-:Y:S06]  /*2b010*/  BRA `(.L_x_1860) ;  /* 0xffffffac00187947 */ /* 0x000fec000383ffff */
.L_x_1867:
[----:B0-----:R0:W1:Y:S02]  /*2b020*/  SYNCS.PHASECHK.TRANS64.TRYWAIT P0, [R5+URZ+0x30820], R0 ;  /* 0x03082000050075a7 */ /* 0x001064000800017f */
[----:B-1----:R-:W-:Y:S05]  /*2b030*/  @!P0 NANOSLEEP.SYNCS 0x989680 ;  /* 0x009896800000895d */ /* 0x002fea0003900000 */
[----:B------:R-:W1:Y:S02]  /*2b040*/  @!P0 SYNCS.PHASECHK.TRANS64 P0, [R5+URZ+0x30820], R0 ;  /* 0x03082000050085a7 */ /* 0x000e64000800007f */
[----:B-1----:R-:W-:Y:S05]  /*2b050*/  @!P0 BRA `(.L_x_1867) ;  /* 0xfffffffc00f08947 */ /* 0x002fea000383ffff */
[----:B------:R-:W-:Y:S05]  /*2b060*/  BRA `(.L_x_2028) ;  /* 0xffffffb400707947 */ /* 0x000fea000383ffff */
.L_x_1868:
        /* <DEDUP_REMOVED lines=8> */
[----:B0-2-4-:R-:W-:Y:S05]  /*2b0f0*/  WARPSYNC.COLLECTIVE R15, `(.L_x_2030) ;  /* 0x000000000f087348 */ /* 0x015fea0003c00000 */
[----:B------:R1:W3:Y:S02]  /*2b100*/  SHFL.IDX P6, R14, R13, R12, R11 ;  /* 0x0000000c0d0e7389 */ /* 0x0002e400000c000b */
[----:B01234-:R-:W-:Y:S01]  /*2b110*/  ENDCOLLECTIVE ;  /* 0x000000000000791b */ /* 0x01ffe20003800000 */
.L_x_2030:
[----:B------:R-:W-:Y:S05]  /*2b120*/  BSYNC B0 ;  /* 0x0000000000007941 */ /* 0x000fea0003800000 */
.L_x_2029:
[----:B------:R-:W-:Y:S05]  /*2b130*/  BRA `(.L_x_2031) ;  /* 0xffffffb400587947 */ /* 0x000fea000383ffff */
.L_x_1871:
[----:B------:R-:W-:Y:S01]  /*2b140*/  BSSY B1, `(.L_x_2032) ;  /* 0x0000006000017945 */ /* 0x000fe20003800000 */
[----:B------:R-:W-:-:S07]  /*2b150*/  IMAD.MOV.U32 R15, RZ, RZ, -0x1 ;  /* 0xffffffffff0f7424 */ /* 0x000fce00078e00ff */
[----:B0-2-4-:R-:W-:Y:S05]  /*2b160*/  WARPSYNC.COLLECTIVE R15, `(.L_x_2033) ;  /* 0x000000000f0c7348 */ /* 0x015fea0003c00000 */
[----:B------:R-:W-:Y:S02]  /*2b170*/  ELECT P6, UR62, PT ;  /* 0x00000000003e782f */ /* 0x000fe400038c0000 */
[----:B------:R-:W-:Y:S01]  /*2b180*/  MOV R14, UR62 ;  /* 0x0000003e000e7c02 */ /* 0x000fe20008000f00 */
[----:B0-2-4-:R-:W-:Y:S10]  /*2b190*/  ENDCOLLECTIVE ;  /* 0x000000000000791b */ /* 0x015ff40003800000 */
.L_x_2033:
[----:B------:R-:W-:Y:S05]  /*2b1a0*/  BSYNC B1 ;  /* 0x0000000000017941 */ /* 0x000fea0003800000 */
.L_x_2032:
[----:B------:R-:W-:Y:S05]  /*2b1b0*/  BRA `(.L_x_2034) ;  /* 0xffffffb400507947 */ /* 0x000fea000383ffff */
.L_x_1873:
[----:B0-----:R0:W1:Y:S02]  /*2b1c0*/  SYNCS.PHASECHK.TRANS64.TRYWAIT P1, [R3+URZ+0x30840], R2 ;  /* 0x03084002030075a7 */ /* 0x001064000802017f */
[----:B-1----:R-:W-:Y:S05]  /*2b1d0*/  @!P1 NANOSLEEP.SYNCS 0x989680 ;  /* 0x009896800000995d */ /* 0x002fea0003900000 */
[----:B------:R-:W1:Y:S02]  /*2b1e0*/  @!P1 SYNCS.PHASECHK.TRANS64 P1, [R3+URZ+0x30840], R2 ;  /* 0x03084002030095a7 */ /* 0x000e64000802007f */
[----:B-1----:R-:W-:Y:S05]  /*2b1f0*/  @!P1 BRA `(.L_x_1873) ;  /* 0xfffffffc00f09947 */ /* 0x002fea000383ffff */
[----:B------:R-:W-:Y:S05]  /*2b200*/  BRA `(.L_x_2035) ;  /* 0xffffffb400787947 */ /* 0x000fea000383ffff */
.L_x_1875:
[----:B-1----:R1:W3:Y:S02]  /*2b210*/  SYNCS.PHASECHK.TRANS64.TRYWAIT P1, [R23+URZ+0x30840], R0 ;  /* 0x03084000170075a7 */ /* 0x0022e4000802017f */
[----:B---3--:R-:W-:Y:S05]  /*2b220*/  @!P1 NANOSLEEP.SYNCS 0x989680 ;  /* 0x009896800000995d */ /* 0x008fea0003900000 */
[----:B------:R-:W3:Y:S02]  /*2b230*/  @!P1 SYNCS.PHASECHK.TRANS64 P1, [R23+URZ+0x30840], R0 ;  /* 0x03084000170095a7 */ /* 0x000ee4000802007f */
[----:B---3--:R-:W-:Y:S05]  /*2b240*/  @!P1 BRA `(.L_x_1875) ;  /* 0xfffffffc00f09947 */ /* 0x008fea000383ffff */
[----:B------:R-:W-:Y:S05]  /*2b250*/  BRA `(.L_x_2036) ;  /* 0xffffffb400847947 */ /* 0x000fea000383ffff */
.L_x_1877:
[----:B---3--:R3:W0:Y:S02]  /*2b260*/  SYNCS.PHASECHK.TRANS64.TRYWAIT P1, [R3+URZ+0x30860], R2 ;  /* 0x03086002030075a7 */ /* 0x008624000802017f */
[----:B0-----:R-:W-:Y:S05]  /*2b270*/  @!P1 NANOSLEEP.SYNCS 0x989680 ;  /* 0x009896800000995d */ /* 0x001fea0003900000 */
[----:B------:R-:W0:Y:S02]  /*2b280*/  @!P1 SYNCS.PHASECHK.TRANS64 P1, [R3+URZ+0x30860], R2 ;  /* 0x03086002030095a7 */ /* 0x000e24000802007f */
[----:B0-----:R-:W-:Y:S05]  /*2b290*/  @!P1 BRA `(.L_x_1877) ;  /* 0xfffffffc00f09947 */ /* 0x001fea000383ffff */
[----:B------:R-:W-:Y:S05]  /*2b2a0*/  BRA `(.L_x_2037) ;  /* 0xffffffb400807947 */ /* 0x000fea000383ffff */
        .type           $_ZN7cutlass13device_kernelIN5flash11enable_sm90INS1_16FlashAttnFwdSm90INS1_25CollectiveMainloopFwdSm90ILi2EN4cute5tupleIJNS5_1CILi1EEES8_S8_EEENS6_IJNS7_ILi128EEENS7_ILi96EEENS7_ILi192EEEEEELi192ENS_10bfloat16_tEfNS_4arch4Sm90ELb0ELb1ELb1ELb1ELb1ELb1ELb0ELb1ELb1ELb1ELb1ELb0EEENS1_21CollectiveEpilogueFwdINS6_IJSA_SC_SB_EEES9_SE_SG_Li256ELb1ELb1ELb1ELb0EEENS1_36VarlenDynamicPersistentTileSchedulerILi128ELi96ELi256ELi128ELb1ELb1ELb1ELb1ELb0ELb1EEEEEEEEEvNT_6ParamsE$_ZZN5flash25CollectiveMainloopFwdSm90ILi2EN4cute5tupleIJNS1_1CILi1EEES4_S4_EEENS2_IJNS3_ILi128EEENS3_ILi96EEENS3_ILi192EEEEEELi192EN7cutlass10bfloat16_tEfNSA_4arch4Sm90ELb0ELb1ELb1ELb1ELb1ELb1ELb0ELb1ELb1ELb1ELb1ELb0EE12store_kv_newINS_16FlashAttnFwdSm90ISE_NS_21CollectiveEpilogueFwdINS2_IJS6_S8_S7_EEES5_SB_SD_Li256ELb1ELb1ELb1ELb0EEENS_36VarlenDynamicPersistentTileSchedulerILi128ELi96ELi256ELi128ELb1ELb1ELb1ELb1ELb0ELb1EEEE13SharedStorageEEEbRKNSE_6ParamsENSA_25PipelineTmaAsyncNoClusterILi2ENSA_16PipelineTmaAsyncILi2EEEEESU_RNSA_13PipelineStateILj2EEEiRT_RKNS_16SeqlenInfoQKNewKILb1ELb1EEENS2_IJiiiiEEEENKUliRKT_E_clISW_EEDaiS17_,@function
        .size           $_ZN7cutlass13device_kernelIN5flash11enable_sm90INS1_16FlashAttnFwdSm90INS1_25CollectiveMainloopFwdSm90ILi2EN4cute5tupleIJNS5_1CILi1EEES8_S8_EEENS6_IJNS7_ILi128EEENS7_ILi96EEENS7_ILi192EEEEEELi192ENS_10bfloat16_tEfNS_4arch4Sm90ELb0ELb1ELb1ELb1ELb1ELb1ELb0ELb1ELb1ELb1ELb1ELb0EEENS1_21CollectiveEpilogueFwdINS6_IJSA_SC_SB_EEES9_SE_SG_Li256ELb1ELb1ELb1ELb0EEENS1_36VarlenDynamicPersistentTileSchedulerILi128ELi96ELi256ELi128ELb1ELb1ELb1ELb1ELb0ELb1EEEEEEEEEvNT_6ParamsE$_ZZN5flash25CollectiveMainloopFwdSm90ILi2EN4cute5tupleIJNS1_1CILi1EEES4_S4_EEENS2_IJNS3_ILi128EEENS3_ILi96EEENS3_ILi192EEEEEELi192EN7cutlass10bfloat16_tEfNSA_4arch4Sm90ELb0ELb1ELb1ELb1ELb1ELb1ELb0ELb1ELb1ELb1ELb1ELb0EE12store_kv_newINS_16FlashAttnFwdSm90ISE_NS_21CollectiveEpilogueFwdINS2_IJS6_S8_S7_EEES5_SB_SD_Li256ELb1ELb1ELb1ELb0EEENS_36VarlenDynamicPersistentTileSchedulerILi128ELi96ELi256ELi128ELb1ELb1ELb1ELb1ELb0ELb1EEEE13SharedStorageEEEbRKNSE_6ParamsENSA_25PipelineTmaAsyncNoClusterILi2ENSA_16PipelineTmaAsyncILi2EEEEESU_RNSA_13PipelineStateILj2EEEiRT_RKNS_16SeqlenInfoQKNewKILb1ELb1EEENS2_IJiiiiEEEENKUliRKT_E_clISW_EEDaiS17_,(.L_x_3201 - $_ZN7cutlass13device_kernelIN5flash11enable_sm90INS1_16FlashAttnFwdSm90INS1_25CollectiveMainloopFwdSm90ILi2EN4cute5tupleIJNS5_1CILi1EEES8_S8_EEENS6_IJNS7_ILi128EEENS7_ILi96EEENS7_ILi192EEEEEELi192ENS_10bfloat16_tEfNS_4arch4Sm90ELb0ELb1ELb1ELb1ELb1ELb1ELb0ELb1ELb1ELb1ELb1ELb0EEENS1_21CollectiveEpilogueFwdINS6_IJSA_SC_SB_EEES9_SE_SG_Li256ELb1ELb1ELb1ELb0EEENS1_36VarlenDynamicPersistentTileSchedulerILi128ELi96ELi256ELi128ELb1ELb1ELb1ELb1ELb0ELb1EEEEEEEEEvNT_6ParamsE$_ZZN5flash25CollectiveMainloopFwdSm90ILi2EN4cute5tupleIJNS1_1CILi1EEES4_S4_EEENS2_IJNS3_ILi128EEENS3_ILi96EEENS3_ILi192EEEEEELi192EN7cutlass10bfloat16_tEfNSA_4arch4Sm90ELb0ELb1ELb1ELb1ELb1ELb1ELb0ELb1ELb1ELb1ELb1ELb0EE12store_kv_newINS_16FlashAttnFwdSm90ISE_NS_21CollectiveEpilogueFwdINS2_IJS6_S8_S7_EEES5_SB_SD_Li256ELb1ELb1ELb1ELb0EEENS_36VarlenDynamicPersistentTileSchedulerILi128ELi96ELi256ELi128ELb1ELb1ELb1ELb1ELb0ELb1EEEE13SharedStorageEEEbRKNSE_6ParamsENSA_25PipelineTmaAsyncNoClusterILi2ENSA_16PipelineTmaAsyncILi2EEEEESU_RNSA_13PipelineStateILj2EEEiRT_RKNS_16SeqlenInfoQKNewKILb1ELb1EEENS2_IJiiiiEEEENKUliRKT_E_clISW_EEDaiS17_)
$_ZN7cutlass13device_kernelIN5flash11enable_sm90INS1_16FlashAttnFwdSm90INS1_25CollectiveMainloopFwdSm90ILi2EN4cute5tupleIJNS5_1CILi1EEES8_S8_EEENS6_IJNS7_ILi128EEENS7_ILi96EEENS7_ILi192EEEEEELi192ENS_10bfloat16_tEfNS_4arch4Sm90ELb0ELb1ELb1ELb1ELb1ELb1ELb0ELb1ELb1ELb1ELb1ELb0EEENS1_21CollectiveEpilogueFwdINS6_IJSA_SC_SB_EEES9_SE_SG_Li256ELb1ELb1ELb1ELb0EEENS1_36VarlenDynamicPersistentTileSchedulerILi128ELi96ELi256ELi128ELb1ELb1ELb1ELb1ELb0ELb1EEEEEEEEEvNT_6ParamsE$_ZZN5flash25CollectiveMainloopFwdSm90ILi2EN4cute5tupleIJNS1_1CILi1EEES4_S4_EEENS2_IJNS3_ILi128EEENS3_ILi96EEENS3_ILi192EEEEEELi192EN7cutlass10bfloat16_tEfNSA_4arch4Sm90ELb0ELb1ELb1ELb1ELb1ELb1ELb0ELb1ELb1ELb1ELb1ELb0EE12store_kv_newINS_16FlashAttnFwdSm90ISE_NS_21CollectiveEpilogueFwdINS2_IJS6_S8_S7_EEES5_SB_SD_Li256ELb1ELb1ELb1ELb0EEENS_36VarlenDynamicPersistentTileSchedulerILi128ELi96ELi256ELi128ELb1ELb1ELb1ELb1ELb0ELb1EEEE13SharedStorageEEEbRKNSE_6ParamsENSA_25PipelineTmaAsyncNoClusterILi2ENSA_16PipelineTmaAsyncILi2EEEEESU_RNSA_13PipelineStateILj2EEEiRT_RKNS_16SeqlenInfoQKNewKILb1ELb1EEENS2_IJiiiiEEEENKUliRKT_E_clISW_EEDaiS17_:
[----:B------:R-:W-:Y:S05]  /*2b2b0*/  YIELD ;  /* 0x0000000000007946 */ /* 0x000fea0003800000 */
[----:B------:R-:W-:Y:S02]  /*2b2c0*/  ULDC UR4, c[0x0][0x20] ;  /* 0x0000080000047ab9 */ /* 0x000fe40000000800 */
[----:B------:R-:W-:-:S05]  /*2b2d0*/  VIADD R21, R20, -UR4 ;  /* 0x8000000414157c36 */ /* 0x000fca0008000000 */
[----:B------:R-:W2:Y:S01]  /*2b2e0*/  LDL.64 R4, [R21+0x8] ;  /* 0x0000080015047983 */ /* 0x000ea20000100a00 */
[----:B------:R-:W0:Y:S02]  /*2b2f0*/  LDC.64 R74, c[0x0][0x208] ;  /* 0x00008200ff4a7b82 */ /* 0x000e240000000a00 */
[----:B0-----:R-:W-:Y:S02]  /*2b300*/  R2UR UR6, R74 ;  /* 0x000000004a0672ca */ /* 0x001fe400000e0000 */
[----:B------:R-:W-:-:S13]  /*2b310*/  R2UR UR7, R75 ;  /* 0x000000004b0772ca */ /* 0x000fda00000e0000 */
[----:B--2---:R-:W2:Y:S01]  /*2b320*/  LD.E R6, desc[UR6][R4.64+0x174] ;  /* 0x0001740604067980 */ /* 0x004ea2000c101900 */
[----:B------:R-:W-:Y:S01]  /*2b330*/  VIADD R71, R71, -UR4 ;  /* 0x8000000447477c36 */ /* 0x000fe20008000000 */
[----:B------:R-:W-:Y:S01]  /*2b340*/  BSSY B0, `(.L_x_2038) ;  /* 0x0000aaa000007945 */ /* 0x000fe20003800000 */
[----:B--2---:R-:W-:-:S13]  /*2b350*/  ISETP.GE.AND P1, PT, R6, 0x1, PT ;  /* 0x000000010600780c */ /* 0x004fda0003f26270 */
[----:B------:R-:W-:Y:S05]  /*2b360*/  @!P1 BRA `(.L_x_2039) ;  /* 0x0000009800e89947 */ /* 0x000fea0003800000 */
[----:B------:R-:W2:Y:S01]  /*2b370*/  LDL.64 R6, [R21+0x20] ;  /* 0x0000200015067983 */ /* 0x000ea20000100a00 */
[C---:B------:R-:W-:Y:S02]  /*2b380*/  R2UR UR4, R74.reuse ;  /* 0x000000004a0472ca */ /* 0x040fe400000e0000 */
[C---:B------:R-:W-:Y:S01]  /*2b390*/  R2UR UR5, R75.reuse ;  /* 0x000000004b0572ca */ /* 0x040fe200000e0000 */
[----:B------:R0:W5:Y:S01]  /*2b3a0*/  LDL.64 R8, [R21+0x30] ;  /* 0x0000300015087983 */ /* 0x0001620000100a00 */
[C---:B------:R-:W-:Y:S02]  /*2b3b0*/  R2UR UR6, R74.reuse ;  /* 0x000000004a0672ca */ /* 0x040fe400000e0000 */
[C---:B------:R-:W-:Y:S02]  /*2b3c0*/  R2UR UR7, R75.reuse ;  /* 0x000000004b0772ca */ /* 0x040fe400000e0000 */
[----:B------:R-:W-:Y:S02]  /*2b3d0*/  R2UR UR8, R74 ;  /* 0x000000004a0872ca */ /* 0x000fe400000e0000 */
[----:B------:R-:W-:-:S09]  /*2b3e0*/  R2UR UR9, R75 ;  /* 0x000000004b0972ca */ /* 0x000fd200000e0000 */
[----:B------:R-:W3:Y:S04]  /*2b3f0*/  LD.E.U8 R26, desc[UR6][R4.64+0x190] ;  /* 0x00019006041a7980 */ /* 0x000ee8000c101100 */
[----:B--2---:R-:W2:Y:S04]  /*2b400*/  LD.E.64 R28, desc[UR4][R6.64+0xa0] ;  /* 0x0000a004061c7980 */ /* 0x004ea8000c101b00 */
[----:B------:R-:W4:Y:S04]  /*2b410*/  LD.E.64 R10, desc[UR6][R6.64+0x58] ;  /* 0x00005806060a7980 */ /* 0x000f28000c101b00 */
[----:B------:R-:W4:Y:S04]  /*2b420*/  LD.E.64 R12, desc[UR8][R6.64+0x60] ;  /* 0x00006008060c7980 */ /* 0x000f28000c101b00 */
[----:B------:R-:W4:Y:S01]  /*2b430*/  LD.E.64 R14, desc[UR4][R6.64+0x68] ;  /* 0x00006804060e7980 */ /* 0x000f22000c101b00 */
[----:B---3--:R-:W-:-:S02]  /*2b440*/  ISETP.NE.AND P1, PT, R26, RZ, PT ;  /* 0x000000ff1a00720c */ /* 0x008fc40003f25270 */
[----:B--2---:R-:W-:Y:S01]  /*2b450*/  SHF.R.S32.HI R27, RZ, 0x1f, R29 ;  /* 0x0000001fff1b7819 */ /* 0x004fe2000001141d */
[-C--:B----4-:R-:W-:Y:S02]  /*2b460*/  IMAD R11, R11, R29.reuse, RZ ;  /* 0x0000001d0b0b7224 */ /* 0x090fe400078e02ff */
[----:B------:R-:W-:-:S04]  /*2b470*/  IMAD.WIDE.U32 R24, R10, R29, RZ ;  /* 0x0000001d0a187225 */ /* 0x000fc800078e00ff */
[----:B------:R-:W-:Y:S02]  /*2b480*/  IMAD R11, R10, R27, R11 ;  /* 0x0000001b0a0b7224 */ /* 0x000fe400078e020b */
[-C--:B------:R-:W-:Y:S02]  /*2b490*/  IMAD R10, R13, R28.reuse, RZ ;  /* 0x0000001c0d0a7224 */ /* 0x080fe400078e02ff */
[----:B------:R-:W-:Y:S01]  /*2b4a0*/  IMAD.IADD R25, R25, 0x1, R11 ;  /* 0x0000000119197824 */ /* 0x000fe200078e020b */
[----:B------:R-:W-:Y:S01]  /*2b4b0*/  SHF.R.S32.HI R11, RZ, 0x1f, R28 ;  /* 0x0000001fff0b7819 */ /* 0x000fe2000001141c */
[----:B------:R-:W-:-:S04]  /*2b4c0*/  IMAD.WIDE.U32 R4, R12, R28, R24 ;  /* 0x0000001c0c047225 */ /* 0x000fc800078e0018 */
[----:B------:R-:W-:Y:S01]  /*2b4d0*/  IMAD R11, R12, R11, R10 ;  /* 0x0000000b0c0b7224 */ /* 0x000fe200078e020a */
[----:B------:R-:W-:-:S03]  /*2b4e0*/  LEA R86, P2, R4, R14, 0x1 ;  /* 0x0000000e04567211 */ /* 0x000fc600078408ff */
[----:B------:R-:W-:-:S05]  /*2b4f0*/  IMAD.IADD R83, R5, 0x1, R11 ;  /* 0x0000000105537824 */ /* 0x000fca00078e020b */
[----:B------:R-:W-:Y:S01]  /*2b500*/  LEA.HI.X R83, R4, R15, R83, 0x1, P2 ;  /* 0x0000000f04537211 */ /* 0x000fe200010f0c53 */
[----:B0-----:R-:W-:Y:S06]  /*2b510*/  @!P1 BRA `(.L_x_2040) ;  /* 0x0000004800809947 */ /* 0x001fec0003800000 */
[C---:B------:R-:W-:Y:S01]  /*2b520*/  R2UR UR8, R74.reuse ;  /* 0x000000004a0872ca */ /* 0x040fe200000e0000 */
[----:B------:R0:W5:Y:S01]  /*2b530*/  LDL.64 R30, [R21+0x10] ;  /* 0x00001000151e7983 */ /* 0x0001620000100a00 */
[C---:B------:R-:W-:Y:S02]  /*2b540*/  R2UR UR9, R75.reuse ;  /* 0x000000004b0972ca */ /* 0x040fe400000e0000 */
[C---:B------:R-:W-:Y:S02]  /*2b550*/  R2UR UR4, R74.reuse ;  /* 0x000000004a0472ca */ /* 0x040fe400000e0000 */
[C---:B------:R-:W-:Y:S02]  /*2b560*/  R2UR UR5, R75.reuse ;  /* 0x000000004b0572ca */ /* 0x040fe400000e0000 */
[----:B------:R-:W-:Y:S02]  /*2b570*/  R2UR UR6, R74 ;  /* 0x000000004a0672ca */ /* 0x000fe400000e0000 */
[----:B------:R-:W-:-:S05]  /*2b580*/  R2UR UR7, R75 ;  /* 0x000000004b0772ca */ /* 0x000fca00000e0000 */
[----:B-----5:R-:W2:Y:S04]  /*2b590*/  LD.E R4, desc[UR8][R8.64+0x10] ;  /* 0x0000100808047980 */ /* 0x020ea8000c101900 */
[----:B------:R-:W3:Y:S04]  /*2b5a0*/  LD.E R11, desc[UR4][R8.64+0xc] ;  /* 0x00000c04080b7980 */ /* 0x000ee8000c101900 */
[----:B------:R-:W4:Y:S04]  /*2b5b0*/  LD.E.64 R12, desc[UR4][R8.64+0x60] ;  /* 0x00006004080c7980 */ /* 0x000f28000c101b00 */
[----:B------:R-:W4:Y:S01]  /*2b5c0*/  LD.E.64 R6, desc[UR6][R8.64+0x80] ;  /* 0x0000800608067980 */ /* 0x000f22000c101b00 */
[----:B------:R-:W-:-:S02]  /*2b5d0*/  R2UR UR10, R74 ;  /* 0x000000004a0a72ca */ /* 0x000fc400000e0000 */
[C---:B------:R-:W-:Y:S02]  /*2b5e0*/  R2UR UR11, R75.reuse ;  /* 0x000000004b0b72ca */ /* 0x040fe400000e0000 */
[----:B------:R-:W-:Y:S02]  /*2b5f0*/  R2UR UR12, R74 ;  /* 0x000000004a0c72ca */ /* 0x000fe400000e0000 */
[----:B------:R-:W-:Y:S02]  /*2b600*/  R2UR UR13, R75 ;  /* 0x000000004b0d72ca */ /* 0x000fe400000e0000 */
[----:B------:R-:W-:Y:S01]  /*2b610*/  SHF.R.S32.HI R15, RZ, 0x1f, R2 ;  /* 0x0000001fff0f7819 */ /* 0x000fe20000011402 */
[----:B------:R-:W-:Y:S01]  /*2b620*/  BSSY B2, `(.L_x_2041) ;  /* 0x000004e000027945 */ /* 0x000fe20003800000 */
[----:B------:R-:W-:Y:S02]  /*2b630*/  CS2R R24, SRZ ;  /* 0x0000000000187805 */ /* 0x000fe4000001ff00 */
[----:B------:R-:W-:-:S02]  /*2b640*/  CS2R R54, SRZ ;  /* 0x0000000000367805 */ /* 0x000fc4000001ff00 */
[----:B------:R-:W-:Y:S01]  /*2b650*/  CS2R R60, SRZ ;  /* 0x00000000003c7805 */ /* 0x000fe2000001ff00 */
[----:B------:R0:W5:Y:S01]  /*2b660*/  LD.E.64 R32, desc[UR10][R8.64+0x88] ;  /* 0x0000880a08207980 */ /* 0x000162000c101b00 */
[----:B------:R-:W-:-:S03]  /*2b670*/  CS2R R62, SRZ ;  /* 0x00000000003e7805 */ /* 0x000fc6000001ff00 */
[----:B------:R0:W5:Y:S01]  /*2b680*/  LD.E.U8 R34, desc[UR12][R8.64+0x18] ;  /* 0x0000180c08227980 */ /* 0x000162000c101100 */
        /* <DEDUP_REMOVED lines=9> */
[----:B--2---:R-:W-:Y:S01]  /*2b720*/  SHF.R.S32.HI R5, RZ, 0x1f, R4 ;  /* 0x0000001fff057819 */ /* 0x004fe20000011404 */
[----:B---3--:R-:W-:-:S03]  /*2b730*/  IMAD R11, R2, -0x60, R11 ;  /* 0xffffffa0020b7824 */ /* 0x008fc600078e020b */
[----:B------:R-:W-:Y:S02]  /*2b740*/  LEA.HI R5, R5, R4, RZ, 0x2 ;  /* 0x0000000405057211 */ /* 0x000fe400078f10ff */
[----:B------:R-:W-:Y:S02]  /*2b750*/  VIMNMX R37, R11, 0x60, PT ;  /* 0x000000600b257848 */ /* 0x000fe40003fe0100 */
[----:B------:R-:W-:Y:S01]  /*2b760*/  SHF.R.S32.HI R26, RZ, 0x2, R5 ;  /* 0x00000002ff1a7819 */ /* 0x000fe20000011405 */
[-C--:B----4-:R-:W-:Y:S01]  /*2b770*/  IMAD R10, R13, R2.reuse, RZ ;  /* 0x000000020d0a7224 */ /* 0x090fe200078e02ff */
[----:B------:R0:W5:Y:S02]  /*2b780*/  LD.E.64 R4, desc[UR8][R8.64+0x78] ;  /* 0x0000780808047980 */ /* 0x000164000c101b00 */
[----:B------:R-:W-:Y:S01]  /*2b790*/  ISETP.GE.AND P1, PT, R26, R37, PT ;  /* 0x000000251a00720c */ /* 0x000fe20003f26270 */
[----:B------:R-:W-:Y:S02]  /*2b7a0*/  IMAD R7, R7, R2, RZ ;  /* 0x0000000207077224 */ /* 0x000fe400078e02ff */
[----:B------:R-:W-:-:S02]  /*2b7b0*/  IMAD R27, R12, R15, R10 ;  /* 0x0000000f0c1b7224 */ /* 0x000fc400078e020a */
[----:B------:R-:W-:Y:S01]  /*2b7c0*/  IMAD R29, R6, R15, R7 ;  /* 0x0000000f061d7224 */ /* 0x000fe200078e0207 */
[----:B------:R0:W5:Y:S01]  /*2b7d0*/  LD.E.64 R10, desc[UR6][R8.64+0x68] ;  /* 0x00006806080a7980 */ /* 0x000162000c101b00 */
[----:B------:R-:W-:-:S03]  /*2b7e0*/  IMAD.WIDE.U32 R12, R12, R2, RZ ;  /* 0x000000020c0c7225 */ /* 0x000fc600078e00ff */
[----:B------:R0:W5:Y:S01]  /*2b7f0*/  LD.E.64 R14, desc[UR4][R8.64+0x58] ;  /* 0x00005804080e7980 */ /* 0x000162000c101b00 */
[----:B------:R-:W-:-:S04]  /*2b800*/  IMAD.WIDE.U32 R6, R6, R2, RZ ;  /* 0x0000000206067225 */ /* 0x000fc800078e00ff */
[----:B------:R-:W-:Y:S02]  /*2b810*/  IMAD.IADD R35, R13, 0x1, R27 ;  /* 0x000000010d237824 */ /* 0x000fe400078e021b */
[----:B------:R-:W-:Y:S02]  /*2b820*/  VIADD R28, R26, 0x40 ;  /* 0x000000401a1c7836 */ /* 0x000fe40000000000 */
[----:B------:R-:W-:Y:S01]  /*2b830*/  IMAD.IADD R41, R7, 0x1, R29 ;  /* 0x0000000107297824 */ /* 0x000fe200078e021d */
[----:B0-----:R-:W-:Y:S06]  /*2b840*/  @P1 BRA `(.L_x_2042) ;  /* 0x0000000000ac1947 */ /* 0x001fec0003800000 */
[----:B-----5:R-:W-:Y:S02]  /*2b850*/  LOP3.LUT R9, R34, 0x1, RZ, 0xc0, !PT ;  /* 0x0000000122097812 */ /* 0x020fe400078ec0ff */
[----:B------:R-:W-:Y:S02]  /*2b860*/  CS2R R84, SRZ ;  /* 0x0000000000547805 */ /* 0x000fe4000001ff00 */
[----:B------:R-:W-:Y:S02]  /*2b870*/  LEA R8, P1, R12, R10, 0x1 ;  /* 0x0000000a0c087211 */ /* 0x000fe400078208ff */
[----:B------:R-:W-:Y:S02]  /*2b880*/  CS2R R78, SRZ ;  /* 0x00000000004e7805 */ /* 0x000fe4000001ff00 */
[----:B------:R-:W-:Y:S02]  /*2b890*/  LEA R26, P2, R6, R32, 0x1 ;  /* 0x00000020061a7211 */ /* 0x000fe400078408ff */
[----:B------:R-:W-:-:S02]  /*2b8a0*/  CS2R R76, SRZ ;  /* 0x00000000004c7805 */ /* 0x000fc4000001ff00 */
[----:B------:R-:W-:Y:S02]  /*2b8b0*/  ISETP.NE.U32.AND P6, PT, R9, 0x1, PT ;  /* 0x000000010900780c */ /* 0x000fe40003fc5070 */
[----:B------:R-:W-:Y:S02]  /*2b8c0*/  CS2R R62, SRZ ;  /* 0x00000000003e7805 */ /* 0x000fe4000001ff00 */
[----:B------:R-:W-:Y:S02]  /*2b8d0*/  LEA.HI.X R9, R12, R11, R35, 0x1, P1 ;  /* 0x0000000b0c097211 */ /* 0x000fe400008f0c23 */
[----:B------:R-:W-:Y:S02]  /*2b8e0*/  CS2R R60, SRZ ;  /* 0x00000000003c7805 */ /* 0x000fe4000001ff00 */
[----:B------:R-:W-:Y:S02]  /*2b8f0*/  LEA.HI.X R27, R6, R33, R41, 0x1, P2 ;  /* 0x00000021061b7211 */ /* 0x000fe400010f0c29 */
[----:B------:R-:W-:-:S02]  /*2b900*/  CS2R R54, SRZ ;  /* 0x0000000000367805 */ /* 0x000fc4000001ff00 */
[----:B------:R-:W-:Y:S02]  /*2b910*/  R2P PR, R34, 0x3e ;  /* 0x0000003e22007804 */ /* 0x000fe40000000000 */
[----:B------:R-:W-:Y:S02]  /*2b920*/  @!P6 R2UR UR4, R74 ;  /* 0x000000004a04e2ca */ /* 0x000fe400000e0000 */
[----:B------:R-:W-:-:S09]  /*2b930*/  @!P6 R2UR UR5, R75 ;  /* 0x000000004b05e2ca */ /* 0x000fd200000e0000 */
[C---:B------:R-:W-:Y:S02]  /*2b940*/  @P1 R2UR UR6, R74.reuse ;  /* 0x000000004a0612ca */ /* 0x040fe400000e0000 */
[C---:B------:R-:W-:Y:S02]  /*2b950*/  @P1 R2UR UR7, R75.reuse ;  /* 0x000000004b0712ca */ /* 0x040fe400000e0000 */
[C---:B------:R-:W-:Y:S02]  /*2b960*/  @P2 R2UR UR8, R74.reuse ;  /* 0x000000004a0822ca */ /* 0x040fe400000e0000 */
[----:B------:R-:W-:Y:S02]  /*2b970*/  @P2 R2UR UR9, R75 ;  /* 0x000000004b0922ca */ /* 0x000fe400000e0000 */
[----:B------:R-:W-:Y:S02]  /*2b980*/  @P3 R2UR UR10, R74 ;  /* 0x000000004a0a32ca */ /* 0x000fe400000e0000 */
[----:B------:R-:W-:-:S02]  /*2b990*/  CS2R R88, SRZ ;  /* 0x0000000000587805 */ /* 0x000fc4000001ff00 */
[C---:B------:R-:W-:Y:S02]  /*2b9a0*/  @P3 R2UR UR11, R75.reuse ;  /* 0x000000004b0b32ca */ /* 0x040fe400000e0000 */
[----:B------:R-:W-:Y:S02]  /*2b9b0*/  CS2R R80, SRZ ;  /* 0x0000000000507805 */ /* 0x000fe4000001ff00 */
[----:B------:R-:W-:Y:S02]  /*2b9c0*/  @P4 R2UR UR12, R74 ;  /* 0x000000004a0c42ca */ /* 0x000fe400000e0000 */
[----:B------:R-:W-:Y:S02]  /*2b9d0*/  CS2R R66, SRZ ;  /* 0x0000000000427805 */ /* 0x000fe4000001ff00 */
[----:B------:R-:W-:Y:S02]  /*2b9e0*/  @P4 R2UR UR13, R75 ;  /* 0x000000004b0d42ca */ /* 0x000fe400000e0000 */
[----:B------:R-:W-:-:S02]  /*2b9f0*/  CS2R R64, SRZ ;  /* 0x0000000000407805 */ /* 0x000fc4000001ff00 */
[----:B------:R-:W-:Y:S02]  /*2ba00*/  @P5 R2UR UR14, R74 ;  /* 0x000000004a0e52ca */ /* 0x000fe400000e0000 */
[----:B------:R-:W-:Y:S02]  /*2ba10*/  CS2R R58, SRZ ;  /* 0x00000000003a7805 */ /* 0x000fe4000001ff00 */
[----:B------:R-:W-:Y:S02]  /*2ba20*/  @P5 R2UR UR15, R75 ;  /* 0x000000004b0f52ca */ /* 0x000fe400000e0000 */
[----:B------:R-:W-:Y:S01]  /*2ba30*/  CS2R R56, SRZ ;  /* 0x0000000000387805 */ /* 0x000fe2000001ff00 */
[----:B------:R0:W5:Y:S04]  /*2ba40*/  @!P6 LD.E.64 R84, desc[UR4][R8.64] ;  /* 0x000000040854e980 */ /* 0x000168000c101b00 */
[----:B------:R0:W5:Y:S04]  /*2ba50*/  @P1 LD.E.64 R78, desc[UR6][R8.64+0x20] ;  /* 0x00002006084e1980 */ /* 0x000168000c101b00 */
[----:B------:R0:W5:Y:S04]  /*2ba60*/  @P2 LD.E.64 R76, desc[UR8][R8.64+0x40] ;  /* 0x00004008084c2980 */ /* 0x000168000c101b00 */
[----:B------:R0:W5:Y:S04]  /*2ba70*/  @P3 LD.E.64 R62, desc[UR10][R8.64+0x60] ;  /* 0x0000600a083e3980 */ /* 0x000168000c101b00 */
[----:B------:R0:W5:Y:S04]  /*2ba80*/  @P4 LD.E.64 R60, desc[UR12][R8.64+0x80] ;  /* 0x0000800c083c4980 */ /* 0x000168000c101b00 */
[----:B------:R0:W5:Y:S04]  /*2ba90*/  @P5 LD.E.64 R54, desc[UR14][R8.64+0xa0] ;  /* 0x0000a00e08365980 */ /* 0x000168000c101b00 */
[----:B------:R0:W5:Y:S04]  /*2baa0*/  @!P6 LD.E.64 R88, desc[UR4][R26.64] ;  /* 0x000000041a58e980 */ /* 0x000168000c101b00 */
[----:B------:R0:W5:Y:S04]  /*2bab0*/  @P1 LD.E.64 R80, desc[UR6][R26.64+0x20] ;  /* 0x000020061a501980 */ /* 0x000168000c101b00 */
[----:B------:R0:W5:Y:S04]  /*2bac0*/  @P2 LD.E.64 R66, desc[UR8][R26.64+0x40] ;  /* 0x000040081a422980 */ /* 0x000168000c101b00 */
[----:B------:R0:W5:Y:S04]  /*2bad0*/  @P3 LD.E.64 R64, desc[UR10][R26.64+0x60] ;  /* 0x0000600a1a403980 */ /* 0x000168000c101b00 */
[----:B------:R0:W5:Y:S04]  /*2bae0*/  @P4 LD.E.64 R58, desc[UR12][R26.64+0x80] ;  /* 0x0000800c1a3a4980 */ /* 0x000168000c101b00 */
[----:B------:R0:W5:Y:S02]  /*2baf0*/  @P5 LD.E.64 R56, desc[UR14][R26.64+0xa0] ;  /* 0x0000a00e1a385980 */ /* 0x000164000c101b00 */
.L_x_2042:
[----:B------:R-:W-:Y:S05]  /*2bb00*/  BSYNC B2 ;  /* 0x0000000000027941 */ /* 0x000fea0003800000 */
.L_x_2041:
[----:B------:R-:W-:Y:S01]  /*2bb10*/  ISETP.GE.AND P1, PT, R28, R37, PT ;  /* 0x000000251c00720c */ /* 0x000fe20003f26270 */
[----:B------:R-:W-:Y:S01]  /*2bb20*/  BSSY B2, `(.L_x_2043) ;  /* 0x000003c000027945 */ /* 0x000fe20003800000 */
[----:B0-----:R-:W-:Y:S02]  /*2bb30*/  CS2R R26, SRZ ;  /* 0x00000000001a7805 */ /* 0x001fe4000001ff00 */
        /* <DEDUP_REMOVED lines=9> */
[----:B------:R-:W-:Y:S01]  /*2bbd0*/  CS2R R52, SRZ ;  /* 0x0000000000347805 */ /* 0x000fe2000001ff00 */
[----:B------:R-:W-:Y:S06]  /*2bbe0*/  @P1 BRA `(.L_x_2044) ;  /* 0x0000000000bc1947 */ /* 0x000fec0003800000 */
[----:B-----5:R-:W-:Y:S02]  /*2bbf0*/  IADD3 R13, P1, R14, R12, RZ ;  /* 0x0000000c0e0d7210 */ /* 0x020fe40007f3e0ff */
[----:B------:R-:W-:Y:S02]  /*2bc00*/  CS2R R50, SRZ ;  /* 0x0000000000327805 */ /* 0x000fe4000001ff00 */
[----:B------:R-:W-:Y:S02]  /*2bc10*/  IADD3 R9, P2, R4, R6, RZ ;  /* 0x0000000604097210 */ /* 0x000fe40007f5e0ff */
[----:B------:R-:W-:Y:S02]  /*2bc20*/  CS2R R46, SRZ ;  /* 0x00000000002e7805 */ /* 0x000fe4000001ff00 */
[----:B------:R-:W-:Y:S01]  /*2bc30*/  LOP3.LUT R7, R34, 0x1, RZ, 0xc0, !PT ;  /* 0x0000000122077812 */ /* 0x000fe200078ec0ff */
[----:B------:R-:W-:Y:S01]  /*2bc40*/  IMAD.X R14, R15, 0x1, R35, P1 ;  /* 0x000000010f0e7824 */ /* 0x000fe200008e0623 */
[----:B------:R-:W-:Y:S01]  /*2bc50*/  LEA R6, P1, R13, R10, 0x1 ;  /* 0x0000000a0d067211 */ /* 0x000fe200078208ff */
[----:B------:R-:W-:Y:S01]  /*2bc60*/  IMAD.X R5, R5, 0x1, R41, P2 ;  /* 0x0000000105057824 */ /* 0x000fe200010e0629 */
[----:B------:R-:W-:-:S02]  /*2bc70*/  LEA R4, P2, R9, R32, 0x1 ;  /* 0x0000002009047211 */ /* 0x000fc400078408ff */
[----:B------:R-:W-:Y:S02]  /*2bc80*/  CS2R R42, SRZ ;  /* 0x00000000002a7805 */ /* 0x000fe4000001ff00 */
[----:B------:R-:W-:Y:S02]  /*2bc90*/  ISETP.NE.U32.AND P6, PT, R7, 0x1, PT ;  /* 0x000000010700780c */ /* 0x000fe40003fc5070 */
[----:B------:R-:W-:Y:S02]  /*2bca0*/  CS2R R36, SRZ ;  /* 0x0000000000247805 */ /* 0x000fe4000001ff00 */
[----:B------:R-:W-:Y:S02]  /*2bcb0*/  LEA.HI.X R7, R13, R11, R14, 0x1, P1 ;  /* 0x0000000b0d077211 */ /* 0x000fe400008f0c0e */
[----:B------:R-:W-:Y:S02]  /*2bcc0*/  CS2R R26, SRZ ;  /* 0x00000000001a7805 */ /* 0x000fe4000001ff00 */
[----:B------:R-:W-:-:S02]  /*2bcd0*/  LEA.HI.X R5, R9, R33, R5, 0x1, P2 ;  /* 0x0000002109057211 */ /* 0x000fc400010f0c05 */
[----:B------:R-:W-:Y:S02]  /*2bce0*/  CS2R R24, SRZ ;  /* 0x0000000000187805 */ /* 0x000fe4000001ff00 */
        /* <DEDUP_REMOVED lines=31> */
.L_x_2044:
[----:B------:R-:W-:Y:S05]  /*2bee0*/  BSYNC B2 ;  /* 0x0000000000027941 */ /* 0x000fea0003800000 */
.L_x_2043:
[----:B------:R-:W-:Y:S01]  /*2bef0*/  R2UR UR4, R74 ;  /* 0x000000004a0472ca */ /* 0x000fe200000e0000 */
[----:B0----5:R0:W5:Y:S01]  /*2bf00*/  LDL R4, [R71] ;  /* 0x0000000047047983 */ /* 0x0211620000100800 */
[----:B------:R-:W-:-:S03]  /*2bf10*/  R2UR UR5, R75 ;  /* 0x000000004b0572ca */ /* 0x000fc600000e0000 */
[----:B------:R0:W5:Y:S10]  /*2bf20*/  LDL R5, [R71+0x4] ;  /* 0x0000040047057983 */ /* 0x0001740000100800 */
[----:B------:R-:W2:Y:S01]  /*2bf30*/  LD.E R6, desc[UR4][R30.64+0x1c] ;  /* 0x00001c041e067980 */ /* 0x000ea2000c101900 */
[----:B------:R-:W-:-:S02]  /*2bf40*/  IMAD.MOV.U32 R7, RZ, RZ, R54 ;  /* 0x000000ffff077224 */ /* 0x000fc400078e0036 */
        /* <DEDUP_REMOVED lines=89> */
[----:B------:R-:W-:Y:S01]  /*2c4e0*/  BSSY B2, `(.L_x_2045) ;  /* 0x000000b000027945 */ /* 0x000fe20003800000 */
[----:B------:R-:W-:-:S02]  /*2c4f0*/  PRMT R102, R12, 0x7610, R102 ;  /* 0x000076100c667816 */ /* 0x000fc40000000066 */
[----:B------:R-:W-:Y:S02]  /*2c500*/  PRMT R112, R7, 0x7610, R112 ;  /* 0x0000761007707816 */ /* 0x000fe40000000070 */
[----:B------:R-:W-:Y:S02]  /*2c510*/  PRMT R116, R10, 0x7610, R116 ;  /* 0x000076100a747816 */ /* 0x000fe40000000074 */
[----:B------:R-:W-:Y:S02]  /*2c520*/  PRMT R117, R11, 0x7610, R117 ;  /* 0x000076100b757816 */ /* 0x000fe40000000075 */
[----:B--2---:R-:W-:-:S04]  /*2c530*/  LOP3.LUT R6, R6, 0x1, RZ, 0xfc, !PT ;  /* 0x0000000106067812 */ /* 0x004fc800078efcff */
[----:B------:R-:W-:Y:S01]  /*2c540*/  ISETP.NE.AND P1, PT, R6, 0x3, PT ;  /* 0x000000030600780c */ /* 0x000fe20003f25270 */
[----:B------:R-:W-:-:S05]  /*2c550*/  IMAD.MOV.U32 R6, RZ, RZ, R48 ;  /* 0x000000ffff067224 */ /* 0x000fca00078e0030 */
[----:B------:R-:W-:-:S07]  /*2c560*/  PRMT R111, R6, 0x7610, R111 ;  /* 0x00007610066f7816 */ /* 0x000fce000000006f */
[----:B0-----:R-:W-:Y:S05]  /*2c570*/  @!P1 BRA `(.L_x_2046) ;  /* 0x0000000000049947 */ /* 0x001fea0003800000 */
[----:B------:R-:W-:Y:S01]  /*2c580*/  BPT.TRAP 0x1 ;  /* 0x000000040000795c */ /* 0x000fe20000300000 */
.L_x_2046:
[----:B------:R-:W-:Y:S05]  /*2c590*/  BSYNC B2 ;  /* 0x0000000000027941 */ /* 0x000fea0003800000 */
.L_x_2045:
[----:B------:R-:W-:Y:S02]  /*2c5a0*/  R2UR UR4, R74 ;  /* 0x000000004a0472ca */ /* 0x000fe400000e0000 */
[----:B------:R-:W-:-:S13]  /*2c5b0*/  R2UR UR5, R75 ;  /* 0x000000004b0572ca */ /* 0x000fda00000e0000 */
[----:B------:R-:W2:Y:S01]  /*2c5c0*/  LD.E.64 R30, desc[UR4][R30.64+0x8] ;  /* 0x000008041e1e7980 */ /* 0x000ea2000c101b00 */
[----:B-----5:R-:W-:Y:S01]  /*2c5d0*/  SHF.L.U32 R5, R5, 0x1f, RZ ;  /* 0x0000001f05057819 */ /* 0x020fe200000006ff */
[----:B------:R-:W-:Y:S01]  /*2c5e0*/  BSSY B2, `(.L_x_2047) ;  /* 0x0000005000027945 */ /* 0x000fe20003800000 */
[----:B--2---:R-:W-:-:S05]  /*2c5f0*/  MOV R7, R30 ;  /* 0x0000001e00077202 */ /* 0x004fca0000000f00 */
[----:B------:R-:W-:-:S04]  /*2c600*/  IMAD R4, R4, 0x8, R7 ;  /* 0x0000000804047824 */ /* 0x000fc800078e0207 */
[----:B------:R-:W0:Y:S02]  /*2c610*/  SYNCS.PHASECHK.TRANS64.TRYWAIT P1, [R4+URZ], R5 ;  /* 0x00000005040075a7 */ /* 0x000e24000802017f */
[----:B0-----:R-:W-:Y:S05]  /*2c620*/  @!P1 BRA `(.L_x_2048) ;  /* 0x00000098004c9947 */ /* 0x001fea0003800000 */
.L_x_2139:
[----:B------:R-:W-:Y:S05]  /*2c630*/  BSYNC B2 ;  /* 0x0000000000027941 */ /* 0x000fea0003800000 */
.L_x_2047:
[----:B------:R-:W2:Y:S01]  /*2c640*/  LDL.64 R30, [R21+0x30] ;  /* 0x00003000151e7983 */ /* 0x000ea20000100a00 */
[----:B------:R-:W-:Y:S02]  /*2c650*/  R2UR UR4, R74 ;  /* 0x000000004a0472ca */ /* 0x000fe400000e0000 */
[----:B------:R-:W-:Y:S01]  /*2c660*/  R2UR UR5, R75 ;  /* 0x000000004b0572ca */ /* 0x000fe200000e0000 */
[----:B0-----:R-:W3:Y:S04]  /*2c670*/  LDL R4, [R71] ;  /* 0x0000000047047983 */ /* 0x001ee80000100800 */
[----:B------:R-:W4:Y:S04]  /*2c680*/  LDL.64 R34, [R21+0x38] ;  /* 0x0000380015227983 */ /* 0x000f280000100a00 */
[----:B------:R0:W5:Y:S04]  /*2c690*/  LDL.64 R32, [R21+0x40] ;  /* 0x0000400015207983 */ /* 0x0001680000100a00 */
[----:B--2---:R-:W2:Y:S01]  /*2c6a0*/  LD.E R5, desc[UR4][R30.64+0x8] ;  /* 0x000008041e057980 */ /* 0x004ea2000c101900 */
[----:B---3--:R-:W-:-:S02]  /*2c6b0*/  IMAD R4, R4, 0x4800, RZ ;  /* 0x0000480004047824 */ /* 0x008fc400078e02ff */
[----:B------:R-:W-:Y:S01]  /*2c6c0*/  IMAD.MOV.U32 R90, RZ, RZ, 0x20 ;  /* 0x00000020ff5a7424 */ /* 0x000fe200078e00ff */
[----:B----4-:R-:W5:Y:S01]  /*2c6d0*/  LD.E.64 R34, desc[UR4][R34.64] ;  /* 0x0000000422227980 */ /* 0x010f62000c101b00 */
[----:B------:R-:W-:Y:S01]  /*2c6e0*/  UMOV UR4, 0xffffffff ;  /* 0xffffffff00047882 */ /* 0x000fe20000000000 */
[----:B--2---:R-:W-:-:S04]  /*2c6f0*/  SHF.R.S32.HI R6, RZ, 0x1f, R5 ;  /* 0x0000001fff067819 */ /* 0x004fc80000011405 */
[----:B------:R-:W-:-:S04]  /*2c700*/  LEA.HI R7, R6, R5, RZ, 0x2 ;  /* 0x0000000506077211 */ /* 0x000fc800078f10ff */
[--C-:B------:R-:W-:Y:S02]  /*2c710*/  SHF.R.S32.HI R113, RZ, 0x2, R7.reuse ;  /* 0x00000002ff717819 */ /* 0x100fe40000011407 */
[----:B------:R-:W-:-:S04]  /*2c720*/  SHF.R.S32.HI R10, RZ, 0x1f, R7 ;  /* 0x0000001fff0a7819 */ /* 0x000fc80000011407 */
[----:B------:R-:W-:-:S04]  /*2c730*/  LEA.HI R10, R10, R113, RZ, 0x3 ;  /* 0x000000710a0a7211 */ /* 0x000fc800078f18ff */
[----:B------:R-:W-:Y:S02]  /*2c740*/  LOP3.LUT R12, R10, 0xfffffff8, RZ, 0xc0, !PT ;  /* 0xfffffff80a0c7812 */ /* 0x000fe400078ec0ff */
[----:B------:R-:W-:-:S03]  /*2c750*/  LOP3.LUT R10, R7, 0x1ffffffc, RZ, 0xc0, !PT ;  /* 0x1ffffffc070a7812 */ /* 0x000fc600078ec0ff */
[----:B------:R-:W-:Y:S02]  /*2c760*/  IMAD.IADD R12, R113, 0x1, -R12 ;  /* 0x00000001710c7824 */ /* 0x000fe400078e0a0c */
[----:B------:R-:W-:Y:S02]  /*2c770*/  IMAD.IADD R10, R5, 0x1, -R10 ;  /* 0x00000001050a7824 */ /* 0x000fe400078e0a0a */
[----:B------:R-:W-:Y:S02]  /*2c780*/  IMAD.SHL.U32 R7, R12, 0x40, RZ ;  /* 0x000000400c077824 */ /* 0x000fe400078e00ff */
[----:B------:R-:W-:-:S03]  /*2c790*/  IMAD.SHL.U32 R87, R10, 0x8, RZ ;  /* 0x000000080a577824 */ /* 0x000fc600078e00ff */
[----:B------:R-:W-:Y:S02]  /*2c7a0*/  LOP3.LUT R10, R7, 0x1c0, RZ, 0xc0, !PT ;  /* 0x000001c0070a7812 */ /* 0x000fe400078ec0ff */
[----:B------:R-:W-:Y:S02]  /*2c7b0*/  LEA.HI R5, R6, R5, RZ, 0x5 ;  /* 0x0000000506057211 */ /* 0x000fe400078f28ff */
[----:B------:R-:W-:Y:S02]  /*2c7c0*/  LOP3.LUT R7, R10, 0x18, R87, 0xf8, !PT ;  /* 0x000000180a077812 */ /* 0x000fe400078ef857 */
[----:B------:R-:W-:Y:S01]  /*2c7d0*/  SHF.R.U32.HI R10, RZ, 0x3, R10 ;  /* 0x00000003ff0a7819 */ /* 0x000fe2000001160a */
[----:B------:R-:W-:-:S03]  /*2c7e0*/  IMAD.SHL.U32 R5, R5, 0x10, RZ ;  /* 0x0000001005057824 */ /* 0x000fc600078e00ff */
[----:B------:R-:W-:-:S04]  /*2c7f0*/  LOP3.LUT R10, R7, R10, RZ, 0x3c, !PT ;  /* 0x0000000a070a7212 */ /* 0x000fc800078e3cff */
[----:B------:R-:W-:Y:S02]  /*2c800*/  LOP3.LUT R5, R10, 0xfffffe00, R5, 0xf8, !PT ;  /* 0xfffffe000a057812 */ /* 0x000fe400078ef805 */
[----:B------:R-:W-:Y:S02]  /*2c810*/  LOP3.LUT P1, RZ, R12, 0x4, RZ, 0xc0, !PT ;  /* 0x000000040cff7812 */ /* 0x000fe4000782c0ff */
[----:B------:R-:W-:Y:S02]  /*2c820*/  IADD3 R91, P2, R4, R5, RZ ;  /* 0x00000005045b7210 */ /* 0x000fe40007f5e0ff */
[----:B------:R-:W-:Y:S02]  /*2c830*/  SEL R90, R90, 0xffffffe0, !P1 ;  /* 0xffffffe05a5a7807 */ /* 0x000fe40004800000 */
[----:B------:R-:W-:Y:S01]  /*2c840*/  LEA.HI.X.SX32 R93, R4, RZ, 0x1, P2 ;  /* 0x000000ff045d7211 */ /* 0x000fe200010f0eff */
[----:B0-----:R-:W-:Y:S08]  /*2c850*/  BRA.DIV UR4, `(.L_x_2049) ;  /* 0x0000009604d47947 */ /* 0x001ff0000b800000 */
[----:B------:R0:W1:Y:S04]  /*2c860*/  SHFL.IDX PT, R4, R83, RZ, 0x1c1f ;  /* 0x001c1fff53047589 */ /* 0x00006800000e0000 */
[----:B------:R0:W2:Y:S02]  /*2c870*/  SHFL.IDX PT, R10, R86, RZ, 0x1c1f ;  /* 0x001c1fff560a7589 */ /* 0x0000a400000e0000 */
.L_x_2143:
[----:B------:R-:W-:Y:S02]  /*2c880*/  R2UR UR4, R74 ;  /* 0x000000004a0472ca */ /* 0x000fe400000e0000 */
[----:B------:R-:W-:-:S13]  /*2c890*/  R2UR UR5, R75 ;  /* 0x000000004b0572ca */ /* 0x000fda00000e0000 */
[----:B------:R-:W3:Y:S01]  /*2c8a0*/  LD.E R5, desc[UR4][R30.64+0xc] ;  /* 0x00000c041e057980 */ /* 0x000ee2000c101900 */
[C---:B-----5:R-:W-:Y:S01]  /*2c8b0*/  LEA R40, P2, R91.reuse, R34, 0x1 ;  /* 0x000000225b287211 */ /* 0x060fe200078408ff */
[----:B------:R-:W-:Y:S01]  /*2c8c0*/  BSSY B2, `(.L_x_2050) ;  /* 0x00001ae000027945 */ /* 0x000fe20003800000 */
[----:B-1----:R-:W-:Y:S02]  /*2c8d0*/  IMAD.MOV.U32 R11, RZ, RZ, R4 ;  /* 0x000000ffff0b7224 */ /* 0x002fe400078e0004 */
[----:B------:R-:W-:Y:S01]  /*2c8e0*/  LEA.HI.X R41, R91, R35, R93, 0x1, P2 ;  /* 0x000000235b297211 */ /* 0x000fe200010f0c5d */
[----:B---3--:R-:W-:-:S05]  /*2c8f0*/  IMAD R5, R2, -0x60, R5 ;  /* 0xffffffa002057824 */ /* 0x008fca00078e0205 */
[----:B------:R-:W-:-:S04]  /*2c900*/  VIMNMX R6, R5, 0x60, PT ;  /* 0x0000006005067848 */ /* 0x000fc80003fe0100 */
[----:B------:R-:W-:-:S13]  /*2c910*/  ISETP.GE.AND P1, PT, R113, R6, PT ;  /* 0x000000067100720c */ /* 0x000fda0003f26270 */
[----:B------:R-:W-:Y:S05]  /*2c920*/  @P1 BRA `(.L_x_2051) ;  /* 0x00000018009c1947 */ /* 0x000fea0003800000 */
[----:B------:R-:W-:Y:S02]  /*2c930*/  R2UR UR4, R74 ;  /* 0x000000004a0472ca */ /* 0x000fe400000e0000 */
[----:B------:R-:W-:-:S13]  /*2c940*/  R2UR UR5, R75 ;  /* 0x000000004b0572ca */ /* 0x000fda00000e0000 */
[----:B------:R-:W3:Y:S01]  /*2c950*/  LD.E.U8 R14, desc[UR4][R32.64] ;  /* 0x00000004200e7980 */ /* 0x000ee2000c101100 */
[----:B------:R-:W-:Y:S01]  /*2c960*/  BSSY B3, `(.L_x_2052) ;  /* 0x0000041000037945 */ /* 0x000fe20003800000 */
[----:B---3--:R-:W-:-:S04]  /*2c970*/  LOP3.LUT R4, R14, 0x1, RZ, 0xc0, !PT ;  /* 0x000000010e047812 */ /* 0x008fc800078ec0ff */
[----:B------:R-:W-:-:S13]  /*2c980*/  ISETP.NE.U32.AND P1, PT, R4, 0x1, PT ;  /* 0x000000010400780c */ /* 0x000fda0003f25070 */
[----:B------:R-:W-:Y:S05]  /*2c990*/  @P1 BRA `(.L_x_2053) ;  /* 0x0000000000f41947 */ /* 0x000fea0003800000 */
[----:B------:R-:W-:Y:S02]  /*2c9a0*/  R2UR UR4, R74 ;  /* 0x000000004a0472ca */ /* 0x000fe400000e0000 */
[----:B------:R-:W-:-:S13]  /*2c9b0*/  R2UR UR5, R75 ;  /* 0x000000004b0572ca */ /* 0x000fda00000e0000 */
[----:B------:R-:W3:Y:S01]  /*2c9c0*/  LD.E.U8 R4, desc[UR4][R30.64+0x18] ;  /* 0x000018041e047980 */ /* 0x000ee2000c101100 */
[----:B------:R-:W-:Y:S01]  /*2c9d0*/  BSSY B4, `(.L_x_2054) ;  /* 0x0000032000047945 */ /* 0x000fe20003800000 */
[----:B---3--:R-:W-:-:S04]  /*2c9e0*/  LOP3.LUT R4, R4, 0x1, RZ, 0xc0, !PT ;  /* 0x0000000104047812 */ /* 0x008fc800078ec0ff */
[----:B------:R-:W-:Y:S02]  /*2c9f0*/  ISETP.NE.U32.AND P1, PT, R4, 0x1, PT ;  /* 0x000000010400780c */ /* 0x000fe40003f25070 */
[----:B------:R1:W5:Y:S11]  /*2ca00*/  LD.E.128 R4, desc[UR4][R40.64] ;  /* 0x0000000428047980 */ /* 0x000376000c101d00 */
[----:B-1----:R-:W-:Y:S05]  /*2ca10*/  @P1 BRA `(.L_x_2055) ;  /* 0x0000000000b41947 */ /* 0x002fea0003800000 */
[----:B------:R-:W-:Y:S01]  /*2ca20*/  SHF.R.U64 R142, R84, 0x10, R85 ;  /* 0x00000010548e7819 */ /* 0x000fe20000001255 */
[----:B-----5:R-:W-:Y:S01]  /*2ca30*/  IMAD.U32 R14, R6, 0x10000, RZ ;  /* 0x00010000060e7824 */ /* 0x020fe200078e00ff */
[--C-:B------:R-:W-:Y:S02]  /*2ca40*/  SHF.R.U64 R84, R88, 0x10, R89.reuse ;  /* 0x0000001058547819 */ /* 0x100fe40000001259 */
[----:B------:R-:W-:Y:S02]  /*2ca50*/  SHF.R.U32.HI R89, RZ, 0x10, R89 ;  /* 0x00000010ff597819 */ /* 0x000fe40000011659 */
[----:B------:R-:W-:Y:S02]  /*2ca60*/  PRMT R139, R139, 0x5410, R84 ;  /* 0x000054108b8b7816 */ /* 0x000fe40000000054 */
[----:B------:R-:W-:Y:S02]  /*2ca70*/  PRMT R141, R141, 0x5410, R142 ;  /* 0x000054108d8d7816 */ /* 0x000fe4000000008e */
[----:B------:R-:W-:-:S02]  /*2ca80*/  SHF.R.U32.HI R85, RZ, 0x10, R85 ;  /* 0x00000010ff557819 */ /* 0x000fc40000011655 */
[----:B------:R-:W-:Y:S02]  /*2ca90*/  LOP3.LUT R13, R5, 0xffff0000, RZ, 0xc0, !PT ;  /* 0xffff0000050d7812 */ /* 0x000fe400078ec0ff */
[C---:B------:R-:W-:Y:S01]  /*2caa0*/  LOP3.LUT R88, R139.reuse, 0xffff0000, RZ, 0xc0, !PT ;  /* 0xffff00008b587812 */ /* 0x040fe200078ec0ff */
[----:B------:R-:W-:Y:S01]  /*2cab0*/  IMAD.U32 R139, R139, 0x10000, RZ ;  /* 0x000100008b8b7824 */ /* 0x000fe200078e00ff */
[----:B------:R-:W-:Y:S02]  /*2cac0*/  PRMT R138, R138, 0x5410, R89 ;  /* 0x000054108a8a7816 */ /* 0x000fe40000000059 */
[----:B------:R-:W-:Y:S01]  /*2cad0*/  LOP3.LUT R84, R141, 0xffff0000, RZ, 0xc0, !PT ;  /* 0xffff00008d547812 */ /* 0x000fe200078ec0ff */
[----:B------:R-:W-:Y:S01]  /*2cae0*/  FMUL.FTZ R142, R13, R88 ;  /* 0x000000580d8e7220 */ /* 0x000fe20000410000 */
[----:B------:R-:W-:Y:S01]  /*2caf0*/  PRMT R140, R140, 0x5410, R85 ;  /* 0x000054108c8c7816 */ /* 0x000fe20000000055 */
[----:B------:R-:W-:Y:S01]  /*2cb00*/  IMAD.U32 R89, R138, 0x10000, RZ ;  /* 0x000100008a597824 */ /* 0x000fe200078e00ff */
[----:B------:R-:W-:Y:S01]  /*2cb10*/  LOP3.LUT R15, R6, 0xffff0000, RZ, 0xc0, !PT ;  /* 0xffff0000060f7812 */ /* 0x000fe200078ec0ff */
[C---:B------:R-:W-:Y:S01]  /*2cb20*/  IMAD.U32 R6, R7.reuse, 0x10000, RZ ;  /* 0x0001000007067824 */ /* 0x040fe200078e00ff */
[----:B------:R-:W-:Y:S01]  /*2cb30*/  LOP3.LUT R12, R7, 0xffff0000, RZ, 0xc0, !PT ;  /* 0xffff0000070c7812 */ /* 0x000fe200078ec0ff */
[----:B------:R-:W-:-:S02]  /*2cb40*/  IMAD.U32 R7, R5, 0x10000, RZ ;  /* 0x0001000005077824 */ /* 0x000fc400078e00ff */
[-C--:B------:R-:W-:Y:S01]  /*2cb50*/  FMUL.FTZ R13, R13, R84.reuse ;  /* 0x000000540d0d7220 */ /* 0x080fe20000410000 */
[----:B------:R-:W-:Y:S02]  /*2cb60*/  IMAD.U32 R85, R140, 0x10000, RZ ;  /* 0x000100008c557824 */ /* 0x000fe400078e00ff */
[----:B------:R-:W-:Y:S01]  /*2cb70*/  FMUL.FTZ R145, R15, R89 ;  /* 0x000000590f917220 */ /* 0x000fe20000410000 */
[C---:B------:R-:W-:Y:S01]  /*2cb80*/  FFMA.FTZ R142, R7.reuse, R84, -R142 ;  /* 0x00000054078e7223 */ /* 0x040fe2000001088e */
[----:B------:R-:W-:Y:S01]  /*2cb90*/  FFMA.FTZ R143, R7, R88, R13 ;  /* 0x00000058078f7223 */ /* 0x000fe2000001000d */
[----:B------:R-:W-:Y:S02]  /*2cba0*/  IMAD.U32 R5, R4, 0x10000, RZ ;  /* 0x0001000004057824 */ /* 0x000fe400078e00ff */
[-C--:B------:R-:W-:Y:S01]  /*2cbb0*/  FMUL.FTZ R15, R15, R85.reuse ;  /* 0x000000550f0f7220 */ /* 0x080fe20000410000 */
[----:B------:R-:W-:Y:S01]  /*2cbc0*/  LOP3.LUT R13, R138, 0xffff0000, RZ, 0xc0, !PT ;  /* 0xffff00008a0d7812 */ /* 0x000fe200078ec0ff */
[----:B------:R-:W-:Y:S01]  /*2cbd0*/  FFMA.FTZ R145, R14, R85, -R145 ;  /* 0x000000550e917223 */ /* 0x000fe20000010891 */
[----:B------:R-:W-:Y:S01]  /*2cbe0*/  LOP3.LUT R7, R140, 0xffff0000, RZ, 0xc0, !PT ;  /* 0xffff00008c077812 */ /* 0x000fe200078ec0ff */
[----:B------:R-:W-:Y:S01]  /*2cbf0*/  IMAD.U32 R141, R141, 0x10000, RZ ;  /* 0x000100008d8d7824 */ /* 0x000fe200078e00ff */
[----:B------:R-:W-:Y:S01]  /*2cc00*/  LOP3.LUT R4, R4, 0xffff0000, RZ, 0xc0, !PT ;  /* 0xffff000004047812 */ /* 0x000fe200078ec0ff */
[----:B------:R-:W-:Y:S01]  /*2cc10*/  FFMA.FTZ R14, R14, R89, R15 ;  /* 0x000000590e0e7223 */ /* 0x000fe2000001000f */
[C---:B------:R-:W-:Y:S01]  /*2cc20*/  FMUL.FTZ R15, R12.reuse, R13 ;  /* 0x0000000d0c0f7220 */ /* 0x040fe20000410000 */
[----:B------:R-:W-:Y:S01]  /*2cc30*/  FMUL.FTZ R84, R12, R7 ;  /* 0x000000070c547220 */ /* 0x000fe20000410000 */
[----:B------:R-:W-:Y:S01]  /*2cc40*/  F2FP.BF16.F32.PACK_AB R142, R143, R142 ;  /* 0x0000008e8f8e723e */ /* 0x000fe200000010ff */
        /* <DEDUP_REMOVED lines=8> */
[----:B------:R-:W-:Y:S01]  /*2ccd0*/  F2FP.BF16.F32.PACK_AB R4, R5, R12 ;  /* 0x0000000c0504723e */ /* 0x000fe200000010ff */
[----:B------:R-:W-:-:S07]  /*2cce0*/  IMAD.MOV.U32 R5, RZ, RZ, R142 ;  /* 0x000000ffff057224 */ /* 0x000fce00078e008e */
.L_x_2055:
[----:B------:R-:W-:Y:S05]  /*2ccf0*/  BSYNC B4 ;  /* 0x0000000000047941 */ /* 0x000fea0003800000 */
.L_x_2054:
[C---:B------:R-:W-:Y:S01]  /*2cd00*/  R2UR UR4, R74.reuse ;  /* 0x000000004a0472ca */ /* 0x040fe200000e0000 */
[----:B--2---:R-:W-:Y:S01]  /*2cd10*/  IMAD.WIDE R12, R87, 0x2, R10 ;  /* 0x00000002570c7825 */ /* 0x004fe200078e020a */
[C---:B------:R-:W-:Y:S02]  /*2cd20*/  R2UR UR5, R75.reuse ;  /* 0x000000004b0572ca */ /* 0x040fe400000e0000 */
[----:B------:R-:W-:Y:S02]  /*2cd30*/  R2UR UR6, R74 ;  /* 0x000000004a0672ca */ /* 0x000fe400000e0000 */
[----:B------:R-:W-:-:S09]  /*2cd40*/  R2UR UR7, R75 ;  /* 0x000000004b0772ca */ /* 0x000fd200000e0000 */
[----:B-----5:R1:W-:Y:S04]  /*2cd50*/  ST.E.128 desc[UR4][R12.64], R4 ;  /* 0x000000040c007985 */ /* 0x0203e8000c101d04 */
[----:B------:R1:W5:Y:S02]  /*2cd60*/  LD.E.U8 R14, desc[UR6][R32.64] ;  /* 0x00000006200e7980 */ /* 0x000364000c101100 */
.L_x_2053:
[----:B------:R-:W-:Y:S05]  /*2cd70*/  BSYNC B3 ;  /* 0x0000000000037941 */ /* 0x000fea0003800000 */
.L_x_2052:
[----:B-----5:R-:W-:Y:S01]  /*2cd80*/  LOP3.LUT P1, RZ, R14, 0x2, RZ, 0xc0, !PT ;  /* 0x000000020eff7812 */ /* 0x020fe2000782c0ff */
[----:B------:R-:W-:-:S12]  /*2cd90*/  BSSY B3, `(.L_x_2056) ;  /* 0x0000047000037945 */ /* 0x000fd80003800000 */
[----:B------:R-:W-:Y:S05]  /*2cda0*/  @!P1 BRA `(.L_x_2057) ;  /* 0x0000000400149947 */ /* 0x000fea0003800000 */
[----:B------:R-:W-:Y:S02]  /*2cdb0*/  R2UR UR4, R74 ;  /* 0x000000004a0472ca */ /* 0x000fe400000e0000 */
[----:B------:R-:W-:-:S13]  /*2cdc0*/  R2UR UR5, R75 ;  /* 0x000000004b0572ca */ /* 0x000fda00000e0000 */
[----:B-1----:R-:W3:Y:S01]  /*2cdd0*/  LD.E.U8 R7, desc[UR4][R30.64+0x18] ;  /* 0x000018041e077980 */ /* 0x002ee2000c101100 */
[----:B------:R-:W-:Y:S01]  /*2cde0*/  IADD3 R5, P1, R90, R91, RZ ;  /* 0x0000005b5a057210 */ /* 0x000fe20007f3e0ff */
[----:B------:R-:W-:-:S03]  /*2cdf0*/  VIADD R12, R87, 0x20 ;  /* 0x00000020570c7836 */ /* 0x000fc60000000000 */
[----:B------:R-:W-:Y:S02]  /*2ce00*/  LEA.HI.X.SX32 R6, R90, R93, 0x1, P1 ;  /* 0x0000005d5a067211 */ /* 0x000fe400008f0eff */
[----:B------:R-:W-:-:S04]  /*2ce10*/  LEA R4, P2, R5, R34, 0x1 ;  /* 0x0000002205047211 */ /* 0x000fc800078408ff */
[----:B------:R-:W-:Y:S01]  /*2ce20*/  LEA.HI.X R5, R5, R35, R6, 0x1, P2 ;  /* 0x0000002305057211 */ /* 0x000fe200010f0c06 */
[----:B------:R-:W-:Y:S01]  /*2ce30*/  BSSY B4, `(.L_x_2058) ;  /* 0x0000034000047945 */ /* 0x000fe20003800000 */
[----:B---3--:R-:W-:Y:S02]  /*2ce40*/  LOP3.LUT P1, RZ, R7, 0x2, RZ, 0xc0, !PT ;  /* 0x0000000207ff7812 */ /* 0x008fe4000782c0ff */
[----:B------:R-:W-:-:S04]  /*2ce50*/  SHF.R.S32.HI R7, RZ, 0x1f, R12 ;  /* 0x0000001fff077819 */ /* 0x000fc8000001140c */
[----:B------:R-:W-:Y:S02]  /*2ce60*/  LEA.HI R12, R7, R12, RZ, 0x3 ;  /* 0x0000000c070c7211 */ /* 0x000fe400078f18ff */
[----:B------:R-:W5:Y:S05]  /*2ce70*/  LD.E.128 R4, desc[UR4][R4.64] ;  /* 0x0000000404047980 */ /* 0x000f6a000c101d00 */
[----:B------:R-:W-:Y:S05]  /*2ce80*/  @!P1 BRA `(.L_x_2059) ;  /* 0x0000000000b89947 */ /* 0x000fea0003800000 */
[--C-:B------:R-:W-:Y:S01]  /*2ce90*/  SHF.R.U64 R85, R78, 0x10, R79.reuse ;  /* 0x000000104e557819 */ /* 0x100fe2000000124f */
[----:B-----5:R-:W-:Y:S01]  /*2cea0*/  IMAD.U32 R13, R6, 0x10000, RZ ;  /* 0x00010000060d7824 */ /* 0x020fe200078e00ff */
[----:B------:R-:W-:Y:S01]  /*2ceb0*/  SHF.R.U32.HI R84, RZ, 0x10, R79 ;  /* 0x00000010ff547819 */ /* 0x000fe2000001164f */
[----:B------:R-:W-:Y:S01]  /*2cec0*/  IMAD.U32 R15, R7, 0x10000, RZ ;  /* 0x00010000070f7824 */ /* 0x000fe200078e00ff */
[--C-:B------:R-:W-:Y:S02]  /*2ced0*/  SHF.R.U64 R79, R80, 0x10, R81.reuse ;  /* 0x00000010504f7819 */ /* 0x100fe40000001251 */
[----:B------:R-:W-:Y:S02]  /*2cee0*/  SHF.R.U32.HI R80, RZ, 0x10, R81 ;  /* 0x00000010ff507819 */ /* 0x000fe40000011651 */
[----:B------:R-:W-:Y:S02]  /*2cef0*/  PRMT R135, R135, 0x5410, R84 ;  /* 0x0000541087877816 */ /* 0x000fe40000000054 */
[----:B------:R-:W-:-:S02]  /*2cf00*/  PRMT R137, R137, 0x5410, R80 ;  /* 0x0000541089897816 */ /* 0x000fc40000000050 */
[----:B------:R-:W-:Y:S01]  /*2cf10*/  LOP3.LUT R14, R6, 0xffff0000, RZ, 0xc0, !PT ;  /* 0xffff0000060e7812 */ /* 0x000fe200078ec0ff */
[----:B------:R-:W-:Y:S01]  /*2cf20*/  IMAD.U32 R80, R135, 0x10000, RZ ;  /* 0x0001000087507824 */ /* 0x000fe200078e00ff */
[----:B------:R-:W-:Y:S01]  /*2cf30*/  PRMT R134, R134, 0x5410, R85 ;  /* 0x0000541086867816 */ /* 0x000fe20000000055 */
[----:B------:R-:W-:Y:S01]  /*2cf40*/  IMAD.U32 R84, R137, 0x10000, RZ ;  /* 0x0001000089547824 */ /* 0x000fe200078e00ff */
[----:B------:R-:W-:Y:S01]  /*2cf50*/  PRMT R136, R136, 0x5410, R79 ;  /* 0x0000541088887816 */ /* 0x000fe2000000004f */
[----:B------:R-:W-:Y:S01]  /*2cf60*/  IMAD.U32 R6, R5, 0x10000, RZ ;  /* 0x0001000005067824 */ /* 0x000fe200078e00ff */
[----:B------:R-:W-:Y:S01]  /*2cf70*/  LOP3.LUT R78, R7, 0xffff0000, RZ, 0xc0, !PT ;  /* 0xffff0000074e7812 */ /* 0x000fe200078ec0ff */
[C---:B------:R-:W-:Y:S01]  /*2cf80*/  FMUL.FTZ R138, R14.reuse, R84 ;  /* 0x000000540e8a7220 */ /* 0x040fe20000410000 */
[----:B------:R-:W-:Y:S01]  /*2cf90*/  LOP3.LUT R7, R5, 0xffff0000, RZ, 0xc0, !PT ;  /* 0xffff000005077812 */ /* 0x000fe200078ec0ff */
[-C--:B------:R-:W-:Y:S01]  /*2cfa0*/  FMUL.FTZ R14, R14, R80.reuse ;  /* 0x000000500e0e7220 */ /* 0x080fe20000410000 */
        /* <DEDUP_REMOVED lines=9> */
[----:B------:R-:W-:Y:S01]  /*2d040*/  LOP3.LUT R4, R4, 0xffff0000, RZ, 0xc0, !PT ;  /* 0xffff000004047812 */ /* 0x000fe200078ec0ff */
[----:B------:R-:W-:Y:S01]  /*2d050*/  FMUL.FTZ R14, R78, R137 ;  /* 0x000000894e0e7220 */ /* 0x000fe20000410000 */
[----:B------:R-:W-:-:S02]  /*2d060*/  IMAD.U32 R136, R136, 0x10000, RZ ;  /* 0x0001000088887824 */ /* 0x000fc400078e00ff */
[----:B------:R-:W-:Y:S01]  /*2d070*/  FMUL.FTZ R78, R78, R135 ;  /* 0x000000874e4e7220 */ /* 0x000fe20000410000 */
[----:B------:R-:W-:Y:S02]  /*2d080*/  IMAD.U32 R134, R134, 0x10000, RZ ;  /* 0x0001000086867824 */ /* 0x000fe400078e00ff */
[C---:B------:R-:W-:Y:S01]  /*2d090*/  FFMA.FTZ R85, R6.reuse, R79, -R85 ;  /* 0x0000004f06557223 */ /* 0x040fe20000010855 */
[----:B------:R-:W-:Y:S01]  /*2d0a0*/  FFMA.FTZ R88, R6, R81, R88 ;  /* 0x0000005106587223 */ /* 0x000fe20000010058 */
[C---:B------:R-:W-:Y:S01]  /*2d0b0*/  FFMA.FTZ R14, R15.reuse, R135, -R14 ;  /* 0x000000870f0e7223 */ /* 0x040fe2000001080e */
[C---:B------:R-:W-:Y:S01]  /*2d0c0*/  FMUL.FTZ R6, R4.reuse, R136 ;  /* 0x0000008804067220 */ /* 0x040fe20000410000 */
[----:B------:R-:W-:Y:S01]  /*2d0d0*/  FMUL.FTZ R7, R4, R134 ;  /* 0x0000008604077220 */ /* 0x000fe20000410000 */
[----:B------:R-:W-:Y:S01]  /*2d0e0*/  FFMA.FTZ R15, R15, R137, R78 ;  /* 0x000000890f0f7223 */ /* 0x000fe2000001004e */
[----:B------:R-:W-:Y:S01]  /*2d0f0*/  F2FP.BF16.F32.PACK_AB R13, R13, R138 ;  /* 0x0000008a0d0d723e */ /* 0x000fe200000010ff */
[C---:B------:R-:W-:Y:S01]  /*2d100*/  FFMA.FTZ R6, R5.reuse, R134, -R6 ;  /* 0x0000008605067223 */ /* 0x040fe20000010806 */
[----:B------:R-:W-:Y:S01]  /*2d110*/  FFMA.FTZ R7, R5, R136, R7 ;  /* 0x0000008805077223 */ /* 0x000fe20000010007 */
[----:B------:R-:W-:-:S02]  /*2d120*/  F2FP.BF16.F32.PACK_AB R5, R88, R85 ;  /* 0x000000555805723e */ /* 0x000fc400000010ff */
[----:B------:R-:W-:Y:S02]  /*2d130*/  F2FP.BF16.F32.PACK_AB R14, R15, R14 ;  /* 0x0000000e0f0e723e */ /* 0x000fe400000010ff */
[----:B------:R-:W-:Y:S01]  /*2d140*/  F2FP.BF16.F32.PACK_AB R4, R7, R6 ;  /* 0x000000060704723e */ /* 0x000fe200000010ff */
[----:B------:R-:W-:Y:S02]  /*2d150*/  IMAD.MOV.U32 R6, RZ, RZ, R13 ;  /* 0x000000ffff067224 */ /* 0x000fe400078e000d */
[----:B------:R-:W-:-:S07]  /*2d160*/  IMAD.MOV.U32 R7, RZ, RZ, R14 ;  /* 0x000000ffff077224 */ /* 0x000fce00078e000e */
.L_x_2059:
[----:B------:R-:W-:Y:S05]  /*2d170*/  BSYNC B4 ;  /* 0x0000000000047941 */ /* 0x000fea0003800000 */
.L_x_2058:
[C---:B------:R-:W-:Y:S02]  /*2d180*/  R2UR UR4, R74.reuse ;  /* 0x000000004a0472ca */ /* 0x040fe400000e0000 */
[C---:B------:R-:W-:Y:S02]  /*2d190*/  R2UR UR5, R75.reuse ;  /* 0x000000004b0572ca */ /* 0x040fe400000e0000 */
[----:B------:R-:W-:Y:S02]  /*2d1a0*/  R2UR UR6, R74 ;  /* 0x000000004a0672ca */ /* 0x000fe400000e0000 */
[----:B------:R-:W-:Y:S02]  /*2d1b0*/  R2UR UR7, R75 ;  /* 0x000000004b0772ca */ /* 0x000fe400000e0000 */
[----:B------:R-:W-:-:S05]  /*2d1c0*/  LOP3.LUT R13, R12, 0xfffffff8, RZ, 0xc0, !PT ;  /* 0xfffffff80c0d7812 */ /* 0x000fca00078ec0ff */
[----:B--2---:R-:W-:-:S05]  /*2d1d0*/  IMAD.WIDE R12, R13, 0x2, R10 ;  /* 0x000000020d0c7825 */ /* 0x004fca00078e020a */
[----:B-----5:R3:W-:Y:S04]  /*2d1e0*/  ST.E.128 desc[UR4][R12.64], R4 ;  /* 0x000000040c007985 */ /* 0x0207e8000c101d04 */
[----:B------:R3:W5:Y:S02]  /*2d1f0*/  LD.E.U8 R14, desc[UR6][R32.64] ;  /* 0x00000006200e7980 */ /* 0x000764000c101100 */
.L_x_2057:
[----:B------:R-:W-:Y:S05]  /*2d200*/  BSYNC B3 ;  /* 0x0000000000037941 */ /* 0x000fea0003800000 */
.L_x_2056:
[----:B-----5:R-:W-:Y:S01]  /*2d210*/  LOP3.LUT P1, RZ, R14, 0x4, RZ, 0xc0, !PT ;  /* 0x000000040eff7812 */ /* 0x020fe2000782c0ff */
[----:B------:R-:W-:-:S12]  /*2d220*/  BSSY B3, `(.L_x_2060) ;  /* 0x0000043000037945 */ /* 0x000fd80003800000 */
[----:B------:R-:W-:Y:S05]  /*2d230*/  @!P1 BRA `(.L_x_2061) ;  /* 0x0000000400049947 */ /* 0x000fea0003800000 */
[----:B------:R-:W-:Y:S02]  /*2d240*/  R2UR UR4, R74 ;  /* 0x000000004a0472ca */ /* 0x000fe400000e0000 */
[----:B------:R-:W-:-:S13]  /*2d250*/  R2UR UR5, R75 ;  /* 0x000000004b0572ca */ /* 0x000fda00000e0000 */
[----:B-1-3--:R-:W3:Y:S01]  /*2d260*/  LD.E.U8 R4, desc[UR4][R30.64+0x18] ;  /* 0x000018041e047980 */ /* 0x00aee2000c101100 */
[----:B------:R-:W-:-:S05]  /*2d270*/  VIADD R12, R87, 0x40 ;  /* 0x00000040570c7836 */ /* 0x000fca0000000000 */
[----:B------:R-:W-:Y:S01]  /*2d280*/  SHF.R.S32.HI R5, RZ, 0x1f, R12 ;  /* 0x0000001fff057819 */ /* 0x000fe2000001140c */
[----:B------:R-:W-:Y:S03]  /*2d290*/  BSSY B4, `(.L_x_2062) ;  /* 0x0000033000047945 */ /* 0x000fe60003800000 */
[----:B------:R-:W-:Y:S02]  /*2d2a0*/  LEA.HI R12, R5, R12, RZ, 0x3 ;  /* 0x0000000c050c7211 */ /* 0x000fe400078f18ff */
[----:B---3--:R-:W-:Y:S02]  /*2d2b0*/  LOP3.LUT P1, RZ, R4, 0x4, RZ, 0xc0, !PT ;  /* 0x0000000404ff7812 */ /* 0x008fe4000782c0ff */
[----:B------:R1:W5:Y:S11]  /*2d2c0*/  LD.E.128 R4, desc[UR4][R40.64+0x3000] ;  /* 0x0030000428047980 */ /* 0x000376000c101d00 */
[----:B-1----:R-:W-:Y:S05]  /*2d2d0*/  @!P1 BRA `(.L_x_2063) ;  /* 0x0000000000b89947 */ /* 0x002fea0003800000 */
[----:B------:R-:W-:Y:S01]  /*2d2e0*/  SHF.R.U64 R79, R76, 0x10, R77 ;  /* 0x000000104c4f7819 */ /* 0x000fe2000000124d */
[----:B-----5:R-:W-:Y:S01]  /*2d2f0*/  IMAD.U32 R13, R6, 0x10000, RZ ;  /* 0x00010000060d7824 */ /* 0x020fe200078e00ff */
[----:B------:R-:W-:Y:S01]  /*2d300*/  SHF.R.U32.HI R76, RZ, 0x10, R67 ;  /* 0x00000010ff4c7819 */ /* 0x000fe20000011643 */
[----:B------:R-:W-:Y:S01]  /*2d310*/  IMAD.U32 R15, R7, 0x10000, RZ ;  /* 0x00010000070f7824 */ /* 0x000fe200078e00ff */
[----:B------:R-:W-:Y:S02]  /*2d320*/  SHF.R.U32.HI R78, RZ, 0x10, R77 ;  /* 0x00000010ff4e7819 */ /* 0x000fe4000001164d */
[----:B------:R-:W-:Y:S02]  /*2d330*/  PRMT R133, R133, 0x5410, R76 ;  /* 0x0000541085857816 */ /* 0x000fe4000000004c */
[----:B------:R-:W-:Y:S02]  /*2d340*/  PRMT R131, R131, 0x5410, R78 ;  /* 0x0000541083837816 */ /* 0x000fe4000000004e */
[----:B------:R-:W-:Y:S01]  /*2d350*/  SHF.R.U64 R77, R66, 0x10, R67 ;  /* 0x00000010424d7819 */ /* 0x000fe20000001243 */
[----:B------:R-:W-:Y:S01]  /*2d360*/  IMAD.U32 R78, R133, 0x10000, RZ ;  /* 0x00010000854e7824 */ /* 0x000fe200078e00ff */
[----:B------:R-:W-:Y:S01]  /*2d370*/  LOP3.LUT R14, R6, 0xffff0000, RZ, 0xc0, !PT ;  /* 0xffff0000060e7812 */ /* 0x000fe200078ec0ff */
[----:B------:R-:W-:Y:S01]  /*2d380*/  IMAD.U32 R76, R131, 0x10000, RZ ;  /* 0x00010000834c7824 */ /* 0x000fe200078e00ff */
[----:B------:R-:W-:Y:S01]  /*2d390*/  PRMT R130, R130, 0x5410, R79 ;  /* 0x0000541082827816 */ /* 0x000fe2000000004f */
[----:B------:R-:W-:Y:S01]  /*2d3a0*/  IMAD.U32 R6, R5, 0x10000, RZ ;  /* 0x0001000005067824 */ /* 0x000fe200078e00ff */
[----:B------:R-:W-:Y:S01]  /*2d3b0*/  PRMT R132, R132, 0x5410, R77 ;  /* 0x0000541084847816 */ /* 0x000fe2000000004d */
[C---:B------:R-:W-:Y:S01]  /*2d3c0*/  FMUL.FTZ R84, R14.reuse, R78 ;  /* 0x0000004e0e547220 */ /* 0x040fe20000410000 */
[----:B------:R-:W-:Y:S01]  /*2d3d0*/  LOP3.LUT R66, R7, 0xffff0000, RZ, 0xc0, !PT ;  /* 0xffff000007427812 */ /* 0x000fe200078ec0ff */
[-C--:B------:R-:W-:Y:S01]  /*2d3e0*/  FMUL.FTZ R14, R14, R76.reuse ;  /* 0x0000004c0e0e7220 */ /* 0x080fe20000410000 */
[----:B------:R-:W-:Y:S01]  /*2d3f0*/  LOP3.LUT R7, R5, 0xffff0000, RZ, 0xc0, !PT ;  /* 0xffff000005077812 */ /* 0x000fe200078ec0ff */
[C---:B------:R-:W-:Y:S01]  /*2d400*/  FFMA.FTZ R84, R13.reuse, R76, -R84 ;  /* 0x0000004c0d547223 */ /* 0x040fe20000010854 */
[----:B------:R-:W-:Y:S01]  /*2d410*/  LOP3.LUT R77, R132, 0xffff0000, RZ, 0xc0, !PT ;  /* 0xffff0000844d7812 */ /* 0x000fe200078ec0ff */
[----:B------:R-:W-:Y:S01]  /*2d420*/  IMAD.U32 R5, R4, 0x10000, RZ ;  /* 0x0001000004057824 */ /* 0x000fe200078e00ff */
[----:B------:R-:W-:Y:S01]  /*2d430*/  LOP3.LUT R67, R130, 0xffff0000, RZ, 0xc0, !PT ;  /* 0xffff000082437812 */ /* 0x000fe200078ec0ff */
[----:B------:R-:W-:Y:S01]  /*2d440*/  FFMA.FTZ R13, R13, R78, R14 ;  /* 0x0000004e0d0d7223 */ /* 0x000fe2000001000e */
[----:B------:R-:W-:Y:S01]  /*2d450*/  LOP3.LUT R133, R133, 0xffff0000, RZ, 0xc0, !PT ;  /* 0xffff000085857812 */ /* 0x000fe200078ec0ff */
[----:B------:R-:W-:Y:S01]  /*2d460*/  FMUL.FTZ R79, R7, R77 ;  /* 0x0000004d074f7220 */ /* 0x000fe20000410000 */
[----:B------:R-:W-:Y:S01]  /*2d470*/  LOP3.LUT R131, R131, 0xffff0000, RZ, 0xc0, !PT ;  /* 0xffff000083837812 */ /* 0x000fe200078ec0ff */
        /* <DEDUP_REMOVED lines=20> */
.L_x_2063:
[----:B------:R-:W-:Y:S05]  /*2d5c0*/  BSYNC B4 ;  /* 0x0000000000047941 */ /* 0x000fea0003800000 */
.L_x_2062:
        /* <DEDUP_REMOVED lines=8> */
.L_x_2061:
[----:B------:R-:W-:Y:S05]  /*2d650*/  BSYNC B3 ;  /* 0x0000000000037941 */ /* 0x000fea0003800000 */
.L_x_2060:
[----:B-----5:R-:W-:Y:S01]  /*2d660*/  LOP3.LUT P1, RZ, R14, 0x8, RZ, 0xc0, !PT ;  /* 0x000000080eff7812 */ /* 0x020fe2000782c0ff */
[----:B------:R-:W-:-:S12]  /*2d670*/  BSSY B3, `(.L_x_2064) ;  /* 0x0000048000037945 */ /* 0x000fd80003800000 */
[----:B------:R-:W-:Y:S05]  /*2d680*/  @!P1 BRA `(.L_x_2065) ;  /* 0x0000000400189947 */ /* 0x000fea0003800000 */
[----:B------:R-:W-:Y:S02]  /*2d690*/  R2UR UR4, R74 ;  /* 0x000000004a0472ca */ /* 0x000fe400000e0000 */
[----:B------:R-:W-:-:S13]  /*2d6a0*/  R2UR UR5, R75 ;  /* 0x000000004b0572ca */ /* 0x000fda00000e0000 */
[----:B-1-34-:R-:W3:Y:S01]  /*2d6b0*/  LD.E.U8 R12, desc[UR4][R30.64+0x18] ;  /* 0x000018041e0c7980 */ /* 0x01aee2000c101100 */
[----:B------:R-:W-:Y:S02]  /*2d6c0*/  VIADD R4, R90, 0x1800 ;  /* 0x000018005a047836 */ /* 0x000fe40000000000 */
[----:B------:R-:W-:-:S03]  /*2d6d0*/  VIADD R6, R87, 0x60 ;  /* 0x0000006057067836 */ /* 0x000fc60000000000 */
[----:B------:R-:W-:-:S04]  /*2d6e0*/  IADD3 R5, P1, R4, R91, RZ ;  /* 0x0000005b04057210 */ /* 0x000fc80007f3e0ff */
[----:B------:R-:W-:Y:S02]  /*2d6f0*/  LEA.HI.X.SX32 R7, R4, R93, 0x1, P1 ;  /* 0x0000005d04077211 */ /* 0x000fe400008f0eff */
[----:B------:R-:W-:-:S04]  /*2d700*/  LEA R4, P2, R5, R34, 0x1 ;  /* 0x0000002205047211 */ /* 0x000fc800078408ff */
[----:B------:R-:W-:Y:S02]  /*2d710*/  LEA.HI.X R5, R5, R35, R7, 0x1, P2 ;  /* 0x0000002305057211 */ /* 0x000fe400010f0c07 */
[----:B------:R-:W-:Y:S01]  /*2d720*/  SHF.R.S32.HI R7, RZ, 0x1f, R6 ;  /* 0x0000001fff077819 */ /* 0x000fe20000011406 */
[----:B------:R-:W-:Y:S03]  /*2d730*/  BSSY B4, `(.L_x_2066) ;  /* 0x0000033000047945 */ /* 0x000fe60003800000 */
[----:B------:R-:W-:Y:S02]  /*2d740*/  LEA.HI R66, R7, R6, RZ, 0x3 ;  /* 0x0000000607427211 */ /* 0x000fe400078f18ff */
[----:B------:R-:W5:Y:S01]  /*2d750*/  LD.E.128 R4, desc[UR4][R4.64] ;  /* 0x0000000404047980 */ /* 0x000f62000c101d00 */
[----:B---3--:R-:W-:-:S13]  /*2d760*/  LOP3.LUT P1, RZ, R12, 0x8, RZ, 0xc0, !PT ;  /* 0x000000080cff7812 */ /* 0x008fda000782c0ff */
        /* <DEDUP_REMOVED lines=9> */
[----:B------:R-:W-:Y:S01]  /*2d800*/  PRMT R128, R128, 0x5410, R63 ;  /* 0x0000541080807816 */ /* 0x000fe2000000003f */
[----:B------:R-:W-:Y:S01]  /*2d810*/  IMAD.U32 R63, R127, 0x10000, RZ ;  /* 0x000100007f3f7824 */ /* 0x000fe200078e00ff */
[----:B------:R-:W-:Y:S01]  /*2d820*/  LOP3.LUT R13, R6, 0xffff0000, RZ, 0xc0, !PT ;  /* 0xffff0000060d7812 */ /* 0x000fe200078ec0ff */
[----:B------:R-:W-:Y:S01]  /*2d830*/  IMAD.U32 R65, R129, 0x10000, RZ ;  /* 0x0001000081417824 */ /* 0x000fe200078e00ff */
[----:B------:R-:W-:Y:S01]  /*2d840*/  LOP3.LUT R15, R7, 0xffff0000, RZ, 0xc0, !PT ;  /* 0xffff0000070f7812 */ /* 0x000fe200078ec0ff */
[----:B------:R-:W-:Y:S01]  /*2d850*/  IMAD.U32 R6, R5, 0x10000, RZ ;  /* 0x0001000005067824 */ /* 0x000fe200078e00ff */
[----:B------:R-:W-:Y:S01]  /*2d860*/  PRMT R126, R126, 0x5410, R67 ;  /* 0x000054107e7e7816 */ /* 0x000fe20000000043 */
[----:B------:R-:W-:Y:S01]  /*2d870*/  FMUL.FTZ R77, R13, R65 ;  /* 0x000000410d4d7220 */ /* 0x000fe20000410000 */
[----:B------:R-:W-:Y:S01]  /*2d880*/  LOP3.LUT R7, R5, 0xffff0000, RZ, 0xc0, !PT ;  /* 0xffff000005077812 */ /* 0x000fe200078ec0ff */
[-C--:B------:R-:W-:Y:S01]  /*2d890*/  FMUL.FTZ R13, R13, R63.reuse ;  /* 0x0000003f0d0d7220 */ /* 0x080fe20000410000 */
[----:B------:R-:W-:Y:S01]  /*2d8a0*/  LOP3.LUT R64, R128, 0xffff0000, RZ, 0xc0, !PT ;  /* 0xffff000080407812 */ /* 0x000fe200078ec0ff */
[----:B------:R-:W-:Y:S01]  /*2d8b0*/  IMAD.U32 R5, R4, 0x10000, RZ ;  /* 0x0001000004057824 */ /* 0x000fe200078e00ff */
[----:B------:R-:W-:Y:S01]  /*2d8c0*/  LOP3.LUT R62, R126, 0xffff0000, RZ, 0xc0, !PT ;  /* 0xffff00007e3e7812 */ /* 0x000fe200078ec0ff */
[----:B------:R-:W-:Y:S01]  /*2d8d0*/  FFMA.FTZ R77, R12, R63, -R77 ;  /* 0x0000003f0c4d7223 */ /* 0x000fe2000001084d */
[----:B------:R-:W-:Y:S01]  /*2d8e0*/  LOP3.LUT R129, R129, 0xffff0000, RZ, 0xc0, !PT ;  /* 0xffff000081817812 */ /* 0x000fe200078ec0ff */
[----:B------:R-:W-:Y:S01]  /*2d8f0*/  FMUL.FTZ R67, R7, R64 ;  /* 0x0000004007437220 */ /* 0x000fe20000410000 */
[----:B------:R-:W-:Y:S01]  /*2d900*/  LOP3.LUT R127, R127, 0xffff0000, RZ, 0xc0, !PT ;  /* 0xffff00007f7f7812 */ /* 0x000fe200078ec0ff */
[-C--:B------:R-:W-:Y:S01]  /*2d910*/  FMUL.FTZ R7, R7, R62.reuse ;  /* 0x0000003e07077220 */ /* 0x080fe20000410000 */
[----:B------:R-:W-:Y:S01]  /*2d920*/  LOP3.LUT R4, R4, 0xffff0000, RZ, 0xc0, !PT ;  /* 0xffff000004047812 */ /* 0x000fe200078ec0ff */
[----:B------:R-:W-:Y:S01]  /*2d930*/  FFMA.FTZ R67, R6, R62, -R67 ;  /* 0x0000003e06437223 */ /* 0x000fe20000010843 */
[----:B------:R-:W-:Y:S01]  /*2d940*/  FFMA.FTZ R12, R12, R65, R13 ;  /* 0x000000410c0c7223 */ /* 0x000fe2000001000d */
[----:B------:R-:W-:-:S02]  /*2d950*/  IMAD.U32 R128, R128, 0x10000, RZ ;  /* 0x0001000080807824 */ /* 0x000fc400078e00ff */
[C---:B------:R-:W-:Y:S01]  /*2d960*/  FMUL.FTZ R13, R15.reuse, R129 ;  /* 0x000000810f0d7220 */ /* 0x040fe20000410000 */
[----:B------:R-:W-:Y:S02]  /*2d970*/  IMAD.U32 R126, R126, 0x10000, RZ ;  /* 0x000100007e7e7824 */ /* 0x000fe400078e00ff */
[-C--:B------:R-:W-:Y:S01]  /*2d980*/  FMUL.FTZ R62, R15, R127.reuse ;  /* 0x0000007f0f3e7220 */ /* 0x080fe20000410000 */
[----:B------:R-:W-:Y:S01]  /*2d990*/  FFMA.FTZ R64, R6, R64, R7 ;  /* 0x0000004006407223 */ /* 0x000fe20000010007 */
        /* <DEDUP_REMOVED lines=8> */
[----:B------:R-:W-:Y:S01]  /*2da20*/  F2FP.BF16.F32.PACK_AB R4, R7, R6 ;  /* 0x000000060704723e */ /* 0x000fe200000010ff */
[----:B------:R-:W-:Y:S01]  /*2da30*/  IMAD.MOV.U32 R6, RZ, RZ, R12 ;  /* 0x000000ffff067224 */ /* 0x000fe200078e000c */
[----:B------:R-:W-:Y:S01]  /*2da40*/  F2FP.BF16.F32.PACK_AB R5, R64, R67 ;  /* 0x000000434005723e */ /* 0x000fe200000010ff */
[----:B------:R-:W-:-:S07]  /*2da50*/  IMAD.MOV.U32 R7, RZ, RZ, R13 ;  /* 0x000000ffff077224 */ /* 0x000fce00078e000d */
.L_x_2067:
[----:B------:R-:W-:Y:S05]  /*2da60*/  BSYNC B4 ;  /* 0x0000000000047941 */ /* 0x000fea0003800000 */
.L_x_2066:
        /* <DEDUP_REMOVED lines=8> */
.L_x_2065:
[----:B------:R-:W-:Y:S05]  /*2daf0*/  BSYNC B3 ;  /* 0x0000000000037941 */ /* 0x000fea0003800000 */
.L_x_2064:
[----:B-----5:R-:W-:Y:S01]  /*2db00*/  LOP3.LUT P1, RZ, R14, 0x10, RZ, 0xc0, !PT ;  /* 0x000000100eff7812 */ /* 0x020fe2000782c0ff */
[----:B------:R-:W-:-:S12]  /*2db10*/  BSSY B3, `(.L_x_2068) ;  /* 0x0000043000037945 */ /* 0x000fd80003800000 */
[----:B------:R-:W-:Y:S05]  /*2db20*/  @!P1 BRA `(.L_x_2069) ;  /* 0x0000000400049947 */ /* 0x000fea0003800000 */
[----:B------:R-:W-:Y:S02]  /*2db30*/  R2UR UR4, R74 ;  /* 0x000000004a0472ca */ /* 0x000fe400000e0000 */
[----:B------:R-:W-:-:S13]  /*2db40*/  R2UR UR5, R75 ;  /* 0x000000004b0572ca */ /* 0x000fda00000e0000 */
[----:B-1-34-:R-:W3:Y:S01]  /*2db50*/  LD.E.U8 R5, desc[UR4][R30.64+0x18] ;  /* 0x000018041e057980 */ /* 0x01aee2000c101100 */
[----:B------:R-:W-:Y:S01]  /*2db60*/  VIADD R4, R87, 0x80 ;  /* 0x0000008057047836 */ /* 0x000fe20000000000 */
[----:B------:R-:W-:Y:S01]  /*2db70*/  BSSY B4, `(.L_x_2070) ;  /* 0x0000034000047945 */ /* 0x000fe20003800000 */
[----:B---3--:R-:W-:-:S03]  /*2db80*/  LOP3.LUT P1, RZ, R5, 0x10, RZ, 0xc0, !PT ;  /* 0x0000001005ff7812 */ /* 0x008fc6000782c0ff */
[----:B------:R-:W-:-:S04]  /*2db90*/  SHF.R.S32.HI R5, RZ, 0x1f, R4 ;  /* 0x0000001fff057819 */ /* 0x000fc80000011404 */
[----:B------:R-:W-:Y:S02]  /*2dba0*/  LEA.HI R62, R5, R4, RZ, 0x3 ;  /* 0x00000004053e7211 */ /* 0x000fe400078f18ff */
[----:B------:R1:W5:Y:S04]  /*2dbb0*/  LD.E.128 R4, desc[UR4][R40.64+0x6000] ;  /* 0x0060000428047980 */ /* 0x000368000c101d00 */
[----:B------:R-:W-:Y:S05]  /*2dbc0*/  @!P1 BRA `(.L_x_2071) ;  /* 0x0000000000b89947 */ /* 0x000fea0003800000 */
[----:B------:R-:W-:Y:S01]  /*2dbd0*/  SHF.R.U64 R58, R58, 0x10, R59 ;  /* 0x000000103a3a7819 */ /* 0x000fe2000000123b */
[----:B-----5:R-:W-:Y:S01]  /*2dbe0*/  IMAD.U32 R14, R7, 0x10000, RZ ;  /* 0x00010000070e7824 */ /* 0x020fe200078e00ff */
[----:B------:R-:W-:Y:S01]  /*2dbf0*/  SHF.R.U64 R60, R60, 0x10, R61 ;  /* 0x000000103c3c7819 */ /* 0x000fe2000000123d */
[----:B------:R-:W-:Y:S01]  /*2dc00*/  IMAD.U32 R12, R6, 0x10000, RZ ;  /* 0x00010000060c7824 */ /* 0x000fe200078e00ff */
[----:B------:R-:W-:Y:S02]  /*2dc10*/  SHF.R.U32.HI R59, RZ, 0x10, R59 ;  /* 0x00000010ff3b7819 */ /* 0x000fe4000001163b */
[----:B------:R-:W-:Y:S02]  /*2dc20*/  SHF.R.U32.HI R61, RZ, 0x10, R61 ;  /* 0x00000010ff3d7819 */ /* 0x000fe4000001163d */
[----:B------:R-:W-:Y:S02]  /*2dc30*/  PRMT R123, R123, 0x5410, R58 ;  /* 0x000054107b7b7816 */ /* 0x000fe4000000003a */
[----:B------:R-:W-:-:S02]  /*2dc40*/  PRMT R125, R125, 0x5410, R60 ;  /* 0x000054107d7d7816 */ /* 0x000fc4000000003c */
[----:B------:R-:W-:Y:S02]  /*2dc50*/  PRMT R122, R122, 0x5410, R59 ;  /* 0x000054107a7a7816 */ /* 0x000fe4000000003b */
[----:B------:R-:W-:Y:S02]  /*2dc60*/  LOP3.LUT R15, R7, 0xffff0000, RZ, 0xc0, !PT ;  /* 0xffff0000070f7812 */ /* 0x000fe400078ec0ff */
[----:B------:R-:W-:Y:S01]  /*2dc70*/  PRMT R124, R124, 0x5410, R61 ;  /* 0x000054107c7c7816 */ /* 0x000fe2000000003d */
[----:B------:R-:W-:Y:S01]  /*2dc80*/  IMAD.U32 R61, R122, 0x10000, RZ ;  /* 0x000100007a3d7824 */ /* 0x000fe200078e00ff */
[----:B------:R-:W-:Y:S02]  /*2dc90*/  LOP3.LUT R7, R5, 0xffff0000, RZ, 0xc0, !PT ;  /* 0xffff000005077812 */ /* 0x000fe400078ec0ff */
[----:B------:R-:W-:Y:S01]  /*2dca0*/  LOP3.LUT R60, R123, 0xffff0000, RZ, 0xc0, !PT ;  /* 0xffff00007b3c7812 */ /* 0x000fe200078ec0ff */
[----:B------:R-:W-:Y:S01]  /*2dcb0*/  IMAD.U32 R59, R124, 0x10000, RZ ;  /* 0x000100007c3b7824 */ /* 0x000fe200078e00ff */
[----:B------:R-:W-:Y:S01]  /*2dcc0*/  LOP3.LUT R58, R125, 0xffff0000, RZ, 0xc0, !PT ;  /* 0xffff00007d3a7812 */ /* 0x000fe200078ec0ff */
[----:B------:R-:W-:Y:S01]  /*2dcd0*/  IMAD.U32 R123, R123, 0x10000, RZ ;  /* 0x000100007b7b7824 */ /* 0x000fe200078e00ff */
[----:B------:R-:W-:Y:S01]  /*2dce0*/  LOP3.LUT R13, R6, 0xffff0000, RZ, 0xc0, !PT ;  /* 0xffff0000060d7812 */ /* 0x000fe200078ec0ff */
[----:B------:R-:W-:-:S02]  /*2dcf0*/  IMAD.U32 R6, R5, 0x10000, RZ ;  /* 0x0001000005067824 */ /* 0x000fc400078e00ff */
[C---:B------:R-:W-:Y:S01]  /*2dd00*/  FMUL.FTZ R63, R7.reuse, R60 ;  /* 0x0000003c073f7220 */ /* 0x040fe20000410000 */
[C---:B------:R-:W-:Y:S02]  /*2dd10*/  IMAD.U32 R5, R4.reuse, 0x10000, RZ ;  /* 0x0001000004057824 */ /* 0x040fe400078e00ff */
[-C--:B------:R-:W-:Y:S01]  /*2dd20*/  FMUL.FTZ R7, R7, R58.reuse ;  /* 0x0000003a07077220 */ /* 0x080fe20000410000 */
[----:B------:R-:W-:Y:S01]  /*2dd30*/  LOP3.LUT R4, R4, 0xffff0000, RZ, 0xc0, !PT ;  /* 0xffff000004047812 */ /* 0x000fe200078ec0ff */
[C---:B------:R-:W-:Y:S01]  /*2dd40*/  FMUL.FTZ R65, R13.reuse, R61 ;  /* 0x0000003d0d417220 */ /* 0x040fe20000410000 */
[----:B------:R-:W-:Y:S01]  /*2dd50*/  LOP3.LUT R122, R122, 0xffff0000, RZ, 0xc0, !PT ;  /* 0xffff00007a7a7812 */ /* 0x000fe200078ec0ff */
[-C--:B------:R-:W-:Y:S01]  /*2dd60*/  FMUL.FTZ R13, R13, R59.reuse ;  /* 0x0000003b0d0d7220 */ /* 0x080fe20000410000 */
[----:B------:R-:W-:Y:S01]  /*2dd70*/  LOP3.LUT R124, R124, 0xffff0000, RZ, 0xc0, !PT ;  /* 0xffff00007c7c7812 */ /* 0x000fe200078ec0ff */
[----:B------:R-:W-:Y:S02]  /*2dd80*/  IMAD.U32 R125, R125, 0x10000, RZ ;  /* 0x000100007d7d7824 */ /* 0x000fe400078e00ff */
[C---:B------:R-:W-:Y:S01]  /*2dd90*/  FFMA.FTZ R63, R6.reuse, R58, -R63 ;  /* 0x0000003a063f7223 */ /* 0x040fe2000001083f */
[----:B------:R-:W-:Y:S01]  /*2dda0*/  FFMA.FTZ R60, R6, R60, R7 ;  /* 0x0000003c063c7223 */ /* 0x000fe20000010007 */
[----:B------:R-:W-:Y:S01]  /*2ddb0*/  FFMA.FTZ R65, R12, R59, -R65 ;  /* 0x0000003b0c417223 */ /* 0x000fe20000010841 */
[----:B------:R-:W-:Y:S01]  /*2ddc0*/  FMUL.FTZ R6, R4, R123 ;  /* 0x0000007b04067220 */ /* 0x000fe20000410000 */
[----:B------:R-:W-:Y:S01]  /*2ddd0*/  FFMA.FTZ R12, R12, R61, R13 ;  /* 0x0000003d0c0c7223 */ /* 0x000fe2000001000d */
        /* <DEDUP_REMOVED lines=9> */
[----:B------:R-:W-:Y:S01]  /*2de70*/  F2FP.BF16.F32.PACK_AB R4, R5, R6 ;  /* 0x000000060504723e */ /* 0x000fe200000010ff */
[----:B------:R-:W-:Y:S01]  /*2de80*/  IMAD.MOV.U32 R5, RZ, RZ, R60 ;  /* 0x000000ffff057224 */ /* 0x000fe200078e003c */
[----:B------:R-:W-:Y:S01]  /*2de90*/  F2FP.BF16.F32.PACK_AB R7, R14, R7 ;  /* 0x000000070e07723e */ /* 0x000fe200000010ff */
[----:B------:R-:W-:-:S07]  /*2dea0*/  IMAD.MOV.U32 R6, RZ, RZ, R12 ;  /* 0x000000ffff067224 */ /* 0x000fce00078e000c */
.L_x_2071:
[----:B------:R-:W-:Y:S05]  /*2deb0*/  BSYNC B4 ;  /* 0x0000000000047941 */ /* 0x000fea0003800000 */
.L_x_2070:
        /* <DEDUP_REMOVED lines=8> */
.L_x_2069:
[----:B------:R-:W-:Y:S05]  /*2df40*/  BSYNC B3 ;  /* 0x0000000000037941 */ /* 0x000fea0003800000 */
.L_x_2068:
[----:B-----5:R-:W-:-:S13]  /*2df50*/  LOP3.LUT P1, RZ, R14, 0x20, RZ, 0xc0, !PT ;  /* 0x000000200eff7812 */ /* 0x020fda000782c0ff */
[----:B------:R-:W-:Y:S05]  /*2df60*/  @!P1 BRA `(.L_x_2051) ;  /* 0x00000004000c9947 */ /* 0x000fea0003800000 */
[----:B------:R-:W-:Y:S02]  /*2df70*/  R2UR UR4, R74 ;  /* 0x000000004a0472ca */ /* 0x000fe400000e0000 */
[----:B------:R-:W-:-:S13]  /*2df80*/  R2UR UR5, R75 ;  /* 0x000000004b0572ca */ /* 0x000fda00000e0000 */
[----:B-1234-:R-:W2:Y:S01]  /*2df90*/  LD.E.U8 R13, desc[UR4][R30.64+0x18] ;  /* 0x000018041e0d7980 */ /* 0x01eea2000c101100 */
[----:B------:R-:W-:-:S05]  /*2dfa0*/  VIADD R4, R90, 0x3000 ;  /* 0x000030005a047836 */ /* 0x000fca0000000000 */
[----:B------:R-:W-:-:S04]  /*2dfb0*/  IADD3 R5, P1, R4, R91, RZ ;  /* 0x0000005b04057210 */ /* 0x000fc80007f3e0ff */
[----:B------:R-:W-:Y:S02]  /*2dfc0*/  LEA.HI.X.SX32 R6, R4, R93, 0x1, P1 ;  /* 0x0000005d04067211 */ /* 0x000fe400008f0eff */
[----:B------:R-:W-:-:S04]  /*2dfd0*/  LEA R4, P1, R5, R34, 0x1 ;  /* 0x0000002205047211 */ /* 0x000fc800078208ff */
[----:B------:R-:W-:Y:S01]  /*2dfe0*/  LEA.HI.X R5, R5, R35, R6, 0x1, P1 ;  /* 0x0000002305057211 */ /* 0x000fe200008f0c06 */
[----:B------:R-:W-:Y:S01]  /*2dff0*/  VIADD R12, R87, 0xa0 ;  /* 0x000000a0570c7836 */ /* 0x000fe20000000000 */
[----:B------:R-:W-:Y:S04]  /*2e000*/  BSSY B3, `(.L_x_2072) ;  /* 0x0000034000037945 */ /* 0x000fe80003800000 */
[----:B------:R-:W5:Y:S01]  /*2e010*/  LD.E.128 R4, desc[UR4][R4.64] ;  /* 0x0000000404047980 */ /* 0x000f62000c101d00 */
[----:B--2---:R-:W-:Y:S02]  /*2e020*/  LOP3.LUT P1, RZ, R13, 0x20, RZ, 0xc0, !PT ;  /* 0x000000200dff7812 */ /* 0x004fe4000782c0ff */
[----:B------:R-:W-:-:S04]  /*2e030*/  SHF.R.S32.HI R13, RZ, 0x1f, R12 ;  /* 0x0000001fff0d7819 */ /* 0x000fc8000001140c */
[----:B------:R-:W-:-:S07]  /*2e040*/  LEA.HI R58, R13, R12, RZ, 0x3 ;  /* 0x0000000c0d3a7211 */ /* 0x000fce00078f18ff */
        /* <DEDUP_REMOVED lines=24> */
[C---:B------:R-:W-:Y:S01]  /*2e1d0*/  FMUL.FTZ R59, R7.reuse, R56 ;  /* 0x00000038073b7220 */ /* 0x040fe20000410000 */
[----:B------:R-:W-:Y:S01]  /*2e1e0*/  LOP3.LUT R118, R118, 0xffff0000, RZ, 0xc0, !PT ;  /* 0xffff000076767812 */ /* 0x000fe200078ec0ff */
[-C--:B------:R-:W-:Y:S01]  /*2e1f0*/  FMUL.FTZ R7, R7, R54.reuse ;  /* 0x0000003607077220 */ /* 0x080fe20000410000 */
[----:B------:R-:W-:Y:S01]  /*2e200*/  LOP3.LUT R4, R4, 0xffff0000, RZ, 0xc0, !PT ;  /* 0xffff000004047812 */ /* 0x000fe200078ec0ff */
[----:B------:R-:W-:Y:S01]  /*2e210*/  FFMA.FTZ R59, R6, R54, -R59 ;  /* 0x00000036063b7223 */ /* 0x000fe2000001083b */
[----:B------:R-:W-:Y:S01]  /*2e220*/  FFMA.FTZ R12, R12, R57, R13 ;  /* 0x000000390c0c7223 */ /* 0x000fe2000001000d */
[----:B------:R-:W-:-:S02]  /*2e230*/  IMAD.U32 R120, R120, 0x10000, RZ ;  /* 0x0001000078787824 */ /* 0x000fc400078e00ff */
[----:B------:R-:W-:Y:S01]  /*2e240*/  FMUL.FTZ R13, R15, R121 ;  /* 0x000000790f0d7220 */ /* 0x000fe20000410000 */
[----:B------:R-:W-:Y:S02]  /*2e250*/  IMAD.U32 R119, R119, 0x10000, RZ ;  /* 0x0001000077777824 */ /* 0x000fe400078e00ff */
[----:B------:R-:W-:Y:S01]  /*2e260*/  FMUL.FTZ R54, R15, R118 ;  /* 0x000000760f367220 */ /* 0x000fe20000410000 */
[----:B------:R-:W-:Y:S01]  /*2e270*/  FFMA.FTZ R56, R6, R56, R7 ;  /* 0x0000003806387223 */ /* 0x000fe20000010007 */
        /* <DEDUP_REMOVED lines=12> */
.L_x_2073:
[----:B------:R-:W-:Y:S05]  /*2e340*/  BSYNC B3 ;  /* 0x0000000000037941 */ /* 0x000fea0003800000 */
.L_x_2072:
[----:B------:R-:W-:Y:S02]  /*2e350*/  R2UR UR4, R74 ;  /* 0x000000004a0472ca */ /* 0x000fe400000e0000 */
[----:B------:R-:W-:Y:S02]  /*2e360*/  R2UR UR5, R75 ;  /* 0x000000004b0572ca */ /* 0x000fe400000e0000 */
[----:B------:R-:W-:-:S05]  /*2e370*/  LOP3.LUT R13, R58, 0xfffffff8, RZ, 0xc0, !PT ;  /* 0xfffffff83a0d7812 */ /* 0x000fca00078ec0ff */
[----:B------:R-:W-:-:S06]  /*2e380*/  IMAD.WIDE R10, R13, 0x2, R10 ;  /* 0x000000020d0a7825 */ /* 0x000fcc00078e020a */
[----:B-----5:R1:W-:Y:S02]  /*2e390*/  ST.E.128 desc[UR4][R10.64], R4 ;  /* 0x000000040a007985 */ /* 0x0203e4000c101d04 */
.L_x_2051:
[----:B------:R-:W-:Y:S05]  /*2e3a0*/  BSYNC B2 ;  /* 0x0000000000027941 */ /* 0x000fea0003800000 */
.L_x_2050:
[----:B------:R-:W-:-:S03]  /*2e3b0*/  UMOV UR4, 0xffffffff ;  /* 0xffffffff00047882 */ /* 0x000fc60000000000 */
[----:B------:R-:W-:Y:S05]  /*2e3c0*/  BRA.DIV UR4, `(.L_x_2074) ;  /* 0x0000007e04447947 */ /* 0x000fea000b800000 */
[----:B0-----:R-:W0:Y:S04]  /*2e3d0*/  SHFL.IDX PT, R83, R83, 0x1, 0x1c1f ;  /* 0x003c1f0053537f89 */ /* 0x001e2800000e0000 */
[----:B------:R0:W0:Y:S02]  /*2e3e0*/  SHFL.IDX PT, R14, R86, 0x1, 0x1c1f ;  /* 0x003c1f00560e7f89 */ /* 0x00002400000e0000 */
.L_x_2147:
[----:B------:R-:W-:Y:S02]  /*2e3f0*/  R2UR UR4, R74 ;  /* 0x000000004a0472ca */ /* 0x000fe400000e0000 */
[----:B------:R-:W-:-:S13]  /*2e400*/  R2UR UR5, R75 ;  /* 0x000000004b0572ca */ /* 0x000fda00000e0000 */
[----:B-1234-:R-:W2:Y:S01]  /*2e410*/  LD.E R5, desc[UR4][R30.64+0xc] ;  /* 0x00000c041e057980 */ /* 0x01eea2000c101900 */
[----:B------:R-:W-:Y:S02]  /*2e420*/  VIADD R4, R113, 0x40 ;  /* 0x0000004071047836 */ /* 0x000fe40000000000 */
[----:B0-----:R-:W-:Y:S02]  /*2e430*/  IMAD.MOV.U32 R15, RZ, RZ, R83 ;  /* 0x000000ffff0f7224 */ /* 0x001fe400078e0053 */
[----:B--2---:R-:W-:-:S05]  /*2e440*/  IMAD R5, R2, -0x60, R5 ;  /* 0xffffffa002057824 */ /* 0x004fca00078e0205 */
[----:B------:R-:W-:-:S04]  /*2e450*/  VIMNMX R5, R5, 0x60, PT ;  /* 0x0000006005057848 */ /* 0x000fc80003fe0100 */
[----:B------:R-:W-:-:S13]  /*2e460*/  ISETP.GE.AND P1, PT, R4, R5, PT ;  /* 0x000000050400720c */ /* 0x000fda0003f26270 */
[----:B------:R-:W-:Y:S05]  /*2e470*/  @P1 BRA `(.L_x_2075) ;  /* 0x0000007800581947 */ /* 0x000fea0003800000 */
[----:B------:R-:W-:Y:S02]  /*2e480*/  R2UR UR4, R74 ;  /* 0x000000004a0472ca */ /* 0x000fe400000e0000 */
[----:B------:R-:W-:-:S13]  /*2e490*/  R2UR UR5, R75 ;  /* 0x000000004b0572ca */ /* 0x000fda00000e0000 */
[----:B------:R-:W2:Y:S01]  /*2e4a0*/  LD.E.U8 R12, desc[UR4][R32.64] ;  /* 0x00000004200c7980 */ /* 0x000ea2000c101100 */
[----:B------:R-:W-:Y:S01]  /*2e4b0*/  BSSY B2, `(.L_x_2076) ;  /* 0x0000042000027945 */ /* 0x000fe20003800000 */
[----:B--2---:R-:W-:-:S04]  /*2e4c0*/  LOP3.LUT R4, R12, 0x1, RZ, 0xc0, !PT ;  /* 0x000000010c047812 */ /* 0x004fc800078ec0ff */
[----:B------:R-:W-:-:S13]  /*2e4d0*/  ISETP.NE.U32.AND P1, PT, R4, 0x1, PT ;  /* 0x000000010400780c */ /* 0x000fda0003f25070 */
[----:B------:R-:W-:Y:S05]  /*2e4e0*/  @P1 BRA `(.L_x_2077) ;  /* 0x0000000000f81947 */ /* 0x000fea0003800000 */
[----:B------:R-:W-:Y:S02]  /*2e4f0*/  R2UR UR4, R74 ;  /* 0x000000004a0472ca */ /* 0x000fe400000e0000 */
[----:B------:R-:W-:-:S13]  /*2e500*/  R2UR UR5, R75 ;  /* 0x000000004b0572ca */ /* 0x000fda00000e0000 */
[----:B------:R-:W2:Y:S01]  /*2e510*/  LD.E.U8 R4, desc[UR4][R30.64+0x18] ;  /* 0x000018041e047980 */ /* 0x000ea2000c101100 */
[----:B------:R-:W-:Y:S01]  /*2e520*/  BSSY B3, `(.L_x_2078) ;  /* 0x0000033000037945 */ /* 0x000fe20003800000 */
[----:B--2---:R-:W-:-:S04]  /*2e530*/  LOP3.LUT R4, R4, 0x1, RZ, 0xc0, !PT ;  /* 0x0000000104047812 */ /* 0x004fc800078ec0ff */
[----:B------:R-:W-:Y:S02]  /*2e540*/  ISETP.NE.U32.AND P1, PT, R4, 0x1, PT ;  /* 0x000000010400780c */ /* 0x000fe40003f25070 */
[----:B------:R0:W5:Y:S11]  /*2e550*/  LD.E.128 R4, desc[UR4][R40.64+0x2000] ;  /* 0x0020000428047980 */ /* 0x000176000c101d00 */
[----:B0-----:R-:W-:Y:S05]  /*2e560*/  @P1 BRA `(.L_x_2079) ;  /* 0x0000000000b81947 */ /* 0x001fea0003800000 */
        /* <DEDUP_REMOVED lines=46> */
.L_x_2079:
[----:B------:R-:W-:Y:S05]  /*2e850*/  BSYNC B3 ;  /* 0x0000000000037941 */ /* 0x000fea0003800000 */
.L_x_2078:
[C---:B------:R-:W-:Y:S01]  /*2e860*/  R2UR UR4, R74.reuse ;  /* 0x000000004a0472ca */ /* 0x040fe200000e0000 */
[----:B------:R-:W-:Y:S01]  /*2e870*/  IMAD.WIDE R10, R87, 0x2, R14 ;  /* 0x00000002570a7825 */ /* 0x000fe200078e020e */
[C---:B------:R-:W-:Y:S02]  /*2e880*/  R2UR UR5, R75.reuse ;  /* 0x000000004b0572ca */ /* 0x040fe400000e0000 */
[----:B------:R-:W-:Y:S02]  /*2e890*/  R2UR UR6, R74 ;  /* 0x000000004a0672ca */ /* 0x000fe400000e0000 */
[----:B------:R-:W-:-:S09]  /*2e8a0*/  R2UR UR7, R75 ;  /* 0x000000004b0772ca */ /* 0x000fd200000e0000 */
[----:B-----5:R0:W-:Y:S04]  /*2e8b0*/  ST.E.128 desc[UR4][R10.64], R4 ;  /* 0x000000040a007985 */ /* 0x0201e8000c101d04 */
[----:B------:R0:W5:Y:S02]  /*2e8c0*/  LD.E.U8 R12, desc[UR6][R32.64] ;  /* 0x00000006200c7980 */ /* 0x000164000c101100 */
.L_x_2077:
[----:B------:R-:W-:Y:S05]  /*2e8d0*/  BSYNC B2 ;  /* 0x0000000000027941 */ /* 0x000fea0003800000 */
.L_x_2076:
[----:B-----5:R-:W-:Y:S01]  /*2e8e0*/  LOP3.LUT P1, RZ, R12, 0x2, RZ, 0xc0, !PT ;  /* 0x000000020cff7812 */ /* 0x020fe2000782c0ff */
[----:B------:R-:W-:-:S12]  /*2e8f0*/  BSSY B2, `(.L_x_2080) ;  /* 0x0000048000027945 */ /* 0x000fd80003800000 */
[----:B------:R-:W-:Y:S05]  /*2e900*/  @!P1 BRA `(.L_x_2081) ;  /* 0x0000000400189947 */ /* 0x000fea0003800000 */
[----:B------:R-:W-:Y:S02]  /*2e910*/  R2UR UR4, R74 ;  /* 0x000000004a0472ca */ /* 0x000fe400000e0000 */
[----:B------:R-:W-:-:S13]  /*2e920*/  R2UR UR5, R75 ;  /* 0x000000004b0572ca */ /* 0x000fda00000e0000 */
[----:B0-----:R-:W2:Y:S01]  /*2e930*/  LD.E.U8 R10, desc[UR4][R30.64+0x18] ;  /* 0x000018041e0a7980 */ /* 0x001ea2000c101100 */
        /* <DEDUP_REMOVED lines=10> */
[----:B--2---:R-:W-:-:S13]  /*2e9e0*/  LOP3.LUT P1, RZ, R10, 0x2, RZ, 0xc0, !PT ;  /* 0x000000020aff7812 */ /* 0x004fda000782c0ff */
[----:B------:R-:W-:Y:S05]  /*2e9f0*/  @!P1 BRA `(.L_x_2083) ;  /* 0x0000000000b89947 */ /* 0x000fea0003800000 */
[----:B------:R-:W-:Y:S01]  /*2ea00*/  SHF.R.U64 R50, R46, 0x10, R47 ;  /* 0x000000102e327819 */ /* 0x000fe2000000122f */
[----:B-----5:R-:W-:Y:S01]  /*2ea10*/  IMAD.U32 R12, R7, 0x10000, RZ ;  /* 0x00010000070c7824 */ /* 0x020fe200078e00ff */
[--C-:B------:R-:W-:Y:S01]  /*2ea20*/  SHF.R.U64 R46, R48, 0x10, R49.reuse ;  /* 0x00000010302e7819 */ /* 0x100fe20000001231 */
        /* <DEDUP_REMOVED lines=43> */
.L_x_2083:
[----:B------:R-:W-:Y:S05]  /*2ece0*/  BSYNC B3 ;  /* 0x0000000000037941 */ /* 0x000fea0003800000 */
.L_x_2082:
[C---:B------:R-:W-:Y:S02]  /*2ecf0*/  R2UR UR4, R74.reuse ;  /* 0x000000004a0472ca */ /* 0x040fe400000e0000 */
[C---:B------:R-:W-:Y:S02]  /*2ed00*/  R2UR UR5, R75.reuse ;  /* 0x000000004b0572ca */ /* 0x040fe400000e0000 */
[----:B------:R-:W-:Y:S02]  /*2ed10*/  R2UR UR6, R74 ;  /* 0x000000004a0672ca */ /* 0x000fe400000e0000 */
[----:B------:R-:W-:Y:S02]  /*2ed20*/  R2UR UR7, R75 ;  /* 0x000000004b0772ca */ /* 0x000fe400000e0000 */
[----:B------:R-:W-:-:S05]  /*2ed30*/  LOP3.LUT R11, R52, 0xfffffff8, RZ, 0xc0, !PT ;  /* 0xfffffff8340b7812 */ /* 0x000fca00078ec0ff */
[----:B------:R-:W-:-:S05]  /*2ed40*/  IMAD.WIDE R10, R11, 0x2, R14 ;  /* 0x000000020b0a7825 */ /* 0x000fca00078e020e */
[----:B-----5:R1:W-:Y:S04]  /*2ed50*/  ST.E.128 desc[UR4][R10.64], R4 ;  /* 0x000000040a007985 */ /* 0x0203e8000c101d04 */
[----:B------:R1:W5:Y:S02]  /*2ed60*/  LD.E.U8 R12, desc[UR6][R32.64] ;  /* 0x00000006200c7980 */ /* 0x000364000c101100 */
.L_x_2081:
[----:B------:R-:W-:Y:S05]  /*2ed70*/  BSYNC B2 ;  /* 0x0000000000027941 */ /* 0x000fea0003800000 */
.L_x_2080:
[----:B-----5:R-:W-:Y:S01]  /*2ed80*/  LOP3.LUT P1, RZ, R12, 0x4, RZ, 0xc0, !PT ;  /* 0x000000040cff7812 */ /* 0x020fe2000782c0ff */
[----:B------:R-:W-:-:S12]  /*2ed90*/  BSSY B2, `(.L_x_2084) ;  /* 0x0000043000027945 */ /* 0x000fd80003800000 */
[----:B------:R-:W-:Y:S05]  /*2eda0*/  @!P1 BRA `(.L_x_2085) ;  /* 0x0000000400049947 */ /* 0x000fea0003800000 */
[----:B------:R-:W-:Y:S02]  /*2edb0*/  R2UR UR4, R74 ;  /* 0x000000004a0472ca */ /* 0x000fe400000e0000 */
[----:B------:R-:W-:-:S13]  /*2edc0*/  R2UR UR5, R75 ;  /* 0x000000004b0572ca */ /* 0x000fda00000e0000 */
[----:B01----:R-:W2:Y:S01]  /*2edd0*/  LD.E.U8 R5, desc[UR4][R30.64+0x18] ;  /* 0x000018041e057980 */ /* 0x003ea2000c101100 */
[----:B------:R-:W-:Y:S01]  /*2ede0*/  VIADD R4, R87, 0x40 ;  /* 0x0000004057047836 */ /* 0x000fe20000000000 */
[----:B------:R-:W-:Y:S01]  /*2edf0*/  BSSY B3, `(.L_x_2086) ;  /* 0x0000034000037945 */ /* 0x000fe20003800000 */
[----:B--2---:R-:W-:-:S03]  /*2ee00*/  LOP3.LUT P1, RZ, R5, 0x4, RZ, 0xc0, !PT ;  /* 0x0000000405ff7812 */ /* 0x004fc6000782c0ff */
[----:B------:R-:W-:-:S04]  /*2ee10*/  SHF.R.S32.HI R5, RZ, 0x1f, R4 ;  /* 0x0000001fff057819 */ /* 0x000fc80000011404 */
[----:B------:R-:W-:Y:S02]  /*2ee20*/  LEA.HI R46, R5, R4, RZ, 0x3 ;  /* 0x00000004052e7211 */ /* 0x000fe400078f18ff */
[----:B------:R0:W5:Y:S04]  /*2ee30*/  LD.E.128 R4, desc[UR4][R40.64+0x5000] ;  /* 0x0050000428047980 */ /* 0x000168000c101d00 */
        /* <DEDUP_REMOVED lines=47> */
.L_x_2087:
[----:B------:R-:W-:Y:S05]  /*2f130*/  BSYNC B3 ;  /* 0x0000000000037941 */ /* 0x000fea0003800000 */
.L_x_2086:
        /* <DEDUP_REMOVED lines=8> */
.L_x_2085:
[----:B------:R-:W-:Y:S05]  /*2f1c0*/  BSYNC B2 ;  /* 0x0000000000027941 */ /* 0x000fea0003800000 */
.L_x_2084:
[----:B-----5:R-:W-:Y:S01]  /*2f1d0*/  LOP3.LUT P1, RZ, R12, 0x8, RZ, 0xc0, !PT ;  /* 0x000000080cff7812 */ /* 0x020fe2000782c0ff */
[----:B------:R-:W-:-:S12]  /*2f1e0*/  BSSY B2, `(.L_x_2088) ;  /* 0x0000048000027945 */ /* 0x000fd80003800000 */
[----:B------:R-:W-:Y:S05]  /*2f1f0*/  @!P1 BRA `(.L_x_2089) ;  /* 0x0000000400189947 */ /* 0x000fea0003800000 */
[----:B------:R-:W-:Y:S02]  /*2f200*/  R2UR UR4, R74 ;  /* 0x000000004a0472ca */ /* 0x000fe400000e0000 */
[----:B------:R-:W-:-:S13]  /*2f210*/  R2UR UR5, R75 ;  /* 0x000000004b0572ca */ /* 0x000fda00000e0000 */
[----:B012---:R-:W2:Y:S01]  /*2f220*/  LD.E.U8 R10, desc[UR4][R30.64+0x18] ;  /* 0x000018041e0a7980 */ /* 0x007ea2000c101100 */
        /* <DEDUP_REMOVED lines=58> */
.L_x_2091:
[----:B------:R-:W-:Y:S05]  /*2f5d0*/  BSYNC B3 ;  /* 0x0000000000037941 */ /* 0x000fea0003800000 */
.L_x_2090:
        /* <DEDUP_REMOVED lines=8> */
.L_x_2089:
[----:B------:R-:W-:Y:S05]  /*2f660*/  BSYNC B2 ;  /* 0x0000000000027941 */ /* 0x000fea0003800000 */
.L_x_2088:
[----:B-----5:R-:W-:Y:S01]  /*2f670*/  LOP3.LUT P1, RZ, R12, 0x10, RZ, 0xc0, !PT ;  /* 0x000000100cff7812 */ /* 0x020fe2000782c0ff */
[----:B------:R-:W-:-:S12]  /*2f680*/  BSSY B2, `(.L_x_2092) ;  /* 0x0000043000027945 */ /* 0x000fd80003800000 */
[----:B------:R-:W-:Y:S05]  /*2f690*/  @!P1 BRA `(.L_x_2093) ;  /* 0x0000000400049947 */ /* 0x000fea0003800000 */
[----:B------:R-:W-:Y:S02]  /*2f6a0*/  R2UR UR4, R74 ;  /* 0x000000004a0472ca */ /* 0x000fe400000e0000 */
[----:B------:R-:W-:-:S13]  /*2f6b0*/  R2UR UR5, R75 ;  /* 0x000000004b0572ca */ /* 0x000fda00000e0000 */
[----:B0123--:R-:W2:Y:S01]  /*2f6c0*/  LD.E.U8 R5, desc[UR4][R30.64+0x18] ;  /* 0x000018041e057980 */ /* 0x00fea2000c101100 */
[----:B------:R-:W-:Y:S01]  /*2f6d0*/  VIADD R4, R87, 0x80 ;  /* 0x0000008057047836 */ /* 0x000fe20000000000 */
[----:B------:R-:W-:Y:S01]  /*2f6e0*/  BSSY B3, `(.L_x_2094) ;  /* 0x0000034000037945 */ /* 0x000fe20003800000 */
[----:B--2---:R-:W-:-:S03]  /*2f6f0*/  LOP3.LUT P1, RZ, R5, 0x10, RZ, 0xc0, !PT ;  /* 0x0000001005ff7812 */ /* 0x004fc6000782c0ff */
[----:B------:R-:W-:-:S04]  /*2f700*/  SHF.R.S32.HI R5, RZ, 0x1f, R4 ;  /* 0x0000001fff057819 */ /* 0x000fc80000011404 */
[----:B------:R-:W-:Y:S02]  /*2f710*/  LEA.HI R38, R5, R4, RZ, 0x3 ;  /* 0x0000000405267211 */ /* 0x000fe400078f18ff */
[----:B------:R0:W5:Y:S04]  /*2f720*/  LD.E.128 R4, desc[UR4][R40.64+0x8000] ;  /* 0x0080000428047980 */ /* 0x000168000c101d00 */
        /* <DEDUP_REMOVED lines=47> */
.L_x_2095:
[----:B------:R-:W-:Y:S05]  /*2fa20*/  BSYNC B3 ;  /* 0x0000000000037941 */ /* 0x000fea0003800000 */
.L_x_2094:
        /* <DEDUP_REMOVED lines=8> */
.L_x_2093:
[----:B------:R-:W-:Y:S05]  /*2fab0*/  BSYNC B2 ;  /* 0x0000000000027941 */ /* 0x000fea0003800000 */
.L_x_2092:
[----:B-----5:R-:W-:-:S13]  /*2fac0*/  LOP3.LUT P1, RZ, R12, 0x20, RZ, 0xc0, !PT ;  /* 0x000000200cff7812 */ /* 0x020fda000782c0ff */
[----:B------:R-:W-:Y:S05]  /*2fad0*/  @!P1 BRA `(.L_x_2075) ;  /* 0x0000006000c09947 */ /* 0x000fea0003800000 */
[----:B------:R-:W-:Y:S02]  /*2fae0*/  R2UR UR4, R74 ;  /* 0x000000004a0472ca */ /* 0x000fe400000e0000 */
[----:B------:R-:W-:-:S13]  /*2faf0*/  R2UR UR5, R75 ;  /* 0x000000004b0572ca */ /* 0x000fda00000e0000 */
[----:B------:R-:W2:Y:S01]  /*2fb00*/  LD.E.U8 R30, desc[UR4][R30.64+0x18] ;  /* 0x000018041e1e7980 */ /* 0x000ea2000c101100 */
[----:B------:R-:W-:-:S05]  /*2fb10*/  VIADD R90, R90, 0x4000 ;  /* 0x000040005a5a7836 */ /* 0x000fca0000000000 */
[----:B------:R-:W-:-:S04]  /*2fb20*/  IADD3 R91, P1, R90, R91, RZ ;  /* 0x0000005b5a5b7210 */ /* 0x000fc80007f3e0ff */
[----:B------:R-:W-:Y:S02]  /*2fb30*/  LEA.HI.X.SX32 R90, R90, R93, 0x1, P1 ;  /* 0x0000005d5a5a7211 */ /* 0x000fe400008f0eff */
[----:B01234-:R-:W-:-:S04]  /*2fb40*/  LEA R4, P1, R91, R34, 0x1 ;  /* 0x000000225b047211 */ /* 0x01ffc800078208ff */
[----:B------:R-:W-:Y:S01]  /*2fb50*/  LEA.HI.X R5, R91, R35, R90, 0x1, P1 ;  /* 0x000000235b057211 */ /* 0x000fe200008f0c5a */
[----:B------:R-:W-:Y:S01]  /*2fb60*/  VIADD R87, R87, 0xa0 ;  /* 0x000000a057577836 */ /* 0x000fe20000000000 */
[----:B------:R-:W-:Y:S04]  /*2fb70*/  BSSY B2, `(.L_x_2096) ;  /* 0x0000034000027945 */ /* 0x000fe80003800000 */
[----:B------:R-:W-:Y:S01]  /*2fb80*/  SHF.R.S32.HI R10, RZ, 0x1f, R87 ;  /* 0x0000001fff0a7819 */ /* 0x000fe20000011457 */
[----:B------:R-:W5:Y:S03]  /*2fb90*/  LD.E.128 R4, desc[UR4][R4.64] ;  /* 0x0000000404047980 */ /* 0x000f66000c101d00 */
[----:B------:R-:W-:-:S02]  /*2fba0*/  LEA.HI R87, R10, R87, RZ, 0x3 ;  /* 0x000000570a577211 */ /* 0x000fc400078f18ff */
[----:B------:R-:W-:-:S13]  /*2fbb0*/  LOP3.LUT P1, RZ, R30, 0x20, RZ, 0xc0, !PT ;  /* 0x000000201eff7812 */ /* 0x000fda000782c0ff */
        /* <DEDUP_REMOVED lines=35> */
[----:B------:R-:W-:Y:S01]  /*2fdf0*/  FMUL.FTZ R4, R4, R94 ;  /* 0x0000005e04047220 */ /* 0x000fe20000410000 */
[----:B------:R-:W-:Y:S01]  /*2fe00*/  FMUL.FTZ R11, R11, R92 ;  /* 0x0000005c0b0b7220 */ /* 0x000fe20000410000 */
        /* <DEDUP_REMOVED lines=10> */
.L_x_2097:
[----:B------:R-:W-:Y:S05]  /*2feb0*/  BSYNC B2 ;  /* 0x0000000000027941 */ /* 0x000fea0003800000 */
.L_x_2096:
[----:B------:R-:W-:Y:S02]  /*2fec0*/  R2UR UR4, R74 ;  /* 0x000000004a0472ca */ /* 0x000fe400000e0000 */
[----:B------:R-:W-:Y:S02]  /*2fed0*/  R2UR UR5, R75 ;  /* 0x000000004b0572ca */ /* 0x000fe400000e0000 */
[----:B------:R-:W-:-:S05]  /*2fee0*/  LOP3.LUT R87, R87, 0xfffffff8, RZ, 0xc0, !PT ;  /* 0xfffffff857577812 */ /* 0x000fca00078ec0ff */
[----:B------:R-:W-:-:S06]  /*2fef0*/  IMAD.WIDE R14, R87, 0x2, R14 ;  /* 0x00000002570e7825 */ /* 0x000fcc00078e020e */
[----:B-----5:R0:W-:Y:S01]  /*2ff00*/  ST.E.128 desc[UR4][R14.64], R4 ;  /* 0x000000040e007985 */ /* 0x0201e2000c101d04 */
[----:B------:R-:W-:Y:S05]  /*2ff10*/  BRA `(.L_x_2075) ;  /* 0x0000005c00b07947 */ /* 0x000fea0003800000 */
.L_x_2040:
[C---:B------:R-:W-:Y:S01]  /*2ff20*/  R2UR UR8, R74.reuse ;  /* 0x000000004a0872ca */ /* 0x040fe200000e0000 */
[----:B------:R0:W5:Y:S01]  /*2ff30*/  LDL.64 R10, [R21+0x10] ;  /* 0x00001000150a7983 */ /* 0x0001620000100a00 */
[C---:B------:R-:W-:Y:S02]  /*2ff40*/  R2UR UR9, R75.reuse ;  /* 0x000000004b0972ca */ /* 0x040fe400000e0000 */
[C---:B------:R-:W-:Y:S02]  /*2ff50*/  R2UR UR10, R74.reuse ;  /* 0x000000004a0a72ca */ /* 0x040fe400000e0000 */
[C---:B------:R-:W-:Y:S02]  /*2ff60*/  R2UR UR11, R75.reuse ;  /* 0x000000004b0b72ca */ /* 0x040fe400000e0000 */
[----:B------:R-:W-:Y:S02]  /*2ff70*/  R2UR UR4, R74 ;  /* 0x000000004a0472ca */ /* 0x000fe400000e0000 */
[----:B------:R-:W-:-:S02]  /*2ff80*/  R2UR UR5, R75 ;  /* 0x000000004b0572ca */ /* 0x000fc400000e0000 */
[C---:B------:R-:W-:Y:S02]  /*2ff90*/  R2UR UR6, R74.reuse ;  /* 0x000000004a0672ca */ /* 0x040fe400000e0000 */
[----:B------:R-:W-:Y:S01]  /*2ffa0*/  R2UR UR7, R75 ;  /* 0x000000004b0772ca */ /* 0x000fe200000e0000 */
[----:B-----5:R-:W2:Y:S04]  /*2ffb0*/  LD.E R4, desc[UR8][R8.64+0x14] ;  /* 0x0000140808047980 */ /* 0x020ea8000c101900 */
[----:B------:R-:W3:Y:S04]  /*2ffc0*/  LD.E R7, desc[UR10][R8.64+0xc] ;  /* 0x00000c0a08077980 */ /* 0x000ee8000c101900 */
[----:B------:R-:W4:Y:S04]  /*2ffd0*/  LD.E.64 R14, desc[UR4][R8.64+0xa0] ;  /* 0x0000a004080e7980 */ /* 0x000f28000c101b00 */
[----:B------:R-:W4:Y:S01]  /*2ffe0*/  LD.E.64 R76, desc[UR6][R8.64+0xc0] ;  /* 0x0000c006084c7980 */ /* 0x000f22000c101b00 */
[----:B------:R-:W-:-:S02]  /*2fff0*/  R2UR UR12, R74 ;  /* 0x000000004a0c72ca */ /* 0x000fc400000e0000 */
[----:B------:R-:W-:Y:S01]  /*30000*/  R2UR UR13, R75 ;  /* 0x000000004b0d72ca */ /* 0x000fe200000e0000 */
[----:B------:R0:W5:Y:S01]  /*30010*/  LD.E.64 R78, desc[UR6][R8.64+0xa8] ;  /* 0x0000a806084e7980 */ /* 0x000162000c101b00 */
[----:B------:R-:W-:Y:S01]  /*30020*/  SHF.R.S32.HI R87, RZ, 0x1f, R2 ;  /* 0x0000001fff577819 */ /* 0x000fe20000011402 */
[----:B------:R-:W-:Y:S02]  /*30030*/  BSSY B2, `(.L_x_2098) ;  /* 0x0000053000027945 */ /* 0x000fe40003800000 */
[----:B------:R0:W5:Y:S01]  /*30040*/  LD.E.64 R80, desc[UR8][R8.64+0xb8] ;  /* 0x0000b80808507980 */ /* 0x000162000c101b00 */
[----:B------:R-:W-:Y:S02]  /*30050*/  CS2R R46, SRZ ;  /* 0x00000000002e7805 */ /* 0x000fe4000001ff00 */
[----:B------:R-:W-:Y:S02]  /*30060*/  CS2R R26, SRZ ;  /* 0x00000000001a7805 */ /* 0x000fe4000001ff00 */
[----:B------:R-:W-:-:S02]  /*30070*/  CS2R R24, SRZ ;  /* 0x0000000000187805 */ /* 0x000fc4000001ff00 */
[----:B------:R-:W-:Y:S01]  /*30080*/  CS2R R30, SRZ ;  /* 0x00000000001e7805 */ /* 0x000fe2000001ff00 */
[----:B------:R0:W5:Y:S01]  /*30090*/  LD.E.U8 R90, desc[UR12][R8.64+0x19] ;  /* 0x0000190c085a7980 */ /* 0x000162000c101100 */
        /* <DEDUP_REMOVED lines=18> */
[----:B--2---:R-:W-:Y:S01]  /*301c0*/  SHF.R.S32.HI R5, RZ, 0x1f, R4 ;  /* 0x0000001fff057819 */ /* 0x004fe20000011404 */
[----:B---3--:R-:W-:-:S03]  /*301d0*/  IMAD R7, R2, -0x60, R7 ;  /* 0xffffffa002077824 */ /* 0x008fc600078e0207 */
[----:B------:R-:W-:-:S04]  /*301e0*/  LEA.HI R5, R5, R4, RZ, 0x2 ;  /* 0x0000000405057211 */ /* 0x000fc800078f10ff */
[----:B------:R-:W-:Y:S02]  /*301f0*/  SHF.R.S32.HI R5, RZ, 0x2, R5 ;  /* 0x00000002ff057819 */ /* 0x000fe40000011405 */
[----:B------:R-:W-:-:S04]  /*30200*/  VIMNMX R7, R7, 0x60, PT ;  /* 0x0000006007077848 */ /* 0x000fc80003fe0100 */
[----:B------:R-:W-:Y:S01]  /*30210*/  ISETP.GE.AND P1, PT, R5, R7, PT ;  /* 0x000000070500720c */ /* 0x000fe20003f26270 */
[-C--:B----4-:R-:W-:Y:S02]  /*30220*/  IMAD R13, R15, R2.reuse, RZ ;  /* 0x000000020f0d7224 */ /* 0x090fe400078e02ff */
[-C--:B------:R-:W-:Y:S02]  /*30230*/  IMAD R15, R77, R2.reuse, RZ ;  /* 0x000000024d0f7224 */ /* 0x080fe400078e02ff */
[----:B------:R-:W-:Y:S02]  /*30240*/  VIADD R4, R5, 0x40 ;  /* 0x0000004005047836 */ /* 0x000fe40000000000 */
[-C--:B------:R-:W-:Y:S02]  /*30250*/  IMAD R85, R14, R87.reuse, R13 ;  /* 0x000000570e557224 */ /* 0x080fe400078e020d */
[----:B------:R-:W-:Y:S01]  /*30260*/  IMAD R87, R76, R87, R15 ;  /* 0x000000574c577224 */ /* 0x000fe200078e020f */
[----:B------:R0:W5:Y:S01]  /*30270*/  LD.E.64 R12, desc[UR4][R8.64+0x98] ;  /* 0x00009804080c7980 */ /* 0x000162000c101b00 */
[----:B------:R-:W-:Y:S01]  /*30280*/  IMAD.WIDE.U32 R14, R14, R2, RZ ;  /* 0x000000020e0e7225 */ /* 0x000fe200078e00ff */
[----:B------:R-:W-:-:S03]  /*30290*/  ISETP.GE.AND P3, PT, R4, R7, PT ;  /* 0x000000070400720c */ /* 0x000fc60003f66270 */
[----:B------:R-:W-:Y:S01]  /*302a0*/  IMAD.WIDE.U32 R76, R76, R2, RZ ;  /* 0x000000024c4c7225 */ /* 0x000fe200078e00ff */
[----:B------:R-:W-:Y:S02]  /*302b0*/  CS2R R6, SRZ ;  /* 0x0000000000067805 */ /* 0x000fe4000001ff00 */
[----:B------:R-:W-:Y:S01]  /*302c0*/  CS2R R4, SRZ ;  /* 0x0000000000047805 */ /* 0x000fe2000001ff00 */
[----:B------:R-:W5:Y:S01]  /*302d0*/  LD.E.64 R8, desc[UR10][R8.64+0xc8] ;  /* 0x0000c80a08087980 */ /* 0x000f62000c101b00 */
[----:B------:R-:W-:Y:S02]  /*302e0*/  IMAD.IADD R91, R15, 0x1, R85 ;  /* 0x000000010f5b7824 */ /* 0x000fe400078e0255 */
[----:B------:R-:W-:Y:S01]  /*302f0*/  IMAD.IADD R87, R77, 0x1, R87 ;  /* 0x000000014d577824 */ /* 0x000fe200078e0257 */
[----:B0-----:R-:W-:Y:S06]  /*30300*/  @P1 BRA `(.L_x_2099) ;  /* 0x0000000000941947 */ /* 0x001fec0003800000 */
[----:B-----5:R-:W-:Y:S02]  /*30310*/  LOP3.LUT R4, R90, 0x1, RZ, 0xc0, !PT ;  /* 0x000000015a047812 */ /* 0x020fe400078ec0ff */
[----:B------:R-:W-:Y:S02]  /*30320*/  CS2R R30, SRZ ;  /* 0x00000000001e7805 */ /* 0x000fe4000001ff00 */
[----:B------:R-:W-:Y:S02]  /*30330*/  CS2R R28, SRZ ;  /* 0x00000000001c7805 */ /* 0x000fe4000001ff00 */
[----:B------:R-:W-:Y:S02]  /*30340*/  CS2R R26, SRZ ;  /* 0x00000000001a7805 */ /* 0x000fe4000001ff00 */
[----:B------:R-:W-:Y:S02]  /*30350*/  ISETP.NE.U32.AND P4, PT, R4, 0x1, PT ;  /* 0x000000010400780c */ /* 0x000fe40003f85070 */
[----:B------:R-:W-:-:S02]  /*30360*/  CS2R R24, SRZ ;  /* 0x0000000000187805 */ /* 0x000fc4000001ff00 */
[----:B------:R-:W-:Y:S02]  /*30370*/  CS2R R6, SRZ ;  /* 0x0000000000067805 */ /* 0x000fe4000001ff00 */
[----:B------:R-:W-:Y:S02]  /*30380*/  CS2R R4, SRZ ;  /* 0x0000000000047805 */ /* 0x000fe4000001ff00 */
[----:B------:R-:W-:Y:S02]  /*30390*/  R2P PR, R90, 0x6 ;  /* 0x000000065a007804 */ /* 0x000fe40000000000 */
[----:B------:R-:W-:Y:S02]  /*303a0*/  CS2R R42, SRZ ;  /* 0x00000000002a7805 */ /* 0x000fe4000001ff00 */
[----:B------:R-:W-:Y:S02]  /*303b0*/  LEA R84, P5, R14, R78, 0x1 ;  /* 0x0000004e0e547211 */ /* 0x000fe400078a08ff */
[----:B------:R-:W-:-:S02]  /*303c0*/  CS2R R40, SRZ ;  /* 0x0000000000287805 */ /* 0x000fc4000001ff00 */
[----:B------:R-:W-:Y:S02]  /*303d0*/  LEA R88, P6, R76, R8, 0x1 ;  /* 0x000000084c587211 */ /* 0x000fe400078c08ff */
[----:B------:R-:W-:Y:S02]  /*303e0*/  CS2R R38, SRZ ;  /* 0x0000000000267805 */ /* 0x000fe4000001ff00 */
[----:B------:R-:W-:Y:S02]  /*303f0*/  CS2R R36, SRZ ;  /* 0x0000000000247805 */ /* 0x000fe4000001ff00 */
[----:B------:R-:W-:Y:S02]  /*30400*/  CS2R R34, SRZ ;  /* 0x0000000000227805 */ /* 0x000fe4000001ff00 */
[----:B------:R-:W-:Y:S02]  /*30410*/  CS2R R32, SRZ ;  /* 0x0000000000207805 */ /* 0x000fe4000001ff00 */
[----:B------:R-:W-:-:S02]  /*30420*/  @!P4 R2UR UR4, R74 ;  /* 0x000000004a04c2ca */ /* 0x000fc400000e0000 */
[C---:B------:R-:W-:Y:S02]  /*30430*/  @!P4 R2UR UR5, R75.reuse ;  /* 0x000000004b05c2ca */ /* 0x040fe400000e0000 */
[C---:B------:R-:W-:Y:S02]  /*30440*/  @P1 R2UR UR8, R74.reuse ;  /* 0x000000004a0812ca */ /* 0x040fe400000e0000 */
[C---:B------:R-:W-:Y:S02]  /*30450*/  @P1 R2UR UR9, R75.reuse ;  /* 0x000000004b0912ca */ /* 0x040fe400000e0000 */
[C---:B------:R-:W-:Y:S02]  /*30460*/  @P2 R2UR UR12, R74.reuse ;  /* 0x000000004a0c22ca */ /* 0x040fe400000e0000 */
[----:B------:R-:W-:Y:S02]  /*30470*/  @P2 R2UR UR13, R75 ;  /* 0x000000004b0d22ca */ /* 0x000fe400000e0000 */
[----:B------:R-:W-:-:S02]  /*30480*/  @!P4 R2UR UR6, R74 ;  /* 0x000000004a06c2ca */ /* 0x000fc400000e0000 */
[C---:B------:R-:W-:Y:S02]  /*30490*/  @!P4 R2UR UR7, R75.reuse ;  /* 0x000000004b07c2ca */ /* 0x040fe400000e0000 */
[C---:B------:R-:W-:Y:S02]  /*304a0*/  @P1 R2UR UR10, R74.reuse ;  /* 0x000000004a0a12ca */ /* 0x040fe400000e0000 */
[C---:B------:R-:W-:Y:S02]  /*304b0*/  @P1 R2UR UR11, R75.reuse ;  /* 0x000000004b0b12ca */ /* 0x040fe400000e0000 */
[----:B------:R-:W-:Y:S02]  /*304c0*/  @P2 R2UR UR14, R74 ;  /* 0x000000004a0e22ca */ /* 0x000fe400000e0000 */
[----:B------:R-:W-:Y:S02]  /*304d0*/  @P2 R2UR UR15, R75 ;  /* 0x000000004b0f22ca */ /* 0x000fe400000e0000 */
[----:B------:R-:W-:-:S02]  /*304e0*/  LEA.HI.X R85, R14, R79, R91, 0x1, P5 ;  /* 0x0000004f0e557211 */ /* 0x000fc400028f0c5b */
[----:B------:R-:W-:-:S03]  /*304f0*/  LEA.HI.X R89, R76, R9, R87, 0x1, P6 ;  /* 0x000000094c597211 */ /* 0x000fc600030f0c57 */
[----:B------:R0:W5:Y:S04]  /*30500*/  @!P4 LD.E.128 R28, desc[UR4][R84.64] ;  /* 0x00000004541cc980 */ /* 0x000168000c101d00 */
[----:B------:R0:W5:Y:S04]  /*30510*/  @P1 LD.E.128 R24, desc[UR8][R84.64+0x40] ;  /* 0x0000400854181980 */ /* 0x000168000c101d00 */
[----:B------:R0:W5:Y:S04]  /*30520*/  @P2 LD.E.128 R4, desc[UR12][R84.64+0x80] ;  /* 0x0000800c54042980 */ /* 0x000168000c101d00 */
[----:B------:R0:W5:Y:S04]  /*30530*/  @!P4 LD.E.128 R40, desc[UR6][R88.64] ;  /* 0x000000065828c980 */ /* 0x000168000c101d00 */
[----:B------:R0:W5:Y:S04]  /*30540*/  @P1 LD.E.128 R36, desc[UR10][R88.64+0x40] ;  /* 0x0000400a58241980 */ /* 0x000168000c101d00 */
[----:B------:R0:W5:Y:S02]  /*30550*/  @P2 LD.E.128 R32, desc[UR14][R88.64+0x80] ;  /* 0x0000800e58202980 */ /* 0x000164000c101d00 */
.L_x_2099:
[----:B------:R-:W-:Y:S05]  /*30560*/  BSYNC B2 ;  /* 0x0000000000027941 */ /* 0x000fea0003800000 */
.L_x_2098:
[----:B------:R-:W-:Y:S04]  /*30570*/  BSSY B2, `(.L_x_2100) ;  /* 0x000002b000027945 */ /* 0x000fe80003800000 */
[----:B------:R-:W-:Y:S05]  /*30580*/  @P3 BRA `(.L_x_2101) ;  /* 0x0000000000a43947 */ /* 0x000fea0003800000 */
[----:B-----5:R-:W-:Y:S02]  /*30590*/  IADD3 R15, P3, R12, R14, RZ ;  /* 0x0000000e0c0f7210 */ /* 0x020fe40007f7e0ff */
[----:B------:R-:W-:Y:S02]  /*305a0*/  CS2R R54, SRZ ;  /* 0x0000000000367805 */ /* 0x000fe4000001ff00 */
[----:B------:R-:W-:Y:S02]  /*305b0*/  IADD3 R77, P4, R80, R76, RZ ;  /* 0x0000004c504d7210 */ /* 0x000fe40007f9e0ff */
[----:B------:R-:W-:Y:S02]  /*305c0*/  CS2R R52, SRZ ;  /* 0x0000000000347805 */ /* 0x000fe4000001ff00 */
[C---:B------:R-:W-:Y:S01]  /*305d0*/  LOP3.LUT R12, R90.reuse, 0x1, RZ, 0xc0, !PT ;  /* 0x000000015a0c7812 */ /* 0x040fe200078ec0ff */
[----:B------:R-:W-:Y:S01]  /*305e0*/  IMAD.X R13, R13, 0x1, R91, P3 ;  /* 0x000000010d0d7824 */ /* 0x000fe200018e065b */
[----:B------:R-:W-:Y:S01]  /*305f0*/  R2P PR, R90, 0x6 ;  /* 0x000000065a007804 */ /* 0x000fe20000000000 */
[----:B------:R-:W-:Y:S01]  /*30600*/  IMAD.X R80, R81, 0x1, R87, P4 ;  /* 0x0000000151507824 */ /* 0x000fe200020e0657 */
[----:B------:R-:W-:-:S02]  /*30610*/  ISETP.NE.U32.AND P5, PT, R12, 0x1, PT ;  /* 0x000000010c00780c */ /* 0x000fc40003fa5070 */
[----:B------:R-:W-:Y:S02]  /*30620*/  CS2R R50, SRZ ;  /* 0x0000000000327805 */ /* 0x000fe4000001ff00 */
[----:B------:R-:W-:Y:S02]  /*30630*/  LEA R12, P3, R15, R78, 0x1 ;  /* 0x0000004e0f0c7211 */ /* 0x000fe400078608ff */
[----:B------:R-:W-:Y:S02]  /*30640*/  CS2R R48, SRZ ;  /* 0x0000000000307805 */ /* 0x000fe4000001ff00 */
[----:B------:R-:W-:Y:S02]  /*30650*/  LEA R8, P4, R77, R8, 0x1 ;  /* 0x000000084d087211 */ /* 0x000fe400078808ff */
[----:B------:R-:W-:Y:S02]  /*30660*/  CS2R R46, SRZ ;  /* 0x00000000002e7805 */ /* 0x000fe4000001ff00 */
[----:B------:R-:W-:-:S02]  /*30670*/  CS2R R44, SRZ ;  /* 0x00000000002c7805 */ /* 0x000fc4000001ff00 */
[----:B------:R-:W-:Y:S02]  /*30680*/  CS2R R66, SRZ ;  /* 0x0000000000427805 */ /* 0x000fe4000001ff00 */
[----:B------:R-:W-:Y:S02]  /*30690*/  CS2R R64, SRZ ;  /* 0x0000000000407805 */ /* 0x000fe4000001ff00 */
[----:B------:R-:W-:Y:S02]  /*306a0*/  CS2R R62, SRZ ;  /* 0x00000000003e7805 */ /* 0x000fe4000001ff00 */
[----:B------:R-:W-:Y:S02]  /*306b0*/  CS2R R60, SRZ ;  /* 0x00000000003c7805 */ /* 0x000fe4000001ff00 */
[----:B------:R-:W-:Y:S02]  /*306c0*/  @P1 R2UR UR8, R74 ;  /* 0x000000004a0812ca */ /* 0x000fe400000e0000 */
[----:B------:R-:W-:-:S02]  /*306d0*/  CS2R R58, SRZ ;  /* 0x00000000003a7805 */ /* 0x000fc4000001ff00 */
[C---:B------:R-:W-:Y:S02]  /*306e0*/  @!P5 R2UR UR4, R74.reuse ;  /* 0x000000004a04d2ca */ /* 0x040fe400000e0000 */
[----:B------:R-:W-:Y:S02]  /*306f0*/  CS2R R56, SRZ ;  /* 0x0000000000387805 */ /* 0x000fe4000001ff00 */
[C---:B------:R-:W-:Y:S02]  /*30700*/  @!P5 R2UR UR5, R75.reuse ;  /* 0x000000004b05d2ca */ /* 0x040fe400000e0000 */
[C---:B------:R-:W-:Y:S02]  /*30710*/  @P1 R2UR UR9, R75.reuse ;  /* 0x000000004b0912ca */ /* 0x040fe400000e0000 */
[----:B------:R-:W-:Y:S02]  /*30720*/  @P2 R2UR UR12, R74 ;  /* 0x000000004a0c22ca */ /* 0x000fe400000e0000 */
[----:B------:R-:W-:-:S02]  /*30730*/  @P2 R2UR UR13, R75 ;  /* 0x000000004b0d22ca */ /* 0x000fc400000e0000 */
[C---:B------:R-:W-:Y:S02]  /*30740*/  @!P5 R2UR UR6, R74.reuse ;  /* 0x000000004a06d2ca */ /* 0x040fe400000e0000 */
[C---:B------:R-:W-:Y:S02]  /*30750*/  @!P5 R2UR UR7, R75.reuse ;  /* 0x000000004b07d2ca */ /* 0x040fe400000e0000 */
[C---:B------:R-:W-:Y:S02]  /*30760*/  @P1 R2UR UR10, R74.reuse ;  /* 0x000000004a0a12ca */ /* 0x040fe400000e0000 */
[C---:B------:R-:W-:Y:S02]  /*30770*/  @P1 R2UR UR11, R75.reuse ;  /* 0x000000004b0b12ca */ /* 0x040fe400000e0000 */
[----:B------:R-:W-:Y:S02]  /*30780*/  @P2 R2UR UR14, R74 ;  /* 0x000000004a0e22ca */ /* 0x000fe400000e0000 */
[----:B------:R-:W-:-:S02]  /*30790*/  @P2 R2UR UR15, R75 ;  /* 0x000000004b0f22ca */ /* 0x000fc400000e0000 */
[----:B------:R-:W-:Y:S02]  /*307a0*/  LEA.HI.X R13, R15, R79, R13, 0x1, P3 ;  /* 0x0000004f0f0d7211 */ /* 0x000fe400018f0c0d */
[----:B------:R-:W-:-:S03]  /*307b0*/  LEA.HI.X R9, R77, R9, R80, 0x1, P4 ;  /* 0x000000094d097211 */ /* 0x000fc600020f0c50 */
[----:B------:R1:W5:Y:S04]  /*307c0*/  @!P5 LD.E.128 R52, desc[UR4][R12.64] ;  /* 0x000000040c34d980 */ /* 0x000368000c101d00 */
[----:B------:R1:W5:Y:S04]  /*307d0*/  @P1 LD.E.128 R48, desc[UR8][R12.64+0x40] ;  /* 0x000040080c301980 */ /* 0x000368000c101d00 */
[----:B------:R1:W5:Y:S04]  /*307e0*/  @P2 LD.E.128 R44, desc[UR12][R12.64+0x80] ;  /* 0x0000800c0c2c2980 */ /* 0x000368000c101d00 */
[----:B------:R1:W5:Y:S04]  /*307f0*/  @!P5 LD.E.128 R64, desc[UR6][R8.64] ;  /* 0x000000060840d980 */ /* 0x000368000c101d00 */
[----:B------:R1:W5:Y:S04]  /*30800*/  @P1 LD.E.128 R60, desc[UR10][R8.64+0x40] ;  /* 0x0000400a083c1980 */ /* 0x000368000c101d00 */
[----:B------:R1:W5:Y:S02]  /*30810*/  @P2 LD.E.128 R56, desc[UR14][R8.64+0x80] ;  /* 0x0000800e08382980 */ /* 0x000364000c101d00 */
.L_x_2101:
[----:B------:R-:W-:Y:S05]  /*30820*/  BSYNC B2 ;  /* 0x0000000000027941 */ /* 0x000fea0003800000 */
.L_x_2100:
[----:B------:R-:W-:Y:S01]  /*30830*/  R2UR UR4, R74 ;  /* 0x000000004a0472ca */ /* 0x000fe200000e0000 */
[----:B-1---5:R1:W5:Y:S01]  /*30840*/  LDL R8, [R71] ;  /* 0x0000000047087983 */ /* 0x0223620000100800 */
        /* <DEDUP_REMOVED lines=102> */
[----:B-1----:R-:W-:Y:S05]  /*30eb0*/  @!P1 BRA `(.L_x_2103) ;  /* 0x0000000000049947 */ /* 0x002fea0003800000 */
[----:B------:R-:W-:Y:S01]  /*30ec0*/  BPT.TRAP 0x1 ;  /* 0x000000040000795c */ /* 0x000fe20000300000 */
.L_x_2103:
[----:B------:R-:W-:Y:S05]  /*30ed0*/  BSYNC B2 ;  /* 0x0000000000027941 */ /* 0x000fea0003800000 */
.L_x_2102:
[----:B------:R-:W-:Y:S02]  /*30ee0*/  R2UR UR4, R74 ;  /* 0x000000004a0472ca */ /* 0x000fe400000e0000 */
[----:B------:R-:W-:-:S13]  /*30ef0*/  R2UR UR5, R75 ;  /* 0x000000004b0572ca */ /* 0x000fda00000e0000 */
[----:B------:R-:W2:Y:S01]  /*30f00*/  LD.E.64 R10, desc[UR4][R10.64+0x8] ;  /* 0x000008040a0a7980 */ /* 0x000ea2000c101b00 */
[----:B-----5:R-:W-:Y:S01]  /*30f10*/  SHF.L.U32 R9, R9, 0x1f, RZ ;  /* 0x0000001f09097819 */ /* 0x020fe200000006ff */
[----:B------:R-:W-:Y:S01]  /*30f20*/  BSSY B2, `(.L_x_2104) ;  /* 0x0000005000027945 */ /* 0x000fe20003800000 */
[----:B--2---:R-:W-:-:S05]  /*30f30*/  MOV R13, R10 ;  /* 0x0000000a000d7202 */ /* 0x004fca0000000f00 */
[----:B------:R-:W-:-:S04]  /*30f40*/  IMAD R8, R8, 0x8, R13 ;  /* 0x0000000808087824 */ /* 0x000fc800078e020d */
[----:B------:R-:W1:Y:S02]  /*30f50*/  SYNCS.PHASECHK.TRANS64.TRYWAIT P1, [R8+URZ], R9 ;  /* 0x00000009080075a7 */ /* 0x000e64000802017f */
[----:B-1----:R-:W-:Y:S05]  /*30f60*/  @!P1 BRA `(.L_x_2105) ;  /* 0x0000005000a49947 */ /* 0x002fea0003800000 */
.L_x_2148:
[----:B------:R-:W-:Y:S05]  /*30f70*/  BSYNC B2 ;  /* 0x0000000000027941 */ /* 0x000fea0003800000 */
.L_x_2104:
[----:B------:R-:W2:Y:S01]  /*30f80*/  LDL.64 R76, [R21+0x30] ;  /* 0x00003000154c7983 */ /* 0x000ea20000100a00 */
[C---:B------:R-:W-:Y:S02]  /*30f90*/  R2UR UR4, R74.reuse ;  /* 0x000000004a0472ca */ /* 0x040fe400000e0000 */
[----:B------:R-:W-:Y:S01]  /*30fa0*/  R2UR UR5, R75 ;  /* 0x000000004b0572ca */ /* 0x000fe200000e0000 */
[----:B------:R-:W3:Y:S04]  /*30fb0*/  LDL.64 R80, [R21+0x38] ;  /* 0x0000380015507983 */ /* 0x000ee80000100a00 */
[----:B0-----:R-:W4:Y:S04]  /*30fc0*/  LDL R89, [R71] ;  /* 0x0000000047597983 */ /* 0x001f280000100800 */
[----:B-1----:R-:W4:Y:S04]  /*30fd0*/  LDL.64 R8, [R21+0x8] ;  /* 0x0000080015087983 */ /* 0x002f280000100a00 */
[----:B------:R0:W5:Y:S04]  /*30fe0*/  LDL.64 R78, [R21+0x40] ;  /* 0x00004000154e7983 */ /* 0x0001680000100a00 */
[----:B--2---:R-:W2:Y:S01]  /*30ff0*/  LD.E R117, desc[UR4][R76.64+0x8] ;  /* 0x000008044c757980 */ /* 0x004ea2000c101900 */
[----:B------:R-:W-:-:S02]  /*31000*/  R2UR UR8, R74 ;  /* 0x000000004a0872ca */ /* 0x000fc400000e0000 */
[C---:B------:R-:W-:Y:S01]  /*31010*/  R2UR UR9, R75.reuse ;  /* 0x000000004b0972ca */ /* 0x040fe200000e0000 */
[----:B---3--:R-:W5:Y:S01]  /*31020*/  LD.E.64 R80, desc[UR4][R80.64] ;  /* 0x0000000450507980 */ /* 0x008f62000c101b00 */
[----:B------:R-:W-:Y:S02]  /*31030*/  R2UR UR6, R74 ;  /* 0x000000004a0672ca */ /* 0x000fe400000e0000 */
[----:B------:R-:W-:Y:S01]  /*31040*/  R2UR UR7, R75 ;  /* 0x000000004b0772ca */ /* 0x000fe200000e0000 */
[----:B----4-:R-:W-:Y:S01]  /*31050*/  IMAD R89, R89, 0x4800, RZ ;  /* 0x0000480059597824 */ /* 0x010fe200078e02ff */
[----:B------:R-:W-:-:S04]  /*31060*/  UMOV UR4, 0xffffffff ;  /* 0xffffffff00047882 */ /* 0x000fc80000000000 */
[----:B------:R-:W-:-:S03]  /*31070*/  SHF.R.S32.HI R90, RZ, 0x1f, R89 ;  /* 0x0000001fff5a7819 */ /* 0x000fc60000011459 */
[----:B------:R0:W5:Y:S04]  /*31080*/  LD.E R87, desc[UR8][R8.64+0x74] ;  /* 0x0000740808577980 */ /* 0x000168000c101900 */
[----:B------:R0:W5:Y:S01]  /*31090*/  LD.E R88, desc[UR6][R76.64+0x4] ;  /* 0x000004064c587980 */ /* 0x000162000c101900 */
[----:B--2---:R-:W-:-:S04]  /*310a0*/  SHF.R.S32.HI R126, RZ, 0x1f, R117 ;  /* 0x0000001fff7e7819 */ /* 0x004fc80000011475 */
[----:B------:R-:W-:-:S04]  /*310b0*/  LEA.HI R116, R126, R117, RZ, 0x2 ;  /* 0x000000757e747211 */ /* 0x000fc800078f10ff */
[----:B------:R-:W-:-:S05]  /*310c0*/  LOP3.LUT R10, R116, 0x1ffffffc, RZ, 0xc0, !PT ;  /* 0x1ffffffc740a7812 */ /* 0x000fca00078ec0ff */
[----:B------:R-:W-:Y:S01]  /*310d0*/  IMAD.IADD R10, R117, 0x1, -R10 ;  /* 0x00000001750a7824 */ /* 0x000fe200078e0a0a */
[----:B------:R-:W-:-:S03]  /*310e0*/  SHF.R.S32.HI R116, RZ, 0x2, R116 ;  /* 0x00000002ff747819 */ /* 0x000fc60000011474 */
[----:B------:R-:W-:Y:S01]  /*310f0*/  IMAD.SHL.U32 R91, R10, 0x8, RZ ;  /* 0x000000080a5b7824 */ /* 0x000fe200078e00ff */
[----:B0-----:R-:W-:Y:S06]  /*31100*/  BRA.DIV UR4, `(.L_x_2106) ;  /* 0x0000005204507947 */ /* 0x001fec000b800000 */
[----:B------:R0:W1:Y:S04]  /*31110*/  SHFL.IDX PT, R85, R83, RZ, 0x1c1f ;  /* 0x001c1fff53557589 */ /* 0x00006800000e0000 */
[----:B------:R0:W2:Y:S02]  /*31120*/  SHFL.IDX PT, R84, R86, RZ, 0x1c1f ;  /* 0x001c1fff56547589 */ /* 0x0000a400000e0000 */
.L_x_2152:
[----:B------:R-:W-:Y:S02]  /*31130*/  R2UR UR4, R74 ;  /* 0x000000004a0472ca */ /* 0x000fe400000e0000 */
[----:B------:R-:W-:-:S13]  /*31140*/  R2UR UR5, R75 ;  /* 0x000000004b0572ca */ /* 0x000fda00000e0000 */
[----:B------:R-:W3:Y:S01]  /*31150*/  LD.E R9, desc[UR4][R76.64+0xc] ;  /* 0x00000c044c097980 */ /* 0x000ee2000c101900 */
[----:B------:R-:W-:Y:S01]  /*31160*/  BSSY B2, `(.L_x_2107) ;  /* 0x00001e8000027945 */ /* 0x000fe20003800000 */
[----:B---3--:R-:W-:-:S05]  /*31170*/  IMAD R9, R2, -0x60, R9 ;  /* 0xffffffa002097824 */ /* 0x008fca00078e0209 */
[----:B------:R-:W-:-:S04]  /*31180*/  VIMNMX R9, R9, 0x60, PT ;  /* 0x0000006009097848 */ /* 0x000fc80003fe0100 */
[----:B------:R-:W-:-:S13]  /*31190*/  ISETP.GE.AND P1, PT, R116, R9, PT ;  /* 0x000000097400720c */ /* 0x000fda0003f26270 */
[----:B------:R-:W-:Y:S05]  /*311a0*/  @P1 BRA `(.L_x_2108) ;  /* 0x0000001c008c1947 */ /* 0x000fea0003800000 */
[----:B------:R-:W-:Y:S02]  /*311b0*/  R2UR UR4, R74 ;  /* 0x000000004a0472ca */ /* 0x000fe400000e0000 */
[----:B------:R-:W-:-:S13]  /*311c0*/  R2UR UR5, R75 ;  /* 0x000000004b0572ca */ /* 0x000fda00000e0000 */
[----:B-----5:R-:W3:Y:S01]  /*311d0*/  LD.E.U8 R8, desc[UR4][R78.64] ;  /* 0x000000044e087980 */ /* 0x020ee2000c101100 */
[----:B------:R-:W-:Y:S01]  /*311e0*/  BSSY B3, `(.L_x_2109) ;  /* 0x000009f000037945 */ /* 0x000fe20003800000 */
[----:B---3--:R-:W-:-:S04]  /*311f0*/  LOP3.LUT R8, R8, 0x1, RZ, 0xc0, !PT ;  /* 0x0000000108087812 */ /* 0x008fc800078ec0ff */
[----:B------:R-:W-:-:S13]  /*31200*/  ISETP.NE.U32.AND P1, PT, R8, 0x1, PT ;  /* 0x000000010800780c */ /* 0x000fda0003f25070 */
[----:B------:R-:W-:Y:S05]  /*31210*/  @P1 BRA `(.L_x_2110) ;  /* 0x00000008006c1947 */ /* 0x000fea0003800000 */
[----:B------:R-:W-:Y:S01]  /*31220*/  LEA.HI R146, R88, R88, RZ, 0x1 ;  /* 0x0000005858927211 */ /* 0x000fe200078f08ff */
[----:B------:R-:W-:Y:S01]  /*31230*/  IMAD.IADD R9, R87, 0x1, -R88 ;  /* 0x0000000157097824 */ /* 0x000fe200078e0a58 */
[----:B------:R-:W-:Y:S02]  /*31240*/  LEA.HI R13, R126, R117, RZ, 0x5 ;  /* 0x000000757e0d7211 */ /* 0x000fe400078f28ff */
[----:B------:R-:W-:Y:S02]  /*31250*/  SHF.R.S32.HI R146, RZ, 0x1, R146 ;  /* 0x00000001ff927819 */ /* 0x000fe40000011492 */
[----:B------:R-:W-:Y:S01]  /*31260*/  R2UR UR4, R74 ;  /* 0x000000004a0472ca */ /* 0x000fe200000e0000 */
[----:B------:R-:W-:Y:S01]  /*31270*/  IMAD.SHL.U32 R13, R13, 0x10, RZ ;  /* 0x000000100d0d7824 */ /* 0x000fe200078e00ff */
[----:B------:R-:W-:Y:S02]  /*31280*/  ISETP.GE.AND P1, PT, R91, R146, PT ;  /* 0x000000925b00720c */ /* 0x000fe40003f26270 */
[----:B------:R-:W-:-:S02]  /*31290*/  R2UR UR5, R75 ;  /* 0x000000004b0572ca */ /* 0x000fc400000e0000 */
[----:B------:R-:W-:Y:S02]  /*312a0*/  SEL R8, R146, RZ, P1 ;  /* 0x000000ff92087207 */ /* 0x000fe40000800000 */
[----:B------:R-:W-:Y:S02]  /*312b0*/  SEL R11, R88, R9, !P1 ;  /* 0x00000009580b7207 */ /* 0x000fe40004800000 */
[----:B------:R-:W-:Y:S01]  /*312c0*/  LOP3.LUT R13, R13, 0xfffffe00, RZ, 0xc0, !PT ;  /* 0xfffffe000d0d7812 */ /* 0x000fe200078ec0ff */
[----:B------:R-:W-:Y:S01]  /*312d0*/  IMAD.IADD R8, R91, 0x1, R8 ;  /* 0x000000015b087824 */ /* 0x000fe200078e0208 */
[----:B------:R-:W-:Y:S02]  /*312e0*/  SHF.R.S32.HI R12, RZ, 0x1f, R11 ;  /* 0x0000001fff0c7819 */ /* 0x000fe4000001140b */
[----:B------:R-:W-:Y:S02]  /*312f0*/  R2UR UR6, R74 ;  /* 0x000000004a0672ca */ /* 0x000fe400000e0000 */
[----:B------:R-:W-:-:S02]  /*31300*/  SHF.R.S32.HI R9, RZ, 0x1f, R8 ;  /* 0x0000001fff097819 */ /* 0x000fc40000011408 */
[----:B------:R-:W-:Y:S01]  /*31310*/  LEA.HI R11, R12, R11, RZ, 0x4 ;  /* 0x0000000b0c0b7211 */ /* 0x000fe200078f20ff */
[----:B------:R-:W-:Y:S01]  /*31320*/  IMAD.SHL.U32 R12, R116, 0x40, RZ ;  /* 0x00000040740c7824 */ /* 0x000fe200078e00ff */
[CC--:B------:R-:W-:Y:S02]  /*31330*/  LEA.HI R10, R9.reuse, R8.reuse, RZ, 0x3 ;  /* 0x00000008090a7211 */ /* 0x0c0fe400078f18ff */
[----:B------:R-:W-:Y:S02]  /*31340*/  LEA.HI R8, R9, R8, RZ, 0x6 ;  /* 0x0000000809087211 */ /* 0x000fe400078f30ff */
[----:B------:R-:W-:Y:S02]  /*31350*/  SHF.R.S32.HI R136, RZ, 0x3, R10 ;  /* 0x00000003ff887819 */ /* 0x000fe4000001140a */
[----:B------:R-:W-:Y:S02]  /*31360*/  LOP3.LUT R12, R12, 0x1c0, RZ, 0xc0, !PT ;  /* 0x000001c00c0c7812 */ /* 0x000fe400078ec0ff */
[----:B------:R-:W-:-:S02]  /*31370*/  LEA.HI.SX32 R11, R11, R136, 0x1c ;  /* 0x000000880b0b7211 */ /* 0x000fc400078fe2ff */
[----:B------:R-:W-:Y:S02]  /*31380*/  SHF.R.U32.HI R9, RZ, 0x3, R12 ;  /* 0x00000003ff097819 */ /* 0x000fe4000001160c */
[----:B------:R-:W-:Y:S01]  /*31390*/  SHF.R.S32.HI R14, RZ, 0x1f, R11 ;  /* 0x0000001fff0e7819 */ /* 0x000fe2000001140b */
[----:B------:R-:W-:Y:S01]  /*313a0*/  IMAD.SHL.U32 R135, R11, 0x8, RZ ;  /* 0x000000080b877824 */ /* 0x000fe200078e00ff */
[----:B------:R-:W-:Y:S02]  /*313b0*/  SHF.R.S32.HI R8, RZ, 0x6, R8 ;  /* 0x00000006ff087819 */ /* 0x000fe40000011408 */
[----:B------:R-:W-:Y:S02]  /*313c0*/  LEA.HI R14, R14, R11, RZ, 0x3 ;  /* 0x0000000b0e0e7211 */ /* 0x000fe400078f18ff */
[----:B------:R-:W-:Y:S01]  /*313d0*/  LOP3.LUT R10, R12, 0x38, R10, 0xf8, !PT ;  /* 0x000000380c0a7812 */ /* 0x000fe200078ef80a */
[----:B------:R-:W-:Y:S01]  /*313e0*/  IMAD R8, R8, 0x1800, R13 ;  /* 0x0000180008087824 */ /* 0x000fe200078e020d */
[----:B------:R-:W-:-:S02]  /*313f0*/  SHF.R.S32.HI R14, RZ, 0x3, R14 ;  /* 0x00000003ff0e7819 */ /* 0x000fc4000001140e */
[----:B------:R-:W-:Y:S02]  /*31400*/  LOP3.LUT R12, R12, 0x38, R135, 0xf8, !PT ;  /* 0x000000380c0c7812 */ /* 0x000fe400078ef887 */
[-C--:B------:R-:W-:Y:S01]  /*31410*/  LOP3.LUT R11, R10, R9.reuse, RZ, 0x3c, !PT ;  /* 0x000000090a0b7212 */ /* 0x080fe200078e3cff */
[----:B------:R-:W-:Y:S01]  /*31420*/  IMAD R14, R14, 0x1800, R13 ;  /* 0x000018000e0e7824 */ /* 0x000fe200078e020d */
[----:B------:R-:W-:Y:S02]  /*31430*/  LOP3.LUT R9, R12, R9, RZ, 0x3c, !PT ;  /* 0x000000090c097212 */ /* 0x000fe400078e3cff */
[----:B------:R-:W-:Y:S01]  /*31440*/  R2UR UR7, R75 ;  /* 0x000000004b0772ca */ /* 0x000fe200000e0000 */
[----:B------:R-:W-:Y:S02]  /*31450*/  IMAD.IADD R8, R8, 0x1, R11 ;  /* 0x0000000108087824 */ /* 0x000fe400078e020b */
[----:B------:R-:W-:-:S03]  /*31460*/  IMAD.IADD R14, R14, 0x1, R9 ;  /* 0x000000010e0e7824 */ /* 0x000fc600078e0209 */
[C---:B------:R-:W-:Y:S02]  /*31470*/  IADD3 R9, P1, R89.reuse, R8, RZ ;  /* 0x0000000859097210 */ /* 0x040fe40007f3e0ff */
[----:B------:R-:W-:-:S03]  /*31480*/  IADD3 R11, P2, R89, R14, RZ ;  /* 0x0000000e590b7210 */ /* 0x000fc60007f5e0ff */
[--C-:B------:R-:W-:Y:S01]  /*31490*/  IMAD.X R13, RZ, RZ, R90.reuse, P1 ;  /* 0x000000ffff0d7224 */ /* 0x100fe200008e065a */
[-C--:B------:R-:W-:Y:S01]  /*314a0*/  LEA R8, P1, R9, R80.reuse, 0x1 ;  /* 0x0000005009087211 */ /* 0x080fe200078208ff */
[----:B------:R-:W-:Y:S01]  /*314b0*/  IMAD.X R10, RZ, RZ, R90, P2 ;  /* 0x000000ffff0a7224 */ /* 0x000fe200010e065a */
[----:B------:R-:W-:Y:S02]  /*314c0*/  LEA R12, P2, R11, R80, 0x1 ;  /* 0x000000500b0c7211 */ /* 0x000fe400078408ff */
[-C--:B------:R-:W-:Y:S02]  /*314d0*/  LEA.HI.X R9, R9, R81.reuse, R13, 0x1, P1 ;  /* 0x0000005109097211 */ /* 0x080fe400008f0c0d */
[----:B------:R-:W-:Y:S02]  /*314e0*/  ISETP.GE.AND P1, PT, R91, R146, PT ;  /* 0x000000925b00720c */ /* 0x000fe40003f26270 */
[----:B------:R-:W-:Y:S01]  /*314f0*/  LEA.HI.X R13, R11, R81, R10, 0x1, P2 ;  /* 0x000000510b0d7211 */ /* 0x000fe200010f0c0a */
[----:B------:R-:W-:Y:S01]  /*31500*/  BSSY B4, `(.L_x_2111) ;  /* 0x0000063000047945 */ /* 0x000fe20003800000 */
[----:B------:R-:W5:Y:S01]  /*31510*/  LD.E.128 R8, desc[UR4][R8.64] ;  /* 0x0000000408087980 */ /* 0x000f62000c101d00 */
[----:B------:R-:W-:-:S03]  /*31520*/  ISETP.GE.AND P2, PT, R135, R87, PT ;  /* 0x000000578700720c */ /* 0x000fc60003f46270 */
[----:B------:R-:W5:Y:S05]  /*31530*/  LD.E.128 R12, desc[UR6][R12.64] ;  /* 0x000000060c0c7980 */ /* 0x000f6a000c101d00 */
[----:B------:R-:W-:Y:S05]  /*31540*/  @P1 BRA `(.L_x_2112) ;  /* 0x0000000400781947 */ /* 0x000fea0003800000 */
[----:B------:R-:W-:Y:S01]  /*31550*/  SHF.R.U32.HI R150, RZ, 0x10, R41 ;  /* 0x00000010ff967819 */ /* 0x000fe20000011629 */
[----:B-----5:R-:W-:Y:S01]  /*31560*/  IMAD.U32 R151, R13, 0x10000, RZ ;  /* 0x000100000d977824 */ /* 0x020fe200078e00ff */
[--C-:B------:R-:W-:Y:S01]  /*31570*/  SHF.R.U64 R145, R28, 0x10, R29.reuse ;  /* 0x000000101c917819 */ /* 0x100fe2000000121d */
[----:B------:R-:W-:Y:S01]  /*31580*/  IMAD.U32 R152, R15, 0x10000, RZ ;  /* 0x000100000f987824 */ /* 0x000fe200078e00ff */
[----:B------:R-:W-:Y:S01]  /*31590*/  SHF.R.U32.HI R28, RZ, 0x10, R29 ;  /* 0x00000010ff1c7819 */ /* 0x000fe2000001161d */
[----:B------:R-:W-:Y:S01]  /*315a0*/  IMAD.U32 R148, R11, 0x10000, RZ ;  /* 0x000100000b947824 */ /* 0x000fe200078e00ff */
[----:B------:R-:W-:Y:S01]  /*315b0*/  PRMT R141, R141, 0x5410, R150 ;  /* 0x000054108d8d7816 */ /* 0x000fe20000000096 */
[----:B------:R-:W-:Y:S01]  /*315c0*/  IMAD.U32 R147, R10, 0x10000, RZ ;  /* 0x000100000a937824 */ /* 0x000fe200078e00ff */
[----:B------:R-:W-:Y:S02]  /*315d0*/  PRMT R143, R143, 0x5410, R28 ;  /* 0x000054108f8f7816 */ /* 0x000fe4000000001c */
[----:B------:R-:W-:-:S02]  /*315e0*/  SHF.R.U64 R29, R30, 0x10, R31 ;  /* 0x000000101e1d7819 */ /* 0x000fc4000000121f */
[----:B------:R-:W-:Y:S01]  /*315f0*/  PRMT R144, R144, 0x5410, R145 ;  /* 0x0000541090907816 */ /* 0x000fe20000000091 */
[----:B------:R-:W-:Y:S01]  /*31600*/  IMAD.U32 R145, R141, 0x10000, RZ ;  /* 0x000100008d917824 */ /* 0x000fe200078e00ff */
[----:B------:R-:W-:Y:S01]  /*31610*/  SHF.R.U32.HI R30, RZ, 0x10, R31 ;  /* 0x00000010ff1e7819 */ /* 0x000fe2000001161f */
[----:B------:R-:W-:Y:S01]  /*31620*/  IMAD.U32 R28, R143, 0x10000, RZ ;  /* 0x000100008f1c7824 */ /* 0x000fe200078e00ff */
[----:B------:R-:W-:Y:S01]  /*31630*/  SHF.R.U64 R31, R40, 0x10, R41 ;  /* 0x00000010281f7819 */ /* 0x000fe20000001229 */
[----:B------:R-:W-:Y:S01]  /*31640*/  IMAD.U32 R40, R9, 0x10000, RZ ;  /* 0x0001000009287824 */ /* 0x000fe200078e00ff */
[----:B------:R-:W-:Y:S02]  /*31650*/  SHF.R.U32.HI R146, RZ, 0x10, R43 ;  /* 0x00000010ff927819 */ /* 0x000fe4000001162b */
[----:B------:R-:W-:Y:S01]  /*31660*/  PRMT R142, R142, 0x5410, R29 ;  /* 0x000054108e8e7816 */ /* 0x000fe2000000001d */
[CC--:B------:R-:W-:Y:S01]  /*31670*/  FMUL.FTZ R29, R151.reuse, R145.reuse ;  /* 0x00000091971d7220 */ /* 0x0c0fe20000410000 */
[----:B------:R-:W-:Y:S01]  /*31680*/  SHF.R.U64 R41, R42, 0x10, R43 ;  /* 0x000000102a297819 */ /* 0x000fe2000000122b */
[-C--:B------:R-:W-:Y:S01]  /*31690*/  FMUL.FTZ R151, R151, R28.reuse ;  /* 0x0000001c97977220 */ /* 0x080fe20000410000 */
[----:B------:R-:W-:Y:S01]  /*316a0*/  PRMT R140, R140, 0x5410, R31 ;  /* 0x000054108c8c7816 */ /* 0x000fe2000000001f */
[----:B------:R-:W-:Y:S01]  /*316b0*/  FFMA.FTZ R28, R40, R28, -R29 ;  /* 0x0000001c281c7223 */ /* 0x000fe2000001081d */
[----:B------:R-:W-:Y:S01]  /*316c0*/  LOP3.LUT R43, R13, 0xffff0000, RZ, 0xc0, !PT ;  /* 0xffff00000d2b7812 */ /* 0x000fe200078ec0ff */
[----:B------:R-:W-:Y:S01]  /*316d0*/  IMAD.U32 R13, R12, 0x10000, RZ ;  /* 0x000100000c0d7824 */ /* 0x000fe200078e00ff */
[----:B------:R-:W-:Y:S01]  /*316e0*/  LOP3.LUT R31, R141, 0xffff0000, RZ, 0xc0, !PT ;  /* 0xffff00008d1f7812 */ /* 0x000fe200078ec0ff */
[----:B------:R-:W-:Y:S01]  /*316f0*/  IMAD.U32 R150, R140, 0x10000, RZ ;  /* 0x000100008c967824 */ /* 0x000fe200078e00ff */
[----:B------:R-:W-:Y:S01]  /*31700*/  PRMT R139, R139, 0x5410, R146 ;  /* 0x000054108b8b7816 */ /* 0x000fe20000000092 */
[----:B------:R-:W-:Y:S01]  /*31710*/  FFMA.FTZ R40, R40, R145, R151 ;  /* 0x0000009128287223 */ /* 0x000fe20000010097 */
[----:B------:R-:W-:-:S02]  /*31720*/  PRMT R137, R137, 0x5410, R30 ;  /* 0x0000541089897816 */ /* 0x000fc4000000001e */
[----:B------:R-:W-:Y:S01]  /*31730*/  LOP3.LUT R29, R143, 0xffff0000, RZ, 0xc0, !PT ;  /* 0xffff00008f1d7812 */ /* 0x000fe200078ec0ff */
[----:B------:R-:W-:Y:S01]  /*31740*/  FMUL.FTZ R143, R43, R31 ;  /* 0x0000001f2b8f7220 */ /* 0x000fe20000410000 */
[----:B------:R-:W-:Y:S01]  /*31750*/  LOP3.LUT R42, R9, 0xffff0000, RZ, 0xc0, !PT ;  /* 0xffff0000092a7812 */ /* 0x000fe200078ec0ff */
[----:B------:R-:W-:Y:S01]  /*31760*/  IMAD.U32 R141, R139, 0x10000, RZ ;  /* 0x000100008b8d7824 */ /* 0x000fe200078e00ff */
[----:B------:R-:W-:Y:S01]  /*31770*/  PRMT R138, R138, 0x5410, R41 ;  /* 0x000054108a8a7816 */ /* 0x000fe20000000029 */
[----:B------:R-:W-:Y:S02]  /*31780*/  IMAD.U32 R41, R137, 0x10000, RZ ;  /* 0x0001000089297824 */ /* 0x000fe400078e00ff */
[-C--:B------:R-:W-:Y:S01]  /*31790*/  FMUL.FTZ R43, R43, R29.reuse ;  /* 0x0000001d2b2b7220 */ /* 0x080fe20000410000 */
[----:B------:R-:W-:Y:S01]  /*317a0*/  FFMA.FTZ R29, R42, R29, -R143 ;  /* 0x0000001d2a1d7223 */ /* 0x000fe2000001088f */
[C---:B------:R-:W-:Y:S01]  /*317b0*/  FMUL.FTZ R143, R152.reuse, R141 ;  /* 0x0000008d988f7220 */ /* 0x040fe20000410000 */
[----:B------:R-:W-:Y:S01]  /*317c0*/  LOP3.LUT R15, R15, 0xffff0000, RZ, 0xc0, !PT ;  /* 0xffff00000f0f7812 */ /* 0x000fe200078ec0ff */
[-C--:B------:R-:W-:Y:S01]  /*317d0*/  FMUL.FTZ R152, R152, R41.reuse ;  /* 0x0000002998987220 */ /* 0x080fe20000410000 */
[----:B------:R-:W-:Y:S01]  /*317e0*/  LOP3.LUT R154, R139, 0xffff0000, RZ, 0xc0, !PT ;  /* 0xffff00008b9a7812 */ /* 0x000fe200078ec0ff */
[----:B------:R-:W-:Y:S01]  /*317f0*/  FFMA.FTZ R30, R148, R41, -R143 ;  /* 0x00000029941e7223 */ /* 0x000fe2000001088f */
[----:B------:R-:W-:Y:S01]  /*31800*/  LOP3.LUT R146, R137, 0xffff0000, RZ, 0xc0, !PT ;  /* 0xffff000089927812 */ /* 0x000fe200078ec0ff */
[----:B------:R-:W-:Y:S01]  /*31810*/  FFMA.FTZ R31, R42, R31, R43 ;  /* 0x0000001f2a1f7223 */ /* 0x000fe2000001002b */
[----:B------:R-:W-:Y:S01]  /*31820*/  LOP3.LUT R11, R11, 0xffff0000, RZ, 0xc0, !PT ;  /* 0xffff00000b0b7812 */ /* 0x000fe200078ec0ff */
[----:B------:R-:W-:Y:S01]  /*31830*/  FFMA.FTZ R148, R148, R141, R152 ;  /* 0x0000008d94947223 */ /* 0x000fe20000010098 */
[----:B------:R-:W-:Y:S01]  /*31840*/  LOP3.LUT R12, R12, 0xffff0000, RZ, 0xc0, !PT ;  /* 0xffff00000c0c7812 */ /* 0x000fe200078ec0ff */
[C---:B------:R-:W-:Y:S01]  /*31850*/  FMUL.FTZ R152, R15.reuse, R154 ;  /* 0x0000009a0f987220 */ /* 0x040fe20000410000 */
[-C--:B------:R-:W-:Y:S01]  /*31860*/  FMUL.FTZ R156, R15, R146.reuse ;  /* 0x000000920f9c7220 */ /* 0x080fe20000410000 */
[----:B------:R-:W-:Y:S01]  /*31870*/  LOP3.LUT R43, R140, 0xffff0000, RZ, 0xc0, !PT ;  /* 0xffff00008c2b7812 */ /* 0x000fe200078ec0ff */
[C---:B------:R-:W-:Y:S01]  /*31880*/  IMAD.U32 R42, R144.reuse, 0x10000, RZ ;  /* 0x00010000902a7824 */ /* 0x040fe200078e00ff */
[----:B------:R-:W-:Y:S01]  /*31890*/  LOP3.LUT R41, R144, 0xffff0000, RZ, 0xc0, !PT ;  /* 0xffff000090297812 */ /* 0x000fe200078ec0ff */
[C---:B------:R-:W-:Y:S01]  /*318a0*/  IMAD.U32 R9, R8.reuse, 0x10000, RZ ;  /* 0x0001000008097824 */ /* 0x040fe200078e00ff */
[----:B------:R-:W-:Y:S01]  /*318b0*/  LOP3.LUT R8, R8, 0xffff0000, RZ, 0xc0, !PT ;  /* 0xffff000008087812 */ /* 0x000fe200078ec0ff */
[C---:B------:R-:W-:Y:S01]  /*318c0*/  FFMA.FTZ R15, R11.reuse, R146, -R152 ;  /* 0x000000920b0f7223 */ /* 0x040fe20000010898 */
[----:B------:R-:W-:Y:S01]  /*318d0*/  FFMA.FTZ R139, R11, R154, R156 ;  /* 0x0000009a0b8b7223 */ /* 0x000fe2000001009c */
[C---:B------:R-:W-:Y:S01]  /*318e0*/  FMUL.FTZ R140, R13.reuse, R150 ;  /* 0x000000960d8c7220 */ /* 0x040fe20000410000 */
[C---:B------:R-:W-:Y:S01]  /*318f0*/  FMUL.FTZ R11, R12.reuse, R43 ;  /* 0x0000002b0c0b7220 */ /* 0x040fe20000410000 */
[----:B------:R-:W-:Y:S01]  /*31900*/  FMUL.FTZ R13, R13, R42 ;  /* 0x0000002a0d0d7220 */ /* 0x000fe20000410000 */
[-C--:B------:R-:W-:Y:S01]  /*31910*/  FMUL.FTZ R137, R12, R41.reuse ;  /* 0x000000290c897220 */ /* 0x080fe20000410000 */
[----:B------:R-:W-:Y:S01]  /*31920*/  LOP3.LUT R149, R10, 0xffff0000, RZ, 0xc0, !PT ;  /* 0xffff00000a957812 */ /* 0x000fe200078ec0ff */
[----:B------:R-:W-:Y:S01]  /*31930*/  FFMA.FTZ R41, R8, R41, -R11 ;  /* 0x0000002908297223 */ /* 0x000fe2000001080b */
[----:B------:R-:W-:-:S02]  /*31940*/  IMAD.U32 R10, R14, 0x10000, RZ ;  /* 0x000100000e0a7824 */ /* 0x000fc400078e00ff */
[C---:B------:R-:W-:Y:S01]  /*31950*/  FFMA.FTZ R140, R9.reuse, R42, -R140 ;  /* 0x0000002a098c7223 */ /* 0x040fe2000001088c */
[----:B------:R-:W-:Y:S01]  /*31960*/  FFMA.FTZ R13, R9, R150, R13 ;  /* 0x00000096090d7223 */ /* 0x000fe2000001000d */
[----:B------:R-:W-:Y:S01]  /*31970*/  IMAD.U32 R11, R138, 0x10000, RZ ;  /* 0x000100008a0b7824 */ /* 0x000fe200078e00ff */
[----:B------:R-:W-:Y:S01]  /*31980*/  LOP3.LUT R14, R14, 0xffff0000, RZ, 0xc0, !PT ;  /* 0xffff00000e0e7812 */ /* 0x000fe200078ec0ff */
[----:B------:R-:W-:Y:S01]  /*31990*/  IMAD.U32 R9, R142, 0x10000, RZ ;  /* 0x000100008e097824 */ /* 0x000fe200078e00ff */
[----:B------:R-:W-:Y:S01]  /*319a0*/  LOP3.LUT R138, R138, 0xffff0000, RZ, 0xc0, !PT ;  /* 0xffff00008a8a7812 */ /* 0x000fe200078ec0ff */
[----:B------:R-:W-:Y:S01]  /*319b0*/  FMUL.FTZ R12, R10, R11 ;  /* 0x0000000b0a0c7220 */ /* 0x000fe20000410000 */
[----:B------:R-:W-:Y:S01]  /*319c0*/  LOP3.LUT R142, R142, 0xffff0000, RZ, 0xc0, !PT ;  /* 0xffff00008e8e7812 */ /* 0x000fe200078ec0ff */
[----:B------:R-:W-:Y:S01]  /*319d0*/  FFMA.FTZ R8, R8, R43, R137 ;  /* 0x0000002b08087223 */ /* 0x000fe20000010089 */
[-C--:B------:R-:W-:Y:S01]  /*319e0*/  FMUL.FTZ R10, R10, R9.reuse ;  /* 0x000000090a0a7220 */ /* 0x080fe20000410000 */
[C---:B------:R-:W-:Y:S01]  /*319f0*/  FMUL.FTZ R42, R14.reuse, R138 ;  /* 0x0000008a0e2a7220 */ /* 0x040fe20000410000 */
[C---:B------:R-:W-:Y:S01]  /*31a00*/  FFMA.FTZ R12, R147.reuse, R9, -R12 ;  /* 0x00000009930c7223 */ /* 0x040fe2000001080c */
[-C--:B------:R-:W-:Y:S01]  /*31a10*/  FMUL.FTZ R43, R14, R142.reuse ;  /* 0x0000008e0e2b7220 */ /* 0x080fe20000410000 */
[----:B------:R-:W-:Y:S01]  /*31a20*/  FFMA.FTZ R10, R147, R11, R10 ;  /* 0x0000000b930a7223 */ /* 0x000fe2000001000a */
[----:B------:R-:W-:Y:S01]  /*31a30*/  FFMA.FTZ R9, R149, R142, -R42 ;  /* 0x0000008e95097223 */ /* 0x000fe2000001082a */
[----:B------:R-:W-:Y:S01]  /*31a40*/  F2FP.BF16.F32.PACK_AB R11, R15, R30 ;  /* 0x0000001e0f0b723e */ /* 0x000fe200000010ff */
        /* <DEDUP_REMOVED lines=10> */
[----:B------:R-:W-:-:S02]  /*31af0*/  IMAD.MOV.U32 R8, RZ, RZ, R41 ;  /* 0x000000ffff087224 */ /* 0x000fc400078e0029 */
[----:B------:R-:W-:Y:S02]  /*31b00*/  IMAD.MOV.U32 R12, RZ, RZ, R30 ;  /* 0x000000ffff0c7224 */ /* 0x000fe400078e001e */
[----:B------:R-:W-:Y:S02]  /*31b10*/  IMAD.MOV.U32 R13, RZ, RZ, R31 ;  /* 0x000000ffff0d7224 */ /* 0x000fe400078e001f */
[----:B------:R-:W-:-:S07]  /*31b20*/  IMAD.MOV.U32 R14, RZ, RZ, R40 ;  /* 0x000000ffff0e7224 */ /* 0x000fce00078e0028 */
.L_x_2112:
[----:B------:R-:W-:Y:S05]  /*31b30*/  BSYNC B4 ;  /* 0x0000000000047941 */ /* 0x000fea0003800000 */
.L_x_2111:
[----:B------:R-:W-:Y:S01]  /*31b40*/  R2UR UR4, R74 ;  /* 0x000000004a0472ca */ /* 0x000fe200000e0000 */
[----:B------:R-:W-:Y:S01]  /*31b50*/  IMAD.SHL.U32 R29, R136, 0x8, RZ ;  /* 0x00000008881d7824 */ /* 0x000fe200078e00ff */
[----:B------:R-:W-:Y:S01]  /*31b60*/  R2UR UR5, R75 ;  /* 0x000000004b0572ca */ /* 0x000fe200000e0000 */
[--C-:B-12---:R-:W-:Y:S01]  /*31b70*/  @!P2 IMAD.WIDE R30, R135, 0x2, R84.reuse ;  /* 0x00000002871ea825 */ /* 0x106fe200078e0254 */
[----:B------:R-:W-:Y:S02]  /*31b80*/  @!P2 R2UR UR6, R74 ;  /* 0x000000004a06a2ca */ /* 0x000fe400000e0000 */
[----:B------:R-:W-:Y:S01]  /*31b90*/  @!P2 R2UR UR7, R75 ;  /* 0x000000004b07a2ca */ /* 0x000fe200000e0000 */
[----:B------:R-:W-:-:S08]  /*31ba0*/  IMAD.WIDE R28, R29, 0x2, R84 ;  /* 0x000000021d1c7825 */ /* 0x000fd000078e0254 */
[----:B-----5:R3:W-:Y:S04]  /*31bb0*/  ST.E.128 desc[UR4][R28.64], R8 ;  /* 0x000000081c007985 */ /* 0x0207e8000c101d04 */
[----:B------:R3:W-:Y:S02]  /*31bc0*/  @!P2 ST.E.128 desc[UR6][R30.64], R12 ;  /* 0x0000000c1e00a985 */ /* 0x0007e4000c101d06 */
.L_x_2110:
[----:B------:R-:W-:Y:S05]  /*31bd0*/  BSYNC B3 ;  /* 0x0000000000037941 */ /* 0x000fea0003800000 */
.L_x_2109:
[----:B------:R-:W-:Y:S02]  /*31be0*/  R2UR UR4, R74 ;  /* 0x000000004a0472ca */ /* 0x000fe400000e0000 */
[----:B------:R-:W-:-:S13]  /*31bf0*/  R2UR UR5, R75 ;  /* 0x000000004b0572ca */ /* 0x000fda00000e0000 */
[----:B---3--:R-:W3:Y:S01]  /*31c00*/  LD.E.U8 R8, desc[UR4][R78.64] ;  /* 0x000000044e087980 */ /* 0x008ee2000c101100 */
[----:B------:R-:W-:Y:S01]  /*31c10*/  BSSY B3, `(.L_x_2113) ;  /* 0x000009b000037945 */ /* 0x000fe20003800000 */
[----:B---3--:R-:W-:-:S13]  /*31c20*/  LOP3.LUT P1, RZ, R8, 0x2, RZ, 0xc0, !PT ;  /* 0x0000000208ff7812 */ /* 0x008fda000782c0ff */
[----:B------:R-:W-:Y:S05]  /*31c30*/  @!P1 BRA `(.L_x_2114) ;  /* 0x0000000800609947 */ /* 0x000fea0003800000 */
[----:B------:R-:W-:Y:S02]  /*31c40*/  R2UR UR4, R74 ;  /* 0x000000004a0472ca */ /* 0x000fe400000e0000 */
[----:B------:R-:W-:-:S13]  /*31c50*/  R2UR UR5, R75 ;  /* 0x000000004b0572ca */ /* 0x000fda00000e0000 */
[----:B------:R-:W3:Y:S01]  /*31c60*/  LD.E R8, desc[UR4][R76.64+0x4] ;  /* 0x000004044c087980 */ /* 0x000ee2000c101900 */
[----:B------:R-:W-:Y:S01]  /*31c70*/  VIADD R30, R91, 0x20 ;  /* 0x000000205b1e7836 */ /* 0x000fe20000000000 */
[----:B------:R-:W-:Y:S01]  /*31c80*/  LEA.HI R13, R126, R117, RZ, 0x5 ;  /* 0x000000757e0d7211 */ /* 0x000fe200078f28ff */
[----:B------:R-:W-:Y:S01]  /*31c90*/  IMAD.IADD R11, R87, 0x1, -R88 ;  /* 0x00000001570b7824 */ /* 0x000fe200078e0a58 */
[----:B------:R-:W-:Y:S02]  /*31ca0*/  R2UR UR6, R74 ;  /* 0x000000004a0672ca */ /* 0x000fe400000e0000 */
[----:B------:R-:W-:Y:S01]  /*31cb0*/  R2UR UR7, R75 ;  /* 0x000000004b0772ca */ /* 0x000fe200000e0000 */
[----:B------:R-:W-:-:S05]  /*31cc0*/  IMAD.SHL.U32 R14, R13, 0x10, RZ ;  /* 0x000000100d0e7824 */ /* 0x000fca00078e00ff */
[----:B------:R-:W-:Y:S01]  /*31cd0*/  LOP3.LUT R15, R14, 0xfffffe00, RZ, 0xc0, !PT ;  /* 0xfffffe000e0f7812 */ /* 0x000fe200078ec0ff */
[----:B------:R-:W-:Y:S01]  /*31ce0*/  BSSY B4, `(.L_x_2115) ;  /* 0x0000084000047945 */ /* 0x000fe20003800000 */
[----:B---3--:R-:W-:-:S04]  /*31cf0*/  LEA.HI R31, R8, R8, RZ, 0x1 ;  /* 0x00000008081f7211 */ /* 0x008fc800078f08ff */
[----:B------:R-:W-:-:S04]  /*31d00*/  SHF.R.S32.HI R31, RZ, 0x1, R31 ;  /* 0x00000001ff1f7819 */ /* 0x000fc8000001141f */
[----:B------:R-:W-:-:S04]  /*31d10*/  ISETP.GE.AND P1, PT, R30, R31, PT ;  /* 0x0000001f1e00720c */ /* 0x000fc80003f26270 */
[----:B------:R-:W-:Y:S02]  /*31d20*/  SEL R9, R31, RZ, P1 ;  /* 0x000000ff1f097207 */ /* 0x000fe40000800000 */
[----:B------:R-:W-:-:S03]  /*31d30*/  SEL R11, R88, R11, !P1 ;  /* 0x0000000b580b7207 */ /* 0x000fc60004800000 */
[----:B------:R-:W-:Y:S01]  /*31d40*/  IMAD.IADD R9, R30, 0x1, R9 ;  /* 0x000000011e097824 */ /* 0x000fe200078e0209 */
[----:B------:R-:W-:-:S04]  /*31d50*/  SHF.R.S32.HI R12, RZ, 0x1f, R11 ;  /* 0x0000001fff0c7819 */ /* 0x000fc8000001140b */
[----:B------:R-:W-:Y:S02]  /*31d60*/  SHF.R.S32.HI R8, RZ, 0x1f, R9 ;  /* 0x0000001fff087819 */ /* 0x000fe40000011409 */
[----:B------:R-:W-:Y:S01]  /*31d70*/  LEA.HI R11, R12, R11, RZ, 0x4 ;  /* 0x0000000b0c0b7211 */ /* 0x000fe200078f20ff */
[----:B------:R-:W-:Y:S01]  /*31d80*/  IMAD.SHL.U32 R12, R116, 0x40, RZ ;  /* 0x00000040740c7824 */ /* 0x000fe200078e00ff */
[CC--:B------:R-:W-:Y:S02]  /*31d90*/  LEA.HI R10, R8.reuse, R9.reuse, RZ, 0x3 ;  /* 0x00000009080a7211 */ /* 0x0c0fe400078f18ff */
[----:B------:R-:W-:Y:S02]  /*31da0*/  LEA.HI R8, R8, R9, RZ, 0x6 ;  /* 0x0000000908087211 */ /* 0x000fe400078f30ff */
[----:B------:R-:W-:Y:S02]  /*31db0*/  SHF.R.S32.HI R28, RZ, 0x3, R10 ;  /* 0x00000003ff1c7819 */ /* 0x000fe4000001140a */
[----:B------:R-:W-:-:S02]  /*31dc0*/  LOP3.LUT R13, R12, 0x1c0, RZ, 0xc0, !PT ;  /* 0x000001c00c0d7812 */ /* 0x000fc400078ec0ff */
[----:B------:R-:W-:Y:S02]  /*31dd0*/  LEA.HI.SX32 R11, R11, R28, 0x1c ;  /* 0x0000001c0b0b7211 */ /* 0x000fe400078fe2ff */
[----:B------:R-:W-:Y:S02]  /*31de0*/  SHF.R.U32.HI R14, RZ, 0x3, R13 ;  /* 0x00000003ff0e7819 */ /* 0x000fe4000001160d */
[----:B------:R-:W-:Y:S01]  /*31df0*/  SHF.R.S32.HI R12, RZ, 0x1f, R11 ;  /* 0x0000001fff0c7819 */ /* 0x000fe2000001140b */
[----:B------:R-:W-:Y:S01]  /*31e00*/  IMAD.SHL.U32 R29, R11, 0x8, RZ ;  /* 0x000000080b1d7824 */ /* 0x000fe200078e00ff */
[----:B------:R-:W-:Y:S02]  /*31e10*/  SHF.R.S32.HI R8, RZ, 0x6, R8 ;  /* 0x00000006ff087819 */ /* 0x000fe40000011408 */
[----:B------:R-:W-:Y:S02]  /*31e20*/  LOP3.LUT R10, R13, 0x38, R10, 0xf8, !PT ;  /* 0x000000380d0a7812 */ /* 0x000fe400078ef80a */
[----:B------:R-:W-:Y:S01]  /*31e30*/  LEA.HI R12, R12, R11, RZ, 0x3 ;  /* 0x0000000b0c0c7211 */ /* 0x000fe200078f18ff */
[----:B------:R-:W-:Y:S01]  /*31e40*/  IMAD R8, R8, 0x1800, R15 ;  /* 0x0000180008087824 */ /* 0x000fe200078e020f */
[----:B------:R-:W-:-:S02]  /*31e50*/  LOP3.LUT R9, R10, R14, RZ, 0x3c, !PT ;  /* 0x0000000e0a097212 */ /* 0x000fc400078e3cff */
[----:B------:R-:W-:Y:S02]  /*31e60*/  SHF.R.S32.HI R12, RZ, 0x3, R12 ;  /* 0x00000003ff0c7819 */ /* 0x000fe4000001140c */
[----:B------:R-:W-:Y:S01]  /*31e70*/  LOP3.LUT R11, R13, 0x38, R29, 0xf8, !PT ;  /* 0x000000380d0b7812 */ /* 0x000fe200078ef81d */
[----:B------:R-:W-:Y:S02]  /*31e80*/  IMAD.IADD R8, R8, 0x1, R9 ;  /* 0x0000000108087824 */ /* 0x000fe400078e0209 */
[----:B------:R-:W-:Y:S01]  /*31e90*/  IMAD R12, R12, 0x1800, R15 ;  /* 0x000018000c0c7824 */ /* 0x000fe200078e020f */
[----:B------:R-:W-:Y:S02]  /*31ea0*/  LOP3.LUT R11, R11, R14, RZ, 0x3c, !PT ;  /* 0x0000000e0b0b7212 */ /* 0x000fe400078e3cff */
[----:B------:R-:W-:-:S03]  /*31eb0*/  IADD3 R9, P1, R89, R8, RZ ;  /* 0x0000000859097210 */ /* 0x000fc60007f3e0ff */
[----:B------:R-:W-:Y:S02]  /*31ec0*/  IMAD.IADD R12, R12, 0x1, R11 ;  /* 0x000000010c0c7824 */ /* 0x000fe400078e020b */
[--C-:B------:R-:W-:Y:S01]  /*31ed0*/  IMAD.X R13, RZ, RZ, R90.reuse, P1 ;  /* 0x000000ffff0d7224 */ /* 0x100fe200008e065a */
[----:B------:R-:W-:Y:S02]  /*31ee0*/  LEA R8, P1, R9, R80, 0x1 ;  /* 0x0000005009087211 */ /* 0x000fe400078208ff */
[----:B------:R-:W-:Y:S02]  /*31ef0*/  IADD3 R11, P2, R89, R12, RZ ;  /* 0x0000000c590b7210 */ /* 0x000fe40007f5e0ff */
[----:B------:R-:W-:Y:S02]  /*31f00*/  LEA.HI.X R9, R9, R81, R13, 0x1, P1 ;  /* 0x0000005109097211 */ /* 0x000fe400008f0c0d */
[----:B------:R-:W-:Y:S01]  /*31f10*/  ISETP.GE.AND P1, PT, R30, R31, PT ;  /* 0x0000001f1e00720c */ /* 0x000fe20003f26270 */
[----:B------:R-:W-:Y:S01]  /*31f20*/  IMAD.X R10, RZ, RZ, R90, P2 ;  /* 0x000000ffff0a7224 */ /* 0x000fe200010e065a */
[----:B------:R-:W-:-:S04]  /*31f30*/  LEA R12, P2, R11, R80, 0x1 ;  /* 0x000000500b0c7211 */ /* 0x000fc800078408ff */
[----:B------:R-:W-:Y:S02]  /*31f40*/  LEA.HI.X R13, R11, R81, R10, 0x1, P2 ;  /* 0x000000510b0d7211 */ /* 0x000fe400010f0c0a */
[----:B------:R-:W5:Y:S01]  /*31f50*/  LD.E.128 R8, desc[UR4][R8.64] ;  /* 0x0000000408087980 */ /* 0x000f62000c101d00 */
[----:B------:R-:W-:-:S03]  /*31f60*/  ISETP.GE.AND P2, PT, R29, R87, PT ;  /* 0x000000571d00720c */ /* 0x000fc60003f46270 */
[----:B------:R-:W5:Y:S01]  /*31f70*/  LD.E.128 R12, desc[UR6][R12.64] ;  /* 0x000000060c0c7980 */ /* 0x000f62000c101d00 */
[----:B------:R-:W-:Y:S09]  /*31f80*/  @P1 BRA `(.L_x_2116) ;  /* 0x0000000400641947 */ /* 0x000ff20003800000 */
[----:B------:R-:W-:Y:S01]  /*31f90*/  SHF.R.U32.HI R41, RZ, 0x10, R37 ;  /* 0x00000010ff297819 */ /* 0x000fe20000011625 */
[----:B-----5:R-:W-:Y:S01]  /*31fa0*/  IMAD.U32 R30, R9, 0x10000, RZ ;  /* 0x00010000091e7824 */ /* 0x020fe200078e00ff */
[----:B------:R-:W-:Y:S02]  /*31fb0*/  SHF.R.U32.HI R137, RZ, 0x10, R25 ;  /* 0x00000010ff897819 */ /* 0x000fe40000011619 */
[----:B------:R-:W-:Y:S02]  /*31fc0*/  PRMT R134, R134, 0x5410, R41 ;  /* 0x0000541086867816 */ /* 0x000fe40000000029 */
[----:B------:R-:W-:Y:S02]  /*31fd0*/  PRMT R130, R130, 0x5410, R137 ;  /* 0x0000541082827816 */ /* 0x000fe40000000089 */
[--C-:B------:R-:W-:Y:S02]  /*31fe0*/  SHF.R.U64 R136, R26, 0x10, R27.reuse ;  /* 0x000000101a887819 */ /* 0x100fe4000000121b */
[----:B------:R-:W-:-:S02]  /*31ff0*/  SHF.R.U32.HI R135, RZ, 0x10, R27 ;  /* 0x00000010ff877819 */ /* 0x000fc4000001161b */
[--C-:B------:R-:W-:Y:S02]  /*32000*/  SHF.R.U64 R40, R38, 0x10, R39.reuse ;  /* 0x0000001026287819 */ /* 0x100fe40000001227 */
[----:B------:R-:W-:Y:S01]  /*32010*/  SHF.R.U32.HI R43, RZ, 0x10, R39 ;  /* 0x00000010ff2b7819 */ /* 0x000fe20000011627 */
[----:B------:R-:W-:Y:S01]  /*32020*/  IMAD.U32 R39, R15, 0x10000, RZ ;  /* 0x000100000f277824 */ /* 0x000fe200078e00ff */
[----:B------:R-:W-:Y:S01]  /*32030*/  SHF.R.U64 R42, R36, 0x10, R37 ;  /* 0x00000010242a7819 */ /* 0x000fe20000001225 */
[----:B------:R-:W-:Y:S01]  /*32040*/  IMAD.U32 R37, R13, 0x10000, RZ ;  /* 0x000100000d257824 */ /* 0x000fe200078e00ff */
[----:B------:R-:W-:Y:S01]  /*32050*/  LOP3.LUT R27, R15, 0xffff0000, RZ, 0xc0, !PT ;  /* 0xffff00000f1b7812 */ /* 0x000fe200078ec0ff */
[----:B------:R-:W-:Y:S01]  /*32060*/  IMAD.U32 R15, R134, 0x10000, RZ ;  /* 0x00010000860f7824 */ /* 0x000fe200078e00ff */
[----:B------:R-:W-:Y:S01]  /*32070*/  LOP3.LUT R38, R13, 0xffff0000, RZ, 0xc0, !PT ;  /* 0xffff00000d267812 */ /* 0x000fe200078ec0ff */
[----:B------:R-:W-:Y:S01]  /*32080*/  IMAD.U32 R13, R130, 0x10000, RZ ;  /* 0x00010000820d7824 */ /* 0x000fe200078e00ff */
[----:B------:R-:W-:Y:S01]  /*32090*/  PRMT R132, R132, 0x5410, R43 ;  /* 0x0000541084847816 */ /* 0x000fe2000000002b */
[C---:B------:R-:W-:Y:S01]  /*320a0*/  FMUL.FTZ R41, R37.reuse, R15 ;  /* 0x0000000f25297220 */ /* 0x040fe20000410000 */
[----:B------:R-:W-:Y:S01]  /*320b0*/  PRMT R128, R128, 0x5410, R135 ;  /* 0x0000541080807816 */ /* 0x000fe20000000087 */
[----:B------:R-:W-:Y:S01]  /*320c0*/  FMUL.FTZ R37, R37, R13 ;  /* 0x0000000d25257220 */ /* 0x000fe20000410000 */
[----:B------:R-:W-:Y:S01]  /*320d0*/  PRMT R131, R131, 0x5410, R40 ;  /* 0x0000541083837816 */ /* 0x000fe20000000028 */
[----:B------:R-:W-:Y:S01]  /*320e0*/  IMAD.U32 R40, R132, 0x10000, RZ ;  /* 0x0001000084287824 */ /* 0x000fe200078e00ff */
[----:B------:R-:W-:Y:S01]  /*320f0*/  LOP3.LUT R134, R134, 0xffff0000, RZ, 0xc0, !PT ;  /* 0xffff000086867812 */ /* 0x000fe200078ec0ff */
[----:B------:R-:W-:Y:S01]  /*32100*/  FFMA.FTZ R15, R30, R15, R37 ;  /* 0x0000000f1e0f7223 */ /* 0x000fe20000010025 */
[----:B------:R-:W-:Y:S01]  /*32110*/  LOP3.LUT R130, R130, 0xffff0000, RZ, 0xc0, !PT ;  /* 0xffff000082827812 */ /* 0x000fe200078ec0ff */
[----:B------:R-:W-:Y:S01]  /*32120*/  IMAD.U32 R37, R128, 0x10000, RZ ;  /* 0x0001000080257824 */ /* 0x000fe200078e00ff */
[----:B------:R-:W-:Y:S01]  /*32130*/  SHF.R.U64 R138, R24, 0x10, R25 ;  /* 0x00000010188a7819 */ /* 0x000fe20000001219 */
[----:B------:R-:W-:Y:S01]  /*32140*/  FFMA.FTZ R13, R30, R13, -R41 ;  /* 0x0000000d1e0d7223 */ /* 0x000fe20000010829 */
[----:B------:R-:W-:Y:S01]  /*32150*/  PRMT R133, R133, 0x5410, R42 ;  /* 0x0000541085857816 */ /* 0x000fe2000000002a */
[----:B------:R-:W-:Y:S01]  /*32160*/  FMUL.FTZ R41, R39, R40 ;  /* 0x0000002827297220 */ /* 0x000fe20000410000 */
[----:B------:R-:W-:Y:S01]  /*32170*/  LOP3.LUT R31, R9, 0xffff0000, RZ, 0xc0, !PT ;  /* 0xffff0000091f7812 */ /* 0x000fe200078ec0ff */
[----:B------:R-:W-:-:S02]  /*32180*/  IMAD.U32 R36, R11, 0x10000, RZ ;  /* 0x000100000b247824 */ /* 0x000fc400078e00ff */
[C---:B------:R-:W-:Y:S01]  /*32190*/  FMUL.FTZ R42, R38.reuse, R134 ;  /* 0x00000086262a7220 */ /* 0x040fe20000410000 */
[-C--:B------:R-:W-:Y:S01]  /*321a0*/  FMUL.FTZ R39, R39, R37.reuse ;  /* 0x0000002527277220 */ /* 0x080fe20000410000 */
[----:B------:R-:W-:Y:S01]  /*321b0*/  PRMT R129, R129, 0x5410, R138 ;  /* 0x0000541081817816 */ /* 0x000fe2000000008a */
[----:B------:R-:W-:Y:S01]  /*321c0*/  FMUL.FTZ R38, R38, R130 ;  /* 0x0000008226267220 */ /* 0x000fe20000410000 */
[----:B------:R-:W-:Y:S01]  /*321d0*/  LOP3.LUT R132, R132, 0xffff0000, RZ, 0xc0, !PT ;  /* 0xffff000084847812 */ /* 0x000fe200078ec0ff */
[----:B------:R-:W-:Y:S01]  /*321e0*/  FFMA.FTZ R41, R36, R37, -R41 ;  /* 0x0000002524297223 */ /* 0x000fe20000010829 */
[----:B------:R-:W-:Y:S01]  /*321f0*/  LOP3.LUT R128, R128, 0xffff0000, RZ, 0xc0, !PT ;  /* 0xffff000080807812 */ /* 0x000fe200078ec0ff */
[----:B------:R-:W-:Y:S01]  /*32200*/  FFMA.FTZ R39, R36, R40, R39 ;  /* 0x0000002824277223 */ /* 0x000fe20000010027 */
[----:B------:R-:W-:Y:S02]  /*32210*/  IMAD.U32 R25, R12, 0x10000, RZ ;  /* 0x000100000c197824 */ /* 0x000fe400078e00ff */
[C---:B------:R-:W-:Y:S01]  /*32220*/  FFMA.FTZ R30, R31.reuse, R130, -R42 ;  /* 0x000000821f1e7223 */ /* 0x040fe2000001082a */
[----:B------:R-:W-:Y:S01]  /*32230*/  FFMA.FTZ R38, R31, R134, R38 ;  /* 0x000000861f267223 */ /* 0x000fe20000010026 */
[----:B------:R-:W-:Y:S01]  /*32240*/  IMAD.U32 R36, R133, 0x10000, RZ ;  /* 0x0001000085247824 */ /* 0x000fe200078e00ff */
[----:B------:R-:W-:Y:S01]  /*32250*/  LOP3.LUT R26, R11, 0xffff0000, RZ, 0xc0, !PT ;  /* 0xffff00000b1a7812 */ /* 0x000fe200078ec0ff */
[----:B------:R-:W-:-:S02]  /*32260*/  IMAD.U32 R31, R129, 0x10000, RZ ;  /* 0x00010000811f7824 */ /* 0x000fc400078e00ff */
[C---:B------:R-:W-:Y:S01]  /*32270*/  FMUL.FTZ R37, R27.reuse, R132 ;  /* 0x000000841b257220 */ /* 0x040fe20000410000 */
[----:B------:R-:W-:Y:S01]  /*32280*/  FMUL.FTZ R43, R27, R128 ;  /* 0x000000801b2b7220 */ /* 0x000fe20000410000 */
[----:B------:R-:W-:Y:S01]  /*32290*/  LOP3.LUT R12, R12, 0xffff0000, RZ, 0xc0, !PT ;  /* 0xffff00000c0c7812 */ /* 0x000fe200078ec0ff */
[----:B------:R-:W-:Y:S01]  /*322a0*/  FMUL.FTZ R27, R25, R36 ;  /* 0x00000024191b7220 */ /* 0x000fe20000410000 */
[----:B------:R-:W-:Y:S01]  /*322b0*/  LOP3.LUT R133, R133, 0xffff0000, RZ, 0xc0, !PT ;  /* 0xffff000085857812 */ /* 0x000fe200078ec0ff */
[----:B------:R-:W-:Y:S01]  /*322c0*/  IMAD.U32 R24, R8, 0x10000, RZ ;  /* 0x0001000008187824 */ /* 0x000fe200078e00ff */
[----:B------:R-:W-:Y:S01]  /*322d0*/  LOP3.LUT R129, R129, 0xffff0000, RZ, 0xc0, !PT ;  /* 0xffff000081817812 */ /* 0x000fe200078ec0ff */
[----:B------:R-:W-:Y:S01]  /*322e0*/  FMUL.FTZ R25, R25, R31 ;  /* 0x0000001f19197220 */ /* 0x000fe20000410000 */
[----:B------:R-:W-:Y:S01]  /*322f0*/  PRMT R127, R127, 0x5410, R136 ;  /* 0x000054107f7f7816 */ /* 0x000fe20000000088 */
[----:B------:R-:W-:Y:S01]  /*32300*/  FFMA.FTZ R128, R26, R128, -R37 ;  /* 0x000000801a807223 */ /* 0x000fe20000010825 */
[----:B------:R-:W-:Y:S01]  /*32310*/  LOP3.LUT R8, R8, 0xffff0000, RZ, 0xc0, !PT ;  /* 0xffff000008087812 */ /* 0x000fe200078ec0ff */
[C---:B------:R-:W-:Y:S01]  /*32320*/  IMAD.U32 R9, R10.reuse, 0x10000, RZ ;  /* 0x000100000a097824 */ /* 0x040fe200078e00ff */
[----:B------:R-:W-:Y:S01]  /*32330*/  LOP3.LUT R11, R10, 0xffff0000, RZ, 0xc0, !PT ;  /* 0xffff00000a0b7812 */ /* 0x000fe200078ec0ff */
[----:B------:R-:W-:Y:S01]  /*32340*/  FMUL.FTZ R37, R12, R133 ;  /* 0x000000850c257220 */ /* 0x000fe20000410000 */
[C---:B------:R-:W-:Y:S01]  /*32350*/  FFMA.FTZ R27, R24.reuse, R31, -R27 ;  /* 0x0000001f181b7223 */ /* 0x040fe2000001081b */
[----:B------:R-:W-:Y:S01]  /*32360*/  FFMA.FTZ R25, R24, R36, R25 ;  /* 0x0000002418197223 */ /* 0x000fe20000010019 */
[----:B------:R-:W-:-:S02]  /*32370*/  IMAD.U32 R10, R14, 0x10000, RZ ;  /* 0x000100000e0a7824 */ /* 0x000fc400078e00ff */
[-C--:B------:R-:W-:Y:S01]  /*32380*/  FMUL.FTZ R31, R12, R129.reuse ;  /* 0x000000810c1f7220 */ /* 0x080fe20000410000 */
[----:B------:R-:W-:Y:S01]  /*32390*/  IMAD.U32 R24, R131, 0x10000, RZ ;  /* 0x0001000083187824 */ /* 0x000fe200078e00ff */
        /* <DEDUP_REMOVED lines=18> */
[----:B------:R-:W-:Y:S01]  /*324c0*/  F2FP.BF16.F32.PACK_AB R12, R8, R25 ;  /* 0x00000019080c723e */ /* 0x000fe200000010ff */
[----:B------:R-:W-:Y:S01]  /*324d0*/  IMAD.MOV.U32 R8, RZ, RZ, R26 ;  /* 0x000000ffff087224 */ /* 0x000fe200078e001a */
[----:B------:R-:W-:Y:S02]  /*324e0*/  F2FP.BF16.F32.PACK_AB R11, R128, R41 ;  /* 0x00000029800b723e */ /* 0x000fe400000010ff */
[----:B------:R-:W-:Y:S02]  /*324f0*/  F2FP.BF16.F32.PACK_AB R15, R132, R39 ;  /* 0x00000027840f723e */ /* 0x000fe400000010ff */
[----:B------:R-:W-:-:S02]  /*32500*/  F2FP.BF16.F32.PACK_AB R10, R127, R36 ;  /* 0x000000247f0a723e */ /* 0x000fc400000010ff */
[----:B------:R-:W-:-:S07]  /*32510*/  F2FP.BF16.F32.PACK_AB R14, R14, R31 ;  /* 0x0000001f0e0e723e */ /* 0x000fce00000010ff */
.L_x_2116:
[----:B------:R-:W-:Y:S05]  /*32520*/  BSYNC B4 ;  /* 0x0000000000047941 */ /* 0x000fea0003800000 */
.L_x_2115:
        /* <DEDUP_REMOVED lines=9> */
.L_x_2114:
[----:B------:R-:W-:Y:S05]  /*325c0*/  BSYNC B3 ;  /* 0x0000000000037941 */ /* 0x000fea0003800000 */
.L_x_2113:
[----:B------:R-:W-:Y:S02]  /*325d0*/  R2UR UR4, R74 ;  /* 0x000000004a0472ca */ /* 0x000fe400000e0000 */
[----:B------:R-:W-:-:S13]  /*325e0*/  R2UR UR5, R75 ;  /* 0x000000004b0572ca */ /* 0x000fda00000e0000 */
[----:B---3--:R-:W3:Y:S02]  /*325f0*/  LD.E.U8 R8, desc[UR4][R78.64] ;  /* 0x000000044e087980 */ /* 0x008ee4000c101100 */
        /* <DEDUP_REMOVED lines=55> */
[--C-:B------:R-:W-:Y:S01]  /*32970*/  SHF.R.U64 R30, R32, 0x10, R33.reuse ;  /* 0x00000010201e7819 */ /* 0x100fe20000001221 */
        /* <DEDUP_REMOVED lines=8> */
[--C-:B------:R-:W-:Y:S01]  /*32a00*/  SHF.R.U64 R36, R6, 0x10, R7.reuse ;  /* 0x0000001006247819 */ /* 0x100fe20000001207 */
[----:B------:R-:W-:Y:S01]  /*32a10*/  IMAD.U32 R6, R8, 0x10000, RZ ;  /* 0x0001000008067824 */ /* 0x000fe200078e00ff */
[----:B------:R-:W-:Y:S01]  /*32a20*/  PRMT R119, R119, 0x5410, R30 ;  /* 0x0000541077777816 */ /* 0x000fe2000000001e */
[----:B------:R-:W-:Y:S01]  /*32a30*/  IMAD.U32 R30, R122, 0x10000, RZ ;  /* 0x000100007a1e7824 */ /* 0x000fe200078e00ff */
[----:B------:R-:W-:Y:S01]  /*32a40*/  SHF.R.U32.HI R31, RZ, 0x10, R7 ;  /* 0x00000010ff1f7819 */ /* 0x000fe20000011607 */
[----:B------:R-:W-:Y:S01]  /*32a50*/  IMAD.U32 R7, R9, 0x10000, RZ ;  /* 0x0001000009077824 */ /* 0x000fe200078e00ff */
[----:B------:R-:W-:-:S02]  /*32a60*/  SHF.R.U32.HI R35, RZ, 0x10, R35 ;  /* 0x00000010ff237819 */ /* 0x000fc40000011623 */
[----:B------:R-:W-:Y:S01]  /*32a70*/  PRMT R121, R121, 0x5410, R34 ;  /* 0x0000541079797816 */ /* 0x000fe20000000022 */
[----:B------:R-:W-:Y:S01]  /*32a80*/  FMUL.FTZ R34, R27, R32 ;  /* 0x000000201b227220 */ /* 0x000fe20000410000 */
[----:B------:R-:W-:Y:S01]  /*32a90*/  LOP3.LUT R28, R13, 0xffff0000, RZ, 0xc0, !PT ;  /* 0xffff00000d1c7812 */ /* 0x000fe200078ec0ff */
[----:B------:R-:W-:Y:S01]  /*32aa0*/  IMAD.U32 R13, R12, 0x10000, RZ ;  /* 0x000100000c0d7824 */ /* 0x000fe200078e00ff */
[----:B------:R-:W-:Y:S01]  /*32ab0*/  PRMT R125, R125, 0x5410, R36 ;  /* 0x000054107d7d7816 */ /* 0x000fe20000000024 */
[-C--:B------:R-:W-:Y:S01]  /*32ac0*/  FMUL.FTZ R36, R27, R30.reuse ;  /* 0x0000001e1b247220 */ /* 0x080fe20000410000 */
[----:B------:R-:W-:Y:S01]  /*32ad0*/  LOP3.LUT R118, R118, 0xffff0000, RZ, 0xc0, !PT ;  /* 0xffff000076767812 */ /* 0x000fe200078ec0ff */
[C---:B------:R-:W-:Y:S01]  /*32ae0*/  FFMA.FTZ R34, R7.reuse, R30, -R34 ;  /* 0x0000001e07227223 */ /* 0x040fe20000010822 */
[----:B------:R-:W-:Y:S01]  /*32af0*/  PRMT R124, R124, 0x5410, R31 ;  /* 0x000054107c7c7816 */ /* 0x000fe2000000001f */
[----:B------:R-:W-:Y:S01]  /*32b00*/  FFMA.FTZ R36, R7, R32, R36 ;  /* 0x0000002007247223 */ /* 0x000fe20000010024 */
[----:B------:R-:W-:Y:S01]  /*32b10*/  PRMT R120, R120, 0x5410, R35 ;  /* 0x0000541078787816 */ /* 0x000fe20000000023 */
[----:B------:R-:W-:Y:S01]  /*32b20*/  FMUL.FTZ R30, R28, R118 ;  /* 0x000000761c1e7220 */ /* 0x000fe20000410000 */
[----:B------:R-:W-:Y:S01]  /*32b30*/  LOP3.LUT R9, R9, 0xffff0000, RZ, 0xc0, !PT ;  /* 0xffff000009097812 */ /* 0x000fe200078ec0ff */
[----:B------:R-:W-:Y:S01]  /*32b40*/  IMAD.U32 R7, R124, 0x10000, RZ ;  /* 0x000100007c077824 */ /* 0x000fe200078e00ff */
[----:B------:R-:W-:Y:S01]  /*32b50*/  LOP3.LUT R122, R122, 0xffff0000, RZ, 0xc0, !PT ;  /* 0xffff00007a7a7812 */ /* 0x000fe200078ec0ff */
[----:B------:R-:W-:Y:S01]  /*32b60*/  IMAD.U32 R27, R120, 0x10000, RZ ;  /* 0x00010000781b7824 */ /* 0x000fe200078e00ff */
[----:B------:R-:W-:Y:S01]  /*32b70*/  SHF.R.U64 R38, R4, 0x10, R5 ;  /* 0x0000001004267819 */ /* 0x000fe20000001205 */
[----:B------:R-:W-:Y:S01]  /*32b80*/  IMAD.U32 R5, R14, 0x10000, RZ ;  /* 0x000100000e057824 */ /* 0x000fe200078e00ff */
[----:B------:R-:W-:Y:S01]  /*32b90*/  LOP3.LUT R26, R12, 0xffff0000, RZ, 0xc0, !PT ;  /* 0xffff00000c1a7812 */ /* 0x000fe200078ec0ff */
[-C--:B------:R-:W-:Y:S01]  /*32ba0*/  FFMA.FTZ R31, R9, R122.reuse, -R30 ;  /* 0x0000007a091f7223 */ /* 0x080fe2000001081e */
[----:B------:R-:W-:Y:S01]  /*32bb0*/  IMAD.U32 R12, R11, 0x10000, RZ ;  /* 0x000100000b0c7824 */ /* 0x000fe200078e00ff */
[----:B------:R-:W-:Y:S01]  /*32bc0*/  LOP3.LUT R15, R15, 0xffff0000, RZ, 0xc0, !PT ;  /* 0xffff00000f0f7812 */ /* 0x000fe200078ec0ff */
[C---:B------:R-:W-:Y:S01]  /*32bd0*/  FMUL.FTZ R33, R29.reuse, R27 ;  /* 0x0000001b1d217220 */ /* 0x040fe20000410000 */
[----:B------:R-:W-:Y:S01]  /*32be0*/  LOP3.LUT R120, R120, 0xffff0000, RZ, 0xc0, !PT ;  /* 0xffff000078787812 */ /* 0x000fe200078ec0ff */
[-C--:B------:R-:W-:Y:S01]  /*32bf0*/  FMUL.FTZ R30, R29, R7.reuse ;  /* 0x000000071d1e7220 */ /* 0x080fe20000410000 */
[----:B------:R-:W-:Y:S01]  /*32c00*/  PRMT R123, R123, 0x5410, R38 ;  /* 0x000054107b7b7816 */ /* 0x000fe20000000026 */
[----:B------:R-:W-:Y:S01]  /*32c10*/  FMUL.FTZ R28, R28, R122 ;  /* 0x0000007a1c1c7220 */ /* 0x000fe20000410000 */
[----:B------:R-:W-:Y:S01]  /*32c20*/  LOP3.LUT R124, R124, 0xffff0000, RZ, 0xc0, !PT ;  /* 0xffff00007c7c7812 */ /* 0x000fe200078ec0ff */
[C---:B------:R-:W-:Y:S01]  /*32c30*/  FFMA.FTZ R33, R12.reuse, R7, -R33 ;  /* 0x000000070c217223 */ /* 0x040fe20000010821 */
[----:B------:R-:W-:Y:S01]  /*32c40*/  LOP3.LUT R11, R11, 0xffff0000, RZ, 0xc0, !PT ;  /* 0xffff00000b0b7812 */ /* 0x000fe200078ec0ff */
[----:B------:R-:W-:Y:S01]  /*32c50*/  FFMA.FTZ R30, R12, R27, R30 ;  /* 0x0000001b0c1e7223 */ /* 0x000fe2000001001e */
[----:B------:R-:W-:Y:S01]  /*32c60*/  FFMA.FTZ R29, R9, R118, R28 ;  /* 0x00000076091d7223 */ /* 0x000fe2000001001c */
[----:B------:R-:W-:Y:S01]  /*32c70*/  FMUL.FTZ R12, R15, R120 ;  /* 0x000000780f0c7220 */ /* 0x000fe20000410000 */
[----:B------:R-:W-:-:S02]  /*32c80*/  IMAD.U32 R7, R123, 0x10000, RZ ;  /* 0x000100007b077824 */ /* 0x000fc400078e00ff */
[-C--:B------:R-:W-:Y:S01]  /*32c90*/  FMUL.FTZ R28, R15, R124.reuse ;  /* 0x0000007c0f1c7220 */ /* 0x080fe20000410000 */
[----:B------:R-:W-:Y:S02]  /*32ca0*/  IMAD.U32 R9, R119, 0x10000, RZ ;  /* 0x0001000077097824 */ /* 0x000fe400078e00ff */
[----:B------:R-:W-:Y:S01]  /*32cb0*/  FFMA.FTZ R124, R11, R124, -R12 ;  /* 0x0000007c0b7c7223 */ /* 0x000fe2000001080c */
[----:B------:R-:W-:Y:S01]  /*32cc0*/  LOP3.LUT R119, R119, 0xffff0000, RZ, 0xc0, !PT ;  /* 0xffff000077777812 */ /* 0x000fe200078ec0ff */
[----:B------:R-:W-:Y:S01]  /*32cd0*/  FMUL.FTZ R12, R13, R7 ;  /* 0x000000070d0c7220 */ /* 0x000fe20000410000 */
[----:B------:R-:W-:Y:S01]  /*32ce0*/  LOP3.LUT R123, R123, 0xffff0000, RZ, 0xc0, !PT ;  /* 0xffff00007b7b7812 */ /* 0x000fe200078ec0ff */
[-C--:B------:R-:W-:Y:S01]  /*32cf0*/  FMUL.FTZ R15, R13, R9.reuse ;  /* 0x000000090d0f7220 */ /* 0x080fe20000410000 */
[----:B------:R-:W-:Y:S01]  /*32d00*/  LOP3.LUT R8, R8, 0xffff0000, RZ, 0xc0, !PT ;  /* 0xffff000008087812 */ /* 0x000fe200078ec0ff */
[----:B------:R-:W-:Y:S01]  /*32d10*/  FFMA.FTZ R13, R11, R120, R28 ;  /* 0x000000780b0d7223 */ /* 0x000fe2000001001c */
[C---:B------:R-:W-:Y:S01]  /*32d20*/  FFMA.FTZ R12, R6.reuse, R9, R12 ;  /* 0x00000009060c7223 */ /* 0x040fe2000001000c */
[----:B------:R-:W-:Y:S01]  /*32d30*/  FFMA.FTZ R15, R6, R7, -R15 ;  /* 0x00000007060f7223 */ /* 0x000fe2000001080f */
[C---:B------:R-:W-:Y:S01]  /*32d40*/  FMUL.FTZ R11, R26.reuse, R119 ;  /* 0x000000771a0b7220 */ /* 0x040fe20000410000 */
[-C--:B------:R-:W-:Y:S01]  /*32d50*/  FMUL.FTZ R9, R26, R123.reuse ;  /* 0x0000007b1a097220 */ /* 0x080fe20000410000 */
[----:B------:R-:W-:Y:S01]  /*32d60*/  IMAD.U32 R7, R121, 0x10000, RZ ;  /* 0x0001000079077824 */ /* 0x000fe200078e00ff */
[----:B------:R-:W-:Y:S01]  /*32d70*/  LOP3.LUT R14, R14, 0xffff0000, RZ, 0xc0, !PT ;  /* 0xffff00000e0e7812 */ /* 0x000fe200078ec0ff */
[----:B------:R-:W-:Y:S01]  /*32d80*/  IMAD.U32 R6, R125, 0x10000, RZ ;  /* 0x000100007d067824 */ /* 0x000fe200078e00ff */
[----:B------:R-:W-:Y:S01]  /*32d90*/  LOP3.LUT R121, R121, 0xffff0000, RZ, 0xc0, !PT ;  /* 0xffff000079797812 */ /* 0x000fe200078ec0ff */
[----:B------:R-:W-:Y:S01]  /*32da0*/  IMAD.U32 R4, R10, 0x10000, RZ ;  /* 0x000100000a047824 */ /* 0x000fe200078e00ff */
[----:B------:R-:W-:Y:S01]  /*32db0*/  LOP3.LUT R125, R125, 0xffff0000, RZ, 0xc0, !PT ;  /* 0xffff00007d7d7812 */ /* 0x000fe200078ec0ff */
[C---:B------:R-:W-:Y:S01]  /*32dc0*/  FFMA.FTZ R26, R8.reuse, R123, -R11 ;  /* 0x0000007b081a7223 */ /* 0x040fe2000001080b */
[----:B------:R-:W-:Y:S01]  /*32dd0*/  FFMA.FTZ R9, R8, R119, R9 ;  /* 0x0000007708097223 */ /* 0x000fe20000010009 */
[----:B------:R-:W-:Y:S01]  /*32de0*/  LOP3.LUT R10, R10, 0xffff0000, RZ, 0xc0, !PT ;  /* 0xffff00000a0a7812 */ /* 0x000fe200078ec0ff */
        /* <DEDUP_REMOVED lines=19> */
[----:B------:R-:W-:-:S02]  /*32f20*/  IMAD.MOV.U32 R8, RZ, RZ, R30 ;  /* 0x000000ffff087224 */ /* 0x000fc400078e001e */
[----:B------:R-:W-:-:S07]  /*32f30*/  IMAD.MOV.U32 R11, RZ, RZ, R33 ;  /* 0x000000ffff0b7224 */ /* 0x000fce00078e0021 */
.L_x_2118:
[----:B------:R-:W-:Y:S05]  /*32f40*/  BSYNC B3 ;  /* 0x0000000000037941 */ /* 0x000fea0003800000 */
.L_x_2117:
[----:B------:R-:W-:Y:S01]  /*32f50*/  R2UR UR4, R74 ;  /* 0x000000004a0472ca */ /* 0x000fe200000e0000 */
[----:B------:R-:W-:Y:S01]  /*32f60*/  IMAD.SHL.U32 R5, R24, 0x8, RZ ;  /* 0x0000000818057824 */ /* 0x000fe200078e00ff */
[----:B------:R-:W-:Y:S02]  /*32f70*/  R2UR UR5, R75 ;  /* 0x000000004b0572ca */ /* 0x000fe400000e0000 */
[----:B------:R-:W-:Y:S01]  /*32f80*/  @!P2 R2UR UR6, R74 ;  /* 0x000000004a06a2ca */ /* 0x000fe200000e0000 */
[----:B-12---:R-:W-:Y:S01]  /*32f90*/  IMAD.WIDE R4, R5, 0x2, R84 ;  /* 0x0000000205047825 */ /* 0x006fe200078e0254 */
[----:B------:R-:W-:-:S03]  /*32fa0*/  @!P2 R2UR UR7, R75 ;  /* 0x000000004b07a2ca */ /* 0x000fc600000e0000 */
[----:B------:R-:W-:-:S06]  /*32fb0*/  @!P2 IMAD.WIDE R84, R25, 0x2, R84 ;  /* 0x000000021954a825 */ /* 0x000fcc00078e0254 */
[----:B-----5:R3:W-:Y:S04]  /*32fc0*/  ST.E.128 desc[UR4][R4.64], R8 ;  /* 0x0000000804007985 */ /* 0x0207e8000c101d04 */
[----:B------:R3:W-:Y:S02]  /*32fd0*/  @!P2 ST.E.128 desc[UR6][R84.64], R12 ;  /* 0x0000000c5400a985 */ /* 0x0007e4000c101d06 */
.L_x_2108:
[----:B------:R-:W-:Y:S05]  /*32fe0*/  BSYNC B2 ;  /* 0x0000000000027941 */ /* 0x000fea0003800000 */
.L_x_2107:
[----:B------:R-:W-:-:S03]  /*32ff0*/  UMOV UR4, 0xffffffff ;  /* 0xffffffff00047882 */ /* 0x000fc60000000000 */
[----:B------:R-:W-:Y:S05]  /*33000*/  BRA.DIV UR4, `(.L_x_2119) ;  /* 0x0000003204dc7947 */ /* 0x000fea000b800000 */
[----:B0-----:R-:W0:Y:S04]  /*33010*/  SHFL.IDX PT, R83, R83, 0x1, 0x1c1f ;  /* 0x003c1f0053537f89 */ /* 0x001e2800000e0000 */
[----:B---3--:R3:W4:Y:S02]  /*33020*/  SHFL.IDX PT, R14, R86, 0x1, 0x1c1f ;  /* 0x003c1f00560e7f89 */ /* 0x00872400000e0000 */
.L_x_2156:
[----:B------:R-:W-:Y:S02]  /*33030*/  R2UR UR4, R74 ;  /* 0x000000004a0472ca */ /* 0x000fe400000e0000 */
[----:B------:R-:W-:-:S13]  /*33040*/  R2UR UR5, R75 ;  /* 0x000000004b0572ca */ /* 0x000fda00000e0000 */
[----:B------:R-:W2:Y:S01]  /*33050*/  LD.E R5, desc[UR4][R76.64+0xc] ;  /* 0x00000c044c057980 */ /* 0x000ea2000c101900 */
[----:B------:R-:W-:Y:S02]  /*33060*/  VIADD R116, R116, 0x40 ;  /* 0x0000004074747836 */ /* 0x000fe40000000000 */
[----:B----4-:R-:W-:Y:S02]  /*33070*/  IMAD.MOV.U32 R12, RZ, RZ, R14 ;  /* 0x000000ffff0c7224 */ /* 0x010fe400078e000e */
[----:B0-----:R-:W-:Y:S02]  /*33080*/  IMAD.MOV.U32 R13, RZ, RZ, R83 ;  /* 0x000000ffff0d7224 */ /* 0x001fe400078e0053 */
[----:B--2---:R-:W-:-:S05]  /*33090*/  IMAD R5, R2, -0x60, R5 ;  /* 0xffffffa002057824 */ /* 0x004fca00078e0205 */
[----:B------:R-:W-:-:S04]  /*330a0*/  VIMNMX R5, R5, 0x60, PT ;  /* 0x0000006005057848 */ /* 0x000fc80003fe0100 */
[----:B------:R-:W-:-:S13]  /*330b0*/  ISETP.GE.AND P1, PT, R116, R5, PT ;  /* 0x000000057400720c */ /* 0x000fda0003f26270 */
[----:B------:R-:W-:Y:S05]  /*330c0*/  @P1 BRA `(.L_x_2075) ;  /* 0x0000002c00441947 */ /* 0x000fea0003800000 */
[----:B------:R-:W-:Y:S02]  /*330d0*/  R2UR UR4, R74 ;  /* 0x000000004a0472ca */ /* 0x000fe400000e0000 */
[----:B------:R-:W-:-:S13]  /*330e0*/  R2UR UR5, R75 ;  /* 0x000000004b0572ca */ /* 0x000fda00000e0000 */
[----:B-----5:R-:W2:Y:S01]  /*330f0*/  LD.E.U8 R4, desc[UR4][R78.64] ;  /* 0x000000044e047980 */ /* 0x020ea2000c101100 */
[----:B------:R-:W-:Y:S01]  /*33100*/  BSSY B2, `(.L_x_2120) ;  /* 0x000009f000027945 */ /* 0x000fe20003800000 */
[----:B--2---:R-:W-:-:S04]  /*33110*/  LOP3.LUT R4, R4, 0x1, RZ, 0xc0, !PT ;  /* 0x0000000104047812 */ /* 0x004fc800078ec0ff */
[----:B------:R-:W-:-:S13]  /*33120*/  ISETP.NE.U32.AND P1, PT, R4, 0x1, PT ;  /* 0x000000010400780c */ /* 0x000fda0003f25070 */
[----:B------:R-:W-:Y:S05]  /*33130*/  @P1 BRA `(.L_x_2121) ;  /* 0x00000008006c1947 */ /* 0x000fea0003800000 */
[----:B------:R-:W-:Y:S02]  /*33140*/  R2UR UR4, R74 ;  /* 0x000000004a0472ca */ /* 0x000fe400000e0000 */
[----:B------:R-:W-:-:S13]  /*33150*/  R2UR UR5, R75 ;  /* 0x000000004b0572ca */ /* 0x000fda00000e0000 */
[----:B------:R-:W2:Y:S01]  /*33160*/  LD.E R4, desc[UR4][R76.64+0x4] ;  /* 0x000004044c047980 */ /* 0x000ea2000c101900 */
[----:B------:R-:W-:Y:S01]  /*33170*/  IMAD.IADD R7, R87, 0x1, -R88 ;  /* 0x0000000157077824 */ /* 0x000fe200078e0a58 */
[----:B------:R-:W-:Y:S02]  /*33180*/  SHF.R.S32.HI R9, RZ, 0x1f, R116 ;  /* 0x0000001fff097819 */ /* 0x000fe40000011474 */
[----:B------:R-:W-:Y:S02]  /*33190*/  R2UR UR6, R74 ;  /* 0x000000004a0672ca */ /* 0x000fe400000e0000 */
[----:B------:R-:W-:Y:S02]  /*331a0*/  LEA.HI R10, R9, R116, RZ, 0x3 ;  /* 0x00000074090a7211 */ /* 0x000fe400078f18ff */
[----:B------:R-:W-:-:S03]  /*331b0*/  R2UR UR7, R75 ;  /* 0x000000004b0772ca */ /* 0x000fc600000e0000 */
[----:B------:R-:W-:-:S05]  /*331c0*/  IMAD.SHL.U32 R10, R10, 0x40, RZ ;  /* 0x000000400a0a7824 */ /* 0x000fca00078e00ff */
[----:B------:R-:W-:Y:S01]  /*331d0*/  LOP3.LUT R10, R10, 0xfffffe00, RZ, 0xc0, !PT ;  /* 0xfffffe000a0a7812 */ /* 0x000fe200078ec0ff */
[----:B------:R-:W-:Y:S01]  /*331e0*/  BSSY B3, `(.L_x_2122) ;  /* 0x0000087000037945 */ /* 0x000fe20003800000 */
[----:B--2---:R-:W-:-:S04]  /*331f0*/  LEA.HI R4, R4, R4, RZ, 0x1 ;  /* 0x0000000404047211 */ /* 0x004fc800078f08ff */
        /* <DEDUP_REMOVED lines=29> */
[----:B------:R-:W-:-:S03]  /*333d0*/  IMAD.X R9, RZ, RZ, R90, P1 ;  /* 0x000000ffff097224 */ /* 0x000fc600008e065a */
[----:B------:R-:W-:Y:S02]  /*333e0*/  IADD3 R7, P2, R89, R4, RZ ;  /* 0x0000000459077210 */ /* 0x000fe40007f5e0ff */
[----:B------:R-:W-:-:S03]  /*333f0*/  LEA R4, P1, R5, R80, 0x1 ;  /* 0x0000005005047211 */ /* 0x000fc600078208ff */
[----:B------:R-:W-:Y:S01]  /*33400*/  IMAD.X R6, RZ, RZ, R90, P2 ;  /* 0x000000ffff067224 */ /* 0x000fe200010e065a */
[----:B------:R-:W-:Y:S02]  /*33410*/  LEA.HI.X R5, R5, R81, R9, 0x1, P1 ;  /* 0x0000005105057211 */ /* 0x000fe400008f0c09 */
[----:B------:R-:W-:Y:S02]  /*33420*/  ISETP.GE.AND P1, PT, R91, R26, PT ;  /* 0x0000001a5b00720c */ /* 0x000fe40003f26270 */
[----:B------:R-:W-:-:S04]  /*33430*/  LEA R8, P2, R7, R80, 0x1 ;  /* 0x0000005007087211 */ /* 0x000fc800078408ff */
[----:B------:R-:W-:Y:S02]  /*33440*/  LEA.HI.X R9, R7, R81, R6, 0x1, P2 ;  /* 0x0000005107097211 */ /* 0x000fe400010f0c06 */
[----:B------:R-:W5:Y:S01]  /*33450*/  LD.E.128 R4, desc[UR4][R4.64] ;  /* 0x0000000404047980 */ /* 0x000f62000c101d00 */
[----:B------:R-:W-:-:S03]  /*33460*/  ISETP.GE.AND P2, PT, R24, R87, PT ;  /* 0x000000571800720c */ /* 0x000fc60003f46270 */
[----:B------:R-:W5:Y:S01]  /*33470*/  LD.E.128 R8, desc[UR6][R8.64] ;  /* 0x0000000608087980 */ /* 0x000f62000c101d00 */
[----:B------:R-:W-:Y:S09]  /*33480*/  @P1 BRA `(.L_x_2123) ;  /* 0x0000000400701947 */ /* 0x000ff20003800000 */
[----:B------:R-:W-:Y:S01]  /*33490*/  SHF.R.U64 R32, R64, 0x10, R65 ;  /* 0x0000001040207819 */ /* 0x000fe20000001241 */
[----:B-----5:R-:W-:Y:S01]  /*334a0*/  IMAD.U32 R28, R9, 0x10000, RZ ;  /* 0x00010000091c7824 */ /* 0x020fe200078e00ff */
[----:B------:R-:W-:Y:S01]  /*334b0*/  SHF.R.U64 R38, R52, 0x10, R53 ;  /* 0x0000001034267819 */ /* 0x000fe20000001235 */
[----:B------:R-:W-:Y:S01]  /*334c0*/  IMAD.U32 R15, R5, 0x10000, RZ ;  /* 0x00010000050f7824 */ /* 0x000fe200078e00ff */
[----:B------:R-:W-:Y:S01]  /*334d0*/  SHF.R.U32.HI R65, RZ, 0x10, R65 ;  /* 0x00000010ff417819 */ /* 0x000fe20000011641 */
[----:B------:R-:W-:Y:S01]  /*334e0*/  IMAD.U32 R30, R11, 0x10000, RZ ;  /* 0x000100000b1e7824 */ /* 0x000fe200078e00ff */
[----:B------:R-:W-:Y:S01]  /*334f0*/  SHF.R.U32.HI R53, RZ, 0x10, R53 ;  /* 0x00000010ff357819 */ /* 0x000fe20000011635 */
[----:B------:R-:W-:Y:S01]  /*33500*/  IMAD.U32 R26, R8, 0x10000, RZ ;  /* 0x00010000081a7824 */ /* 0x000fe200078e00ff */
[----:B------:R-:W-:Y:S02]  /*33510*/  PRMT R108, R108, 0x5410, R65 ;  /* 0x000054106c6c7816 */ /* 0x000fe40000000041 */
[----:B------:R-:W-:-:S02]  /*33520*/  PRMT R112, R112, 0x5410, R53 ;  /* 0x0000541070707816 */ /* 0x000fc40000000035 */
[----:B------:R-:W-:Y:S01]  /*33530*/  SHF.R.U64 R34, R66, 0x10, R67 ;  /* 0x0000001042227819 */ /* 0x000fe20000001243 */
[----:B------:R-:W-:Y:S01]  /*33540*/  IMAD.U32 R33, R108, 0x10000, RZ ;  /* 0x000100006c217824 */ /* 0x000fe200078e00ff */
[----:B------:R-:W-:Y:S02]  /*33550*/  SHF.R.U64 R36, R54, 0x10, R55 ;  /* 0x0000001036247819 */ /* 0x000fe40000001237 */
[----:B------:R-:W-:Y:S02]  /*33560*/  SHF.R.U32.HI R67, RZ, 0x10, R67 ;  /* 0x00000010ff437819 */ /* 0x000fe40000011643 */
[----:B------:R-:W-:Y:S01]  /*33570*/  PRMT R109, R109, 0x5410, R32 ;  /* 0x000054106d6d7816 */ /* 0x000fe20000000020 */
[----:B------:R-:W-:Y:S01]  /*33580*/  IMAD.U32 R32, R112, 0x10000, RZ ;  /* 0x0001000070207824 */ /* 0x000fe200078e00ff */
[----:B------:R-:W-:Y:S02]  /*33590*/  SHF.R.U32.HI R55, RZ, 0x10, R55 ;  /* 0x00000010ff377819 */ /* 0x000fe40000011637 */
[----:B------:R-:W-:Y:S01]  /*335a0*/  PRMT R111, R111, 0x5410, R34 ;  /* 0x000054106f6f7816 */ /* 0x000fe20000000022 */
[-C--:B------:R-:W-:Y:S01]  /*335b0*/  FMUL.FTZ R34, R28, R33.reuse ;  /* 0x000000211c227220 */ /* 0x080fe20000410000 */
[----:B------:R-:W-:Y:S01]  /*335c0*/  PRMT R110, R110, 0x5410, R67 ;  /* 0x000054106e6e7816 */ /* 0x000fe20000000043 */
[-C--:B------:R-:W-:Y:S01]  /*335d0*/  FMUL.FTZ R28, R28, R32.reuse ;  /* 0x000000201c1c7220 */ /* 0x080fe20000410000 */
[----:B------:R-:W-:Y:S01]  /*335e0*/  PRMT R114, R114, 0x5410, R55 ;  /* 0x0000541072727816 */ /* 0x000fe20000000037 */
[----:B------:R-:W-:Y:S01]  /*335f0*/  FFMA.FTZ R34, R15, R32, -R34 ;  /* 0x000000200f227223 */ /* 0x000fe20000010822 */
[----:B------:R-:W-:Y:S01]  /*33600*/  LOP3.LUT R29, R9, 0xffff0000, RZ, 0xc0, !PT ;  /* 0xffff0000091d7812 */ /* 0x000fe200078ec0ff */
[----:B------:R-:W-:Y:S01]  /*33610*/  IMAD.U32 R35, R110, 0x10000, RZ ;  /* 0x000100006e237824 */ /* 0x000fe200078e00ff */
[----:B------:R-:W-:Y:S01]  /*33620*/  LOP3.LUT R112, R112, 0xffff0000, RZ, 0xc0, !PT ;  /* 0xffff000070707812 */ /* 0x000fe200078ec0ff */
[----:B------:R-:W-:Y:S01]  /*33630*/  FFMA.FTZ R33, R15, R33, R28 ;  /* 0x000000210f217223 */ /* 0x000fe2000001001c */
[----:B------:R-:W-:Y:S01]  /*33640*/  LOP3.LUT R108, R108, 0xffff0000, RZ, 0xc0, !PT ;  /* 0xffff00006c6c7812 */ /* 0x000fe200078ec0ff */
[----:B------:R-:W-:Y:S01]  /*33650*/  IMAD.U32 R15, R114, 0x10000, RZ ;  /* 0x00010000720f7824 */ /* 0x000fe200078e00ff */
[----:B------:R-:W-:Y:S01]  /*33660*/  LOP3.LUT R25, R5, 0xffff0000, RZ, 0xc0, !PT ;  /* 0xffff000005197812 */ /* 0x000fe200078ec0ff */
[----:B------:R-:W-:Y:S01]  /*33670*/  FMUL.FTZ R28, R29, R112 ;  /* 0x000000701d1c7220 */ /* 0x000fe20000410000 */
[----:B------:R-:W-:Y:S01]  /*33680*/  LOP3.LUT R27, R8, 0xffff0000, RZ, 0xc0, !PT ;  /* 0xffff0000081b7812 */ /* 0x000fe200078ec0ff */
[----:B------:R-:W-:Y:S01]  /*33690*/  IMAD.U32 R8, R7, 0x10000, RZ ;  /* 0x0001000007087824 */ /* 0x000fe200078e00ff */
[----:B------:R-:W-:Y:S01]  /*336a0*/  LOP3.LUT R31, R11, 0xffff0000, RZ, 0xc0, !PT ;  /* 0xffff00000b1f7812 */ /* 0x000fe200078ec0ff */
[----:B------:R-:W-:Y:S01]  /*336b0*/  FMUL.FTZ R37, R30, R35 ;  /* 0x000000231e257220 */ /* 0x000fe20000410000 */
[----:B------:R-:W-:Y:S01]  /*336c0*/  LOP3.LUT R110, R110, 0xffff0000, RZ, 0xc0, !PT ;  /* 0xffff00006e6e7812 */ /* 0x000fe200078ec0ff */
[-C--:B------:R-:W-:Y:S01]  /*336d0*/  FMUL.FTZ R30, R30, R15.reuse ;  /* 0x0000000f1e1e7220 */ /* 0x080fe20000410000 */
[----:B------:R-:W-:Y:S01]  /*336e0*/  PRMT R113, R113, 0x5410, R38 ;  /* 0x0000541071717816 */ /* 0x000fe20000000026 */
[-C--:B------:R-:W-:Y:S01]  /*336f0*/  FMUL.FTZ R32, R29, R108.reuse ;  /* 0x0000006c1d207220 */ /* 0x080fe20000410000 */
[----:B------:R-:W-:Y:S01]  /*33700*/  LOP3.LUT R114, R114, 0xffff0000, RZ, 0xc0, !PT ;  /* 0xffff000072727812 */ /* 0x000fe200078ec0ff */
[----:B------:R-:W-:Y:S01]  /*33710*/  FFMA.FTZ R108, R25, R108, R28 ;  /* 0x0000006c196c7223 */ /* 0x000fe2000001001c */
[----:B------:R-:W-:Y:S01]  /*33720*/  LOP3.LUT R9, R7, 0xffff0000, RZ, 0xc0, !PT ;  /* 0xffff000007097812 */ /* 0x000fe200078ec0ff */
[C---:B------:R-:W-:Y:S01]  /*33730*/  FFMA.FTZ R37, R8.reuse, R15, -R37 ;  /* 0x0000000f08257223 */ /* 0x040fe20000010825 */
[----:B------:R-:W-:Y:S01]  /*33740*/  FMUL.FTZ R28, R31, R110 ;  /* 0x0000006e1f1c7220 */ /* 0x000fe20000410000 */
[----:B------:R-:W-:Y:S01]  /*33750*/  FFMA.FTZ R35, R8, R35, R30 ;  /* 0x0000002308237223 */ /* 0x000fe2000001001e */
[----:B------:R-:W-:-:S02]  /*33760*/  IMAD.U32 R15, R109, 0x10000, RZ ;  /* 0x000100006d0f7824 */ /* 0x000fc400078e00ff */
[-C--:B------:R-:W-:Y:S01]  /*33770*/  FMUL.FTZ R30, R31, R114.reuse ;  /* 0x000000721f1e7220 */ /* 0x080fe20000410000 */
[----:B------:R-:W-:Y:S02]  /*33780*/  IMAD.U32 R8, R113, 0x10000, RZ ;  /* 0x0001000071087824 */ /* 0x000fe400078e00ff */
[----:B------:R-:W-:Y:S01]  /*33790*/  FFMA.FTZ R114, R9, R114, -R28 ;  /* 0x0000007209727223 */ /* 0x000fe2000001081c */
[----:B------:R-:W-:Y:S02]  /*337a0*/  IMAD.U32 R5, R4, 0x10000, RZ ;  /* 0x0001000004057824 */ /* 0x000fe400078e00ff */
[CC--:B------:R-:W-:Y:S01]  /*337b0*/  FMUL.FTZ R28, R26.reuse, R15.reuse ;  /* 0x0000000f1a1c7220 */ /* 0x0c0fe20000410000 */
[-C--:B------:R-:W-:Y:S01]  /*337c0*/  FMUL.FTZ R26, R26, R8.reuse ;  /* 0x000000081a1a7220 */ /* 0x080fe20000410000 */
[----:B------:R-:W-:Y:S01]  /*337d0*/  PRMT R115, R115, 0x5410, R36 ;  /* 0x0000541073737816 */ /* 0x000fe20000000024 */
[C---:B------:R-:W-:Y:S01]  /*337e0*/  IMAD.U32 R11, R10.reuse, 0x10000, RZ ;  /* 0x000100000a0b7824 */ /* 0x040fe200078e00ff */
[----:B------:R-:W-:Y:S01]  /*337f0*/  LOP3.LUT R109, R109, 0xffff0000, RZ, 0xc0, !PT ;  /* 0xffff00006d6d7812 */ /* 0x000fe200078ec0ff */
[C---:B------:R-:W-:Y:S01]  /*33800*/  FFMA.FTZ R28, R5.reuse, R8, -R28 ;  /* 0x00000008051c7223 */ /* 0x040fe2000001081c */
[----:B------:R-:W-:Y:S01]  /*33810*/  FFMA.FTZ R5, R5, R15, R26 ;  /* 0x0000000f05057223 */ /* 0x000fe2000001001a */
        /* <DEDUP_REMOVED lines=8> */
[C---:B------:R-:W-:Y:S01]  /*338a0*/  IMAD.U32 R7, R6.reuse, 0x10000, RZ ;  /* 0x0001000006077824 */ /* 0x040fe200078e00ff */
[----:B------:R-:W-:Y:S01]  /*338b0*/  LOP3.LUT R115, R115, 0xffff0000, RZ, 0xc0, !PT ;  /* 0xffff000073737812 */ /* 0x000fe200078ec0ff */
[----:B------:R-:W-:Y:S01]  /*338c0*/  FMUL.FTZ R30, R11, R26 ;  /* 0x0000001a0b1e7220 */ /* 0x000fe20000410000 */
[----:B------:R-:W-:Y:S01]  /*338d0*/  LOP3.LUT R6, R6, 0xffff0000, RZ, 0xc0, !PT ;  /* 0xffff000006067812 */ /* 0x000fe200078ec0ff */
[----:B------:R-:W-:Y:S01]  /*338e0*/  FMUL.FTZ R15, R10, R111 ;  /* 0x0000006f0a0f7220 */ /* 0x000fe20000410000 */
[----:B------:R-:W-:Y:S01]  /*338f0*/  FFMA.FTZ R29, R25, R112, -R32 ;  /* 0x00000070191d7223 */ /* 0x000fe20000010820 */
[-C--:B------:R-:W-:Y:S01]  /*33900*/  FMUL.FTZ R27, R27, R113.reuse ;  /* 0x000000711b1b7220 */ /* 0x080fe20000410000 */
[----:B------:R-:W-:Y:S01]  /*33910*/  FFMA.FTZ R9, R4, R113, -R9 ;  /* 0x0000007104097223 */ /* 0x000fe20000010809 */
[-C--:B------:R-:W-:Y:S01]  /*33920*/  FMUL.FTZ R11, R11, R8.reuse ;  /* 0x000000080b0b7220 */ /* 0x080fe20000410000 */
[----:B------:R-:W-:Y:S01]  /*33930*/  FMUL.FTZ R10, R10, R115 ;  /* 0x000000730a0a7220 */ /* 0x000fe20000410000 */
[----:B------:R-:W-:Y:S01]  /*33940*/  FFMA.FTZ R4, R4, R109, R27 ;  /* 0x0000006d04047223 */ /* 0x000fe2000001001b */
[C---:B------:R-:W-:Y:S01]  /*33950*/  FFMA.FTZ R30, R7.reuse, R8, -R30 ;  /* 0x00000008071e7223 */ /* 0x040fe2000001081e */
[----:B------:R-:W-:Y:S01]  /*33960*/  FFMA.FTZ R11, R7, R26, R11 ;  /* 0x0000001a070b7223 */ /* 0x000fe2000001000b */
[C---:B------:R-:W-:Y:S01]  /*33970*/  FFMA.FTZ R10, R6.reuse, R111, R10 ;  /* 0x0000006f060a7223 */ /* 0x040fe2000001000a */
[----:B------:R-:W-:Y:S01]  /*33980*/  FFMA.FTZ R15, R6, R115, -R15 ;  /* 0x00000073060f7223 */ /* 0x000fe2000001080f */
[----:B------:R-:W-:-:S02]  /*33990*/  F2FP.BF16.F32.PACK_AB R29, R29, R34 ;  /* 0x000000221d1d723e */ /* 0x000fc400000010ff */
        /* <DEDUP_REMOVED lines=9> */
[----:B------:R-:W-:Y:S01]  /*33a30*/  IMAD.MOV.U32 R11, RZ, RZ, R35 ;  /* 0x000000ffff0b7224 */ /* 0x000fe200078e0023 */
[----:B------:R-:W-:-:S07]  /*33a40*/  F2FP.BF16.F32.PACK_AB R6, R15, R30 ;  /* 0x0000001e0f06723e */ /* 0x000fce00000010ff */
.L_x_2123:
[----:B------:R-:W-:Y:S05]  /*33a50*/  BSYNC B3 ;  /* 0x0000000000037941 */ /* 0x000fea0003800000 */
.L_x_2122:
[----:B------:R-:W-:Y:S01]  /*33a60*/  R2UR UR4, R74 ;  /* 0x000000004a0472ca */ /* 0x000fe200000e0000 */
[----:B------:R-:W-:Y:S01]  /*33a70*/  IMAD.SHL.U32 R15, R14, 0x8, RZ ;  /* 0x000000080e0f7824 */ /* 0x000fe200078e00ff */
[C---:B------:R-:W-:Y:S01]  /*33a80*/  R2UR UR5, R75.reuse ;  /* 0x000000004b0572ca */ /* 0x040fe200000e0000 */
[--C-:B------:R-:W-:Y:S01]  /*33a90*/  @!P2 IMAD.WIDE R24, R24, 0x2, R12.reuse ;  /* 0x000000021818a825 */ /* 0x100fe200078e020c */
[----:B------:R-:W-:Y:S02]  /*33aa0*/  @!P2 R2UR UR6, R74 ;  /* 0x000000004a06a2ca */ /* 0x000fe400000e0000 */
[----:B------:R-:W-:Y:S01]  /*33ab0*/  @!P2 R2UR UR7, R75 ;  /* 0x000000004b07a2ca */ /* 0x000fe200000e0000 */
[----:B------:R-:W-:-:S08]  /*33ac0*/  IMAD.WIDE R14, R15, 0x2, R12 ;  /* 0x000000020f0e7825 */ /* 0x000fd000078e020c */
[----:B-----5:R0:W-:Y:S04]  /*33ad0*/  ST.E.128 desc[UR4][R14.64], R4 ;  /* 0x000000040e007985 */ /* 0x0201e8000c101d04 */
[----:B------:R0:W-:Y:S02]  /*33ae0*/  @!P2 ST.E.128 desc[UR6][R24.64], R8 ;  /* 0x000000081800a985 */ /* 0x0001e4000c101d06 */
.L_x_2121:
[----:B------:R-:W-:Y:S05]  /*33af0*/  BSYNC B2 ;  /* 0x0000000000027941 */ /* 0x000fea0003800000 */
.L_x_2120:
[----:B------:R-:W-:Y:S02]  /*33b00*/  R2UR UR4, R74 ;  /* 0x000000004a0472ca */ /* 0x000fe400000e0000 */
[----:B------:R-:W-:-:S13]  /*33b10*/  R2UR UR5, R75 ;  /* 0x000000004b0572ca */ /* 0x000fda00000e0000 */
[----:B0-----:R-:W2:Y:S01]  /*33b20*/  LD.E.U8 R4, desc[UR4][R78.64] ;  /* 0x000000044e047980 */ /* 0x001ea2000c101100 */
[----:B------:R-:W-:Y:S01]  /*33b30*/  BSSY B2, `(.L_x_2124) ;  /* 0x000009d000027945 */ /* 0x000fe20003800000 */
[----:B--2---:R-:W-:-:S13]  /*33b40*/  LOP3.LUT P1, RZ, R4, 0x2, RZ, 0xc0, !PT ;  /* 0x0000000204ff7812 */ /* 0x004fda000782c0ff */
[----:B------:R-:W-:Y:S05]  /*33b50*/  @!P1 BRA `(.L_x_2125) ;  /* 0x0000000800689947 */ /* 0x000fea0003800000 */
[----:B------:R-:W-:Y:S02]  /*33b60*/  R2UR UR4, R74 ;  /* 0x000000004a0472ca */ /* 0x000fe400000e0000 */
[----:B------:R-:W-:-:S13]  /*33b70*/  R2UR UR5, R75 ;  /* 0x000000004b0572ca */ /* 0x000fda00000e0000 */
[----:B------:R-:W2:Y:S01]  /*33b80*/  LD.E R4, desc[UR4][R76.64+0x4] ;  /* 0x000004044c047980 */ /* 0x000ea2000c101900 */
[----:B------:R-:W-:Y:S01]  /*33b90*/  VIADD R25, R91, 0x20 ;  /* 0x000000205b197836 */ /* 0x000fe20000000000 */
[----:B------:R-:W-:Y:S01]  /*33ba0*/  SHF.R.S32.HI R9, RZ, 0x1f, R116 ;  /* 0x0000001fff097819 */ /* 0x000fe20000011474 */
[----:B------:R-:W-:Y:S01]  /*33bb0*/  IMAD.IADD R7, R87, 0x1, -R88 ;  /* 0x0000000157077824 */ /* 0x000fe200078e0a58 */
        /* <DEDUP_REMOVED lines=56> */
[----:B------:R-:W-:Y:S02]  /*33f40*/  SHF.R.U64 R35, R50, 0x10, R51 ;  /* 0x0000001032237819 */ /* 0x000fe40000001233 */
[----:B------:R-:W-:-:S02]  /*33f50*/  PRMT R103, R103, 0x5410, R48 ;  /* 0x0000541067677816 */ /* 0x000fc40000000030 */
[----:B------:R-:W-:Y:S02]  /*33f60*/  PRMT R107, R107, 0x5410, R60 ;  /* 0x000054106b6b7816 */ /* 0x000fe4000000003c */
[----:B------:R-:W-:Y:S02]  /*33f70*/  SHF.R.U64 R37, R62, 0x10, R63 ;  /* 0x000000103e257819 */ /* 0x000fe4000000123f */
[----:B------:R-:W-:Y:S01]  /*33f80*/  PRMT R100, R100, 0x5410, R35 ;  /* 0x0000541064647816 */ /* 0x000fe20000000023 */
[----:B------:R-:W-:Y:S01]  /*33f90*/  IMAD.U32 R35, R107, 0x10000, RZ ;  /* 0x000100006b237824 */ /* 0x000fe200078e00ff */
[----:B------:R-:W-:Y:S01]  /*33fa0*/  PRMT R106, R106, 0x5410, R33 ;  /* 0x000054106a6a7816 */ /* 0x000fe20000000021 */
[----:B------:R-:W-:Y:S01]  /*33fb0*/  IMAD.U32 R33, R103, 0x10000, RZ ;  /* 0x0001000067217824 */ /* 0x000fe200078e00ff */
[----:B------:R-:W-:Y:S02]  /*33fc0*/  SHF.R.U32.HI R62, RZ, 0x10, R63 ;  /* 0x00000010ff3e7819 */ /* 0x000fe4000001163f */
[----:B------:R-:W-:-:S02]  /*33fd0*/  SHF.R.U32.HI R50, RZ, 0x10, R51 ;  /* 0x00000010ff327819 */ /* 0x000fc40000011633 */
[----:B------:R-:W-:Y:S01]  /*33fe0*/  PRMT R102, R102, 0x5410, R39 ;  /* 0x0000541066667816 */ /* 0x000fe20000000027 */
[----:B------:R-:W-:Y:S01]  /*33ff0*/  FMUL.FTZ R39, R28, R33 ;  /* 0x000000211c277220 */ /* 0x000fe20000410000 */
[----:B------:R-:W-:Y:S01]  /*34000*/  PRMT R104, R104, 0x5410, R37 ;  /* 0x0000541068687816 */ /* 0x000fe20000000025 */
[-C--:B------:R-:W-:Y:S01]  /*34010*/  FMUL.FTZ R37, R28, R35.reuse ;  /* 0x000000231c257220 */ /* 0x080fe20000410000 */
[----:B------:R-:W-:Y:S01]  /*34020*/  LOP3.LUT R29, R9, 0xffff0000, RZ, 0xc0, !PT ;  /* 0xffff0000091d7812 */ /* 0x000fe200078ec0ff */
[C---:B------:R-:W-:Y:S01]  /*34030*/  FFMA.FTZ R39, R24.reuse, R35, R39 ;  /* 0x0000002318277223 */ /* 0x040fe20000010027 */
[----:B------:R-:W-:Y:S01]  /*34040*/  PRMT R105, R105, 0x5410, R62 ;  /* 0x0000541069697816 */ /* 0x000fe2000000003e */
[----:B------:R-:W-:Y:S01]  /*34050*/  FFMA.FTZ R34, R24, R33, -R37 ;  /* 0x0000002118227223 */ /* 0x000fe20000010825 */
[----:B------:R-:W-:Y:S02]  /*34060*/  LOP3.LUT R32, R107, 0xffff0000, RZ, 0xc0, !PT ;  /* 0xffff00006b207812 */ /* 0x000fe400078ec0ff */
[----:B------:R-:W-:Y:S01]  /*34070*/  PRMT R101, R101, 0x5410, R50 ;  /* 0x0000541065657816 */ /* 0x000fe20000000032 */
[----:B------:R-:W-:Y:S01]  /*34080*/  IMAD.U32 R37, R105, 0x10000, RZ ;  /* 0x0001000069257824 */ /* 0x000fe200078e00ff */
[----:B------:R-:W-:Y:S01]  /*34090*/  LOP3.LUT R28, R103, 0xffff0000, RZ, 0xc0, !PT ;  /* 0xffff0000671c7812 */ /* 0x000fe200078ec0ff */
[----:B------:R-:W-:Y:S01]  /*340a0*/  FMUL.FTZ R36, R29, R32 ;  /* 0x000000201d247220 */ /* 0x000fe20000410000 */
[----:B------:R-:W-:Y:S01]  /*340b0*/  LOP3.LUT R25, R5, 0xffff0000, RZ, 0xc0, !PT ;  /* 0xffff000005197812 */ /* 0x000fe200078ec0ff */
[----:B------:R-:W-:Y:S01]  /*340c0*/  IMAD.U32 R33, R101, 0x10000, RZ ;  /* 0x0001000065217824 */ /* 0x000fe200078e00ff */
[----:B------:R-:W-:Y:S01]  /*340d0*/  LOP3.LUT R27, R8, 0xffff0000, RZ, 0xc0, !PT ;  /* 0xffff0000081b7812 */ /* 0x000fe200078ec0ff */
[-C--:B------:R-:W-:Y:S01]  /*340e0*/  FMUL.FTZ R24, R29, R28.reuse ;  /* 0x0000001c1d187220 */ /* 0x080fe20000410000 */
[C---:B------:R-:W-:Y:S01]  /*340f0*/  FMUL.FTZ R35, R30.reuse, R37 ;  /* 0x000000251e237220 */ /* 0x040fe20000410000 */
[----:B------:R-:W-:Y:S01]  /*34100*/  FFMA.FTZ R29, R25, R28, -R36 ;  /* 0x0000001c191d7223 */ /* 0x000fe20000010824 */
[----:B------:R-:W-:Y:S01]  /*34110*/  IMAD.U32 R8, R7, 0x10000, RZ ;  /* 0x0001000007087824 */ /* 0x000fe200078e00ff */
[----:B------:R-:W-:Y:S01]  /*34120*/  LOP3.LUT R31, R11, 0xffff0000, RZ, 0xc0, !PT ;  /* 0xffff00000b1f7812 */ /* 0x000fe200078ec0ff */
[----:B------:R-:W-:Y:S01]  /*34130*/  FMUL.FTZ R30, R30, R33 ;  /* 0x000000211e1e7220 */ /* 0x000fe20000410000 */
[----:B------:R-:W-:Y:S01]  /*34140*/  LOP3.LUT R28, R105, 0xffff0000, RZ, 0xc0, !PT ;  /* 0xffff0000691c7812 */ /* 0x000fe200078ec0ff */
[----:B------:R-:W-:Y:S01]  /*34150*/  FFMA.FTZ R32, R25, R32, R24 ;  /* 0x0000002019207223 */ /* 0x000fe20000010018 */
[----:B------:R-:W-:Y:S01]  /*34160*/  LOP3.LUT R24, R101, 0xffff0000, RZ, 0xc0, !PT ;  /* 0xffff000065187812 */ /* 0x000fe200078ec0ff */
[C---:B------:R-:W-:Y:S01]  /*34170*/  FFMA.FTZ R37, R8.reuse, R37, R30 ;  /* 0x0000002508257223 */ /* 0x040fe2000001001e */
[----:B------:R-:W-:Y:S01]  /*34180*/  LOP3.LUT R9, R7, 0xffff0000, RZ, 0xc0, !PT ;  /* 0xffff000007097812 */ /* 0x000fe200078ec0ff */
[----:B------:R-:W-:Y:S01]  /*34190*/  FFMA.FTZ R35, R8, R33, -R35 ;  /* 0x0000002108237223 */ /* 0x000fe20000010823 */
[----:B------:R-:W-:Y:S01]  /*341a0*/  FMUL.FTZ R30, R31, R28 ;  /* 0x0000001c1f1e7220 */ /* 0x000fe20000410000 */
[----:B------:R-:W-:-:S02]  /*341b0*/  IMAD.U32 R25, R106, 0x10000, RZ ;  /* 0x000100006a197824 */ /* 0x000fc400078e00ff */
[-C--:B------:R-:W-:Y:S01]  /*341c0*/  FMUL.FTZ R38, R31, R24.reuse ;  /* 0x000000181f267220 */ /* 0x080fe20000410000 */
[----:B------:R-:W-:Y:S01]  /*341d0*/  IMAD.U32 R8, R102, 0x10000, RZ ;  /* 0x0001000066087824 */ /* 0x000fe200078e00ff */
[----:B------:R-:W-:Y:S01]  /*341e0*/  LOP3.LUT R106, R106, 0xffff0000, RZ, 0xc0, !PT ;  /* 0xffff00006a6a7812 */ /* 0x000fe200078ec0ff */
[C---:B------:R-:W-:Y:S02]  /*341f0*/  IMAD.U32 R5, R4.reuse, 0x10000, RZ ;  /* 0x0001000004057824 */ /* 0x040fe400078e00ff */
[C---:B------:R-:W-:Y:S01]  /*34200*/  FFMA.FTZ R36, R9.reuse, R24, -R30 ;  /* 0x0000001809247223 */ /* 0x040fe2000001081e */
[----:B------:R-:W-:Y:S01]  /*34210*/  LOP3.LUT R4, R4, 0xffff0000, RZ, 0xc0, !PT ;  /* 0xffff000004047812 */ /* 0x000fe200078ec0ff */
[----:B------:R-:W-:Y:S01]  /*34220*/  FMUL.FTZ R30, R26, R8 ;  /* 0x000000081a1e7220 */ /* 0x000fe20000410000 */
[----:B------:R-:W-:Y:S01]  /*34230*/  LOP3.LUT R102, R102, 0xffff0000, RZ, 0xc0, !PT ;  /* 0xffff000066667812 */ /* 0x000fe200078ec0ff */
[----:B------:R-:W-:Y:S01]  /*34240*/  FFMA.FTZ R38, R9, R28, R38 ;  /* 0x0000001c09267223 */ /* 0x000fe20000010026 */
[----:B------:R-:W-:Y:S01]  /*34250*/  FMUL.FTZ R9, R27, R106 ;  /* 0x0000006a1b097220 */ /* 0x000fe20000410000 */
[-C--:B------:R-:W-:Y:S01]  /*34260*/  FMUL.FTZ R24, R26, R25.reuse ;  /* 0x000000191a187220 */ /* 0x080fe20000410000 */
[----:B------:R-:W-:Y:S01]  /*34270*/  FFMA.FTZ R30, R5, R25, R30 ;  /* 0x00000019051e7223 */ /* 0x000fe2000001001e */
[----:B------:R-:W-:-:S02]  /*34280*/  IMAD.U32 R11, R10, 0x10000, RZ ;  /* 0x000100000a0b7824 */ /* 0x000fc400078e00ff */
[----:B------:R-:W-:Y:S01]  /*34290*/  FFMA.FTZ R25, R4, R102, -R9 ;  /* 0x0000006604197223 */ /* 0x000fe20000010809 */
[----:B------:R-:W-:Y:S01]  /*342a0*/  LOP3.LUT R10, R10, 0xffff0000, RZ, 0xc0, !PT ;  /* 0xffff00000a0a7812 */ /* 0x000fe200078ec0ff */
[----:B------:R-:W-:Y:S01]  /*342b0*/  FFMA.FTZ R26, R5, R8, -R24 ;  /* 0x00000008051a7223 */ /* 0x000fe20000010818 */
[----:B------:R-:W-:Y:S01]  /*342c0*/  FMUL.FTZ R27, R27, R102 ;  /* 0x000000661b1b7220 */ /* 0x000fe20000410000 */
[C---:B------:R-:W-:Y:S01]  /*342d0*/  LOP3.LUT R9, R104.reuse, 0xffff0000, RZ, 0xc0, !PT ;  /* 0xffff000068097812 */ /* 0x040fe200078ec0ff */
[----:B------:R-:W-:Y:S01]  /*342e0*/  IMAD.U32 R24, R104, 0x10000, RZ ;  /* 0x0001000068187824 */ /* 0x000fe200078e00ff */
[C---:B------:R-:W-:Y:S01]  /*342f0*/  LOP3.LUT R5, R100.reuse, 0xffff0000, RZ, 0xc0, !PT ;  /* 0xffff000064057812 */ /* 0x040fe200078ec0ff */
[----:B------:R-:W-:Y:S02]  /*34300*/  IMAD.U32 R8, R100, 0x10000, RZ ;  /* 0x0001000064087824 */ /* 0x000fe400078e00ff */
[----:B------:R-:W-:Y:S01]  /*34310*/  FFMA.FTZ R27, R4, R106, R27 ;  /* 0x0000006a041b7223 */ /* 0x000fe2000001001b */
[C---:B------:R-:W-:Y:S01]  /*34320*/  IMAD.U32 R7, R6.reuse, 0x10000, RZ ;  /* 0x0001000006077824 */ /* 0x040fe200078e00ff */
[----:B------:R-:W-:Y:S01]  /*34330*/  LOP3.LUT R6, R6, 0xffff0000, RZ, 0xc0, !PT ;  /* 0xffff000006067812 */ /* 0x000fe200078ec0ff */
        /* <DEDUP_REMOVED lines=11> */
[----:B------:R-:W-:Y:S01]  /*343f0*/  F2FP.BF16.F32.PACK_AB R10, R10, R11 ;  /* 0x0000000b0a0a723e */ /* 0x000fe200000010ff */
[----:B------:R-:W-:Y:S01]  /*34400*/  IMAD.MOV.U32 R4, RZ, RZ, R26 ;  /* 0x000000ffff047224 */ /* 0x000fe200078e001a */
[----:B------:R-:W-:Y:S01]  /*34410*/  F2FP.BF16.F32.PACK_AB R5, R29, R34 ;  /* 0x000000221d05723e */ /* 0x000fe200000010ff */
[----:B------:R-:W-:Y:S01]  /*34420*/  IMAD.MOV.U32 R11, RZ, RZ, R37 ;  /* 0x000000ffff0b7224 */ /* 0x000fe200078e0025 */
[----:B------:R-:W-:Y:S02]  /*34430*/  F2FP.BF16.F32.PACK_AB R7, R36, R35 ;  /* 0x000000232407723e */ /* 0x000fe400000010ff */
[----:B------:R-:W-:-:S02]  /*34440*/  F2FP.BF16.F32.PACK_AB R9, R32, R39 ;  /* 0x000000272009723e */ /* 0x000fc400000010ff */
[----:B------:R-:W-:-:S07]  /*34450*/  F2FP.BF16.F32.PACK_AB R8, R27, R30 ;  /* 0x0000001e1b08723e */ /* 0x000fce00000010ff */
.L_x_2127:
[----:B------:R-:W-:Y:S05]  /*34460*/  BSYNC B3 ;  /* 0x0000000000037941 */ /* 0x000fea0003800000 */
.L_x_2126:
[----:B------:R-:W-:Y:S01]  /*34470*/  R2UR UR4, R74 ;  /* 0x000000004a0472ca */ /* 0x000fe200000e0000 */
[----:B------:R-:W-:Y:S01]  /*34480*/  IMAD.SHL.U32 R25, R14, 0x8, RZ ;  /* 0x000000080e197824 */ /* 0x000fe200078e00ff */
[----:B------:R-:W-:Y:S01]  /*34490*/  R2UR UR5, R75 ;  /* 0x000000004b0572ca */ /* 0x000fe200000e0000 */
[--C-:B------:R-:W-:Y:S01]  /*344a0*/  @!P2 IMAD.WIDE R14, R15, 0x2, R12.reuse ;  /* 0x000000020f0ea825 */ /* 0x100fe200078e020c */
[----:B------:R-:W-:Y:S02]  /*344b0*/  @!P2 R2UR UR6, R74 ;  /* 0x000000004a06a2ca */ /* 0x000fe400000e0000 */
[----:B------:R-:W-:Y:S01]  /*344c0*/  @!P2 R2UR UR7, R75 ;  /* 0x000000004b07a2ca */ /* 0x000fe200000e0000 */
[----:B------:R-:W-:-:S08]  /*344d0*/  IMAD.WIDE R24, R25, 0x2, R12 ;  /* 0x0000000219187825 */ /* 0x000fd000078e020c */
[----:B-----5:R0:W-:Y:S04]  /*344e0*/  ST.E.128 desc[UR4][R24.64], R4 ;  /* 0x0000000418007985 */ /* 0x0201e8000c101d04 */
[----:B------:R0:W-:Y:S02]  /*344f0*/  @!P2 ST.E.128 desc[UR6][R14.64], R8 ;  /* 0x000000080e00a985 */ /* 0x0001e4000c101d06 */
.L_x_2125:
[----:B------:R-:W-:Y:S05]  /*34500*/  BSYNC B2 ;  /* 0x0000000000027941 */ /* 0x000fea0003800000 */
.L_x_2124:
[----:B------:R-:W-:Y:S02]  /*34510*/  R2UR UR4, R74 ;  /* 0x000000004a0472ca */ /* 0x000fe400000e0000 */
[----:B------:R-:W-:-:S13]  /*34520*/  R2UR UR5, R75 ;  /* 0x000000004b0572ca */ /* 0x000fda00000e0000 */
[----:B------:R-:W2:Y:S02]  /*34530*/  LD.E.U8 R78, desc[UR4][R78.64] ;  /* 0x000000044e4e7980 */ /* 0x000ea4000c101100 */
[----:B--2---:R-:W-:-:S13]  /*34540*/  LOP3.LUT P1, RZ, R78, 0x4, RZ, 0xc0, !PT ;  /* 0x000000044eff7812 */ /* 0x004fda000782c0ff */
[----:B------:R-:W-:Y:S05]  /*34550*/  @!P1 BRA `(.L_x_2075) ;  /* 0x0000001800209947 */ /* 0x000fea0003800000 */
[----:B------:R-:W-:Y:S02]  /*34560*/  R2UR UR4, R74 ;  /* 0x000000004a0472ca */ /* 0x000fe400000e0000 */
[----:B------:R-:W-:-:S13]  /*34570*/  R2UR UR5, R75 ;  /* 0x000000004b0572ca */ /* 0x000fda00000e0000 */
[----:B------:R-:W2:Y:S01]  /*34580*/  LD.E R76, desc[UR4][R76.64+0x4] ;  /* 0x000004044c4c7980 */ /* 0x000ea2000c101900 */
[----:B------:R-:W-:Y:S01]  /*34590*/  VIADD R91, R91, 0x40 ;  /* 0x000000405b5b7836 */ /* 0x000fe20000000000 */
[----:B0-----:R-:W-:Y:S01]  /*345a0*/  SHF.R.S32.HI R9, RZ, 0x1f, R116 ;  /* 0x0000001fff097819 */ /* 0x001fe20000011474 */
[----:B------:R-:W-:Y:S01]  /*345b0*/  IMAD.SHL.U32 R8, R116, 0x40, RZ ;  /* 0x0000004074087824 */ /* 0x000fe200078e00ff */
[----:B------:R-:W-:Y:S02]  /*345c0*/  R2UR UR6, R74 ;  /* 0x000000004a0672ca */ /* 0x000fe400000e0000 */
[----:B------:R-:W-:Y:S02]  /*345d0*/  LEA.HI R116, R9, R116, RZ, 0x3 ;  /* 0x0000007409747211 */ /* 0x000fe400078f18ff */
[----:B------:R-:W-:Y:S02]  /*345e0*/  LOP3.LUT R9, R8, 0x1c0, RZ, 0xc0, !PT ;  /* 0x000001c008097812 */ /* 0x000fe400078ec0ff */
[----:B------:R-:W-:Y:S01]  /*345f0*/  R2UR UR7, R75 ;  /* 0x000000004b0772ca */ /* 0x000fe200000e0000 */
[----:B------:R-:W-:Y:S01]  /*34600*/  IMAD.SHL.U32 R116, R116, 0x40, RZ ;  /* 0x0000004074747824 */ /* 0x000fe200078e00ff */
[----:B------:R-:W-:-:S04]  /*34610*/  SHF.R.U32.HI R10, RZ, 0x3, R9 ;  /* 0x00000003ff0a7819 */ /* 0x000fc80000011609 */
[----:B------:R-:W-:Y:S01]  /*34620*/  LOP3.LUT R11, R116, 0xfffffe00, RZ, 0xc0, !PT ;  /* 0xfffffe00740b7812 */ /* 0x000fe200078ec0ff */
[----:B------:R-:W-:Y:S01]  /*34630*/  BSSY B2, `(.L_x_2128) ;  /* 0x0000081000027945 */ /* 0x000fe20003800000 */
[----:B--2---:R-:W-:-:S04]  /*34640*/  LEA.HI R4, R76, R76, RZ, 0x1 ;  /* 0x0000004c4c047211 */ /* 0x004fc800078f08ff */
[----:B------:R-:W-:-:S04]  /*34650*/  SHF.R.S32.HI R24, RZ, 0x1, R4 ;  /* 0x00000001ff187819 */ /* 0x000fc80000011404 */
[----:B------:R-:W-:-:S04]  /*34660*/  ISETP.GE.AND P1, PT, R91, R24, PT ;  /* 0x000000185b00720c */ /* 0x000fc80003f26270 */
[----:B------:R-:W-:-:S05]  /*34670*/  SEL R4, R24, RZ, P1 ;  /* 0x000000ff18047207 */ /* 0x000fca0000800000 */
[----:B------:R-:W-:-:S04]  /*34680*/  IMAD.IADD R4, R91, 0x1, R4 ;  /* 0x000000015b047824 */ /* 0x000fc800078e0204 */
[----:B------:R-:W-:Y:S01]  /*34690*/  @P1 IMAD.IADD R88, R87, 0x1, -R88 ;  /* 0x0000000157581824 */ /* 0x000fe200078e0a58 */
[----:B------:R-:W-:-:S04]  /*346a0*/  SHF.R.S32.HI R5, RZ, 0x1f, R4 ;  /* 0x0000001fff057819 */ /* 0x000fc80000011404 */
[----:B------:R-:W-:Y:S02]  /*346b0*/  SHF.R.S32.HI R7, RZ, 0x1f, R88 ;  /* 0x0000001fff077819 */ /* 0x000fe40000011458 */
[----:B------:R-:W-:Y:S02]  /*346c0*/  LEA.HI R6, R5, R4, RZ, 0x3 ;  /* 0x0000000405067211 */ /* 0x000fe400078f18ff */
[----:B------:R-:W-:Y:S02]  /*346d0*/  LEA.HI R7, R7, R88, RZ, 0x4 ;  /* 0x0000005807077211 */ /* 0x000fe400078f20ff */
[----:B------:R-:W-:Y:S02]  /*346e0*/  SHF.R.S32.HI R14, RZ, 0x3, R6 ;  /* 0x00000003ff0e7819 */ /* 0x000fe40000011406 */
[----:B------:R-:W-:Y:S02]  /*346f0*/  LEA.HI R4, R5, R4, RZ, 0x6 ;  /* 0x0000000405047211 */ /* 0x000fe400078f30ff */
[----:B------:R-:W-:-:S02]  /*34700*/  LEA.HI.SX32 R7, R7, R14, 0x1c ;  /* 0x0000000e07077211 */ /* 0x000fc400078fe2ff */
[----:B------:R-:W-:Y:S02]  /*34710*/  SHF.R.S32.HI R4, RZ, 0x6, R4 ;  /* 0x00000006ff047819 */ /* 0x000fe40000011404 */
[----:B------:R-:W-:Y:S01]  /*34720*/  SHF.R.S32.HI R8, RZ, 0x1f, R7 ;  /* 0x0000001fff087819 */ /* 0x000fe20000011407 */
[----:B------:R-:W-:Y:S01]  /*34730*/  IMAD.SHL.U32 R15, R7, 0x8, RZ ;  /* 0x00000008070f7824 */ /* 0x000fe200078e00ff */
[----:B------:R-:W-:Y:S01]  /*34740*/  LOP3.LUT R6, R9, 0x38, R6, 0xf8, !PT ;  /* 0x0000003809067812 */ /* 0x000fe200078ef806 */
[----:B------:R-:W-:Y:S01]  /*34750*/  IMAD R4, R4, 0x1800, R11 ;  /* 0x0000180004047824 */ /* 0x000fe200078e020b */
[----:B------:R-:W-:Y:S02]  /*34760*/  LEA.HI R8, R8, R7, RZ, 0x3 ;  /* 0x0000000708087211 */ /* 0x000fe400078f18ff */
[----:B------:R-:W-:Y:S02]  /*34770*/  LOP3.LUT R5, R6, R10, RZ, 0x3c, !PT ;  /* 0x0000000a06057212 */ /* 0x000fe400078e3cff */
[----:B------:R-:W-:-:S02]  /*34780*/  SHF.R.S32.HI R8, RZ, 0x3, R8 ;  /* 0x00000003ff087819 */ /* 0x000fc40000011408 */
[----:B------:R-:W-:Y:S01]  /*34790*/  LOP3.LUT R7, R9, 0x38, R15, 0xf8, !PT ;  /* 0x0000003809077812 */ /* 0x000fe200078ef80f */
[----:B------:R-:W-:Y:S02]  /*347a0*/  IMAD.IADD R4, R4, 0x1, R5 ;  /* 0x0000000104047824 */ /* 0x000fe400078e0205 */
[----:B------:R-:W-:Y:S01]  /*347b0*/  IMAD R8, R8, 0x1800, R11 ;  /* 0x0000180008087824 */ /* 0x000fe200078e020b */
[----:B------:R-:W-:Y:S02]  /*347c0*/  LOP3.LUT R7, R7, R10, RZ, 0x3c, !PT ;  /* 0x0000000a07077212 */ /* 0x000fe400078e3cff */
[----:B------:R-:W-:-:S03]  /*347d0*/  IADD3 R5, P1, R89, R4, RZ ;  /* 0x0000000459057210 */ /* 0x000fc60007f3e0ff */
[----:B------:R-:W-:Y:S02]  /*347e0*/  IMAD.IADD R8, R8, 0x1, R7 ;  /* 0x0000000108087824 */ /* 0x000fe400078e0207 */
[----:B------:R-:W-:Y:S01]  /*347f0*/  IMAD.X R6, RZ, RZ, R90, P1 ;  /* 0x000000ffff067224 */ /* 0x000fe200008e065a */
[----:B------:R-:W-:Y:S02]  /*34800*/  LEA R4, P1, R5, R80, 0x1 ;  /* 0x0000005005047211 */ /* 0x000fe400078208ff */
[----:B------:R-:W-:Y:S02]  /*34810*/  IADD3 R89, P2, R89, R8, RZ ;  /* 0x0000000859597210 */ /* 0x000fe40007f5e0ff */
[----:B------:R-:W-:Y:S02]  /*34820*/  LEA.HI.X R5, R5, R81, R6, 0x1, P1 ;  /* 0x0000005105057211 */ /* 0x000fe400008f0c06 */
[----:B------:R-:W-:Y:S01]  /*34830*/  ISETP.GE.AND P1, PT, R91, R24, PT ;  /* 0x000000185b00720c */ /* 0x000fe20003f26270 */
[----:B------:R-:W-:Y:S01]  /*34840*/  IMAD.X R90, RZ, RZ, R90, P2 ;  /* 0x000000ffff5a7224 */ /* 0x000fe200010e065a */
[----:B------:R-:W-:-:S02]  /*34850*/  LEA R8, P2, R89, R80, 0x1 ;  /* 0x0000005059087211 */ /* 0x000fc400078408ff */
[----:B------:R-:W5:Y:S02]  /*34860*/  LD.E.128 R4, desc[UR4][R4.64] ;  /* 0x0000000404047980 */ /* 0x000f64000c101d00 */
[----:B------:R-:W-:-:S06]  /*34870*/  LEA.HI.X R9, R89, R81, R90, 0x1, P2 ;  /* 0x0000005159097211 */ /* 0x000fcc00010f0c5a */
[----:B------:R-:W5:Y:S01]  /*34880*/  LD.E.128 R8, desc[UR6][R8.64] ;  /* 0x0000000608087980 */ /* 0x000f62000c101d00 */
[----:B------:R-:W-:Y:S05]  /*34890*/  @P1 BRA `(.L_x_2129) ;  /* 0x0000000400681947 */ /* 0x000fea0003800000 */
        /* <DEDUP_REMOVED lines=90> */
.L_x_2129:
[----:B------:R-:W-:Y:S05]  /*34e40*/  BSYNC B2 ;  /* 0x0000000000027941 */ /* 0x000fea0003800000 */
.L_x_2128:
[----:B------:R-:W-:Y:S01]  /*34e50*/  R2UR UR4, R74 ;  /* 0x000000004a0472ca */ /* 0x000fe200000e0000 */
[----:B------:R-:W-:Y:S01]  /*34e60*/  IMAD.SHL.U32 R25, R14, 0x8, RZ ;  /* 0x000000080e197824 */ /* 0x000fe200078e00ff */
[----:B------:R-:W-:Y:S02]  /*34e70*/  R2UR UR5, R75 ;  /* 0x000000004b0572ca */ /* 0x000fe400000e0000 */
[----:B------:R-:W-:Y:S01]  /*34e80*/  ISETP.GE.AND P1, PT, R15, R87, PT ;  /* 0x000000570f00720c */ /* 0x000fe20003f26270 */
[----:B------:R-:W-:-:S10]  /*34e90*/  IMAD.WIDE R24, R25, 0x2, R12 ;  /* 0x0000000219187825 */ /* 0x000fd400078e020c */
[----:B-----5:R4:W-:Y:S02]  /*34ea0*/  ST.E.128 desc[UR4][R24.64], R4 ;  /* 0x0000000418007985 */ /* 0x0209e4000c101d04 */
[----:B------:R-:W-:Y:S05]  /*34eb0*/  @P1 BRA `(.L_x_2075) ;  /* 0x0000000c00c81947 */ /* 0x000fea0003800000 */
[----:B------:R-:W-:Y:S01]  /*34ec0*/  R2UR UR4, R74 ;  /* 0x000000004a0472ca */ /* 0x000fe200000e0000 */
[----:B------:R-:W-:Y:S01]  /*34ed0*/  IMAD.WIDE R12, R15, 0x2, R12 ;  /* 0x000000020f0c7825 */ /* 0x000fe200078e020c */
[----:B------:R-:W-:-:S13]  /*34ee0*/  R2UR UR5, R75 ;  /* 0x000000004b0572ca */ /* 0x000fda00000e0000 */
[----:B------:R0:W-:Y:S01]  /*34ef0*/  ST.E.128 desc[UR4][R12.64], R8 ;  /* 0x000000080c007985 */ /* 0x0001e2000c101d04 */
[----:B------:R-:W-:Y:S05]  /*34f00*/  BRA `(.L_x_2075) ;  /* 0x0000000c00b47947 */ /* 0x000fea0003800000 */
.L_x_2039:
[----:B------:R-:W2:Y:S01]  /*34f10*/  LDL.64 R4, [R21+0x10] ;  /* 0x0000100015047983 */ /* 0x000ea20000100a00 */
[----:B------:R-:W-:Y:S02]  /*34f20*/  R2UR UR4, R74 ;  /* 0x000000004a0472ca */ /* 0x000fe400000e0000 */
[----:B------:R-:W-:Y:S01]  /*34f30*/  R2UR UR5, R75 ;  /* 0x000000004b0572ca */ /* 0x000fe200000e0000 */
[----:B------:R0:W5:Y:S04]  /*34f40*/  LDL R6, [R71] ;  /* 0x0000000047067983 */ /* 0x0001680000100800 */
[----:B------:R0:W5:Y:S08]  /*34f50*/  LDL R7, [R71+0x4] ;  /* 0x0000040047077983 */ /* 0x0001700000100800 */
[----:B--2---:R-:W2:Y:S01]  /*34f60*/  LD.E R8, desc[UR4][R4.64+0x1c] ;  /* 0x00001c0404087980 */ /* 0x004ea2000c101900 */
[----:B------:R-:W-:Y:S01]  /*34f70*/  BSSY B2, `(.L_x_2130) ;  /* 0x0000005000027945 */ /* 0x000fe20003800000 */
[----:B--2---:R-:W-:-:S04]  /*34f80*/  LOP3.LUT R8, R8, 0x1, RZ, 0xfc, !PT ;  /* 0x0000000108087812 */ /* 0x004fc800078efcff */
[----:B------:R-:W-:-:S13]  /*34f90*/  ISETP.NE.AND P1, PT, R8, 0x3, PT ;  /* 0x000000030800780c */ /* 0x000fda0003f25270 */
[----:B0-----:R-:W-:Y:S05]  /*34fa0*/  @!P1 BRA `(.L_x_2131) ;  /* 0x0000000000049947 */ /* 0x001fea0003800000 */
[----:B------:R-:W-:Y:S01]  /*34fb0*/  BPT.TRAP 0x1 ;  /* 0x000000040000795c */ /* 0x000fe20000300000 */
.L_x_2131:
[----:B------:R-:W-:Y:S05]  /*34fc0*/  BSYNC B2 ;  /* 0x0000000000027941 */ /* 0x000fea0003800000 */
.L_x_2130:
        /* <DEDUP_REMOVED lines=9> */
.L_x_2157:
[----:B------:R-:W-:Y:S05]  /*35060*/  BSYNC B2 ;  /* 0x0000000000027941 */ /* 0x000fea0003800000 */
.L_x_2132:
[----:B------:R-:W2:Y:S01]  /*35070*/  LDL.64 R8, [R21+0x20] ;  /* 0x0000200015087983 */ /* 0x000ea20000100a00 */
[C---:B------:R-:W-:Y:S02]  /*35080*/  R2UR UR4, R74.reuse ;  /* 0x000000004a0472ca */ /* 0x040fe400000e0000 */
[C---:B------:R-:W-:Y:S01]  /*35090*/  R2UR UR5, R75.reuse ;  /* 0x000000004b0572ca */ /* 0x040fe200000e0000 */
[----:B------:R-:W3:Y:S01]  /*350a0*/  LDL.64 R4, [R21+0x18] ;  /* 0x0000180015047983 */ /* 0x000ee20000100a00 */
[C---:B------:R-:W-:Y:S02]  /*350b0*/  R2UR UR6, R74.reuse ;  /* 0x000000004a0672ca */ /* 0x040fe400000e0000 */
[C---:B------:R-:W-:Y:S01]  /*350c0*/  R2UR UR7, R75.reuse ;  /* 0x000000004b0772ca */ /* 0x040fe200000e0000 */
[----:B------:R-:W4:Y:S01]  /*350d0*/  LDL R14, [R71] ;  /* 0x00000000470e7983 */ /* 0x000f220000100800 */
[----:B------:R-:W-:Y:S02]  /*350e0*/  R2UR UR10, R74 ;  /* 0x000000004a0a72ca */ /* 0x000fe400000e0000 */
[----:B------:R-:W-:-:S02]  /*350f0*/  R2UR UR11, R75 ;  /* 0x000000004b0b72ca */ /* 0x000fc400000e0000 */
[C---:B------:R-:W-:Y:S02]  /*35100*/  R2UR UR12, R74.reuse ;  /* 0x000000004a0c72ca */ /* 0x040fe400000e0000 */
[C---:B------:R-:W-:Y:S02]  /*35110*/  R2UR UR13, R75.reuse ;  /* 0x000000004b0d72ca */ /* 0x040fe400000e0000 */
[----:B------:R-:W-:Y:S02]  /*35120*/  R2UR UR8, R74 ;  /* 0x000000004a0872ca */ /* 0x000fe400000e0000 */
[----:B------:R-:W-:Y:S01]  /*35130*/  R2UR UR9, R75 ;  /* 0x000000004b0972ca */ /* 0x000fe200000e0000 */
[----:B--2---:R-:W2:Y:S04]  /*35140*/  LD.E.64 R32, desc[UR4][R8.64+0xa0] ;  /* 0x0000a00408207980 */ /* 0x004ea8000c101b00 */
[----:B0-----:R-:W4:Y:S04]  /*35150*/  LD.E.64 R6, desc[UR6][R8.64+0x58] ;  /* 0x0000580608067980 */ /* 0x001f28000c101b00 */
[----:B------:R-:W4:Y:S04]  /*35160*/  LD.E R15, desc[UR10][R8.64+0x30] ;  /* 0x0000300a080f7980 */ /* 0x000f28000c101900 */
[----:B------:R-:W4:Y:S04]  /*35170*/  LD.E R25, desc[UR12][R8.64+0x1c] ;  /* 0x00001c0c08197980 */ /* 0x000f28000c101900 */
[----:B------:R-:W4:Y:S04]  /*35180*/  LD.E.64 R10, desc[UR8][R8.64+0x60] ;  /* 0x00006008080a7980 */ /* 0x000f28000c101b00 */
[----:B------:R-:W4:Y:S04]  /*35190*/  LD.E.64 R28, desc[UR6][R8.64+0x68] ;  /* 0x00006806081c7980 */ /* 0x000f28000c101b00 */
[----:B---3--:R-:W5:Y:S04]  /*351a0*/  LD.E R24, desc[UR4][R4.64] ;  /* 0x0000000404187980 */ /* 0x008f68000c101900 */
[----:B------:R0:W5:Y:S01]  /*351b0*/  LD.E.64 R26, desc[UR6][R4.64+0x8] ;  /* 0x00000806041a7980 */ /* 0x000162000c101b00 */
[----:B------:R-:W-:Y:S01]  /*351c0*/  UMOV UR4, 0xffffffff ;  /* 0xffffffff00047882 */ /* 0x000fe20000000000 */
[----:B--2---:R-:W-:Y:S01]  /*351d0*/  SHF.R.S32.HI R31, RZ, 0x1f, R33 ;  /* 0x0000001fff1f7819 */ /* 0x004fe20000011421 */
[----:B----4-:R-:W-:-:S02]  /*351e0*/  IMAD R7, R7, R33, RZ ;  /* 0x0000002107077224 */ /* 0x010fc400078e02ff */
[----:B------:R-:W-:-:S04]  /*351f0*/  IMAD.WIDE.U32 R12, R6, R33, RZ ;  /* 0x00000021060c7225 */ /* 0x000fc800078e00ff */
[----:B------:R-:W-:Y:S01]  /*35200*/  IMAD R7, R6, R31, R7 ;  /* 0x0000001f06077224 */ /* 0x000fe200078e0207 */
[----:B------:R-:W-:Y:S01]  /*35210*/  SHF.R.S32.HI R6, RZ, 0x1f, R15 ;  /* 0x0000001fff067819 */ /* 0x000fe2000001140f */
[----:B------:R-:W-:Y:S01]  /*35220*/  IMAD R25, R2, -0x60, R25 ;  /* 0xffffffa002197824 */ /* 0x000fe200078e0219 */
[----:B------:R-:W-:Y:S01]  /*35230*/  SHF.R.S32.HI R31, RZ, 0x1f, R32 ;  /* 0x0000001fff1f7819 */ /* 0x000fe20000011420 */
[----:B------:R-:W-:Y:S01]  /*35240*/  IMAD.IADD R13, R13, 0x1, R7 ;  /* 0x000000010d0d7824 */ /* 0x000fe200078e0207 */
[----:B------:R-:W-:Y:S01]  /*35250*/  LEA.HI R6, R6, R15, RZ, 0x2 ;  /* 0x0000000f06067211 */ /* 0x000fe200078f10ff */
[-C--:B------:R-:W-:Y:S01]  /*35260*/  IMAD R11, R11, R32.reuse, RZ ;  /* 0x000000200b0b7224 */ /* 0x080fe200078e02ff */
[----:B------:R-:W-:Y:S01]  /*35270*/  VIMNMX R30, R25, 0x60, PT ;  /* 0x00000060191e7848 */ /* 0x000fe20003fe0100 */
[----:B0-----:R-:W-:Y:S01]  /*35280*/  IMAD.WIDE.U32 R4, R10, R32, R12 ;  /* 0x000000200a047225 */ /* 0x001fe200078e000c */
[----:B------:R-:W-:Y:S02]  /*35290*/  SHF.R.S32.HI R7, RZ, 0x2, R6 ;  /* 0x00000002ff077819 */ /* 0x000fe40000011406 */
[----:B------:R-:W-:Y:S01]  /*352a0*/  LOP3.LUT R6, R6, 0x1ffffffc, RZ, 0xc0, !PT ;  /* 0x1ffffffc06067812 */ /* 0x000fe200078ec0ff */
[----:B------:R-:W-:Y:S01]  /*352b0*/  IMAD R11, R10, R31, R11 ;  /* 0x0000001f0a0b7224 */ /* 0x000fe200078e020b */
[----:B------:R-:W-:Y:S01]  /*352c0*/  LEA R10, P2, R4, R28, 0x1 ;  /* 0x0000001c040a7211 */ /* 0x000fe200078408ff */
[----:B------:R-:W-:-:S02]  /*352d0*/  IMAD.IADD R32, R30, 0x1, -R7 ;  /* 0x000000011e207824 */ /* 0x000fc400078e0a07 */
[----:B------:R-:W-:Y:S02]  /*352e0*/  IMAD.IADD R5, R5, 0x1, R11 ;  /* 0x0000000105057824 */ /* 0x000fe400078e020b */
[----:B------:R-:W-:Y:S02]  /*352f0*/  IMAD R7, R14, 0x4800, RZ ;  /* 0x000048000e077824 */ /* 0x000fe400078e02ff */
[----:B------:R-:W-:Y:S01]  /*35300*/  IMAD.IADD R6, R15, 0x1, -R6 ;  /* 0x000000010f067824 */ /* 0x000fe200078e0a06 */
[----:B------:R-:W-:Y:S02]  /*35310*/  LEA.HI.X R28, R4, R29, R5, 0x1, P2 ;  /* 0x0000001d041c7211 */ /* 0x000fe400010f0c05 */
[----:B------:R-:W-:Y:S01]  /*35320*/  ISETP.GE.AND P1, PT, R32, 0x1, PT ;  /* 0x000000012000780c */ /* 0x000fe20003f26270 */
[----:B------:R-:W-:Y:S01]  /*35330*/  IMAD.SHL.U32 R29, R6, 0x8, RZ ;  /* 0x00000008061d7824 */ /* 0x000fe200078e00ff */
[----:B------:R-:W-:Y:S01]  /*35340*/  SHF.R.S32.HI R25, RZ, 0x1f, R7 ;  /* 0x0000001fff197819 */ /* 0x000fe20000011407 */
[----:B------:R-:W-:Y:S10]  /*35350*/  BRA.DIV UR4, `(.L_x_2134) ;  /* 0x0000001204647947 */ /* 0x000ff4000b800000 */
[----:B------:R0:W1:Y:S04]  /*35360*/  SHFL.IDX PT, R5, R28, RZ, 0x1c1f ;  /* 0x001c1fff1c057589 */ /* 0x00006800000e0000 */
[----:B------:R0:W2:Y:S02]  /*35370*/  SHFL.IDX PT, R14, R10, RZ, 0x1c1f ;  /* 0x001c1fff0a0e7589 */ /* 0x0000a400000e0000 */
.L_x_2161:
[C---:B-----5:R-:W-:Y:S01]  /*35380*/  IADD3 R11, P2, R24.reuse, R7, RZ ;  /* 0x00000007180b7210 */ /* 0x060fe20007f5e0ff */
[----:B------:R-:W-:Y:S01]  /*35390*/  BSSY B2, `(.L_x_2135) ;  /* 0x0000052000027945 */ /* 0x000fe20003800000 */
[----:B-1----:R-:W-:Y:S02]  /*353a0*/  IMAD.MOV.U32 R15, RZ, RZ, R5 ;  /* 0x000000ffff0f7224 */ /* 0x002fe400078e0005 */
[----:B------:R-:W-:Y:S02]  /*353b0*/  LEA.HI.X.SX32 R25, R24, R25, 0x1, P2 ;  /* 0x0000001918197211 */ /* 0x000fe400010f0eff */
[----:B------:R-:W-:-:S04]  /*353c0*/  LEA R24, P2, R11, R26, 0x1 ;  /* 0x0000001a0b187211 */ /* 0x000fc800078408ff */
[----:B------:R-:W-:Y:S01]  /*353d0*/  LEA.HI.X R25, R11, R27, R25, 0x1, P2 ;  /* 0x0000001b0b197211 */ /* 0x000fe200010f0c19 */
[----:B------:R-:W-:Y:S01]  /*353e0*/  IMAD.WIDE R26, R7, 0x2, R26 ;  /* 0x00000002071a7825 */ /* 0x000fe200078e021a */
[----:B------:R-:W-:Y:S07]  /*353f0*/  @!P1 BRA `(.L_x_2136) ;  /* 0x00000004002c9947 */ /* 0x000fee0003800000 */
[----:B------:R-:W-:Y:S02]  /*35400*/  R2UR UR4, R74 ;  /* 0x000000004a0472ca */ /* 0x000fe400000e0000 */
[----:B------:R-:W-:-:S13]  /*35410*/  R2UR UR5, R75 ;  /* 0x000000004b0572ca */ /* 0x000fda00000e0000 */
[----:B------:R-:W3:Y:S02]  /*35420*/  LD.E.U8 R11, desc[UR4][R8.64+0x98] ;  /* 0x00009804080b7980 */ /* 0x000ee4000c101100 */
[----:B---3--:R-:W-:-:S04]  /*35430*/  LOP3.LUT R4, R11, 0x1, RZ, 0xc0, !PT ;  /* 0x000000010b047812 */ /* 0x008fc800078ec0ff */
[----:B------:R-:W-:-:S13]  /*35440*/  ISETP.NE.U32.AND P1, PT, R4, 0x1, PT ;  /* 0x000000010400780c */ /* 0x000fda0003f25070 */
[----:B------:R-:W-:Y:S02]  /*35450*/  @!P1 R2UR UR4, R74 ;  /* 0x000000004a0492ca */ /* 0x000fe400000e0000 */
[----:B------:R-:W-:-:S13]  /*35460*/  @!P1 R2UR UR5, R75 ;  /* 0x000000004b0592ca */ /* 0x000fda00000e0000 */
[----:B------:R-:W3:Y:S01]  /*35470*/  @!P1 LD.E.128 R4, desc[UR4][R26.64] ;  /* 0x000000041a049980 */ /* 0x000ee2000c101d00 */
[----:B------:R-:W-:Y:S01]  /*35480*/  @!P1 R2UR UR6, R74 ;  /* 0x000000004a0692ca */ /* 0x000fe200000e0000 */
[----:B--2---:R-:W-:Y:S01]  /*35490*/  @!P1 IMAD.WIDE R12, R29, 0x2, R14 ;  /* 0x000000021d0c9825 */ /* 0x004fe200078e020e */
[----:B------:R-:W-:-:S04]  /*354a0*/  @!P1 R2UR UR7, R75 ;  /* 0x000000004b0792ca */ /* 0x000fc800000e0000 */
[----:B---3--:R1:W-:Y:S09]  /*354b0*/  @!P1 ST.E.128 desc[UR4][R12.64], R4 ;  /* 0x000000040c009985 */ /* 0x0083f2000c101d04 */
[----:B------:R-:W2:Y:S02]  /*354c0*/  @!P1 LD.E.U8 R11, desc[UR6][R8.64+0x98] ;  /* 0x00009806080b9980 */ /* 0x000ea4000c101100 */
[----:B--2---:R-:W-:-:S13]  /*354d0*/  LOP3.LUT P1, RZ, R11, 0x2, RZ, 0xc0, !PT ;  /* 0x000000020bff7812 */ /* 0x004fda000782c0ff */
[----:B------:R-:W-:Y:S02]  /*354e0*/  @P1 R2UR UR4, R74 ;  /* 0x000000004a0412ca */ /* 0x000fe400000e0000 */
[----:B------:R-:W-:-:S13]  /*354f0*/  @P1 R2UR UR5, R75 ;  /* 0x000000004b0512ca */ /* 0x000fda00000e0000 */
[----:B-1----:R-:W2:Y:S01]  /*35500*/  @P1 LD.E.128 R4, desc[UR4][R24.64] ;  /* 0x0000000418041980 */ /* 0x002ea2000c101d00 */
[----:B------:R-:W-:Y:S01]  /*35510*/  @P1 VIADD R30, R29, 0x20 ;  /* 0x000000201d1e1836 */ /* 0x000fe20000000000 */
[----:B------:R-:W-:Y:S02]  /*35520*/  @P1 R2UR UR6, R74 ;  /* 0x000000004a0612ca */ /* 0x000fe400000e0000 */
[----:B------:R-:W-:Y:S02]  /*35530*/  @P1 R2UR UR7, R75 ;  /* 0x000000004b0712ca */ /* 0x000fe400000e0000 */
[----:B------:R-:W-:-:S04]  /*35540*/  @P1 SHF.R.S32.HI R31, RZ, 0x1f, R30 ;  /* 0x0000001fff1f1819 */ /* 0x000fc8000001141e */
[----:B------:R-:W-:-:S04]  /*35550*/  @P1 LEA.HI R31, R31, R30, RZ, 0x3 ;  /* 0x0000001e1f1f1211 */ /* 0x000fc800078f18ff */
[----:B------:R-:W-:-:S05]  /*35560*/  @P1 LOP3.LUT R31, R31, 0xfffffff8, RZ, 0xc0, !PT ;  /* 0xfffffff81f1f1812 */ /* 0x000fca00078ec0ff */
[----:B------:R-:W-:-:S05]  /*35570*/  @P1 IMAD.WIDE R12, R31, 0x2, R14 ;  /* 0x000000021f0c1825 */ /* 0x000fca00078e020e */
[----:B--2---:R1:W-:Y:S04]  /*35580*/  @P1 ST.E.128 desc[UR4][R12.64], R4 ;  /* 0x000000040c001985 */ /* 0x0043e8000c101d04 */
[----:B------:R-:W2:Y:S02]  /*35590*/  @P1 LD.E.U8 R11, desc[UR6][R8.64+0x98] ;  /* 0x00009806080b1980 */ /* 0x000ea4000c101100 */
        /* <DEDUP_REMOVED lines=43> */
[----:B------:R-:W-:-:S05]  /*35850*/  @P1 VIADD R11, R29, 0xa0 ;  /* 0x000000a01d0b1836 */ /* 0x000fca0000000000 */
[----:B------:R-:W-:-:S04]  /*35860*/  @P1 SHF.R.S32.HI R30, RZ, 0x1f, R11 ;  /* 0x0000001fff1e1819 */ /* 0x000fc8000001140b */
[----:B------:R-:W-:-:S04]  /*35870*/  @P1 LEA.HI R30, R30, R11, RZ, 0x3 ;  /* 0x0000000b1e1e1211 */ /* 0x000fc800078f18ff */
[----:B------:R-:W-:-:S05]  /*35880*/  @P1 LOP3.LUT R11, R30, 0xfffffff8, RZ, 0xc0, !PT ;  /* 0xfffffff81e0b1812 */ /* 0x000fca00078ec0ff */
[----:B------:R-:W-:-:S05]  /*35890*/  @P1 IMAD.WIDE R14, R11, 0x2, R14 ;  /* 0x000000020b0e1825 */ /* 0x000fca00078e020e */
[----:B--2---:R1:W-:Y:S02]  /*358a0*/  @P1 ST.E.128 desc[UR4][R14.64], R4 ;  /* 0x000000040e001985 */ /* 0x0043e4000c101d04 */
.L_x_2136:
[----:B------:R-:W-:Y:S05]  /*358b0*/  BSYNC B2 ;  /* 0x0000000000027941 */ /* 0x000fea0003800000 */
.L_x_2135:
[----:B------:R-:W-:-:S03]  /*358c0*/  UMOV UR4, 0xffffffff ;  /* 0xffffffff00047882 */ /* 0x000fc60000000000 */
[----:B------:R-:W-:Y:S05]  /*358d0*/  BRA.DIV UR4, `(.L_x_2137) ;  /* 0x0000000e044c7947 */ /* 0x000fea000b800000 */
[----:B-1----:R1:W3:Y:S04]  /*358e0*/  SHFL.IDX PT, R5, R28, 0x1, 0x1c1f ;  /* 0x003c1f001c057f89 */ /* 0x0022e800000e0000 */
[----:B--2---:R1:W2:Y:S02]  /*358f0*/  SHFL.IDX PT, R14, R10, 0x1, 0x1c1f ;  /* 0x003c1f000a0e7f89 */ /* 0x0042a400000e0000 */
.L_x_2165:
[----:B------:R-:W-:Y:S01]  /*35900*/  ISETP.GE.AND P1, PT, R32, 0x41, PT ;  /* 0x000000412000780c */ /* 0x000fe20003f26270 */
[----:B---3--:R-:W-:-:S12]  /*35910*/  IMAD.MOV.U32 R15, RZ, RZ, R5 ;  /* 0x000000ffff0f7224 */ /* 0x008fd800078e0005 */
[----:B------:R-:W-:Y:S05]  /*35920*/  @!P1 BRA `(.L_x_2075) ;  /* 0x00000004002c9947 */ /* 0x000fea0003800000 */
        /* <DEDUP_REMOVED lines=9> */
[----:B012---:R-:W-:Y:S01]  /*359c0*/  @!P1 IMAD.WIDE R10, R29, 0x2, R14 ;  /* 0x000000021d0a9825 */ /* 0x007fe200078e020e */
[----:B------:R-:W-:-:S04]  /*359d0*/  @!P1 R2UR UR7, R75 ;  /* 0x000000004b0792ca */ /* 0x000fc800000e0000 */
[----:B---3--:R0:W-:Y:S09]  /*359e0*/  @!P1 ST.E.128 desc[UR4][R10.64], R4 ;  /* 0x000000040a009985 */ /* 0x0081f2000c101d04 */
[----:B------:R-:W2:Y:S02]  /*359f0*/  @!P1 LD.E.U8 R12, desc[UR6][R8.64+0x98] ;  /* 0x00009806080c9980 */ /* 0x000ea4000c101100 */
[----:B--2---:R-:W-:-:S13]  /*35a00*/  LOP3.LUT P1, RZ, R12, 0x2, RZ, 0xc0, !PT ;  /* 0x000000020cff7812 */ /* 0x004fda000782c0ff */
[----:B------:R-:W-:Y:S02]  /*35a10*/  @P1 R2UR UR4, R74 ;  /* 0x000000004a0412ca */ /* 0x000fe400000e0000 */
[----:B------:R-:W-:-:S13]  /*35a20*/  @P1 R2UR UR5, R75 ;  /* 0x000000004b0512ca */ /* 0x000fda00000e0000 */
[----:B0-----:R-:W2:Y:S01]  /*35a30*/  @P1 LD.E.128 R4, desc[UR4][R24.64+0x2000] ;  /* 0x0020000418041980 */ /* 0x001ea2000c101d00 */
        /* <DEDUP_REMOVED lines=52> */
[----:B------:R-:W-:-:S05]  /*35d80*/  @P1 VIADD R29, R29, 0xa0 ;  /* 0x000000a01d1d1836 */ /* 0x000fca0000000000 */
[----:B------:R-:W-:-:S04]  /*35d90*/  @P1 SHF.R.S32.HI R12, RZ, 0x1f, R29 ;  /* 0x0000001fff0c1819 */ /* 0x000fc8000001141d */
[----:B------:R-:W-:-:S04]  /*35da0*/  @P1 LEA.HI R12, R12, R29, RZ, 0x3 ;  /* 0x0000001d0c0c1211 */ /* 0x000fc800078f18ff */
[----:B------:R-:W-:-:S05]  /*35db0*/  @P1 LOP3.LUT R13, R12, 0xfffffff8, RZ, 0xc0, !PT ;  /* 0xfffffff80c0d1812 */ /* 0x000fca00078ec0ff */
[----:B------:R-:W-:-:S05]  /*35dc0*/  @P1 IMAD.WIDE R14, R13, 0x2, R14 ;  /* 0x000000020d0e1825 */ /* 0x000fca00078e020e */
[----:B--2---:R3:W-:Y:S02]  /*35dd0*/  @P1 ST.E.128 desc[UR4][R14.64], R4 ;  /* 0x000000040e001985 */ /* 0x0047e4000c101d04 */
.L_x_2075:
[----:B------:R-:W-:Y:S05]  /*35de0*/  BSYNC B0 ;  /* 0x0000000000007941 */ /* 0x000fea0003800000 */
.L_x_2038:
[----:B01234-:R-:W0:Y:S01]  /*35df0*/  S2R R5, SR_TID.X ;  /* 0x0000000000057919 */ /* 0x01fe220000002100 */
[----:B------:R-:W-:Y:S01]  /*35e00*/  @!PT LDS RZ, [RZ] ;  /* 0x00000000fffff984 */ /* 0x000fe20000000800 */
[----:B------:R-:W-:Y:S01]  /*35e10*/  @!PT LDS RZ, [RZ] ;  /* 0x00000000fffff984 */ /* 0x000fe20000000800 */
[----:B------:R-:W-:Y:S01]  /*35e20*/  @!PT LDS RZ, [RZ] ;  /* 0x00000000fffff984 */ /* 0x000fe20000000800 */
[----:B------:R-:W-:Y:S01]  /*35e30*/  @!PT LDS RZ, [RZ] ;  /* 0x00000000fffff984 */ /* 0x000fe20000000800 */
[----:B------:R1:W-:Y:S06]  /*35e40*/  MEMBAR.ALL.CTA ;  /* 0x0000000000007992 */ /* 0x0003ec0000008000 */
[----:B-1----:R-:W1:Y:S01]  /*35e50*/  FENCE.VIEW.ASYNC.S ;  /* 0x00000000000073c6 */ /* 0x002e620000000000 */
[----:B------:R-:W-:Y:S05]  /*35e60*/  WARPSYNC.ALL ;  /* 0x0000000000007948 */ /* 0x000fea0003800000 */
[----:B0-----:R-:W-:-:S02]  /*35e70*/  LOP3.LUT P1, RZ, R5, 0x7f, RZ, 0xc0, !PT ;  /* 0x0000007f05ff7812 */ /* 0x001fc4000782c0ff */
[----:B------:R-:W-:-:S05]  /*35e80*/  LEA.HI R4, R5, 0x8, RZ, 0x19 ;  /* 0x0000000805047811 */ /* 0x000fca00078fc8ff */
[----:B-1----:R0:W-:Y:S06]  /*35e90*/  BAR.SYNC.DEFER_BLOCKING R4, 0x80 ;  /* 0x000200040000751d */ /* 0x0021ec0000010000 */
[----:B------:R-:W-:Y:S05]  /*35ea0*/  @P1 BRA `(.L_x_2138) ;  /* 0x0000000000241947 */ /* 0x000fea0003800000 */
[----:B0-----:R-:W2:Y:S01]  /*35eb0*/  LDL.64 R4, [R21+0x10] ;  /* 0x0000100015047983 */ /* 0x001ea20000100a00 */
[----:B------:R-:W-:Y:S02]  /*35ec0*/  R2UR UR4, R74 ;  /* 0x000000004a0472ca */ /* 0x000fe400000e0000 */
[----:B------:R-:W-:Y:S01]  /*35ed0*/  R2UR UR5, R75 ;  /* 0x000000004b0572ca */ /* 0x000fe200000e0000 */
[----:B------:R-:W3:-:S12]  /*35ee0*/  LDL R71, [R71] ;  /* 0x0000000047477983 */ /* 0x000ed80000100800 */
[----:B--2---:R-:W2:Y:S02]  /*35ef0*/  LD.E.64 R4, desc[UR4][R4.64+0x30] ;  /* 0x0000300404047980 */ /* 0x004ea4000c101b00 */
[----:B--2---:R-:W-:-:S05]  /*35f00*/  MOV R6, R4 ;  /* 0x0000000400067202 */ /* 0x004fca0000000f00 */
[----:B---3--:R-:W-:-:S05]  /*35f10*/  IMAD R6, R71, 0x8, R6 ;  /* 0x0000000847067824 */ /* 0x008fca00078e0206 */
[----:B------:R-:W-:-:S04]  /*35f20*/  PRMT R6, RZ, 0x654, R6 ;  /* 0x00000654ff067816 */ /* 0x000fc80000000006 */
[----:B------:R1:W-:Y:S03]  /*35f30*/  SYNCS.ARRIVE.TRANS64.RED.A1T0 RZ, [R6+URZ], RZ ;  /* 0x000000ff06ff79a7 */ /* 0x0003e6000810043f */
.L_x_2138:
[----:B------:R-:W-:-:S04]  /*35f40*/  IMAD.MOV.U32 R83, RZ, RZ, 0x0 ;  /* 0x00000000ff537424 */ /* 0x000fc800078e00ff */
[----:B01---5:R-:W-:Y:S05]  /*35f50*/  RET.REL.NODEC R82 `(_ZN7cutlass13device_kernelIN5flash11enable_sm90INS1_16FlashAttnFwdSm90INS1_25CollectiveMainloopFwdSm90ILi2EN4cute5tupleIJNS5_1CILi1EEES8_S8_EEENS6_IJNS7_ILi128EEENS7_ILi96EEENS7_ILi192EEEEEELi192ENS_10bfloat16_tEfNS_4arch4Sm90ELb0ELb1ELb1ELb1ELb1ELb1ELb0ELb1ELb1ELb1ELb1ELb0EEENS1_21CollectiveEpilogueFwdINS6_IJSA_SC_SB_EEES9_SE_SG_Li256ELb1ELb1ELb1ELb0EEENS1_36VarlenDynamicPersistentTileSchedulerILi128ELi96ELi256ELi128ELb1ELb1ELb1ELb1ELb0ELb1EEEEEEEEEvNT_6ParamsE) ;  /* 0xfffffca052287950 */ /* 0x023fea0003c3ffff */
.L_x_2048:
[----:B0-----:R0:W1:Y:S02]  /*35f60*/  SYNCS.PHASECHK.TRANS64.TRYWAIT P1, [R4+URZ], R5 ;  /* 0x00000005040075a7 */ /* 0x001064000802017f */
[----:B-1----:R-:W-:Y:S05]  /*35f70*/  @!P1 NANOSLEEP.SYNCS 0x989680 ;  /* 0x009896800000995d */ /* 0x002fea0003900000 */
[----:B------:R-:W1:Y:S02]  /*35f80*/  @!P1 SYNCS.PHASECHK.TRANS64 P1, [R4+URZ], R5 ;  /* 0x00000005040095a7 */ /* 0x000e64000802007f */
[----:B-1----:R-:W-:Y:S05]  /*35f90*/  @!P1 BRA `(.L_x_2048) ;  /* 0xfffffffc00f09947 */ /* 0x002fea000383ffff */
[----:B------:R-:W-:Y:S05]  /*35fa0*/  BRA `(.L_x_2139) ;  /* 0xffffff6400a07947 */ /* 0x000fea000383ffff */
.L_x_2049:
[----:B------:R-:W-:Y:S01]  /*35fb0*/  BSSY B2, `(.L_x_2140) ;  /* 0x0000008000027945 */ /* 0x000fe20003800000 */
[----:B------:R-:W-:Y:S02]  /*35fc0*/  IMAD.MOV.U32 R13, RZ, RZ, R83 ;  /* 0x000000ffff0d7224 */ /* 0x000fe400078e0053 */
[----:B------:R-:W-:Y:S02]  /*35fd0*/  IMAD.MOV.U32 R12, RZ, RZ, RZ ;  /* 0x000000ffff0c7224 */ /* 0x000fe400078e00ff */
[----:B------:R-:W-:Y:S02]  /*35fe0*/  IMAD.MOV.U32 R11, RZ, RZ, 0x1c1f ;  /* 0x00001c1fff0b7424 */ /* 0x000fe400078e00ff */
[----:B------:R-:W-:-:S07]  /*35ff0*/  IMAD.MOV.U32 R15, RZ, RZ, -0x1 ;  /* 0xffffffffff0f7424 */ /* 0x000fce00078e00ff */
[----:B-----5:R-:W-:Y:S05]  /*36000*/  WARPSYNC.COLLECTIVE R15, `(.L_x_2141) ;  /* 0x000000000f087348 */ /* 0x020fea0003c00000 */
[----:B------:R0:W1:Y:S02]  /*36010*/  SHFL.IDX P6, R14, R13, R12, R11 ;  /* 0x0000000c0d0e7389 */ /* 0x00006400000c000b */
[----:B01---5:R-:W-:Y:S01]  /*36020*/  ENDCOLLECTIVE ;  /* 0x000000000000791b */ /* 0x023fe20003800000 */
.L_x_2141:
[----:B------:R-:W-:Y:S05]  /*36030*/  BSYNC B2 ;  /* 0x0000000000027941 */ /* 0x000fea0003800000 */
.L_x_2140:
        /* <DEDUP_REMOVED lines=8> */
.L_x_2142:
[----:B------:R-:W-:Y:S01]  /*360c0*/  IMAD.MOV.U32 R10, RZ, RZ, R14 ;  /* 0x000000ffff0a7224 */ /* 0x000fe200078e000e */
[----:B------:R-:W-:Y:S06]  /*360d0*/  BRA `(.L_x_2143) ;  /* 0xffffff6400e87947 */ /* 0x000fec000383ffff */
.L_x_2074:
[----:B------:R-:W-:Y:S01]  /*360e0*/  BSSY B2, `(.L_x_2144) ;  /* 0x0000008000027945 */ /* 0x000fe20003800000 */
[----:B-1234-:R-:W-:Y:S02]  /*360f0*/  IMAD.MOV.U32 R13, RZ, RZ, R83 ;  /* 0x000000ffff0d7224 */ /* 0x01efe400078e0053 */
[----:B------:R-:W-:Y:S02]  /*36100*/  IMAD.MOV.U32 R12, RZ, RZ, 0x1 ;  /* 0x00000001ff0c7424 */ /* 0x000fe400078e00ff */
[----:B------:R-:W-:Y:S02]  /*36110*/  IMAD.MOV.U32 R11, RZ, RZ, 0x1c1f ;  /* 0x00001c1fff0b7424 */ /* 0x000fe400078e00ff */
[----:B------:R-:W-:-:S07]  /*36120*/  IMAD.MOV.U32 R15, RZ, RZ, -0x1 ;  /* 0xffffffffff0f7424 */ /* 0x000fce00078e00ff */
[----:B0-----:R-:W-:Y:S05]  /*36130*/  WARPSYNC.COLLECTIVE R15, `(.L_x_2145) ;  /* 0x000000000f087348 */ /* 0x001fea0003c00000 */
[----:B------:R1:W2:Y:S02]  /*36140*/  SHFL.IDX P6, R14, R13, R12, R11 ;  /* 0x0000000c0d0e7389 */ /* 0x0002a400000c000b */
[----:B012---:R-:W-:Y:S01]  /*36150*/  ENDCOLLECTIVE ;  /* 0x000000000000791b */ /* 0x007fe20003800000 */
.L_x_2145:
[----:B------:R-:W-:Y:S05]  /*36160*/  BSYNC B2 ;  /* 0x0000000000027941 */ /* 0x000fea0003800000 */
.L_x_2144:
        /* <DEDUP_REMOVED lines=8> */
.L_x_2146:
[----:B------:R-:W-:Y:S05]  /*361f0*/  BRA `(.L_x_2147) ;  /* 0xffffff80007c7947 */ /* 0x000fea000383ffff */
.L_x_2105:
[----:B-1----:R1:W2:Y:S02]  /*36200*/  SYNCS.PHASECHK.TRANS64.TRYWAIT P1, [R8+URZ], R9 ;  /* 0x00000009080075a7 */ /* 0x0022a4000802017f */
[----:B--2---:R-:W-:Y:S05]  /*36210*/  @!P1 NANOSLEEP.SYNCS 0x989680 ;  /* 0x009896800000995d */ /* 0x004fea0003900000 */
[----:B------:R-:W2:Y:S02]  /*36220*/  @!P1 SYNCS.PHASECHK.TRANS64 P1, [R8+URZ], R9 ;  /* 0x00000009080095a7 */ /* 0x000ea4000802007f */
[----:B--2---:R-:W-:Y:S05]  /*36230*/  @!P1 BRA `(.L_x_2105) ;  /* 0xfffffffc00f09947 */ /* 0x004fea000383ffff */
[----:B------:R-:W-:Y:S05]  /*36240*/  BRA `(.L_x_2148) ;  /* 0xffffffac00487947 */ /* 0x000fea000383ffff */
.L_x_2106:
        /* <DEDUP_REMOVED lines=8> */
.L_x_2150:
[----:B------:R-:W-:Y:S05]  /*362d0*/  BSYNC B2 ;  /* 0x0000000000027941 */ /* 0x000fea0003800000 */
.L_x_2149:
        /* <DEDUP_REMOVED lines=8> */
.L_x_2151:
[----:B------:R-:W-:Y:S01]  /*36360*/  IMAD.MOV.U32 R84, RZ, RZ, R14 ;  /* 0x000000ffff547224 */ /* 0x000fe200078e000e */
[----:B------:R-:W-:Y:S06]  /*36370*/  BRA `(.L_x_2152) ;  /* 0xffffffac006c7947 */ /* 0x000fec000383ffff */
.L_x_2119:
[----:B------:R-:W-:Y:S01]  /*36380*/  BSSY B2, `(.L_x_2153) ;  /* 0x0000008000027945 */ /* 0x000fe20003800000 */
[----:B---3--:R-:W-:Y:S02]  /*36390*/  IMAD.MOV.U32 R13, RZ, RZ, R83 ;  /* 0x000000ffff0d7224 */ /* 0x008fe400078e0053 */
[----:B------:R-:W-:Y:S02]  /*363a0*/  IMAD.MOV.U32 R12, RZ, RZ, 0x1 ;  /* 0x00000001ff0c7424 */ /* 0x000fe400078e00ff */
[----:B------:R-:W-:Y:S02]  /*363b0*/  IMAD.MOV.U32 R11, RZ, RZ, 0x1c1f ;  /* 0x00001c1fff0b7424 */ /* 0x000fe400078e00ff */
[----:B------:R-:W-:-:S07]  /*363c0*/  IMAD.MOV.U32 R15, RZ, RZ, -0x1 ;  /* 0xffffffffff0f7424 */ /* 0x000fce00078e00ff */
[----:B012--5:R-:W-:Y:S05]  /*363d0*/  WARPSYNC.COLLECTIVE R15, `(.L_x_2154) ;  /* 0x000000000f087348 */ /* 0x027fea0003c00000 */
[----:B------:R3:W4:Y:S02]  /*363e0*/  SHFL.IDX P6, R14, R13, R12, R11 ;  /* 0x0000000c0d0e7389 */ /* 0x00072400000c000b */
[----:B012345:R-:W-:Y:S01]  /*363f0*/  ENDCOLLECTIVE ;  /* 0x000000000000791b */ /* 0x03ffe20003800000 */
.L_x_2154:
[----:B------:R-:W-:Y:S05]  /*36400*/  BSYNC B2 ;  /* 0x0000000000027941 */ /* 0x000fea0003800000 */
.L_x_2153:
        /* <DEDUP_REMOVED lines=8> */
.L_x_2155:
[----:B------:R-:W-:Y:S05]  /*36490*/  BRA `(.L_x_2156) ;  /* 0xffffffc800e47947 */ /* 0x000fea000383ffff */
.L_x_2133:
[----:B0-----:R0:W1:Y:S02]  /*364a0*/  SYNCS.PHASECHK.TRANS64.TRYWAIT P1, [R6+URZ], R7 ;  /* 0x00000007060075a7 */ /* 0x001064000802017f */
[----:B-1----:R-:W-:Y:S05]  /*364b0*/  @!P1 NANOSLEEP.SYNCS 0x989680 ;  /* 0x009896800000995d */ /* 0x002fea0003900000 */
[----:B------:R-:W1:Y:S02]  /*364c0*/  @!P1 SYNCS.PHASECHK.TRANS64 P1, [R6+URZ], R7 ;  /* 0x00000007060095a7 */ /* 0x000e64000802007f */
[----:B-1----:R-:W-:Y:S05]  /*364d0*/  @!P1 BRA `(.L_x_2133) ;  /* 0xfffffffc00f09947 */ /* 0x002fea000383ffff */
[----:B------:R-:W-:Y:S05]  /*364e0*/  BRA `(.L_x_2157) ;  /* 0xffffffe800dc7947 */ /* 0x000fea000383ffff */
.L_x_2134:
        /* <DEDUP_REMOVED lines=8> */
.L_x_2159:
[----:B------:R-:W-:Y:S05]  /*36570*/  BSYNC B2 ;  /* 0x0000000000027941 */ /* 0x000fea0003800000 */
.L_x_2158:
        /* <DEDUP_REMOVED lines=8> */
.L_x_2160:
[----:B------:R-:W-:Y:S05]  /*36600*/  BRA `(.L_x_2161) ;  /* 0xffffffec005c7947 */ /* 0x000fea000383ffff */
.L_x_2137:
[----:B------:R-:W-:Y:S01]  /*36610*/  BSSY B2, `(.L_x_2162) ;  /* 0x0000008000027945 */ /* 0x000fe20003800000 */
[----:B------:R-:W-:Y:S02]  /*36620*/  IMAD.MOV.U32 R13, RZ, RZ, R28 ;  /* 0x000000ffff0d7224 */ /* 0x000fe400078e001c */
[----:B------:R-:W-:Y:S02]  /*36630*/  IMAD.MOV.U32 R12, RZ, RZ, 0x1 ;  /* 0x00000001ff0c7424 */ /* 0x000fe400078e00ff */
[----:B------:R-:W-:Y:S02]  /*36640*/  IMAD.MOV.U32 R11, RZ, RZ, 0x1c1f ;  /* 0x00001c1fff0b7424 */ /* 0x000fe400078e00ff */
[----:B-1----:R-:W-:-:S07]  /*36650*/  IMAD.MOV.U32 R15, RZ, RZ, -0x1 ;  /* 0xffffffffff0f7424 */ /* 0x002fce00078e00ff */
[----:B0-2---:R-:W-:Y:S05]  /*36660*/  WARPSYNC.COLLECTIVE R15, `(.L_x_2163) ;  /* 0x000000000f087348 */ /* 0x005fea0003c00000 */
[----:B--2---:R1:W2:Y:S02]  /*36670*/  SHFL.IDX P6, R14, R13, R12, R11 ;  /* 0x0000000c0d0e7389 */ /* 0x0042a400000c000b */
[----:B012---:R-:W-:Y:S01]  /*36680*/  ENDCOLLECTIVE ;  /* 0x000000000000791b */ /* 0x007fe20003800000 */
.L_x_2163:
[----:B------:R-:W-:Y:S05]  /*36690*/  BSYNC B2 ;  /* 0x0000000000027941 */ /* 0x000fea0003800000 */
.L_x_2162:
        /* <DEDUP_REMOVED lines=8> */
.L_x_2164:
[----:B------:R-:W-:Y:S05]  /*36720*/  BRA `(.L_x_2165) ;  /* 0xfffffff000747947 */ /* 0x000fea000383ffff */
.L_x_2166:
        /* <DEDUP_REMOVED lines=13> */
.L_x_3201:


//--------------------- .text._ZN7cutlass13device_kernelIN5flash11enable_sm90INS1_16FlashAttnFwdSm90INS1_25CollectiveMainloopFwdSm90ILi2EN4cute5tupleIJNS5_1CILi1EEES8_S8_EEENS6_IJNS7_ILi128EEENS7_ILi96EEENS7_ILi192EEEEEELi192ENS_10bfloat16_tEfNS_4arch4Sm90ELb1ELb0ELb1ELb0ELb1ELb0ELb0ELb1ELb1ELb1ELb1ELb0EEENS1_21CollectiveEpilogueFwdINS6_IJSA_SC_SB_EEES9_SE_SG_Li256ELb0ELb1ELb1ELb0EEENS1_19SingleTileSchedulerILb0ELb1ELb1ELi128EEEEEEEEEvNT_6ParamsE --------------------------
	.section	.text._ZN7cutlass13device_kernelIN5flash11enable_sm90INS1_16FlashAttnFwdSm90INS1_25CollectiveMainloopFwdSm90ILi2EN4cute5tupleIJNS5_1CILi1EEES8_S8_EEENS6_IJNS7_ILi128EEENS7_ILi96EEENS7_ILi192EEEEEELi192ENS_10bfloat16_tEfNS_4arch4Sm90ELb1ELb0ELb1ELb0ELb1ELb0ELb0ELb1ELb1ELb1ELb1ELb0EEENS1_21CollectiveEpilogueFwdINS6_IJSA_SC_SB_EEES9_SE_SG_Li256ELb0ELb1ELb1ELb0EEENS1_19SingleTileSchedulerILb0ELb1ELb1ELi128EEEEEEEEEvNT_6ParamsE,"ax",@progbits
	.align	128
.text._ZN7cutlass13device_kernelIN5flash11enable_sm90INS1_16FlashAttnFwdSm90INS1_25CollectiveMainloopFwdSm90ILi2EN4cute5tupleIJNS5_1CILi1EEES8_S8_EEENS6_IJNS7_ILi128EEENS7_ILi96EEENS7_ILi192EEEEEELi192ENS_10bfloat16_tEfNS_4arch4Sm90ELb1ELb0ELb1ELb0ELb1ELb0ELb0ELb1ELb1ELb1ELb1ELb0EEENS1_21CollectiveEpilogueFwdINS6_IJSA_SC_SB_EEES9_SE_SG_Li256ELb0ELb1ELb1ELb0EEENS1_19SingleTileSchedulerILb0ELb1ELb1ELi128EEEEEEEEEvNT_6ParamsE:
        .type           _ZN7cutlass13device_kernelIN5flash11enable_sm90INS1_16FlashAttnFwdSm90INS1_25CollectiveMainloopFwdSm90ILi2EN4cute5tupleIJNS5_1CILi1EEES8_S8_EEENS6_IJNS7_ILi128EEENS7_ILi96EEENS7_ILi192EEEEEELi192ENS_10bfloat16_tEfNS_4arch4Sm90ELb1ELb0ELb1ELb0ELb1ELb0ELb0ELb1ELb1ELb1ELb1ELb0EEENS1_21CollectiveEpilogueFwdINS6_IJSA_SC_SB_EEES9_SE_SG_Li256ELb0ELb1ELb1ELb0EEENS1_19SingleTileSchedulerILb0ELb1ELb1ELi128EEEEEEEEEvNT_6ParamsE,@function
        .size           _ZN7cutlass13device_kernelIN5flash11enable_sm90INS1_16FlashAttnFwdSm90INS1_25CollectiveMainloopFwdSm90ILi2EN4cute5tupleIJNS5_1CILi1EEES8_S8_EEENS6_IJNS7_ILi128EEENS7_ILi96EEENS7_ILi192EEEEEELi192ENS_10bfloat16_tEfNS_4arch4Sm90ELb1ELb0ELb1ELb0ELb1ELb0ELb0ELb1ELb1ELb1ELb1ELb0EEENS1_21CollectiveEpilogueFwdINS6_IJSA_SC_SB_EEES9_SE_SG_Li256ELb0ELb1ELb1ELb0EEENS1_19SingleTileSchedulerILb0ELb1ELb1ELi128EEEEEEEEEvNT_6ParamsE,(.L_x_3203 - _ZN7cutlass13device_kernelIN5flash11enable_sm90INS1_16FlashAttnFwdSm90INS1_25CollectiveMainloopFwdSm90ILi2EN4cute5tupleIJNS5_1CILi1EEES8_S8_EEENS6_IJNS7_ILi128EEENS7_ILi96EEENS7_ILi192EEEEEELi192ENS_10bfloat16_tEfNS_4arch4Sm90ELb1ELb0ELb1ELb0ELb1ELb0ELb0ELb1ELb1ELb1ELb1ELb0EEENS1_21CollectiveEpilogueFwdINS6_IJSA_SC_SB_EEES9_SE_SG_Li256ELb0ELb1ELb1ELb0EEENS1_19SingleTileSchedulerILb0ELb1ELb1ELi128EEEEEEEEEvNT_6ParamsE)
        .other          _ZN7cutlass13device_kernelIN5flash11enable_sm90INS1_16FlashAttnFwdSm90INS1_25CollectiveMainloopFwdSm90ILi2EN4cute5tupleIJNS5_1CILi1EEES8_S8_EEENS6_IJNS7_ILi128EEENS7_ILi96EEENS7_ILi192EEEEEELi192ENS_10bfloat16_tEfNS_4arch4Sm90ELb1ELb0ELb1ELb0ELb1ELb0ELb0ELb1ELb1ELb1ELb1ELb0EEENS1_21CollectiveEpilogueFwdINS6_IJSA_SC_SB_EEES9_SE_SG_Li256ELb0ELb1ELb1ELb0EEENS1_19SingleTileSchedulerILb0ELb1ELb1ELi128EEEEEEEEEvNT_6ParamsE,@"STO_CUDA_ENTRY STV_DEFAULT"
_ZN7cutlass13device_kernelIN5flash11enable_sm90INS1_16FlashAttnFwdSm90INS1_25CollectiveMainloopFwdSm90ILi2EN4cute5tupleIJNS5_1CILi1EEES8_S8_EEENS6_IJNS7_ILi128EEENS7_ILi96EEENS7_ILi192EEEEEELi192ENS_10bfloat16_tEfNS_4arch4Sm90ELb1ELb0ELb1ELb0ELb1ELb0ELb0ELb1ELb1ELb1ELb1ELb0EEENS1_21CollectiveEpilogueFwdINS6_IJSA_SC_SB_EEES9_SE_SG_Li256ELb0ELb1ELb1ELb0EEENS1_19SingleTileSchedulerILb0ELb1ELb1ELi128EEEEEEEEEvNT_6ParamsE:
        /* <DEDUP_REMOVED lines=45> */
.L_x_2167:
        /* <DEDUP_REMOVED lines=22> */
.L_x_2168:
        /* <DEDUP_REMOVED lines=18> */
.L_x_2169:
        /* <DEDUP_REMOVED lines=22> */
.L_x_2170:
        /* <DEDUP_REMOVED lines=23> */
.L_x_2171:
        /* <DEDUP_REMOVED lines=11> */
.L_x_2174:
        /* <DEDUP_REMOVED lines=19> */
[----:B------:R-:W1:Y:S01]  /*0a00*/  S2UR UR38, SR_CTAID.X ;  /* 0x00000000002679c3 */ /* 0x000e620000002500 */
[----:B------:R-:W-:Y:S01]  /*0a10*/  ULDC UR4, c[0x0][0x448] ;  /* 0x0001120000047ab9 */ /* 0x000fe20000000800 */
[----:B------:R-:W-:Y:S01]  /*0a20*/  ULDC UR6, c[0x0][0x424] ;  /* 0x0001090000067ab9 */ /* 0x000fe20000000800 */
[----:B------:R-:W-:Y:S01]  /*0a30*/  UISETP.NE.AND UP1, UPT, UR4, 0x1, UPT ;  /* 0x000000010400788c */ /* 0x000fe2000bf25270 */
[----:B------:R-:W-:Y:S02]  /*0a40*/  ULDC UR7, c[0x0][0x288] ;  /* 0x0000a20000077ab9 */ /* 0x000fe40000000800 */
[----:B------:R-:W-:Y:S01]  /*0a50*/  ULDC.64 UR4, c[0x0][0x418] ;  /* 0x0001060000047ab9 */ /* 0x000fe20000000a00 */
[----:B------:R-:W-:Y:S02]  /*0a60*/  UIADD3 UR7, -UR7, 0x60, URZ ;  /* 0x0000006007077890 */ /* 0x000fe4000fffe13f */
[----:B------:R-:W-:Y:S02]  /*0a70*/  UISETP.NE.U32.AND UP0, UPT, UR4, URZ, UPT ;  /* 0x0000003f0400728c */ /* 0x000fe4000bf05070 */
[----:B------:R-:W-:-:S02]  /*0a80*/  UP2UR UR4, UPR, URZ, 0x2 ;  /* 0x000000023f047883 */ /* 0x000fc40008000000 */
[----:B------:R-:W-:Y:S01]  /*0a90*/  UISETP.NE.AND.EX UP0, UPT, UR5, URZ, UPT, UP0 ;  /* 0x0000003f0500728c */ /* 0x000fe2000bf05300 */
[----:B------:R-:W-:Y:S02]  /*0aa0*/  ULDC UR39, c[0x0][0x2f0] ;  /* 0x0000bc0000277ab9 */ /* 0x000fe40000000800 */
[----:B------:R-:W-:Y:S01]  /*0ab0*/  @UP1 ULDC UR5, c[0x0][0x44c] ;  /* 0x0001130000051ab9 */ /* 0x000fe20000000800 */
[----:B------:R-:W-:Y:S01]  /*0ac0*/  IMAD.U32 R17, RZ, RZ, UR4 ;  /* 0x00000004ff117e24 */ /* 0x000fe2000f8e00ff */
[----:B------:R-:W-:Y:S01]  /*0ad0*/  USEL UR10, UR6, 0x1, UP0 ;  /* 0x00000001060a7887 */ /* 0x000fe20008000000 */
[----:B------:R-:W-:Y:S01]  /*0ae0*/  @UP1 ULDC UR9, c[0x0][0x450] ;  /* 0x0001140000091ab9 */ /* 0x000fe20000000800 */
[----:B------:R-:W-:Y:S02]  /*0af0*/  USHF.R.U32.HI UR11, URZ, 0x10, UR8 ;  /* 0x000000103f0b7899 */ /* 0x000fe40008011608 */
[----:B------:R-:W-:Y:S02]  /*0b00*/  UIMAD UR7, UR10, UR39, UR7 ;  /* 0x000000270a0772a4 */ /* 0x000fe4000f8e0207 */
[----:B------:R-:W-:Y:S01]  /*0b10*/  IMAD.U32 R16, RZ, RZ, UR10 ;  /* 0x0000000aff107e24 */ /* 0x000fe2000f8e00ff */
[----:B-1----:R-:W-:-:S04]  /*0b20*/  USHF.L.U32 UR38, UR38, 0x7, URZ ;  /* 0x0000000726267899 */ /* 0x002fc8000800063f */
[----:B------:R-:W-:Y:S02]  /*0b30*/  @UP1 UIADD3 UR4, UR38, 0x7f, URZ ;  /* 0x0000007f26041890 */ /* 0x000fe4000fffe03f */
[----:B------:R-:W-:Y:S02]  /*0b40*/  UIADD3 UR6, UR38, 0x7f, URZ ;  /* 0x0000007f26067890 */ /* 0x000fe4000fffe03f */
[----:B------:R-:W-:Y:S02]  /*0b50*/  UIMAD.WIDE.U32 UR4, UR4, UR5, URZ ;  /* 0x00000005040472a5 */ /* 0x000fe4000f8e003f */
[----:B------:R-:W-:Y:S02]  /*0b60*/  UIMAD UR4, UR10, UR39, 0x5f ;  /* 0x0000005f0a0474a4 */ /* 0x000fe4000f8e0227 */
[----:B------:R-:W-:Y:S02]  /*0b70*/  @UP1 USHF.R.U32.HI UR6, URZ, UR9, UR5 ;  /* 0x000000093f061299 */ /* 0x000fe40008011605 */
[----:B------:R-:W-:-:S02]  /*0b80*/  UIMAD.WIDE UR4, UR4, 0x2aaaaaab, URZ ;  /* 0x2aaaaaab040478a5 */ /* 0x000fc4000f8e023f */
[----:B------:R-:W-:Y:S02]  /*0b90*/  UIADD3 UR6, UR7, UR6, URZ ;  /* 0x0000000607067290 */ /* 0x000fe4000fffe03f */
[----:B------:R-:W-:Y:S02]  /*0ba0*/  USHF.R.U32.HI UR4, URZ, 0x1f, UR5 ;  /* 0x0000001f3f047899 */ /* 0x000fe40008011605 */
[----:B------:R-:W-:Y:S02]  /*0bb0*/  UIMAD.WIDE UR6, UR6, 0x2aaaaaab, URZ ;  /* 0x2aaaaaab060678a5 */ /* 0x000fe4000f8e023f */
[----:B------:R-:W-:Y:S02]  /*0bc0*/  ULEA.HI.SX32 UR4, UR5, UR4, 0x1c ;  /* 0x0000000405047291 */ /* 0x000fe4000f8fe23f */
[----:B------:R-:W-:-:S04]  /*0bd0*/  USHF.R.U32.HI UR6, URZ, 0x1f, UR7 ;  /* 0x0000001f3f067899 */ /* 0x000fc80008011607 */
[----:B------:R-:W-:Y:S02]  /*0be0*/  ULEA.HI.SX32 UR6, UR7, UR6, 0x1c ;  /* 0x0000000607067291 */ /* 0x000fe4000f8fe23f */
[----:B------:R-:W-:Y:S02]  /*0bf0*/  ULOP3.LUT UR7, UR8, 0xffff, URZ, 0xc0, !UPT ;  /* 0x0000ffff08077892 */ /* 0x000fe4000f8ec03f */
[----:B------:R-:W-:-:S04]  /*0c00*/  UISETP.LT.AND UP0, UPT, UR4, UR6, UPT ;  /* 0x000000060400728c */ /* 0x000fc8000bf01270 */
[----:B------:R-:W-:Y:S02]  /*0c10*/  USEL UR10, UR4, UR6, UP0 ;  /* 0x00000006040a7287 */ /* 0x000fe40008000000 */
[----:B------:R-:W-:Y:S02]  /*0c20*/  UISETP.NE.AND UP0, UPT, UR11, URZ, UPT ;  /* 0x0000003f0b00728c */ /* 0x000fe4000bf05270 */
[----:B------:R-:W-:Y:S01]  /*0c30*/  UISETP.GE.AND UP1, UPT, UR10, 0x1, UPT ;  /* 0x000000010a00788c */ /* 0x000fe2000bf26270 */
[----:B------:R-:W-:-:S05]  /*0c40*/  UMOV UR4, URZ ;  /* 0x0000003f00047c82 */ /* 0x000fca0008000000 */
[----:B------:R-:W-:-:S03]  /*0c50*/  PLOP3.LUT P0, PT, PT, PT, UP1, 0x80, 0x0 ;  /* 0x000000000000781c */ /* 0x000fc60003f0f018 */
[----:B------:R-:W-:-:S10]  /*0c60*/  @!UP0 ULDC UR11, c[0x0][0x9f0] ;  /* 0x00027c00000b8ab9 */ /* 0x000fd40000000800 */
[----:B------:R-:W-:Y:S05]  /*0c70*/  @!P0 BRA `(.L_x_2176) ;  /* 0x0000000000848947 */ /* 0x000fea0003800000 */
[----:B------:R-:W-:Y:S01]  /*0c80*/  MOV R3, UR11 ;  /* 0x0000000b00037c02 */ /* 0x000fe20008000f00 */
[----:B------:R-:W-:Y:S01]  /*0c90*/  UIADD3 UR6, UR11, -0x1, UR10 ;  /* 0xffffffff0b067890 */ /* 0x000fe2000fffe00a */
[----:B------:R-:W-:Y:S02]  /*0ca0*/  UMOV UR4, URZ ;  /* 0x0000003f00047c82 */ /* 0x000fe40008000000 */
[-C--:B------:R-:W-:Y:S02]  /*0cb0*/  IABS R0, R3.reuse ;  /* 0x0000000300007213 */ /* 0x080fe40000000000 */
[----:B------:R-:W-:Y:S01]  /*0cc0*/  IABS R5, R3 ;  /* 0x0000000300057213 */ /* 0x000fe20000000000 */
[----:B------:R-:W-:Y:S01]  /*0cd0*/  IMAD.U32 R4, RZ, RZ, UR6 ;  /* 0x00000006ff047e24 */ /* 0x000fe2000f8e00ff */
[----:B------:R-:W-:Y:S01]  /*0ce0*/  R2UR UR12, R0 ;  /* 0x00000000000c72ca */ /* 0x000fe200000e0000 */
[----:B------:R-:W-:-:S03]  /*0cf0*/  ULOP3.LUT UR6, UR6, UR11, URZ, 0x3c, !UPT ;  /* 0x0000000b06067292 */ /* 0x000fc6000f8e3c3f */
[----:B------:R-:W-:-:S04]  /*0d00*/  IABS R4, R4 ;  /* 0x0000000400047213 */ /* 0x000fc80000000000 */
[----:B------:R-:W-:-:S04]  /*0d10*/  MOV R3, R4 ;  /* 0x0000000400037202 */ /* 0x000fc80000000f00 */
        /* <DEDUP_REMOVED lines=23> */
.L_x_2176:
[----:B------:R-:W-:Y:S01]  /*0e90*/  UIMAD UR6, UR7, UR4, URZ ;  /* 0x00000004070672a4 */ /* 0x000fe2000f8e023f */
[----:B------:R-:W-:Y:S01]  /*0ea0*/  IMAD.U32 R0, RZ, RZ, UR10 ;  /* 0x0000000aff007e24 */ /* 0x000fe2000f8e00ff */
[----:B------:R-:W-:Y:S01]  /*0eb0*/  MOV R3, UR4 ;  /* 0x0000000400037c02 */ /* 0x000fe20008000f00 */
[----:B------:R-:W-:Y:S01]  /*0ec0*/  VIADD R22, R25, 0xffffff80 ;  /* 0xffffff8019167836 */ /* 0x000fe20000000000 */
[----:B------:R-:W-:Y:S01]  /*0ed0*/  R2UR UR5, R16 ;  /* 0x00000000100572ca */ /* 0x000fe200000e0000 */
[----:B0-----:R-:W-:Y:S01]  /*0ee0*/  IMAD.MOV.U32 R2, RZ, RZ, RZ ;  /* 0x000000ffff027224 */ /* 0x001fe200078e00ff */
[----:B------:R-:W-:Y:S01]  /*0ef0*/  VIADDMNMX R0, R3, UR6, R0, PT ;  /* 0x0000000603007c46 */ /* 0x000fe2000b800100 */
[----:B------:R-:W-:Y:S01]  /*0f00*/  IMAD.U32 R18, RZ, RZ, UR6 ;  /* 0x00000006ff127e24 */ /* 0x000fe2000f8e00ff */
[----:B------:R-:W-:Y:S02]  /*0f10*/  PLOP3.LUT P0, PT, PT, PT, PT, 0x80, 0x0 ;  /* 0x000000000000781c */ /* 0x000fe40003f0f070 */
[----:B------:R-:W-:-:S02]  /*0f20*/  CS2R R118, SRZ ;  /* 0x0000000000767805 */ /* 0x000fc4000001ff00 */
[----:B------:R-:W-:Y:S02]  /*0f30*/  R2UR UR61, R0 ;  /* 0x00000000003d72ca */ /* 0x000fe400000e0000 */
[----:B------:R-:W-:Y:S02]  /*0f40*/  CS2R R116, SRZ ;  /* 0x0000000000747805 */ /* 0x000fe4000001ff00 */
[----:B------:R-:W-:Y:S02]  /*0f50*/  MOV R0, RZ ;  /* 0x000000ff00007202 */ /* 0x000fe40000000f00 */
[----:B------:R-:W-:Y:S02]  /*0f60*/  CS2R R114, SRZ ;  /* 0x0000000000727805 */ /* 0x000fe4000001ff00 */
[----:B------:R-:W-:Y:S02]  /*0f70*/  CS2R R112, SRZ ;  /* 0x0000000000707805 */ /* 0x000fe4000001ff00 */
[----:B------:R-:W-:-:S02]  /*0f80*/  CS2R R110, SRZ ;  /* 0x00000000006e7805 */ /* 0x000fc4000001ff00 */
[----:B------:R-:W-:Y:S01]  /*0f90*/  CS2R R108, SRZ ;  /* 0x00000000006c7805 */ /* 0x000fe2000001ff00 */
[----:B------:R-:W-:Y:S01]  /*0fa0*/  UIMAD UR39, UR5, UR39, URZ ;  /* 0x00000027052772a4 */ /* 0x000fe2000f8e023f */
[----:B------:R-:W-:Y:S02]  /*0fb0*/  CS2R R106, SRZ ;  /* 0x00000000006a7805 */ /* 0x000fe4000001ff00 */
[----:B------:R-:W-:Y:S02]  /*0fc0*/  CS2R R104, SRZ ;  /* 0x0000000000687805 */ /* 0x000fe4000001ff00 */
[----:B------:R-:W-:Y:S02]  /*0fd0*/  CS2R R102, SRZ ;  /* 0x0000000000667805 */ /* 0x000fe4000001ff00 */
[----:B------:R-:W-:Y:S02]  /*0fe0*/  CS2R R100, SRZ ;  /* 0x0000000000647805 */ /* 0x000fe4000001ff00 */
[----:B------:R-:W-:Y:S01]  /*0ff0*/  CS2R R98, SRZ ;  /* 0x0000000000627805 */ /* 0x000fe2000001ff00 */
[----:B------:R-:W-:Y:S01]  /*1000*/  UISETP.GT.AND UP0, UPT, UR61, UR6, UPT ;  /* 0x000000063d00728c */ /* 0x000fe2000bf04270 */
[----:B------:R-:W-:-:S02]  /*1010*/  CS2R R96, SRZ ;  /* 0x0000000000607805 */ /* 0x000fc4000001ff00 */
[----:B------:R-:W-:Y:S02]  /*1020*/  CS2R R94, SRZ ;  /* 0x00000000005e7805 */ /* 0x000fe4000001ff00 */
[----:B------:R-:W-:Y:S02]  /*1030*/  CS2R R92, SRZ ;  /* 0x00000000005c7805 */ /* 0x000fe4000001ff00 */
[----:B------:R-:W-:Y:S02]  /*1040*/  CS2R R90, SRZ ;  /* 0x00000000005a7805 */ /* 0x000fe4000001ff00 */
[----:B------:R-:W-:Y:S02]  /*1050*/  CS2R R88, SRZ ;  /* 0x0000000000587805 */ /* 0x000fe4000001ff00 */
[----:B------:R-:W-:Y:S02]  /*1060*/  PLOP3.LUT P1, PT, PT, PT, UP0, 0x80, 0x0 ;  /* 0x000000000000781c */ /* 0x000fe40003f2f008 */
        /* <DEDUP_REMOVED lines=56> */
[----:B------:R-:W-:Y:S01]  /*13f0*/  MOV R5, UR5 ;  /* 0x0000000500057c02 */ /* 0x000fe20008000f00 */
[----:B------:R-:W-:Y:S01]  /*1400*/  ULDC.64 UR4, c[0x4][0x90] ;  /* 0x0100240000047ab9 */ /* 0x000fe20000000a00 */
[----:B------:R-:W-:Y:S01]  /*1410*/  MOV R10, UR6 ;  /* 0x00000006000a7c02 */ /* 0x000fe20008000f00 */
[----:B------:R-:W-:Y:S01]  /*1420*/  IMAD.U32 R6, RZ, RZ, UR4 ;  /* 0x00000004ff067e24 */ /* 0x000fe2000f8e00ff */
[----:B------:R-:W-:Y:S01]  /*1430*/  MOV R12, 0x1 ;  /* 0x00000001000c7802 */ /* 0x000fe20000000f00 */
[----:B------:R-:W-:-:S02]  /*1440*/  IMAD.U32 R7, RZ, RZ, UR5 ;  /* 0x00000005ff077e24 */ /* 0x000fc4000f8e00ff */
[----:B------:R-:W-:Y:S02]  /*1450*/  IMAD.U32 R11, RZ, RZ, UR7 ;  /* 0x00000007ff0b7e24 */ /* 0x000fe4000f8e00ff */
[----:B------:R-:W-:Y:S02]  /*1460*/  IMAD.MOV.U32 R8, RZ, RZ, 0x70 ;  /* 0x00000070ff087424 */ /* 0x000fe400078e00ff */
[----:B0-----:R-:W-:-:S07]  /*1470*/  IMAD.MOV.U32 R13, RZ, RZ, RZ ;  /* 0x000000ffff0d7224 */ /* 0x001fce00078e00ff */
[----:B------:R-:W-:-:S07]  /*1480*/  LEPC R20, `(.L_x_2178) ;  /* 0x000000001014794e */ /* 0x000fce0000000000 */
[----:B-1----:R-:W-:Y:S05]  /*1490*/  CALL.ABS.NOINC R2 ;  /* 0x0000000002007343 */ /* 0x002fea0003c00000 */
.L_x_2178:
[----:B------:R-:W-:-:S04]  /*14a0*/  SHF.L.U32 R0, RZ, 0x1f, RZ ;  /* 0x0000001fff007819 */ /* 0x000fc800000006ff */
[----:B------:R-:W0:Y:S02]  /*14b0*/  SYNCS.PHASECHK.TRANS64.TRYWAIT P0, [UR60+0x30800], R0 ;  /* 0x03080000ff0075a7 */ /* 0x000e24000800017c */
[----:B0-----:R-:W-:Y:S05]  /*14c0*/  @!P0 BRA `(.L_x_2179) ;  /* 0x000000e400c48947 */ /* 0x001fea0003800000 */
.L_x_2264:
[----:B------:R-:W2:Y:S02]  /*14d0*/  LDL R2, [R1+0x4] ;  /* 0x0000040001027983 */ /* 0x000ea40000100800 */
[----:B--2---:R-:W-:-:S13]  /*14e0*/  R2UR UR4, R2 ;  /* 0x00000000020472ca */ /* 0x004fda00000e0000 */
[----:B------:R-:W-:-:S06]  /*14f0*/  ULOP3.LUT UR4, UR4, 0x1, URZ, 0xfc, !UPT ;  /* 0x0000000104047892 */ /* 0x000fcc000f8efc3f */
[----:B------:R-:W-:-:S05]  /*1500*/  IMAD.U32 R2, RZ, RZ, UR4 ;  /* 0x00000004ff027e24 */ /* 0x000fca000f8e00ff */
[----:B------:R-:W-:-:S13]  /*1510*/  ISETP.NE.AND P0, PT, R2, 0x3, PT ;  /* 0x000000030200780c */ /* 0x000fda0003f05270 */
[----:B------:R-:W-:Y:S05]  /*1520*/  @!P0 BRA `(.L_x_2180) ;  /* 0x0000000000048947 */ /* 0x000fea0003800000 */
[----:B------:R-:W-:Y:S01]  /*1530*/  BPT.TRAP 0x1 ;  /* 0x000000040000795c */ /* 0x000fe20000300000 */
.L_x_2180:
[----:B------:R1:W2:Y:S01]  /*1540*/  SYNCS.PHASECHK.TRANS64.TRYWAIT P1, [UR60+0x30830], R0 ;  /* 0x03083000ff0075a7 */ /* 0x0002a2000802017c */
[----:B------:R-:W-:Y:S05]  /*1550*/  @!P0 BRA `(.L_x_2181) ;  /* 0x0000000000048947 */ /* 0x000fea0003800000 */
[----:B------:R-:W-:Y:S01]  /*1560*/  BPT.TRAP 0x1 ;  /* 0x000000040000795c */ /* 0x000fe20000300000 */
.L_x_2181:
[----:B------:R-:W-:-:S04]  /*1570*/  MOV R4, UR40 ;  /* 0x0000002800047c02 */ /* 0x000fc80008000f00 */
[----:B------:R-:W-:Y:S01]  /*1580*/  LOP3.LUT R4, R4, 0x10000, RZ, 0xfc, !PT ;  /* 0x0001000004047812 */ /* 0x000fe200078efcff */
[----:B--2---:R-:W-:Y:S06]  /*1590*/  @P1 BRA `(.L_x_2182) ;  /* 0x0000000000081947 */ /* 0x004fec0003800000 */
[----:B------:R-:W2:Y:S02]  /*15a0*/  SYNCS.PHASECHK.TRANS64.TRYWAIT P1, [UR60+0x30830], R0 ;  /* 0x03083000ff0075a7 */ /* 0x000ea4000802017c */
[----:B--2---:R-:W-:Y:S05]  /*15b0*/  @!P1 BRA `(.L_x_2183) ;  /* 0x000000e400a09947 */ /* 0x004fea0003800000 */
.L_x_2182:
        /* <DEDUP_REMOVED lines=19> */
[----:B------:R-:W-:Y:S01]  /*16f0*/  UMOV UR25, 0x40000040 ;  /* 0x4000004000197882 */ /* 0x000fe20000000000 */
[----:B------:R-:W-:Y:S01]  /*1700*/  HGMMA.64x96x16.F32.BF16 R24, gdesc[UR8], RZ, !UPT, gsb0 ;  /* 0x01600000081879f0 */ /* 0x000fe2000c0018ff */
[----:B------:R-:W-:Y:S01]  /*1710*/  R2UR UR10, R4 ;  /* 0x00000000040a72ca */ /* 0x000fe200000e0000 */
[----:B------:R-:W-:Y:S01]  /*1720*/  UMOV UR9, 0x40000040 ;  /* 0x4000004000097882 */ /* 0x000fe20000000000 */
[----:B------:R-:W-:Y:S01]  /*1730*/  UMOV UR29, 0x40000040 ;  /* 0x40000040001d7882 */ /* 0x000fe20000000000 */
[----:B------:R-:W-:Y:S01]  /*1740*/  UMOV UR5, UR9 ;  /* 0x0000000900057c82 */ /* 0x000fe20008000000 */
[----:B------:R-:W-:Y:S01]  /*1750*/  UMOV UR33, 0x40000040 ;  /* 0x4000004000217882 */ /* 0x000fe20000000000 */
[----:B------:R-:W-:Y:S01]  /*1760*/  UMOV UR41, 0x40000040 ;  /* 0x4000004000297882 */ /* 0x000fe20000000000 */
[----:B------:R-:W-:Y:S01]  /*1770*/  UMOV UR45, 0x40000040 ;  /* 0x40000040002d7882 */ /* 0x000fe20000000000 */
[----:B------:R-:W-:Y:S01]  /*1780*/  UMOV UR49, 0x40000040 ;  /* 0x4000004000317882 */ /* 0x000fe20000000000 */
[----:B------:R-:W-:-:S05]  /*1790*/  UMOV UR53, 0x40000040 ;  /* 0x4000004000357882 */ /* 0x000fca0000000000 */
        /* <DEDUP_REMOVED lines=8> */
[----:B------:R-:W-:Y:S02]  /*1820*/  UIADD3 UR40, UR10, 0x800, URZ ;  /* 0x000008000a287890 */ /* 0x000fe4000fffe03f */
[----:B------:R-:W-:Y:S02]  /*1830*/  UIADD3 UR44, UR10, 0x802, URZ ;  /* 0x000008020a2c7890 */ /* 0x000fe4000fffe03f */
[----:B------:R-:W-:Y:S02]  /*1840*/  UIADD3 UR48, UR10, 0x804, URZ ;  /* 0x000008040a307890 */ /* 0x000fe4000fffe03f */
[----:B------:R-:W-:Y:S01]  /*1850*/  UIADD3 UR52, UR10, 0x806, URZ ;  /* 0x000008060a347890 */ /* 0x000fe2000fffe03f */
        /* <DEDUP_REMOVED lines=72> */
.L_x_2184:
[----:B0-----:R-:W-:Y:S01]  /*1ce0*/  LOP3.LUT R3, R72, 0xffffff80, RZ, 0xc0, !PT ;  /* 0xffffff8048037812 */ /* 0x001fe200078ec0ff */
[----:B------:R-:W-:Y:S01]  /*1cf0*/  UMOV UR5, 0xffffffa0 ;  /* 0xffffffa000057882 */ /* 0x000fe20000000000 */
[----:B------:R-:W-:Y:S01]  /*1d00*/  R2UR UR4, R17 ;  /* 0x00000000110472ca */ /* 0x000fe200000e0000 */
[----:B------:R-:W-:Y:S01]  /*1d10*/  UIMAD UR5, UR61, UR5, 0x61 ;  /* 0x000000613d0574a4 */ /* 0x000fe2000f8e0205 */
[----:B------:R-:W-:Y:S01]  /*1d20*/  IADD3 R3, R22, -R3, RZ ;  /* 0x8000000316037210 */ /* 0x000fe20007ffe0ff */
[----:B------:R-:W-:Y:S01]  /*1d30*/  ULDC UR6, c[0x0][0x9d8] ;  /* 0x0002760000067ab9 */ /* 0x000fe20000000800 */
[----:B------:R-:W-:Y:S01]  /*1d40*/  LEA.HI R23, R23, R22, RZ, 0x2 ;  /* 0x0000001617177211 */ /* 0x000fe200078f10ff */
[----:B------:R-:W-:Y:S01]  /*1d50*/  FMUL.FTZ R26, R26, UR6 ;  /* 0x000000061a1a7c20 */ /* 0x000fe20008410000 */
[----:B------:R-:W-:Y:S01]  /*1d60*/  SHF.R.S32.HI R8, RZ, 0x1f, R3 ;  /* 0x0000001fff087819 */ /* 0x000fe20000011403 */
[----:B------:R-:W-:Y:S01]  /*1d70*/  FMUL.FTZ R27, R27, UR6 ;  /* 0x000000061b1b7c20 */ /* 0x000fe20008410000 */
[----:B------:R-:W-:Y:S01]  /*1d80*/  LOP3.LUT R23, R23, 0xfffffffc, RZ, 0xc0, !PT ;  /* 0xfffffffc17177812 */ /* 0x000fe200078ec0ff */
[----:B------:R-:W-:Y:S01]  /*1d90*/  FMUL.FTZ R30, R30, UR6 ;  /* 0x000000061e1e7c20 */ /* 0x000fe20008410000 */
[-C--:B------:R-:W-:Y:S01]  /*1da0*/  LEA.HI R9, R8, R3.reuse, RZ, 0x2 ;  /* 0x0000000308097211 */ /* 0x080fe200078f10ff */
[----:B-1----:R-:W-:Y:S01]  /*1db0*/  FMUL.FTZ R0, R24, UR6 ;  /* 0x0000000618007c20 */ /* 0x002fe20008410000 */
[----:B------:R-:W-:Y:S01]  /*1dc0*/  LEA.HI R11, R8, R3, RZ, 0x5 ;  /* 0x00000003080b7211 */ /* 0x000fe200078f28ff */
[----:B------:R-:W-:Y:S01]  /*1dd0*/  IMAD.IADD R23, R22, 0x1, -R23 ;  /* 0x0000000116177824 */ /* 0x000fe200078e0a17 */
[--C-:B------:R-:W-:Y:S01]  /*1de0*/  SHF.R.S32.HI R8, RZ, 0x2, R9.reuse ;  /* 0x00000002ff087819 */ /* 0x100fe20000011409 */
[----:B------:R-:W-:Y:S01]  /*1df0*/  UISETP.NE.AND UP0, UPT, UR4, URZ, UPT ;  /* 0x0000003f0400728c */ /* 0x000fe2000bf05270 */
[----:B------:R-:W-:Y:S01]  /*1e00*/  SHF.R.S32.HI R21, RZ, 0x1f, R9 ;  /* 0x0000001fff157819 */ /* 0x000fe20000011409 */
[----:B------:R-:W0:Y:S01]  /*1e10*/  MUFU.TANH R26, R26 ;  /* 0x0000001a001a7308 */ /* 0x000e220000002400 */
[----:B------:R-:W-:Y:S01]  /*1e20*/  SHF.R.S32.HI R11, RZ, 0x5, R11 ;  /* 0x00000005ff0b7819 */ /* 0x000fe2000001140b */
[----:B------:R-:W-:Y:S01]  /*1e30*/  ULDC UR7, c[0x0][0x288] ;  /* 0x0000a20000077ab9 */ /* 0x000fe20000000800 */
[-C--:B------:R-:W-:Y:S01]  /*1e40*/  LEA.HI R21, R21, R8.reuse, RZ, 0x3 ;  /* 0x0000000815157211 */ /* 0x080fe200078f18ff */
[----:B------:R-:W-:Y:S01]  /*1e50*/  FMUL.FTZ R31, R31, UR6 ;  /* 0x000000061f1f7c20 */ /* 0x000fe20008410000 */
[----:B------:R-:W-:Y:S01]  /*1e60*/  LEA.HI R12, R73, R73, RZ, 0x1 ;  /* 0x00000049490c7211 */ /* 0x000fe200078f08ff */
[----:B------:R-:W-:Y:S01]  /*1e70*/  FMUL.FTZ R34, R34, UR6 ;  /* 0x0000000622227c20 */ /* 0x000fe20008410000 */
[----:B------:R-:W-:Y:S01]  /*1e80*/  LEA R22, R11, UR38, 0x4 ;  /* 0x000000260b167c11 */ /* 0x000fe2000f8e20ff */
[----:B------:R-:W1:Y:S01]  /*1e90*/  MUFU.TANH R24, R27 ;  /* 0x0000001b00187308 */ /* 0x000e620000002400 */
[----:B------:R-:W-:Y:S01]  /*1ea0*/  LOP3.LUT R21, R21, 0xfffffff8, RZ, 0xc0, !PT ;  /* 0xfffffff815157812 */ /* 0x000fe200078ec0ff */
[----:B------:R-:W-:Y:S01]  /*1eb0*/  @UP0 ULDC UR4, c[0x0][0x44c] ;  /* 0x0001130000040ab9 */ /* 0x000fe20000000800 */
[----:B------:R-:W-:Y:S01]  /*1ec0*/  LOP3.LUT R12, R12, 0x3fffffe, RZ, 0xc0, !PT ;  /* 0x03fffffe0c0c7812 */ /* 0x000fe200078ec0ff */
[----:B------:R-:W-:Y:S01]  /*1ed0*/  FMUL.FTZ R2, R25, UR6 ;  /* 0x0000000619027c20 */ /* 0x000fe20008410000 */
[----:B------:R-:W-:Y:S01]  /*1ee0*/  LEA.HI R11, R23, R23, RZ, 0x1 ;  /* 0x00000017170b7211 */ /* 0x000fe200078f08ff */
[----:B------:R-:W-:Y:S01]  /*1ef0*/  FMUL.FTZ R35, R35, UR6 ;  /* 0x0000000623237c20 */ /* 0x000fe20008410000 */
[----:B------:R-:W-:Y:S01]  /*1f00*/  IADD3 R21, R22, R8, -R21 ;  /* 0x0000000816157210 */ /* 0x000fe20007ffe815 */
[----:B------:R-:W-:Y:S01]  /*1f10*/  IMAD.IADD R12, R73, 0x1, -R12 ;  /* 0x00000001490c7824 */ /* 0x000fe200078e0a0c */
[----:B------:R-:W-:Y:S01]  /*1f20*/  LOP3.LUT R8, R11, 0x1ffffffe, RZ, 0xc0, !PT ;  /* 0x1ffffffe0b087812 */ /* 0x000fe200078ec0ff */
[----:B------:R-:W-:Y:S01]  /*1f30*/  IMAD.U32 R22, RZ, RZ, UR39 ;  /* 0x00000027ff167e24 */ /* 0x000fe2000f8e00ff */
[----:B------:R-:W-:Y:S01]  /*1f40*/  PLOP3.LUT P1, PT, PT, PT, UP0, 0x80, 0x0 ;  /* 0x000000000000781c */ /* 0x000fe20003f2f008 */
[----:B------:R-:W-:Y:S01]  /*1f50*/  IMAD R11, R12, 0x40, R21 ;  /* 0x000000400c0b7824 */ /* 0x000fe200078e0215 */
[----:B------:R-:W-:Y:S01]  /*1f60*/  IADD3 R8, R23, -R8, RZ ;  /* 0x8000000817087210 */ /* 0x000fe20007ffe0ff */
[----:B------:R-:W2:Y:S01]  /*1f70*/  MUFU.TANH R30, R30 ;  /* 0x0000001e001e7308 */ /* 0x000ea20000002400 */
[----:B------:R-:W-:Y:S01]  /*1f80*/  PLOP3.LUT P2, PT, PT, PT, UP0, 0x80, 0x0 ;  /* 0x000000000000781c */ /* 0x000fe20003f4f008 */
[----:B------:R-:W-:Y:S01]  /*1f90*/  FMUL.FTZ R38, R38, UR6 ;  /* 0x0000000626267c20 */ /* 0x000fe20008410000 */
[----:B------:R-:W-:Y:S01]  /*1fa0*/  FMUL.FTZ R39, R39, UR6 ;  /* 0x0000000627277c20 */ /* 0x000fe20008410000 */
[----:B------:R-:W-:-:S02]  /*1fb0*/  IMAD R11, R8, 0x8, R11 ;  /* 0x00000008080b7824 */ /* 0x000fc400078e020b */
[----:B------:R-:W-:Y:S01]  /*1fc0*/  FMUL.FTZ R43, R43, UR6 ;  /* 0x000000062b2b7c20 */ /* 0x000fe20008410000 */
[----:B------:R-:W-:Y:S01]  /*1fd0*/  FMUL.FTZ R42, R42, UR6 ;  /* 0x000000062a2a7c20 */ /* 0x000fe20008410000 */
[----:B------:R-:W-:Y:S01]  /*1fe0*/  FMUL.FTZ R47, R47, UR6 ;  /* 0x000000062f2f7c20 */ /* 0x000fe20008410000 */
[----:B------:R0:W3:Y:S01]  /*1ff0*/  MUFU.TANH R25, R31 ;  /* 0x0000001f00197308 */ /* 0x0000e20000002400 */
[----:B------:R-:W-:Y:S01]  /*2000*/  MOV R8, R11 ;  /* 0x0000000b00087202 */ /* 0x000fe20000000f00 */
[----:B------:R-:W-:Y:S01]  /*2010*/  @P1 IMAD.HI.U32 R12, R11, UR4, RZ ;  /* 0x000000040b0c1c27 */ /* 0x000fe2000f8e00ff */
[----:B------:R-:W-:-:S03]  /*2020*/  @UP0 ULDC UR4, c[0x0][0x450] ;  /* 0x0001140000040ab9 */ /* 0x000fc60000000800 */
[----:B------:R-:W-:Y:S01]  /*2030*/  FMUL.FTZ R51, R51, UR6 ;  /* 0x0000000633337c20 */ /* 0x000fe20008410000 */
[----:B------:R-:W-:Y:S01]  /*2040*/  FMUL.FTZ R46, R46, UR6 ;  /* 0x000000062e2e7c20 */ /* 0x000fe20008410000 */
[----:B------:R-:W-:Y:S01]  /*2050*/  FMUL.FTZ R55, R55, UR6 ;  /* 0x0000000637377c20 */ /* 0x000fe20008410000 */
[----:B------:R-:W-:Y:S01]  /*2060*/  @P2 SHF.R.U32.HI R8, RZ, UR4, R12 ;  /* 0x00000004ff082c19 */ /* 0x000fe2000801160c */
[----:B------:R-:W-:Y:S01]  /*2070*/  UIMAD UR4, UR61, -0x60, UR39 ;  /* 0xffffffa03d0478a4 */ /* 0x000fe2000f8e0227 */
[----:B------:R-:W-:Y:S01]  /*2080*/  LOP3.LUT R12, R9, 0x7ffffffc, RZ, 0xc0, !PT ;  /* 0x7ffffffc090c7812 */ /* 0x000fe200078ec0ff */
[----:B------:R-:W4:Y:S01]  /*2090*/  MUFU.TANH R34, R34 ;  /* 0x0000002200227308 */ /* 0x000f220000002400 */
[----:B------:R-:W-:Y:S01]  /*20a0*/  FMUL.FTZ R50, R50, UR6 ;  /* 0x0000000632327c20 */ /* 0x000fe20008410000 */
[----:B------:R-:W5:Y:S01]  /*20b0*/  SHFL.IDX PT, R21, R8, 0x1, 0x1c1f ;  /* 0x003c1f0008157f89 */ /* 0x000f6200000e0000 */
[----:B------:R-:W-:Y:S01]  /*20c0*/  UIADD3 UR4, UR4, 0x60, URZ ;  /* 0x0000006004047890 */ /* 0x000fe2000fffe03f */
[----:B------:R-:W-:-:S02]  /*20d0*/  IMAD.IADD R12, R3, 0x1, -R12 ;  /* 0x00000001030c7824 */ /* 0x000fc400078e0a0c */
[----:B------:R-:W-:Y:S01]  /*20e0*/  FMUL.FTZ R54, R54, UR6 ;  /* 0x0000000636367c20 */ /* 0x000fe20008410000 */
[----:B------:R-:W-:Y:S02]  /*20f0*/  IMAD.U32 R3, RZ, RZ, UR5 ;  /* 0x00000005ff037e24 */ /* 0x000fe4000f8e00ff */
[----:B------:R-:W-:Y:S01]  /*2100*/  FMUL.FTZ R58, R58, UR6 ;  /* 0x000000063a3a7c20 */ /* 0x000fe20008410000 */
[----:B------:R-:W4:Y:S01]  /*2110*/  MUFU.TANH R35, R35 ;  /* 0x0000002300237308 */ /* 0x000f220000002400 */
[----:B------:R-:W-:Y:S01]  /*2120*/  MOV R9, UR4 ;  /* 0x0000000400097c02 */ /* 0x000fe20008000f00 */
[----:B------:R-:W-:Y:S02]  /*2130*/  IMAD R3, R12, -0x2, R3 ;  /* 0xfffffffe0c037824 */ /* 0x000fe400078e0203 */
[----:B------:R-:W-:Y:S01]  /*2140*/  FMUL.FTZ R59, R59, UR6 ;  /* 0x000000063b3b7c20 */ /* 0x000fe20008410000 */
[----:B------:R-:W-:Y:S01]  /*2150*/  FMUL.FTZ R62, R62, UR6 ;  /* 0x000000063e3e7c20 */ /* 0x000fe20008410000 */
[----:B------:R-:W-:Y:S01]  /*2160*/  FMUL.FTZ R63, R63, UR6 ;  /* 0x000000063f3f7c20 */ /* 0x000fe20008410000 */
[----:B------:R-:W-:Y:S01]  /*2170*/  IMAD R9, R12, -0x2, R9 ;  /* 0xfffffffe0c097824 */ /* 0x000fe200078e0209 */
[----:B------:R-:W-:Y:S01]  /*2180*/  IADD3 R22, R3, -UR7, R22 ;  /* 0x8000000703167c10 */ /* 0x000fe2000fffe016 */
[----:B------:R-:W-:Y:S01]  /*2190*/  MUFU.TANH R38, R38 ;  /* 0x0000002600267308 */ /* 0x000fe20000002400 */
[----:B------:R-:W-:Y:S01]  /*21a0*/  FMUL.FTZ R66, R66, UR6 ;  /* 0x0000000642427c20 */ /* 0x000fe20008410000 */
[----:B------:R-:W-:Y:S01]  /*21b0*/  FMUL.FTZ R67, R67, UR6 ;  /* 0x0000000643437c20 */ /* 0x000fe20008410000 */
[----:B------:R-:W-:Y:S01]  /*21c0*/  FMUL.FTZ R70, R70, UR6 ;  /* 0x0000000646467c20 */ /* 0x000fe20008410000 */
[----:B------:R-:W-:Y:S01]  /*21d0*/  FMUL.FTZ R71, R71, UR6 ;  /* 0x0000000647477c20 */ /* 0x000fe20008410000 */
[----:B------:R-:W4:Y:S01]  /*21e0*/  SHFL.IDX PT, R8, R8, RZ, 0x1c1f ;  /* 0x001c1fff08087589 */ /* 0x000f2200000e0000 */
[----:B------:R-:W-:Y:S01]  /*21f0*/  FMUL.FTZ R6, R28, UR6 ;  /* 0x000000061c067c20 */ /* 0x000fe20008410000 */
[----:B------:R-:W-:Y:S01]  /*2200*/  FMUL.FTZ R10, R29, UR6 ;  /* 0x000000061d0a7c20 */ /* 0x000fe20008410000 */
[----:B------:R2:W4:Y:S01]  /*2210*/  MUFU.TANH R27, R39 ;  /* 0x00000027001b7308 */ /* 0x0005220000002400 */
[----:B------:R-:W-:Y:S01]  /*2220*/  FMUL.FTZ R14, R32, UR6 ;  /* 0x00000006200e7c20 */ /* 0x000fe20008410000 */
[--C-:B-----5:R-:W-:Y:S01]  /*2230*/  VIADDMNMX R21, R21, R22, R9.reuse, PT ;  /* 0x0000001615157246 */ /* 0x120fe20003800109 */
[----:B------:R-:W-:Y:S01]  /*2240*/  FMUL.FTZ R13, R33, UR6 ;  /* 0x00000006210d7c20 */ /* 0x000fe20008410000 */
[----:B------:R-:W-:Y:S01]  /*2250*/  FMUL.FTZ R20, R36, UR6 ;  /* 0x0000000624147c20 */ /* 0x000fe20008410000 */
[----:B------:R-:W-:Y:S01]  /*2260*/  FMUL.FTZ R15, R37, UR6 ;  /* 0x00000006250f7c20 */ /* 0x000fe20008410000 */
[C---:B------:R-:W-:Y:S01]  /*2270*/  ISETP.GT.AND P1, PT, R21.reuse, RZ, PT ;  /* 0x000000ff1500720c */ /* 0x040fe20003f24270 */
[----:B------:R-:W-:Y:S01]  /*2280*/  FMUL.FTZ R40, R40, UR6 ;  /* 0x0000000628287c20 */ /* 0x000fe20008410000 */
[C---:B------:R-:W-:Y:S01]  /*2290*/  ISETP.GT.AND P2, PT, R21.reuse, 0x1, PT ;  /* 0x000000011500780c */ /* 0x040fe20003f44270 */
[----:B------:R3:W5:Y:S01]  /*22a0*/  MUFU.TANH R77, R43 ;  /* 0x0000002b004d7308 */ /* 0x0007620000002400 */
[----:B------:R-:W-:Y:S01]  /*22b0*/  ISETP.GT.AND P3, PT, R21, 0x8, PT ;  /* 0x000000081500780c */ /* 0x000fe20003f64270 */
[----:B------:R-:W-:Y:S01]  /*22c0*/  FMUL.FTZ R41, R41, UR6 ;  /* 0x0000000629297c20 */ /* 0x000fe20008410000 */
[----:B0-----:R-:W-:Y:S01]  /*22d0*/  FSEL R31, R26, -INF , P1 ;  /* 0xff8000001a1f7808 */ /* 0x001fe20000800000 */
[----:B------:R-:W-:Y:S01]  /*22e0*/  ULDC UR4, c[0x0][0x988] ;  /* 0x0002620000047ab9 */ /* 0x000fe20000000800 */
[----:B-1----:R-:W-:Y:S01]  /*22f0*/  FSEL R24, R24, -INF , P2 ;  /* 0xff80000018187808 */ /* 0x002fe20001000000 */
[----:B------:R-:W-:Y:S01]  /*2300*/  FMUL.FTZ R44, R44, UR6 ;  /* 0x000000062c2c7c20 */ /* 0x000fe20008410000 */
[----:B------:R-:W-:Y:S01]  /*2310*/  ISETP.GT.AND P1, PT, R21, 0x9, PT ;  /* 0x000000091500780c */ /* 0x000fe20003f24270 */
[----:B------:R-:W0:Y:S01]  /*2320*/  MUFU.TANH R42, R42 ;  /* 0x0000002a002a7308 */ /* 0x000e220000002400 */
[----:B--2---:R-:W-:Y:S01]  /*2330*/  FSEL R39, R30, -INF , P3 ;  /* 0xff8000001e277808 */ /* 0x004fe20001800000 */
[----:B------:R-:W-:Y:S01]  /*2340*/  FMUL.FTZ R45, R45, UR6 ;  /* 0x000000062d2d7c20 */ /* 0x000fe20008410000 */
[----:B------:R-:W-:Y:S01]  /*2350*/  FMNMX.FTZ R26, R31, R24, !PT ;  /* 0x000000181f1a7209 */ /* 0x000fe20007810000 */
[----:B------:R-:W-:Y:S01]  /*2360*/  FMUL.FTZ R48, R48, UR6 ;  /* 0x0000000630307c20 */ /* 0x000fe20008410000 */
[----:B------:R-:W-:Y:S01]  /*2370*/  ISETP.GT.AND P2, PT, R21, 0x10, PT ;  /* 0x000000101500780c */ /* 0x000fe20003f44270 */
[----:B------:R-:W-:Y:S01]  /*2380*/  FMUL.FTZ R49, R49, UR6 ;  /* 0x0000000631317c20 */ /* 0x000fe20008410000 */
[----:B---3--:R-:W-:Y:S01]  /*2390*/  FSEL R43, R25, -INF , P1 ;  /* 0xff800000192b7808 */ /* 0x008fe20000800000 */
[----:B------:R1:W-:Y:S01]  /*23a0*/  MUFU.TANH R81, R47 ;  /* 0x0000002f00517308 */ /* 0x0003e20000002400 */
[----:B------:R-:W-:Y:S01]  /*23b0*/  FMNMX.FTZ R26, R39, R26, !PT ;  /* 0x0000001a271a7209 */ /* 0x000fe20007810000 */
[----:B------:R-:W-:Y:S01]  /*23c0*/  FMUL.FTZ R52, R52, UR6 ;  /* 0x0000000634347c20 */ /* 0x000fe20008410000 */
[----:B------:R-:W-:Y:S01]  /*23d0*/  ISETP.GT.AND P1, PT, R21, 0x11, PT ;  /* 0x000000111500780c */ /* 0x000fe20003f24270 */
[----:B------:R-:W-:Y:S01]  /*23e0*/  FMUL.FTZ R53, R53, UR6 ;  /* 0x0000000635357c20 */ /* 0x000fe20008410000 */
[----:B------:R-:W-:Y:S01]  /*23f0*/  FMNMX.FTZ R26, R43, R26, !PT ;  /* 0x0000001a2b1a7209 */ /* 0x000fe20007810000 */
[----:B------:R-:W-:Y:S01]  /*2400*/  FMUL.FTZ R56, R56, UR6 ;  /* 0x0000000638387c20 */ /* 0x000fe20008410000 */
[----:B----4-:R-:W-:Y:S01]  /*2410*/  VIADDMNMX R22, R8, R22, R9, PT ;  /* 0x0000001608167246 */ /* 0x010fe20003800109 */
[----:B------:R2:W-:Y:S01]  /*2420*/  MUFU.TANH R85, R51 ;  /* 0x0000003300557308 */ /* 0x0005e20000002400 */
[----:B-1----:R-:W-:Y:S01]  /*2430*/  FSEL R47, R34, -INF , P2 ;  /* 0xff800000222f7808 */ /* 0x002fe20001000000 */
[----:B------:R-:W-:Y:S01]  /*2440*/  IMAD.U32 R8, RZ, RZ, UR4 ;  /* 0x00000004ff087e24 */ /* 0x000fe2000f8e00ff */
[----:B------:R-:W-:Y:S01]  /*2450*/  ISETP.GT.AND P2, PT, R21, 0x18, PT ;  /* 0x000000181500780c */ /* 0x000fe20003f44270 */
[----:B------:R-:W-:Y:S01]  /*2460*/  FMUL.FTZ R57, R57, UR6 ;  /* 0x0000000639397c20 */ /* 0x000fe20008410000 */
[----:B------:R-:W-:Y:S01]  /*2470*/  FMNMX.FTZ R26, R47, R26, !PT ;  /* 0x0000001a2f1a7209 */ /* 0x000fe20007810000 */
[----:B------:R-:W-:Y:S01]  /*2480*/  FMUL.FTZ R60, R60, UR6 ;  /* 0x000000063c3c7c20 */ /* 0x000fe20008410000 */
[----:B------:R-:W-:Y:S01]  /*2490*/  ISETP.GT.AND P3, PT, R22, 0x8, PT ;  /* 0x000000081600780c */ /* 0x000fe20003f64270 */
[----:B------:R-:W1:Y:S01]  /*24a0*/  MUFU.TANH R46, R46 ;  /* 0x0000002e002e7308 */ /* 0x000e620000002400 */
[----:B--2---:R-:W-:Y:S01]  /*24b0*/  FSEL R51, R35, -INF , P1 ;  /* 0xff80000023337808 */ /* 0x004fe20000800000 */
[----:B------:R-:W-:Y:S01]  /*24c0*/  FMUL.FTZ R61, R61, UR6 ;  /* 0x000000063d3d7c20 */ /* 0x000fe20008410000 */
[----:B------:R-:W-:Y:S01]  /*24d0*/  ISETP.GT.AND P1, PT, R21, 0x19, PT ;  /* 0x000000191500780c */ /* 0x000fe20003f24270 */
[----:B------:R-:W-:Y:S01]  /*24e0*/  FMUL.FTZ R64, R64, UR6 ;  /* 0x0000000640407c20 */ /* 0x000fe20008410000 */
[----:B------:R-:W-:Y:S01]  /*24f0*/  FMNMX.FTZ R26, R51, R26, !PT ;  /* 0x0000001a331a7209 */ /* 0x000fe20007810000 */
[----:B------:R-:W-:Y:S01]  /*2500*/  FMUL.FTZ R65, R65, UR6 ;  /* 0x0000000641417c20 */ /* 0x000fe20008410000 */
[----:B------:R-:W-:Y:S01]  /*2510*/  FSEL R73, R27, -INF , P1 ;  /* 0xff8000001b497808 */ /* 0x000fe20000800000 */
[----:B------:R2:W-:Y:S01]  /*2520*/  MUFU.TANH R87, R55 ;  /* 0x0000003700577308 */ /* 0x0005e20000002400 */
[----:B------:R-:W-:Y:S01]  /*2530*/  ISETP.GT.AND P1, PT, R21, 0x21, PT ;  /* 0x000000211500780c */ /* 0x000fe20003f24270 */
[----:B------:R-:W-:Y:S01]  /*2540*/  FMUL.FTZ R68, R68, UR6 ;  /* 0x0000000644447c20 */ /* 0x000fe20008410000 */
[----:B------:R-:W-:Y:S01]  /*2550*/  FMUL.FTZ R69, R69, UR6 ;  /* 0x0000000645457c20 */ /* 0x000fe20008410000 */
[----:B------:R-:W-:Y:S01]  /*2560*/  @UP0 ULDC UR4, c[0x0][0x44c] ;  /* 0x0001130000040ab9 */ /* 0x000fe20000000800 */
[----:B-----5:R-:W-:Y:S01]  /*2570*/  FSEL R77, R77, -INF , P1 ;  /* 0xff8000004d4d7808 */ /* 0x020fe20000800000 */
[----:B------:R-:W-:Y:S01]  /*2580*/  UIMAD.WIDE.U32 UR4, UR38, UR4, URZ ;  /* 0x00000004260472a5 */ /* 0x000fe2000f8e003f */
[C---:B------:R-:W-:Y:S01]  /*2590*/  ISETP.GT.AND P1, PT, R21.reuse, 0x29, PT ;  /* 0x000000291500780c */ /* 0x040fe20003f24270 */
[----:B------:R-:W3:Y:S01]  /*25a0*/  MUFU.TANH R50, R50 ;  /* 0x0000003200327308 */ /* 0x000ee20000002400 */
[----:B--2---:R-:W-:Y:S01]  /*25b0*/  FSEL R55, R38, -INF , P2 ;  /* 0xff80000026377808 */ /* 0x004fe20001000000 */
[----:B------:R-:W-:Y:S01]  /*25c0*/  @UP0 ULDC UR10, c[0x0][0x450] ;  /* 0x00011400000a0ab9 */ /* 0x000fe20000000800 */
[----:B------:R-:W-:Y:S01]  /*25d0*/  ISETP.GT.AND P2, PT, R21, 0x20, PT ;  /* 0x000000201500780c */ /* 0x000fe20003f44270 */
[----:B------:R-:W-:Y:S01]  /*25e0*/  @UP0 USHF.R.U32.HI UR38, URZ, UR10, UR5 ;  /* 0x0000000a3f260299 */ /* 0x000fe20008011605 */
[----:B------:R-:W-:Y:S01]  /*25f0*/  FMNMX.FTZ R26, R55, R26, !PT ;  /* 0x0000001a371a7209 */ /* 0x000fe20007810000 */
[----:B------:R-:W2:Y:S01]  /*2600*/  S2UR UR14, SR_CgaCtaId ;  /* 0x00000000000e79c3 */ /* 0x000ea20000008800 */
[----:B0-----:R-:W-:Y:S01]  /*2610*/  FSEL R75, R42, -INF , P2 ;  /* 0xff8000002a4b7808 */ /* 0x001fe20001000000 */
[----:B------:R-:W-:Y:S01]  /*2620*/  MUFU.TANH R54, R54 ;  /* 0x0000003600367308 */ /* 0x000fe20000002400 */
[----:B------:R-:W-:Y:S01]  /*2630*/  FMNMX.FTZ R26, R73, R26, !PT ;  /* 0x0000001a491a7209 */ /* 0x000fe20007810000 */
[----:B------:R-:W-:Y:S01]  /*2640*/  UIADD3 UR4, UR38, -UR7, UR39 ;  /* 0x8000000726047290 */ /* 0x000fe2000fffe027 */
[----:B------:R-:W-:Y:S01]  /*2650*/  ISETP.GT.AND P2, PT, R21, 0x28, PT ;  /* 0x000000281500780c */ /* 0x000fe20003f44270 */
[----:B------:R-:W-:Y:S01]  /*2660*/  UIADD3 UR61, UR61, -0x2, URZ ;  /* 0xfffffffe3d3d7890 */ /* 0x000fe2000fffe03f */
[----:B------:R-:W-:Y:S01]  /*2670*/  FMNMX.FTZ R26, R75, R26, !PT ;  /* 0x0000001a4b1a7209 */ /* 0x000fe20007810000 */
[----:B------:R-:W-:Y:S01]  /*2680*/  UIMAD.WIDE UR4, UR4, 0x2aaaaaab, URZ ;  /* 0x2aaaaaab040478a5 */ /* 0x000fe2000f8e023f */
[----:B-1----:R-:W-:Y:S01]  /*2690*/  FSEL R79, R46, -INF , P2 ;  /* 0xff8000002e4f7808 */ /* 0x002fe20001000000 */
[----:B------:R-:W-:Y:S01]  /*26a0*/  MUFU.TANH R58, R58 ;  /* 0x0000003a003a7308 */ /* 0x000fe20000002400 */
[----:B------:R-:W-:Y:S01]  /*26b0*/  FMNMX.FTZ R26, R77, R26, !PT ;  /* 0x0000001a4d1a7209 */ /* 0x000fe20007810000 */
[----:B------:R-:W-:Y:S01]  /*26c0*/  USHF.R.U32.HI UR4, URZ, 0x1f, UR5 ;  /* 0x0000001f3f047899 */ /* 0x000fe20008011605 */
[----:B------:R-:W-:Y:S01]  /*26d0*/  ISETP.GT.AND P2, PT, R21, 0x30, PT ;  /* 0x000000301500780c */ /* 0x000fe20003f44270 */
[----:B------:R-:W-:Y:S01]  /*26e0*/  UIADD3 UR6, UR60, 0x30840, URZ ;  /* 0x000308403c067890 */ /* 0x000fe2000fffe03f */
[----:B------:R-:W-:Y:S01]  /*26f0*/  FSEL R81, R81, -INF , P1 ;  /* 0xff80000051517808 */ /* 0x000fe20000800000 */
[----:B------:R-:W-:Y:S01]  /*2700*/  ULEA.HI.SX32 UR4, UR5, UR4, 0x1c ;  /* 0x0000000405047291 */ /* 0x000fe2000f8fe23f */
[----:B------:R-:W-:Y:S01]  /*2710*/  FMNMX.FTZ R26, R79, R26, !PT ;  /* 0x0000001a4f1a7209 */ /* 0x000fe20007810000 */
[----:B------:R-:W0:Y:S01]  /*2720*/  MUFU.TANH R59, R59 ;  /* 0x0000003b003b7308 */ /* 0x000e220000002400 */
[----:B------:R-:W-:Y:S01]  /*2730*/  ISETP.GT.AND P1, PT, R21, 0x31, PT ;  /* 0x000000311500780c */ /* 0x000fe20003f24270 */
[----:B------:R-:W-:Y:S01]  /*2740*/  UMOV UR7, URZ ;  /* 0x0000003f00077c82 */ /* 0x000fe20008000000 */
[----:B---3--:R-:W-:-:S02]  /*2750*/  FSEL R83, R50, -INF , P2 ;  /* 0xff80000032537808 */ /* 0x008fc40001000000 */
[----:B------:R-:W-:Y:S02]  /*2760*/  CS2R R118, SRZ ;  /* 0x0000000000767805 */ /* 0x000fe4000001ff00 */
[----:B------:R-:W-:Y:S01]  /*2770*/  FMNMX.FTZ R26, R81, R26, !PT ;  /* 0x0000001a511a7209 */ /* 0x000fe20007810000 */
[----:B--2---:R-:W-:Y:S01]  /*2780*/  UPRMT UR6, UR14, 0x654, UR6 ;  /* 0x000006540e067896 */ /* 0x004fe20008000006 */
[----:B------:R-:W-:Y:S01]  /*2790*/  ISETP.GT.AND P2, PT, R21, 0x38, PT ;  /* 0x000000381500780c */ /* 0x000fe20003f44270 */
[----:B------:R-:W1:Y:S01]  /*27a0*/  MUFU.TANH R62, R62 ;  /* 0x0000003e003e7308 */ /* 0x000e620000002400 */
[----:B------:R-:W-:Y:S02]  /*27b0*/  FSEL R85, R85, -INF , P1 ;  /* 0xff80000055557808 */ /* 0x000fe40000800000 */
[----:B------:R-:W-:Y:S02]  /*27c0*/  CS2R R116, SRZ ;  /* 0x0000000000747805 */ /* 0x000fe4000001ff00 */
[----:B------:R-:W-:-:S02]  /*27d0*/  FMNMX.FTZ R26, R83, R26, !PT ;  /* 0x0000001a531a7209 */ /* 0x000fc40007810000 */
[----:B------:R-:W-:Y:S02]  /*27e0*/  CS2R R114, SRZ ;  /* 0x0000000000727805 */ /* 0x000fe4000001ff00 */
[----:B------:R-:W-:Y:S02]  /*27f0*/  ISETP.GT.AND P1, PT, R21, 0x39, PT ;  /* 0x000000391500780c */ /* 0x000fe40003f24270 */
[----:B------:R-:W-:Y:S02]  /*2800*/  CS2R R112, SRZ ;  /* 0x0000000000707805 */ /* 0x000fe4000001ff00 */
[----:B------:R-:W-:Y:S01]  /*2810*/  FMNMX.FTZ R26, R85, R26, !PT ;  /* 0x0000001a551a7209 */ /* 0x000fe20007810000 */
[----:B------:R2:W3:Y:S01]  /*2820*/  MUFU.TANH R93, R63 ;  /* 0x0000003f005d7308 */ /* 0x0004e20000002400 */
[----:B------:R-:W-:Y:S01]  /*2830*/  FSEL R87, R87, -INF , P1 ;  /* 0xff80000057577808 */ /* 0x000fe20000800000 */
[----:B------:R-:W-:Y:S01]  /*2840*/  SYNCS.ARRIVE.TRANS64.RED.A1T0 RZ, [UR6], RZ ;  /* 0x000000ffffff79a7 */ /* 0x000fe20008100406 */
[----:B------:R-:W-:-:S02]  /*2850*/  ISETP.GT.AND P1, PT, R21, 0x41, PT ;  /* 0x000000411500780c */ /* 0x000fc40003f24270 */
[----:B------:R-:W-:Y:S02]  /*2860*/  CS2R R110, SRZ ;  /* 0x00000000006e7805 */ /* 0x000fe4000001ff00 */
[----:B------:R-:W-:Y:S02]  /*2870*/  R2UR UR11, R18 ;  /* 0x00000000120b72ca */ /* 0x000fe400000e0000 */
[----:B------:R-:W-:Y:S02]  /*2880*/  CS2R R108, SRZ ;  /* 0x00000000006c7805 */ /* 0x000fe4000001ff00 */
[----:B0-----:R-:W-:Y:S01]  /*2890*/  FSEL R91, R59, -INF , P1 ;  /* 0xff8000003b5b7808 */ /* 0x001fe20000800000 */
[----:B------:R-:W0:Y:S01]  /*28a0*/  MUFU.TANH R66, R66 ;  /* 0x0000004200427308 */ /* 0x000e220000002400 */
[----:B--2---:R-:W-:Y:S02]  /*28b0*/  FSEL R63, R54, -INF , P2 ;  /* 0xff800000363f7808 */ /* 0x004fe40001000000 */
[----:B------:R-:W-:-:S02]  /*28c0*/  CS2R R106, SRZ ;  /* 0x00000000006a7805 */ /* 0x000fc4000001ff00 */
[----:B------:R-:W-:Y:S02]  /*28d0*/  ISETP.GT.AND P2, PT, R21, 0x40, PT ;  /* 0x000000401500780c */ /* 0x000fe40003f44270 */
[----:B------:R-:W-:Y:S02]  /*28e0*/  CS2R R104, SRZ ;  /* 0x0000000000687805 */ /* 0x000fe4000001ff00 */
[----:B------:R-:W-:Y:S02]  /*28f0*/  FMNMX.FTZ R26, R63, R26, !PT ;  /* 0x0000001a3f1a7209 */ /* 0x000fe40007810000 */
[----:B------:R-:W-:Y:S02]  /*2900*/  CS2R R102, SRZ ;  /* 0x0000000000667805 */ /* 0x000fe4000001ff00 */
[----:B------:R-:W-:Y:S01]  /*2910*/  FSEL R89, R58, -INF , P2 ;  /* 0xff8000003a597808 */ /* 0x000fe20001000000 */
[----:B------:R1:W2:Y:S01]  /*2920*/  MUFU.TANH R97, R67 ;  /* 0x0000004300617308 */ /* 0x0002a20000002400 */
[----:B------:R-:W-:Y:S01]  /*2930*/  FMNMX.FTZ R26, R87, R26, !PT ;  /* 0x0000001a571a7209 */ /* 0x000fe20007810000 */
[----:B------:R-:W-:Y:S01]  /*2940*/  UISETP.LT.AND UP0, UPT, UR11, UR4, UPT ;  /* 0x000000040b00728c */ /* 0x000fe2000bf01270 */
[----:B------:R-:W-:-:S02]  /*2950*/  ISETP.GT.AND P2, PT, R21, 0x48, PT ;  /* 0x000000481500780c */ /* 0x000fc40003f44270 */
[----:B------:R-:W-:Y:S02]  /*2960*/  CS2R R100, SRZ ;  /* 0x0000000000647805 */ /* 0x000fe4000001ff00 */
[----:B------:R-:W-:Y:S01]  /*2970*/  FMNMX.FTZ R26, R89, R26, !PT ;  /* 0x0000001a591a7209 */ /* 0x000fe20007810000 */
[----:B------:R-:W-:Y:S01]  /*2980*/  USEL UR5, UR11, UR4, !UP0 ;  /* 0x000000040b057287 */ /* 0x000fe2000c000000 */
[----:B------:R-:W-:Y:S01]  /*2990*/  ISETP.GT.AND P1, PT, R21, 0x49, PT ;  /* 0x000000491500780c */ /* 0x000fe20003f24270 */
[----:B------:R-:W4:Y:S01]  /*29a0*/  MUFU.TANH R70, R70 ;  /* 0x0000004600467308 */ /* 0x000f220000002400 */
[----:B-1----:R-:W-:Y:S01]  /*29b0*/  FSEL R67, R62, -INF , P2 ;  /* 0xff8000003e437808 */ /* 0x002fe20001000000 */
[----:B------:R-:W-:Y:S01]  /*29c0*/  UISETP.GE.AND UP0, UPT, UR61, UR5, UPT ;  /* 0x000000053d00728c */ /* 0x000fe2000bf06270 */
[----:B------:R-:W-:Y:S01]  /*29d0*/  FMNMX.FTZ R26, R91, R26, !PT ;  /* 0x0000001a5b1a7209 */ /* 0x000fe20007810000 */
[----:B------:R-:W-:Y:S01]  /*29e0*/  IMAD.U32 R192, RZ, RZ, UR5 ;  /* 0x00000005ffc07e24 */ /* 0x000fe2000f8e00ff */
[----:B------:R-:W-:Y:S01]  /*29f0*/  ISETP.GT.AND P2, PT, R21, 0x50, PT ;  /* 0x000000501500780c */ /* 0x000fe20003f44270 */
[----:B------:R-:W-:Y:S01]  /*2a00*/  UMOV UR4, URZ ;  /* 0x0000003f00047c82 */ /* 0x000fe20008000000 */
[----:B---3--:R-:W-:Y:S01]  /*2a10*/  FSEL R93, R93, -INF , P1 ;  /* 0xff8000005d5d7808 */ /* 0x008fe20000800000 */
[----:B------:R4:W1:Y:S01]  /*2a20*/  MUFU.TANH R3, R71 ;  /* 0x0000004700037308 */ /* 0x0008620000002400 */
[----:B------:R-:W-:-:S02]  /*2a30*/  FMNMX.FTZ R26, R67, R26, !PT ;  /* 0x0000001a431a7209 */ /* 0x000fc40007810000 */
[----:B------:R-:W-:Y:S02]  /*2a40*/  CS2R R98, SRZ ;  /* 0x0000000000627805 */ /* 0x000fe4000001ff00 */
[----:B------:R-:W-:Y:S02]  /*2a50*/  ISETP.GT.AND P1, PT, R21, 0x51, PT ;  /* 0x000000511500780c */ /* 0x000fe40003f24270 */
[----:B0-----:R-:W-:Y:S02]  /*2a60*/  FSEL R95, R66, -INF , P2 ;  /* 0xff800000425f7808 */ /* 0x001fe40001000000 */
[----:B------:R-:W-:Y:S01]  /*2a70*/  FMNMX.FTZ R26, R93, R26, !PT ;  /* 0x0000001a5d1a7209 */ /* 0x000fe20007810000 */
[----:B------:R-:W-:Y:S01]  /*2a80*/  MUFU.TANH R0, R0 ;  /* 0x0000000000007308 */ /* 0x000fe20000002400 */
[----:B------:R-:W-:Y:S02]  /*2a90*/  ISETP.GT.AND P2, PT, R21, 0x58, PT ;  /* 0x000000581500780c */ /* 0x000fe40003f44270 */
[----:B--2---:R-:W-:-:S02]  /*2aa0*/  FSEL R97, R97, -INF , P1 ;  /* 0xff80000061617808 */ /* 0x004fc40000800000 */
[----:B------:R-:W-:Y:S02]  /*2ab0*/  FMNMX.FTZ R26, R95, R26, !PT ;  /* 0x0000001a5f1a7209 */ /* 0x000fe40007810000 */
[----:B------:R-:W-:Y:S01]  /*2ac0*/  ISETP.GT.AND P1, PT, R21, 0x59, PT ;  /* 0x000000591500780c */ /* 0x000fe20003f24270 */
[----:B------:R-:W0:Y:S01]  /*2ad0*/  MUFU.TANH R2, R2 ;  /* 0x0000000200027308 */ /* 0x000e220000002400 */
[----:B----4-:R-:W-:Y:S02]  /*2ae0*/  FSEL R71, R70, -INF , P2 ;  /* 0xff80000046477808 */ /* 0x010fe40001000000 */
[----:B------:R-:W-:Y:S02]  /*2af0*/  FMNMX.FTZ R26, R97, R26, !PT ;  /* 0x0000001a611a7209 */ /* 0x000fe40007810000 */
[----:B-1----:R-:W-:Y:S02]  /*2b00*/  FSEL R3, R3, -INF , P1 ;  /* 0xff80000003037808 */ /* 0x002fe40000800000 */
[----:B------:R-:W-:Y:S01]  /*2b10*/  FMNMX.FTZ R26, R71, R26, !PT ;  /* 0x0000001a471a7209 */ /* 0x000fe20007810000 */
[----:B------:R-:W1:Y:S01]  /*2b20*/  MUFU.TANH R6, R6 ;  /* 0x0000000600067308 */ /* 0x000e620000002400 */
[----:B------:R-:W-:-:S02]  /*2b30*/  ISETP.GT.AND P1, PT, R22, RZ, PT ;  /* 0x000000ff1600720c */ /* 0x000fc40003f24270 */
[----:B------:R-:W-:Y:S02]  /*2b40*/  FMNMX.FTZ R26, R3, R26, !PT ;  /* 0x0000001a031a7209 */ /* 0x000fe40007810000 */
[----:B------:R-:W-:-:S03]  /*2b50*/  ISETP.GT.AND P2, PT, R22, 0x1, PT ;  /* 0x000000011600780c */ /* 0x000fc60003f44270 */
[----:B------:R-:W2:Y:S01]  /*2b60*/  SHFL.BFLY PT, R21, R26, 0x2, 0x1f ;  /* 0x0c401f001a157f89 */ /* 0x000ea200000e0000 */
[----:B------:R-:W-:Y:S01]  /*2b70*/  MUFU.TANH R10, R10 ;  /* 0x0000000a000a7308 */ /* 0x000fe20000002400 */
[----:B0-----:R-:W-:Y:S02]  /*2b80*/  FSEL R2, R2, -INF , P2 ;  /* 0xff80000002027808 */ /* 0x001fe40001000000 */
[----:B------:R-:W-:-:S05]  /*2b90*/  ISETP.GT.AND P2, PT, R22, 0x10, PT ;  /* 0x000000101600780c */ /* 0x000fca0003f44270 */
[----:B------:R-:W0:Y:S01]  /*2ba0*/  MUFU.TANH R14, R14 ;  /* 0x0000000e000e7308 */ /* 0x000e220000002400 */
[----:B-1----:R-:W-:Y:S02]  /*2bb0*/  FSEL R23, R6, -INF , P3 ;  /* 0xff80000006177808 */ /* 0x002fe40001800000 */
[----:B------:R-:W-:-:S05]  /*2bc0*/  ISETP.GT.AND P3, PT, R22, 0x18, PT ;  /* 0x000000181600780c */ /* 0x000fca0003f64270 */
[----:B------:R-:W-:Y:S01]  /*2bd0*/  MUFU.TANH R13, R13 ;  /* 0x0000000d000d7308 */ /* 0x000fe20000002400 */
[----:B--2---:R-:W-:-:S07]  /*2be0*/  FMNMX.FTZ R21, R26, R21, !PT ;  /* 0x000000151a157209 */ /* 0x004fce0007810000 */
[----:B------:R-:W1:Y:S01]  /*2bf0*/  MUFU.TANH R20, R20 ;  /* 0x0000001400147308 */ /* 0x000e620000002400 */
[----:B0-----:R-:W-:Y:S01]  /*2c00*/  FSEL R27, R14, -INF , P2 ;  /* 0xff8000000e1b7808 */ /* 0x001fe20001000000 */
[----:B------:R-:W0:Y:S06]  /*2c10*/  SHFL.BFLY PT, R26, R21, 0x1, 0x1f ;  /* 0x0c201f00151a7f89 */ /* 0x000e2c00000e0000 */
[----:B------:R-:W2:Y:S08]  /*2c20*/  MUFU.TANH R15, R15 ;  /* 0x0000000f000f7308 */ /* 0x000eb00000002400 */
[----:B------:R-:W3:Y:S01]  /*2c30*/  MUFU.TANH R40, R40 ;  /* 0x0000002800287308 */ /* 0x000ee20000002400 */
[----:B-1----:R-:W-:-:S07]  /*2c40*/  FSEL R29, R20, -INF , P3 ;  /* 0xff800000141d7808 */ /* 0x002fce0001800000 */
[----:B------:R-:W1:Y:S01]  /*2c50*/  MUFU.TANH R33, R41 ;  /* 0x0000002900217308 */ /* 0x000e620000002400 */
[----:B0-----:R-:W-:Y:S02]  /*2c60*/  FMNMX.FTZ R9, R21, R26, !PT ;  /* 0x0000001a15097209 */ /* 0x001fe40007810000 */
[----:B------:R-:W-:Y:S02]  /*2c70*/  FSEL R21, R0, -INF , P1 ;  /* 0xff80000000157808 */ /* 0x000fe40000800000 */
[----:B------:R-:W-:Y:S01]  /*2c80*/  ISETP.GT.AND P1, PT, R22, 0x9, PT ;  /* 0x000000091600780c */ /* 0x000fe20003f24270 */
[----:B------:R-:W-:Y:S01]  /*2c90*/  FMUL.FTZ R6, R9, R8 ;  /* 0x0000000809067220 */ /* 0x000fe20000410000 */
[----:B------:R-:W-:Y:S01]  /*2ca0*/  FMNMX.FTZ R0, R21, R2, !PT ;  /* 0x0000000215007209 */ /* 0x000fe20007810000 */
[----:B------:R-:W0:Y:S01]  /*2cb0*/  MUFU.TANH R35, R44 ;  /* 0x0000002c00237308 */ /* 0x000e220000002400 */
[----:B------:R-:W-:Y:S02]  /*2cc0*/  FSEL R25, R10, -INF , P1 ;  /* 0xff8000000a197808 */ /* 0x000fe40000800000 */
[----:B------:R-:W-:-:S02]  /*2cd0*/  FMNMX.FTZ R0, R23, R0, !PT ;  /* 0x0000000017007209 */ /* 0x000fc40007810000 */
[C---:B------:R-:W-:Y:S02]  /*2ce0*/  ISETP.GT.AND P1, PT, R22.reuse, 0x11, PT ;  /* 0x000000111600780c */ /* 0x040fe40003f24270 */
[----:B------:R-:W-:Y:S01]  /*2cf0*/  FMNMX.FTZ R0, R25, R0, !PT ;  /* 0x0000000019007209 */ /* 0x000fe20007810000 */
[----:B------:R-:W4:Y:S01]  /*2d00*/  MUFU.TANH R37, R45 ;  /* 0x0000002d00257308 */ /* 0x000f220000002400 */
[----:B------:R-:W-:Y:S02]  /*2d10*/  FSEL R13, R13, -INF , P1 ;  /* 0xff8000000d0d7808 */ /* 0x000fe40000800000 */
[----:B------:R-:W-:Y:S02]  /*2d20*/  FMNMX.FTZ R0, R27, R0, !PT ;  /* 0x000000001b007209 */ /* 0x000fe40007810000 */
[----:B------:R-:W-:Y:S02]  /*2d30*/  FSETP.NEU.FTZ.AND P2, PT, R9, -INF , PT ;  /* 0xff8000000900780b */ /* 0x000fe40003f5d000 */
[----:B------:R-:W-:Y:S01]  /*2d40*/  ISETP.GT.AND P1, PT, R22, 0x19, PT ;  /* 0x000000191600780c */ /* 0x000fe20003f24270 */
[----:B------:R-:W-:Y:S01]  /*2d50*/  MUFU.TANH R48, R48 ;  /* 0x0000003000307308 */ /* 0x000fe20000002400 */
[----:B------:R-:W-:-:S02]  /*2d60*/  FMNMX.FTZ R0, R13, R0, !PT ;  /* 0x000000000d007209 */ /* 0x000fc40007810000 */
[----:B------:R-:W-:Y:S02]  /*2d70*/  FSEL R6, R6, RZ, P2 ;  /* 0x000000ff06067208 */ /* 0x000fe40001000000 */
[C---:B------:R-:W-:Y:S02]  /*2d80*/  ISETP.GT.AND P2, PT, R22.reuse, 0x20, PT ;  /* 0x000000201600780c */ /* 0x040fe40003f44270 */
[----:B--2---:R-:W-:Y:S01]  /*2d90*/  FSEL R15, R15, -INF , P1 ;  /* 0xff8000000f0f7808 */ /* 0x004fe20000800000 */
[--C-:B------:R-:W-:Y:S01]  /*2da0*/  FFMA.FTZ R10, R31, R8, -R6.reuse ;  /* 0x000000081f0a7223 */ /* 0x100fe20000010806 */
[----:B------:R-:W-:Y:S01]  /*2db0*/  FMNMX.FTZ R0, R29, R0, !PT ;  /* 0x000000001d007209 */ /* 0x000fe20007810000 */
[----:B------:R-:W2:Y:S01]  /*2dc0*/  MUFU.TANH R41, R49 ;  /* 0x0000003100297308 */ /* 0x000ea20000002400 */
[----:B------:R-:W-:Y:S01]  /*2dd0*/  ISETP.GT.AND P1, PT, R22, 0x21, PT ;  /* 0x000000211600780c */ /* 0x000fe20003f24270 */
[-CC-:B------:R-:W-:Y:S01]  /*2de0*/  FFMA.FTZ R14, R43, R8.reuse, -R6.reuse ;  /* 0x000000082b0e7223 */ /* 0x180fe20000010806 */
[----:B---3--:R-:W-:Y:S01]  /*2df0*/  FSEL R31, R40, -INF , P2 ;  /* 0xff800000281f7808 */ /* 0x008fe20001000000 */
[--C-:B------:R-:W-:Y:S01]  /*2e00*/  FFMA.FTZ R20, R51, R8, -R6.reuse ;  /* 0x0000000833147223 */ /* 0x100fe20000010806 */
[----:B------:R-:W-:Y:S01]  /*2e10*/  FMNMX.FTZ R0, R15, R0, !PT ;  /* 0x000000000f007209 */ /* 0x000fe20007810000 */
[-CC-:B------:R-:W-:Y:S01]  /*2e20*/  FFMA.FTZ R24, R24, R8.reuse, -R6.reuse ;  /* 0x0000000818187223 */ /* 0x180fe20000010806 */
[C---:B------:R-:W-:Y:S01]  /*2e30*/  ISETP.GT.AND P2, PT, R22.reuse, 0x28, PT ;  /* 0x000000281600780c */ /* 0x040fe20003f44270 */
[----:B------:R-:W3:Y:S01]  /*2e40*/  MUFU.TANH R52, R52 ;  /* 0x0000003400347308 */ /* 0x000ee20000002400 */
[----:B-1----:R-:W-:Y:S01]  /*2e50*/  FSEL R33, R33, -INF , P1 ;  /* 0xff80000021217808 */ /* 0x002fe20000800000 */
[--C-:B------:R-:W-:Y:S01]  /*2e60*/  FFMA.FTZ R73, R73, R8, -R6.reuse ;  /* 0x0000000849497223 */ /* 0x100fe20000010806 */
[----:B------:R-:W-:Y:S01]  /*2e70*/  FMNMX.FTZ R0, R31, R0, !PT ;  /* 0x000000001f007209 */ /* 0x000fe20007810000 */
[-CC-:B------:R-:W-:Y:S01]  /*2e80*/  FFMA.FTZ R75, R75, R8.reuse, -R6.reuse ;  /* 0x000000084b4b7223 */ /* 0x180fe20000010806 */
[C---:B------:R-:W-:Y:S01]  /*2e90*/  ISETP.GT.AND P1, PT, R22.reuse, 0x29, PT ;  /* 0x000000291600780c */ /* 0x040fe20003f24270 */
[--C-:B------:R-:W-:Y:S01]  /*2ea0*/  FFMA.FTZ R77, R77, R8, -R6.reuse ;  /* 0x000000084d4d7223 */ /* 0x100fe20000010806 */
[----:B0-----:R-:W-:Y:S01]  /*2eb0*/  FSEL R35, R35, -INF , P2 ;  /* 0xff80000023237808 */ /* 0x001fe20001000000 */
[----:B------:R-:W0:Y:S01]  /*2ec0*/  MUFU.TANH R45, R53 ;  /* 0x00000035002d7308 */ /* 0x000e220000002400 */
[----:B------:R-:W-:Y:S01]  /*2ed0*/  FMNMX.FTZ R0, R33, R0, !PT ;  /* 0x0000000021007209 */ /* 0x000fe20007810000 */
[-CC-:B------:R-:W-:Y:S01]  /*2ee0*/  FFMA.FTZ R79, R79, R8.reuse, -R6.reuse ;  /* 0x000000084f4f7223 */ /* 0x180fe20000010806 */
[C---:B------:R-:W-:Y:S01]  /*2ef0*/  ISETP.GT.AND P2, PT, R22.reuse, 0x30, PT ;  /* 0x000000301600780c */ /* 0x040fe20003f44270 */
[-CC-:B------:R-:W-:Y:S01]  /*2f00*/  FFMA.FTZ R81, R81, R8.reuse, -R6.reuse ;  /* 0x0000000851517223 */ /* 0x180fe20000010806 */
[----:B----4-:R-:W-:Y:S01]  /*2f10*/  FSEL R37, R37, -INF , P1 ;  /* 0xff80000025257808 */ /* 0x010fe20000800000 */
[--C-:B------:R-:W-:Y:S01]  /*2f20*/  FFMA.FTZ R83, R83, R8, -R6.reuse ;  /* 0x0000000853537223 */ /* 0x100fe20000010806 */
[----:B------:R-:W-:Y:S01]  /*2f30*/  FMNMX.FTZ R0, R35, R0, !PT ;  /* 0x0000000023007209 */ /* 0x000fe20007810000 */
[----:B------:R1:W-:Y:S01]  /*2f40*/  MUFU.EX2 R189, R10 ;  /* 0x0000000a00bd7308 */ /* 0x0003e20000000800 */
[C---:B------:R-:W-:Y:S01]  /*2f50*/  ISETP.GT.AND P1, PT, R22.reuse, 0x31, PT ;  /* 0x000000311600780c */ /* 0x040fe20003f24270 */
[--C-:B------:R-:W-:Y:S01]  /*2f60*/  FFMA.FTZ R85, R85, R8, -R6.reuse ;  /* 0x0000000855557223 */ /* 0x100fe20000010806 */
[----:B------:R-:W-:Y:S01]  /*2f70*/  FMNMX.FTZ R0, R37, R0, !PT ;  /* 0x0000000025007209 */ /* 0x000fe20007810000 */
[-CC-:B------:R-:W-:Y:S01]  /*2f80*/  FFMA.FTZ R63, R63, R8.reuse, -R6.reuse ;  /* 0x000000083f3f7223 */ /* 0x180fe20000010806 */
[----:B--2---:R-:W-:Y:S01]  /*2f90*/  FSEL R41, R41, -INF , P1 ;  /* 0xff80000029297808 */ /* 0x004fe20000800000 */
[-CC-:B------:R-:W-:Y:S01]  /*2fa0*/  FFMA.FTZ R87, R87, R8.reuse, -R6.reuse ;  /* 0x0000000857577223 */ /* 0x180fe20000010806 */
[----:B------:R-:W-:Y:S01]  /*2fb0*/  ISETP.GT.AND P1, PT, R22, 0x39, PT ;  /* 0x000000391600780c */ /* 0x000fe20003f24270 */
[----:B------:R-:W-:Y:S01]  /*2fc0*/  MUFU.TANH R56, R56 ;  /* 0x0000003800387308 */ /* 0x000fe20000002400 */
[-CC-:B-1----:R-:W-:Y:S01]  /*2fd0*/  FFMA.FTZ R10, R39, R8.reuse, -R6.reuse ;  /* 0x00000008270a7223 */ /* 0x182fe20000010806 */
[----:B------:R-:W-:Y:S01]  /*2fe0*/  FSEL R39, R48, -INF , P2 ;  /* 0xff80000030277808 */ /* 0x000fe20001000000 */
[-CC-:B------:R-:W-:Y:S01]  /*2ff0*/  FFMA.FTZ R89, R89, R8.reuse, -R6.reuse ;  /* 0x0000000859597223 */ /* 0x180fe20000010806 */
[----:B------:R-:W-:Y:S01]  /*3000*/  ISETP.GT.AND P2, PT, R22, 0x38, PT ;  /* 0x000000381600780c */ /* 0x000fe20003f44270 */
[--C-:B------:R-:W-:Y:S01]  /*3010*/  FFMA.FTZ R91, R91, R8, -R6.reuse ;  /* 0x000000085b5b7223 */ /* 0x100fe20000010806 */
[----:B------:R-:W-:Y:S01]  /*3020*/  FMNMX.FTZ R0, R39, R0, !PT ;  /* 0x0000000027007209 */ /* 0x000fe20007810000 */
[-CC-:B------:R-:W-:Y:S01]  /*3030*/  FFMA.FTZ R67, R67, R8.reuse, -R6.reuse ;  /* 0x0000000843437223 */ /* 0x180fe20000010806 */
[----:B------:R-:W1:Y:S01]  /*3040*/  MUFU.TANH R57, R57 ;  /* 0x0000003900397308 */ /* 0x000e620000002400 */
[----:B---3--:R-:W-:Y:S01]  /*3050*/  FSEL R43, R52, -INF , P2 ;  /* 0xff800000342b7808 */ /* 0x008fe20001000000 */
        /* <DEDUP_REMOVED lines=9> */
[----:B------:R-:W-:Y:S01]  /*30f0*/  ISETP.GT.AND P1, PT, R22, 0x41, PT ;  /* 0x000000411600780c */ /* 0x000fe20003f24270 */
[----:B------:R-:W-:Y:S01]  /*3100*/  FFMA.FTZ R3, R3, R8, -R6 ;  /* 0x0000000803037223 */ /* 0x000fe20000010806 */
[----:B------:R-:W-:-:S03]  /*3110*/  FMNMX.FTZ R0, R45, R0, !PT ;  /* 0x000000002d007209 */ /* 0x000fc60007810000 */
[----:B------:R-:W2:Y:S01]  /*3120*/  MUFU.TANH R53, R61 ;  /* 0x0000003d00357308 */ /* 0x000ea20000002400 */
[----:B-1----:R-:W-:Y:S02]  /*3130*/  FSEL R49, R57, -INF , P1 ;  /* 0xff80000039317808 */ /* 0x002fe40000800000 */
[----:B------:R-:W-:-:S05]  /*3140*/  ISETP.GT.AND P1, PT, R22, 0x49, PT ;  /* 0x000000491600780c */ /* 0x000fca0003f24270 */
[----:B------:R1:W-:Y:S08]  /*3150*/  MUFU.EX2 R191, R10 ;  /* 0x0000000a00bf7308 */ /* 0x0003f00000000800 */
[----:B------:R-:W-:Y:S01]  /*3160*/  MUFU.TANH R64, R64 ;  /* 0x0000004000407308 */ /* 0x000fe20000002400 */
[----:B-1----:R-:W-:Y:S01]  /*3170*/  FFMA.FTZ R10, R47, R8, -R6 ;  /* 0x000000082f0a7223 */ /* 0x002fe20000010806 */
[----:B------:R-:W-:-:S02]  /*3180*/  FSEL R47, R56, -INF , P2 ;  /* 0xff800000382f7808 */ /* 0x000fc40001000000 */
[----:B------:R-:W-:Y:S02]  /*3190*/  ISETP.GT.AND P2, PT, R22, 0x48, PT ;  /* 0x000000481600780c */ /* 0x000fe40003f44270 */
[----:B------:R-:W-:Y:S02]  /*31a0*/  FMNMX.FTZ R0, R47, R0, !PT ;  /* 0x000000002f007209 */ /* 0x000fe40007810000 */
[----:B------:R-:W1:Y:S01]  /*31b0*/  MUFU.TANH R65, R65 ;  /* 0x0000004100417308 */ /* 0x000e620000002400 */
[----:B0-----:R-:W-:Y:S02]  /*31c0*/  FSEL R51, R60, -INF , P2 ;  /* 0xff8000003c337808 */ /* 0x001fe40001000000 */
[----:B------:R-:W-:Y:S02]  /*31d0*/  FMNMX.FTZ R0, R49, R0, !PT ;  /* 0x0000000031007209 */ /* 0x000fe40007810000 */
[----:B------:R-:W-:Y:S02]  /*31e0*/  ISETP.GT.AND P2, PT, R22, 0x50, PT ;  /* 0x000000501600780c */ /* 0x000fe40003f44270 */
[----:B--2---:R-:W-:Y:S01]  /*31f0*/  FSEL R53, R53, -INF , P1 ;  /* 0xff80000035357808 */ /* 0x004fe20000800000 */
[----:B------:R-:W0:Y:S01]  /*3200*/  MUFU.TANH R59, R68 ;  /* 0x00000044003b7308 */ /* 0x000e220000002400 */
[----:B------:R-:W-:-:S02]  /*3210*/  FMNMX.FTZ R0, R51, R0, !PT ;  /* 0x0000000033007209 */ /* 0x000fc40007810000 */
[----:B------:R-:W-:Y:S02]  /*3220*/  ISETP.GT.AND P1, PT, R22, 0x51, PT ;  /* 0x000000511600780c */ /* 0x000fe40003f24270 */
[----:B------:R-:W-:-:S03]  /*3230*/  FMNMX.FTZ R0, R53, R0, !PT ;  /* 0x0000000035007209 */ /* 0x000fc60007810000 */
[----:B------:R2:W3:Y:S01]  /*3240*/  MUFU.TANH R61, R69 ;  /* 0x00000045003d7308 */ /* 0x0004e20000002400 */
[----:B-1----:R-:W-:Y:S02]  /*3250*/  FSEL R57, R65, -INF , P1 ;  /* 0xff80000041397808 */ /* 0x002fe40000800000 */
[----:B------:R-:W-:-:S05]  /*3260*/  ISETP.GT.AND P1, PT, R22, 0x59, PT ;  /* 0x000000591600780c */ /* 0x000fca0003f24270 */
[----:B------:R1:W-:Y:S01]  /*3270*/  MUFU.EX2 R185, R10 ;  /* 0x0000000a00b97308 */ /* 0x0003e20000000800 */
[----:B--2---:R-:W-:-:S07]  /*3280*/  CS2R R68, SRZ ;  /* 0x0000000000447805 */ /* 0x004fce000001ff00 */
[----:B------:R-:W-:Y:S01]  /*3290*/  MUFU.EX2 R24, R24 ;  /* 0x0000001800187308 */ /* 0x000fe20000000800 */
[----:B-1----:R-:W-:Y:S01]  /*32a0*/  FFMA.FTZ R10, R55, R8, -R6 ;  /* 0x00000008370a7223 */ /* 0x002fe20000010806 */
[----:B------:R-:W-:Y:S02]  /*32b0*/  FSEL R55, R64, -INF , P2 ;  /* 0xff80000040377808 */ /* 0x000fe40001000000 */
[----:B------:R-:W-:Y:S02]  /*32c0*/  ISETP.GT.AND P2, PT, R22, 0x58, PT ;  /* 0x000000581600780c */ /* 0x000fe40003f44270 */
[----:B------:R-:W-:Y:S02]  /*32d0*/  FMNMX.FTZ R0, R55, R0, !PT ;  /* 0x0000000037007209 */ /* 0x000fe40007810000 */
[----:B0-----:R-:W-:Y:S01]  /*32e0*/  FSEL R59, R59, -INF , P2 ;  /* 0xff8000003b3b7808 */ /* 0x001fe20001000000 */
[----:B------:R-:W-:Y:S01]  /*32f0*/  MUFU.EX2 R187, R10 ;  /* 0x0000000a00bb7308 */ /* 0x000fe20000000800 */
[----:B------:R-:W-:-:S02]  /*3300*/  FMNMX.FTZ R0, R57, R0, !PT ;  /* 0x0000000039007209 */ /* 0x000fc40007810000 */
[----:B---3--:R-:W-:Y:S02]  /*3310*/  FSEL R61, R61, -INF , P1 ;  /* 0xff8000003d3d7808 */ /* 0x008fe40000800000 */
[----:B------:R-:W-:-:S03]  /*3320*/  FMNMX.FTZ R0, R59, R0, !PT ;  /* 0x000000003b007209 */ /* 0x000fc60007810000 */
[----:B------:R-:W-:Y:S01]  /*3330*/  MUFU.EX2 R14, R14 ;  /* 0x0000000e000e7308 */ /* 0x000fe20000000800 */
[----:B------:R-:W-:-:S05]  /*3340*/  FMNMX.FTZ R0, R61, R0, !PT ;  /* 0x000000003d007209 */ /* 0x000fca0007810000 */
[----:B------:R-:W0:Y:S02]  /*3350*/  SHFL.BFLY PT, R65, R0, 0x2, 0x1f ;  /* 0x0c401f0000417f89 */ /* 0x000e2400000e0000 */
[----:B------:R-:W-:Y:S08]  /*3360*/  MUFU.EX2 R20, R20 ;  /* 0x0000001400147308 */ /* 0x000ff00000000800 */
[----:B------:R1:W-:Y:S08]  /*3370*/  MUFU.EX2 R22, R73 ;  /* 0x0000004900167308 */ /* 0x0003f00000000800 */
[----:B------:R-:W-:Y:S01]  /*3380*/  MUFU.EX2 R75, R75 ;  /* 0x0000004b004b7308 */ /* 0x000fe20000000800 */
[----:B-1----:R-:W-:-:S02]  /*3390*/  CS2R R72, SRZ ;  /* 0x0000000000487805 */ /* 0x002fc4000001ff00 */
[----:B0-----:R-:W-:-:S05]  /*33a0*/  FMNMX.FTZ R65, R0, R65, !PT ;  /* 0x0000004100417209 */ /* 0x001fca0007810000 */
[----:B------:R0:W1:Y:S01]  /*33b0*/  MUFU.EX2 R26, R77 ;  /* 0x0000004d001a7308 */ /* 0x0000620000000800 */
[----:B------:R-:W2:Y:S07]  /*33c0*/  SHFL.BFLY PT, R10, R65, 0x1, 0x1f ;  /* 0x0c201f00410a7f89 */ /* 0x000eae00000e0000 */
[----:B------:R-:W-:Y:S01]  /*33d0*/  MUFU.EX2 R79, R79 ;  /* 0x0000004f004f7308 */ /* 0x000fe20000000800 */
[----:B0-----:R-:W-:-:S07]  /*33e0*/  CS2R R76, SRZ ;  /* 0x00000000004c7805 */ /* 0x001fce000001ff00 */
[----:B------:R0:W3:Y:S01]  /*33f0*/  MUFU.EX2 R28, R81 ;  /* 0x00000051001c7308 */ /* 0x0000e20000000800 */
[----:B-1----:R-:W-:-:S07]  /*3400*/  F2FP.BF16.F32.PACK_AB R181, R26, R75 ;  /* 0x0000004b1ab5723e */ /* 0x002fce00000010ff */
[----:B------:R-:W-:Y:S01]  /*3410*/  MUFU.EX2 R83, R83 ;  /* 0x0000005300537308 */ /* 0x000fe20000000800 */
[----:B0-----:R-:W-:Y:S02]  /*3420*/  CS2R R80, SRZ ;  /* 0x0000000000507805 */ /* 0x001fe4000001ff00 */
[----:B--2---:R-:W-:Y:S02]  /*3430*/  FMNMX.FTZ R10, R65, R10, !PT ;  /* 0x0000000a410a7209 */ /* 0x004fe40007810000 */
[----:B------:R-:W-:Y:S02]  /*3440*/  CS2R R64, SRZ ;  /* 0x0000000000407805 */ /* 0x000fe4000001ff00 */
        /* <DEDUP_REMOVED lines=29> */
[-CC-:B------:R-:W-:Y:S01]  /*3620*/  FFMA.FTZ R55, R55, R8.reuse, -R0.reuse ;  /* 0x0000000837377223 */ /* 0x180fe20000010800 */
[----:B------:R-:W2:Y:S01]  /*3630*/  MUFU.EX2 R23, R23 ;  /* 0x0000001700177308 */ /* 0x000ea20000000800 */
[-CC-:B------:R-:W-:Y:S01]  /*3640*/  FFMA.FTZ R57, R57, R8.reuse, -R0.reuse ;  /* 0x0000000839397223 */ /* 0x180fe20000010800 */
[-CC-:B------:R-:W-:Y:S01]  /*3650*/  FFMA.FTZ R59, R59, R8.reuse, -R0.reuse ;  /* 0x000000083b3b7223 */ /* 0x180fe20000010800 */
[----:B------:R-:W-:Y:S01]  /*3660*/  FFMA.FTZ R0, R61, R8, -R0 ;  /* 0x000000083d007223 */ /* 0x000fe20000010800 */
[----:B0-----:R-:W-:-:S02]  /*3670*/  F2FP.BF16.F32.PACK_AB R177, R30, R83 ;  /* 0x000000531eb1723e */ /* 0x001fc400000010ff */
[----:B------:R-:W-:Y:S02]  /*3680*/  CS2R R84, SRZ ;  /* 0x0000000000547805 */ /* 0x000fe4000001ff00 */
[----:B------:R-:W-:Y:S01]  /*3690*/  CS2R R60, SRZ ;  /* 0x00000000003c7805 */ /* 0x000fe2000001ff00 */
[----:B------:R-:W0:Y:S01]  /*36a0*/  MUFU.EX2 R190, R25 ;  /* 0x0000001900be7308 */ /* 0x000e220000000800 */
[----:B-1----:R-:W-:Y:S01]  /*36b0*/  FADD.FTZ R40, R21, R2 ;  /* 0x0000000215287221 */ /* 0x002fe20000010000 */
[----:B------:R-:W-:-:S06]  /*36c0*/  F2FP.BF16.F32.PACK_AB R188, R2, R21 ;  /* 0x0000001502bc723e */ /* 0x000fcc00000010ff */
[----:B------:R-:W1:Y:S08]  /*36d0*/  MUFU.EX2 R27, R27 ;  /* 0x0000001b001b7308 */ /* 0x000e700000000800 */
[----:B------:R2:W3:Y:S08]  /*36e0*/  MUFU.EX2 R184, R13 ;  /* 0x0000000d00b87308 */ /* 0x0004f00000000800 */
[----:B------:R-:W4:Y:S01]  /*36f0*/  MUFU.EX2 R29, R29 ;  /* 0x0000001d001d7308 */ /* 0x000f220000000800 */
[----:B--2---:R-:W-:Y:S01]  /*3700*/  FADD.FTZ R13, R23, R40 ;  /* 0x00000028170d7221 */ /* 0x004fe20000010000 */
[----:B------:R-:W-:Y:S01]  /*3710*/  FADD.FTZ R40, R189, R24 ;  /* 0x00000018bd287221 */ /* 0x000fe20000010000 */
[----:B------:R-:W-:-:S02]  /*3720*/  F2FP.BF16.F32.PACK_AB R189, R24, R189 ;  /* 0x000000bd18bd723e */ /* 0x000fc400000010ff */
[----:B------:R-:W-:Y:S01]  /*3730*/  CS2R R24, SRZ ;  /* 0x0000000000187805 */ /* 0x000fe2000001ff00 */
[----:B0-----:R-:W-:Y:S01]  /*3740*/  FADD.FTZ R42, R190, R13 ;  /* 0x0000000dbe2a7221 */ /* 0x001fe20000010000 */
[----:B------:R-:W-:Y:S01]  /*3750*/  FADD.FTZ R13, R191, R40 ;  /* 0x00000028bf0d7221 */ /* 0x000fe20000010000 */
[----:B------:R-:W-:Y:S01]  /*3760*/  F2FP.BF16.F32.PACK_AB R191, R14, R191 ;  /* 0x000000bf0ebf723e */ /* 0x000fe200000010ff */
[----:B------:R1:W0:Y:S01]  /*3770*/  MUFU.EX2 R186, R15 ;  /* 0x0000000f00ba7308 */ /* 0x0002220000000800 */
[----:B------:R-:W-:Y:S01]  /*3780*/  F2FP.BF16.F32.PACK_AB R190, R190, R23 ;  /* 0x00000017bebe723e */ /* 0x000fe200000010ff */
[----:B------:R-:W-:-:S04]  /*3790*/  FADD.FTZ R6, R14, R13 ;  /* 0x0000000d0e067221 */ /* 0x000fc80000010000 */
[----:B------:R-:W-:Y:S01]  /*37a0*/  FADD.FTZ R13, R185, R6 ;  /* 0x00000006b90d7221 */ /* 0x000fe20000010000 */
[C---:B------:R-:W-:Y:S01]  /*37b0*/  F2FP.BF16.F32.PACK_AB R185, R20.reuse, R185 ;  /* 0x000000b914b9723e */ /* 0x040fe200000010ff */
[----:B------:R-:W2:Y:S01]  /*37c0*/  MUFU.EX2 R31, R31 ;  /* 0x0000001f001f7308 */ /* 0x000ea20000000800 */
[----:B-1----:R-:W-:Y:S01]  /*37d0*/  FADD.FTZ R15, R27, R42 ;  /* 0x0000002a1b0f7221 */ /* 0x002fe20000010000 */
[----:B------:R-:W-:-:S03]  /*37e0*/  FADD.FTZ R6, R20, R13 ;  /* 0x0000000d14067221 */ /* 0x000fc60000010000 */
[C---:B---3--:R-:W-:Y:S01]  /*37f0*/  FADD.FTZ R40, R184.reuse, R15 ;  /* 0x0000000fb8287221 */ /* 0x048fe20000010000 */
[----:B------:R-:W-:Y:S01]  /*3800*/  FADD.FTZ R13, R187, R6 ;  /* 0x00000006bb0d7221 */ /* 0x000fe20000010000 */
[----:B------:R-:W-:Y:S01]  /*3810*/  F2FP.BF16.F32.PACK_AB R184, R184, R27 ;  /* 0x0000001bb8b8723e */ /* 0x000fe200000010ff */
[----:B------:R-:W1:Y:S01]  /*3820*/  MUFU.EX2 R180, R33 ;  /* 0x0000002100b47308 */ /* 0x000e620000000800 */
[----:B----4-:R-:W-:Y:S01]  /*3830*/  FADD.FTZ R15, R29, R40 ;  /* 0x000000281d0f7221 */ /* 0x010fe20000010000 */
[C---:B------:R-:W-:Y:S01]  /*3840*/  FADD.FTZ R6, R22.reuse, R13 ;  /* 0x0000000d16067221 */ /* 0x040fe20000010000 */
[----:B------:R-:W-:Y:S02]  /*3850*/  F2FP.BF16.F32.PACK_AB R187, R22, R187 ;  /* 0x000000bb16bb723e */ /* 0x000fe400000010ff */
[C---:B0-----:R-:W-:Y:S01]  /*3860*/  FADD.FTZ R40, R186.reuse, R15 ;  /* 0x0000000fba287221 */ /* 0x041fe20000010000 */
[----:B------:R-:W-:Y:S01]  /*3870*/  FADD.FTZ R13, R75, R6 ;  /* 0x000000064b0d7221 */ /* 0x000fe20000010000 */
[----:B------:R-:W-:Y:S01]  /*3880*/  F2FP.BF16.F32.PACK_AB R186, R186, R29 ;  /* 0x0000001dbaba723e */ /* 0x000fe200000010ff */
[----:B------:R-:W0:Y:S01]  /*3890*/  MUFU.EX2 R35, R35 ;  /* 0x0000002300237308 */ /* 0x000e220000000800 */
[----:B--2---:R-:W-:Y:S01]  /*38a0*/  FADD.FTZ R15, R31, R40 ;  /* 0x000000281f0f7221 */ /* 0x004fe20000010000 */
[----:B------:R-:W-:Y:S01]  /*38b0*/  FADD.FTZ R6, R26, R13 ;  /* 0x0000000d1a067221 */ /* 0x000fe20000010000 */
[----:B------:R-:W-:-:S02]  /*38c0*/  CS2R R74, SRZ ;  /* 0x00000000004a7805 */ /* 0x000fc4000001ff00 */
[----:B------:R-:W-:Y:S01]  /*38d0*/  CS2R R26, SRZ ;  /* 0x00000000001a7805 */ /* 0x000fe2000001ff00 */
[----:B------:R-:W-:Y:S01]  /*38e0*/  FADD.FTZ R13, R79, R6 ;  /* 0x000000064f0d7221 */ /* 0x000fe20000010000 */
[----:B------:R-:W-:Y:S01]  /*38f0*/  CS2R R78, SRZ ;  /* 0x00000000004e7805 */ /* 0x000fe2000001ff00 */
[----:B------:R-:W2:Y:S01]  /*3900*/  MUFU.EX2 R182, R37 ;  /* 0x0000002500b67308 */ /* 0x000ea20000000800 */
[----:B-1----:R-:W-:Y:S01]  /*3910*/  FADD.FTZ R40, R180, R15 ;  /* 0x0000000fb4287221 */ /* 0x002fe20000010000 */
[----:B------:R-:W-:Y:S01]  /*3920*/  FADD.FTZ R6, R28, R13 ;  /* 0x0000000d1c067221 */ /* 0x000fe20000010000 */
[----:B------:R-:W-:Y:S02]  /*3930*/  F2FP.BF16.F32.PACK_AB R180, R180, R31 ;  /* 0x0000001fb4b4723e */ /* 0x000fe400000010ff */
[----:B------:R-:W-:Y:S01]  /*3940*/  CS2R R28, SRZ ;  /* 0x00000000001c7805 */ /* 0x000fe2000001ff00 */
[----:B------:R-:W-:Y:S01]  /*3950*/  FADD.FTZ R13, R83, R6 ;  /* 0x00000006530d7221 */ /* 0x000fe20000010000 */
[----:B------:R-:W-:Y:S01]  /*3960*/  CS2R R82, SRZ ;  /* 0x0000000000527805 */ /* 0x000fe2000001ff00 */
[----:B------:R-:W1:Y:S01]  /*3970*/  MUFU.EX2 R39, R39 ;  /* 0x0000002700277308 */ /* 0x000e620000000800 */
[----:B0-----:R-:W-:-:S07]  /*3980*/  FADD.FTZ R15, R35, R40 ;  /* 0x00000028230f7221 */ /* 0x001fce0000010000 */
[----:B------:R0:W3:Y:S01]  /*3990*/  MUFU.EX2 R176, R41 ;  /* 0x0000002900b07308 */ /* 0x0000e20000000800 */
[C---:B--2---:R-:W-:Y:S01]  /*39a0*/  FADD.FTZ R14, R182.reuse, R15 ;  /* 0x0000000fb60e7221 */ /* 0x044fe20000010000 */
[----:B------:R-:W-:-:S06]  /*39b0*/  F2FP.BF16.F32.PACK_AB R182, R182, R35 ;  /* 0x00000023b6b6723e */ /* 0x000fcc00000010ff */
[----:B------:R-:W2:Y:S01]  /*39c0*/  MUFU.EX2 R43, R43 ;  /* 0x0000002b002b7308 */ /* 0x000ea20000000800 */
[----:B-1----:R-:W-:Y:S01]  /*39d0*/  FADD.FTZ R15, R39, R14 ;  /* 0x0000000e270f7221 */ /* 0x002fe20000010000 */
[----:B0-----:R-:W-:-:S06]  /*39e0*/  CS2R R40, SRZ ;  /* 0x0000000000287805 */ /* 0x001fcc000001ff00 */
[----:B------:R0:W1:Y:S01]  /*39f0*/  MUFU.EX2 R178, R45 ;  /* 0x0000002d00b27308 */ /* 0x0000620000000800 */
[C---:B---3--:R-:W-:Y:S01]  /*3a00*/  FADD.FTZ R2, R176.reuse, R15 ;  /* 0x0000000fb0027221 */ /* 0x048fe20000010000 */
[----:B------:R-:W-:-:S06]  /*3a10*/  F2FP.BF16.F32.PACK_AB R176, R176, R39 ;  /* 0x00000027b0b0723e */ /* 0x000fcc00000010ff */
[----:B------:R-:W3:Y:S01]  /*3a20*/  MUFU.EX2 R47, R47 ;  /* 0x0000002f002f7308 */ /* 0x000ee20000000800 */
[----:B--2---:R-:W-:Y:S01]  /*3a30*/  FADD.FTZ R15, R43, R2 ;  /* 0x000000022b0f7221 */ /* 0x004fe20000010000 */
[----:B------:R-:W-:Y:S01]  /*3a40*/  FADD.FTZ R2, R30, R13 ;  /* 0x0000000d1e027221 */ /* 0x000fe20000010000 */
[----:B0-----:R-:W-:Y:S02]  /*3a50*/  CS2R R44, SRZ ;  /* 0x00000000002c7805 */ /* 0x001fe4000001ff00 */
[----:B------:R-:W-:Y:S01]  /*3a60*/  CS2R R30, SRZ ;  /* 0x00000000001e7805 */ /* 0x000fe2000001ff00 */
[----:B------:R-:W-:Y:S02]  /*3a70*/  FADD.FTZ R13, R63, R2 ;  /* 0x000000023f0d7221 */ /* 0x000fe40000010000 */
[----:B------:R0:W2:Y:S01]  /*3a80*/  MUFU.EX2 R32, R87 ;  /* 0x0000005700207308 */ /* 0x0000a20000000800 */
[C---:B-1----:R-:W-:Y:S01]  /*3a90*/  FADD.FTZ R6, R178.reuse, R15 ;  /* 0x0000000fb2067221 */ /* 0x042fe20000010000 */
[----:B------:R-:W-:-:S02]  /*3aa0*/  F2FP.BF16.F32.PACK_AB R178, R178, R43 ;  /* 0x0000002bb2b2723e */ /* 0x000fc400000010ff */
[----:B------:R-:W-:-:S04]  /*3ab0*/  CS2R R42, SRZ ;  /* 0x00000000002a7805 */ /* 0x000fc8000001ff00 */
[----:B------:R1:W4:Y:S01]  /*3ac0*/  MUFU.EX2 R172, R49 ;  /* 0x0000003100ac7308 */ /* 0x0003220000000800 */
[----:B---3--:R-:W-:Y:S01]  /*3ad0*/  FADD.FTZ R15, R47, R6 ;  /* 0x000000062f0f7221 */ /* 0x008fe20000010000 */
[----:B0-----:R-:W-:-:S06]  /*3ae0*/  CS2R R86, SRZ ;  /* 0x0000000000567805 */ /* 0x001fcc000001ff00 */
[----:B------:R-:W0:Y:S01]  /*3af0*/  MUFU.EX2 R89, R89 ;  /* 0x0000005900597308 */ /* 0x000e220000000800 */
[C---:B--2---:R-:W-:Y:S01]  /*3b00*/  FADD.FTZ R2, R32.reuse, R13 ;  /* 0x0000000d20027221 */ /* 0x044fe20000010000 */
[----:B------:R-:W-:Y:S02]  /*3b10*/  F2FP.BF16.F32.PACK_AB R179, R32, R63 ;  /* 0x0000003f20b3723e */ /* 0x000fe400000010ff */
[----:B------:R-:W-:Y:S02]  /*3b20*/  CS2R R62, SRZ ;  /* 0x00000000003e7805 */ /* 0x000fe4000001ff00 */
[----:B-1----:R-:W-:Y:S02]  /*3b30*/  CS2R R48, SRZ ;  /* 0x0000000000307805 */ /* 0x002fe4000001ff00 */
[----:B------:R-:W-:Y:S01]  /*3b40*/  CS2R R32, SRZ ;  /* 0x0000000000207805 */ /* 0x000fe2000001ff00 */
[----:B------:R-:W1:Y:S01]  /*3b50*/  MUFU.EX2 R51, R51 ;  /* 0x0000003300337308 */ /* 0x000e620000000800 */
[C---:B----4-:R-:W-:Y:S01]  /*3b60*/  FADD.FTZ R6, R172.reuse, R15 ;  /* 0x0000000fac067221 */ /* 0x050fe20000010000 */
[----:B------:R-:W-:-:S02]  /*3b70*/  F2FP.BF16.F32.PACK_AB R172, R172, R47 ;  /* 0x0000002facac723e */ /* 0x000fc400000010ff */
[----:B------:R-:W-:-:S04]  /*3b80*/  CS2R R46, SRZ ;  /* 0x00000000002e7805 */ /* 0x000fc8000001ff00 */
[----:B------:R2:W3:Y:S01]  /*3b90*/  MUFU.EX2 R34, R91 ;  /* 0x0000005b00227308 */ /* 0x0004e20000000800 */
[----:B0-----:R-:W-:-:S07]  /*3ba0*/  FADD.FTZ R13, R89, R2 ;  /* 0x00000002590d7221 */ /* 0x001fce0000010000 */
[----:B------:R0:W4:Y:S01]  /*3bb0*/  MUFU.EX2 R174, R53 ;  /* 0x0000003500ae7308 */ /* 0x0001220000000800 */
[----:B-1----:R-:W-:Y:S01]  /*3bc0*/  FADD.FTZ R15, R51, R6 ;  /* 0x00000006330f7221 */ /* 0x002fe20000010000 */
[----:B--2---:R-:W-:-:S06]  /*3bd0*/  CS2R R90, SRZ ;  /* 0x00000000005a7805 */ /* 0x004fcc000001ff00 */
[----:B------:R-:W1:Y:S01]  /*3be0*/  MUFU.EX2 R67, R67 ;  /* 0x0000004300437308 */ /* 0x000e620000000800 */
[C---:B---3--:R-:W-:Y:S01]  /*3bf0*/  FADD.FTZ R2, R34.reuse, R13 ;  /* 0x0000000d22027221 */ /* 0x048fe20000010000 */
[----:B------:R-:W-:Y:S02]  /*3c00*/  F2FP.BF16.F32.PACK_AB R173, R34, R89 ;  /* 0x0000005922ad723e */ /* 0x000fe400000010ff */
[----:B------:R-:W-:Y:S02]  /*3c10*/  CS2R R88, SRZ ;  /* 0x0000000000587805 */ /* 0x000fe4000001ff00 */
[----:B0-----:R-:W-:Y:S02]  /*3c20*/  CS2R R52, SRZ ;  /* 0x0000000000347805 */ /* 0x001fe4000001ff00 */
[----:B------:R-:W-:Y:S01]  /*3c30*/  CS2R R34, SRZ ;  /* 0x0000000000227805 */ /* 0x000fe2000001ff00 */
[----:B------:R-:W0:Y:S01]  /*3c40*/  MUFU.EX2 R55, R55 ;  /* 0x0000003700377308 */ /* 0x000e220000000800 */
[C---:B----4-:R-:W-:Y:S01]  /*3c50*/  FADD.FTZ R6, R174.reuse, R15 ;  /* 0x0000000fae067221 */ /* 0x050fe20000010000 */
[----:B------:R-:W-:-:S02]  /*3c60*/  F2FP.BF16.F32.PACK_AB R174, R174, R51 ;  /* 0x00000033aeae723e */ /* 0x000fc400000010ff */
[----:B------:R-:W-:-:S04]  /*3c70*/  CS2R R50, SRZ ;  /* 0x0000000000327805 */ /* 0x000fc8000001ff00 */
[----:B------:R2:W3:Y:S01]  /*3c80*/  MUFU.EX2 R36, R93 ;  /* 0x0000005d00247308 */ /* 0x0004e20000000800 */
[----:B-1----:R-:W-:-:S07]  /*3c90*/  FADD.FTZ R13, R67, R2 ;  /* 0x00000002430d7221 */ /* 0x002fce0000010000 */
[----:B------:R1:W4:Y:S01]  /*3ca0*/  MUFU.EX2 R168, R57 ;  /* 0x0000003900a87308 */ /* 0x0003220000000800 */
[----:B0-----:R-:W-:Y:S01]  /*3cb0*/  FADD.FTZ R15, R55, R6 ;  /* 0x00000006370f7221 */ /* 0x001fe20000010000 */
[----:B--2---:R-:W-:-:S06]  /*3cc0*/  CS2R R92, SRZ ;  /* 0x00000000005c7805 */ /* 0x004fcc000001ff00 */
[----:B------:R-:W0:Y:S01]  /*3cd0*/  MUFU.EX2 R95, R95 ;  /* 0x0000005f005f7308 */ /* 0x000e220000000800 */
[C---:B---3--:R-:W-:Y:S01]  /*3ce0*/  FADD.FTZ R6, R36.reuse, R13 ;  /* 0x0000000d24067221 */ /* 0x048fe20000010000 */
        /* <DEDUP_REMOVED lines=10> */
[----:B------:R-:W0:Y:S01]  /*3d90*/  MUFU.EX2 R71, R71 ;  /* 0x0000004700477308 */ /* 0x000e220000000800 */
[----:B-1----:R-:W-:Y:S01]  /*3da0*/  FADD.FTZ R15, R59, R14 ;  /* 0x0000000e3b0f7221 */ /* 0x002fe20000010000 */
[----:B--2---:R-:W-:-:S06]  /*3db0*/  CS2R R96, SRZ ;  /* 0x0000000000607805 */ /* 0x004fcc000001ff00 */
[----:B------:R-:W1:Y:S01]  /*3dc0*/  MUFU.EX2 R0, R0 ;  /* 0x0000000000007308 */ /* 0x000e620000000800 */
[C---:B---3--:R-:W-:Y:S01]  /*3dd0*/  FADD.FTZ R14, R38.reuse, R13 ;  /* 0x0000000d260e7221 */ /* 0x048fe20000010000 */
[----:B------:R-:W-:Y:S02]  /*3de0*/  F2FP.BF16.F32.PACK_AB R169, R38, R95 ;  /* 0x0000005f26a9723e */ /* 0x000fe400000010ff */
[----:B------:R-:W-:Y:S02]  /*3df0*/  CS2R R94, SRZ ;  /* 0x00000000005e7805 */ /* 0x000fe4000001ff00 */
[----:B------:R-:W-:Y:S02]  /*3e00*/  CS2R R38, SRZ ;  /* 0x0000000000267805 */ /* 0x000fe4000001ff00 */
[----:B------:R0:W2:Y:S02]  /*3e10*/  MUFU.EX2 R2, R3 ;  /* 0x0000000300027308 */ /* 0x0000a40000000800 */
[----:B0-----:R-:W-:Y:S01]  /*3e20*/  FADD.FTZ R3, R71, R14 ;  /* 0x0000000e47037221 */ /* 0x001fe20000010000 */
[C---:B-1----:R-:W-:Y:S01]  /*3e30*/  FADD.FTZ R6, R0.reuse, R15 ;  /* 0x0000000f00067221 */ /* 0x042fe20000010000 */
[----:B------:R-:W-:Y:S01]  /*3e40*/  F2FP.BF16.F32.PACK_AB R170, R0, R59 ;  /* 0x0000003b00aa723e */ /* 0x000fe200000010ff */
[----:B------:R-:W-:Y:S01]  /*3e50*/  IMAD.MOV.U32 R0, RZ, RZ, 0x3f800000 ;  /* 0x3f800000ff007424 */ /* 0x000fe200078e00ff */
[----:B------:R-:W-:Y:S01]  /*3e60*/  CS2R R58, SRZ ;  /* 0x00000000003a7805 */ /* 0x000fe2000001ff00 */
[C---:B--2---:R-:W-:Y:S01]  /*3e70*/  FADD.FTZ R3, R2.reuse, R3 ;  /* 0x0000000302037221 */ /* 0x044fe20000010000 */
[----:B------:R-:W-:-:S02]  /*3e80*/  F2FP.BF16.F32.PACK_AB R171, R2, R71 ;  /* 0x0000004702ab723e */ /* 0x000fc400000010ff */
[----:B------:R-:W-:Y:S02]  /*3e90*/  CS2R R70, SRZ ;  /* 0x0000000000467805 */ /* 0x000fe4000001ff00 */
[----:B------:R-:W-:Y:S01]  /*3ea0*/  MOV R2, 0x3f800000 ;  /* 0x3f80000000027802 */ /* 0x000fe20000000f00 */
[----:B------:R-:W-:Y:S06]  /*3eb0*/  @!P1 BRA `(.L_x_2185) ;  /* 0x0000002c00009947 */ /* 0x000fec0003800000 */
[----:B------:R-:W-:Y:S01]  /*3ec0*/  MOV R13, R9 ;  /* 0x00000009000d7202 */ /* 0x000fe20000000f00 */
[----:B------:R-:W-:Y:S01]  /*3ed0*/  IMAD.MOV.U32 R14, RZ, RZ, R10 ;  /* 0x000000ffff0e7224 */ /* 0x000fe200078e000a */
[----:B------:R-:W-:Y:S01]  /*3ee0*/  MOV R119, RZ ;  /* 0x000000ff00777202 */ /* 0x000fe20000000f00 */
[----:B------:R-:W-:Y:S01]  /*3ef0*/  IMAD.MOV.U32 R2, RZ, RZ, 0x3f800000 ;  /* 0x3f800000ff027424 */ /* 0x000fe200078e00ff */
[----:B------:R-:W-:Y:S01]  /*3f00*/  UMOV UR5, URZ ;  /* 0x0000003f00057c82 */ /* 0x000fe20008000000 */
[----:B------:R-:W-:Y:S01]  /*3f10*/  UMOV UR6, URZ ;  /* 0x0000003f00067c82 */ /* 0x000fe20008000000 */
[----:B------:R-:W-:-:S05]  /*3f20*/  ULDC UR38, c[0x0][0x9d8] ;  /* 0x0002760000267ab9 */ /* 0x000fca0000000800 */
.L_x_2196:
[----:B------:R-:W-:-:S04]  /*3f30*/  UISETP.NE.AND UP0, UPT, UR6, 0x1, UPT ;  /* 0x000000010600788c */ /* 0x000fc8000bf05270 */
[----:B------:R-:W-:-:S04]  /*3f40*/  USEL UR7, URZ, 0x1, UP0 ;  /* 0x000000013f077887 */ /* 0x000fc80008000000 */
[----:B------:R-:W-:Y:S01]  /*3f50*/  ULOP3.LUT UR7, UR5, UR7, URZ, 0x3c, !UPT ;  /* 0x0000000705077292 */ /* 0x000fe2000f8e3c3f */
[----:B------:R-:W-:Y:S11]  /*3f60*/  @!P0 BRA `(.L_x_2186) ;  /* 0x0000000000048947 */ /* 0x000ff60003800000 */
[----:B------:R-:W-:Y:S01]  /*3f70*/  BPT.TRAP 0x1 ;  /* 0x000000040000795c */ /* 0x000fe20000300000 */
.L_x_2186:
        /* <DEDUP_REMOVED lines=9> */
.L_x_2187:
[----:B-1----:R-:W-:Y:S05]  /*4010*/  @P1 BRA `(.L_x_2188) ;  /* 0x0000000000081947 */ /* 0x002fea0003800000 */
[----:B------:R-:W1:Y:S02]  /*4020*/  SYNCS.PHASECHK.TRANS64.TRYWAIT P1, [UR39+0x30830], R8 ;  /* 0x03083008ff0075a7 */ /* 0x000e640008020167 */
[----:B-1----:R-:W-:Y:S05]  /*4030*/  @!P1 BRA `(.L_x_2189) ;  /* 0x000000bc00189947 */ /* 0x002fea0003800000 */
.L_x_2188:
        /* <DEDUP_REMOVED lines=162> */
.L_x_2190:
[----:B------:R-:W-:Y:S01]  /*4a60*/  ULEA UR14, UR6, UR60, 0x3 ;  /* 0x0000003c060e7291 */ /* 0x000fe2000f8e183f */
[----:B------:R-:W-:-:S05]  /*4a70*/  IMAD.U32 R0, RZ, RZ, UR5 ;  /* 0x00000005ff007e24 */ /* 0x000fca000f8e00ff */
[----:B------:R-:W-:-:S04]  /*4a80*/  SHF.L.U32 R0, R0, 0x1f, RZ ;  /* 0x0000001f00007819 */ /* 0x000fc800000006ff */
[----:B------:R2:W3:Y:S01]  /*4a90*/  SYNCS.PHASECHK.TRANS64.TRYWAIT P1, [UR14+0x30850], R0 ;  /* 0x03085000ff0075a7 */ /* 0x0004e2000802014e */
[----:B------:R-:W-:Y:S05]  /*4aa0*/  @!P0 BRA `(.L_x_2191) ;  /* 0x0000000000048947 */ /* 0x000fea0003800000 */
[----:B------:R-:W-:Y:S01]  /*4ab0*/  BPT.TRAP 0x1 ;  /* 0x000000040000795c */ /* 0x000fe20000300000 */
.L_x_2191:
[----:B---3--:R-:W-:Y:S05]  /*4ac0*/  @P1 BRA `(.L_x_2192) ;  /* 0x0000000000081947 */ /* 0x008fea0003800000 */
[----:B------:R-:W3:Y:S02]  /*4ad0*/  SYNCS.PHASECHK.TRANS64.TRYWAIT P1, [UR14+0x30850], R0 ;  /* 0x03085000ff0075a7 */ /* 0x000ee4000802014e */
[----:B---3--:R-:W-:Y:S05]  /*4ae0*/  @!P1 BRA `(.L_x_2193) ;  /* 0x000000b000849947 */ /* 0x008fea0003800000 */
.L_x_2192:
        /* <DEDUP_REMOVED lines=37> */
.L_x_2194:
[----:B------:R-:W-:Y:S01]  /*4d40*/  R2UR UR5, R17 ;  /* 0x00000000110572ca */ /* 0x000fe200000e0000 */
[----:B------:R-:W-:Y:S01]  /*4d50*/  FMUL.FTZ R125, R125, UR38 ;  /* 0x000000267d7d7c20 */ /* 0x000fe20008410000 */
[----:B------:R-:W-:Y:S01]  /*4d60*/  MOV R10, R11 ;  /* 0x0000000b000a7202 */ /* 0x000fe20000000f00 */
[----:B------:R-:W-:Y:S01]  /*4d70*/  FMUL.FTZ R124, R124, UR38 ;  /* 0x000000267c7c7c20 */ /* 0x000fe20008410000 */
[----:B------:R-:W-:Y:S01]  /*4d80*/  R2UR UR10, R16 ;  /* 0x00000000100a72ca */ /* 0x000fe200000e0000 */
[----:B------:R-:W-:Y:S01]  /*4d90*/  MUFU.TANH R181, R125 ;  /* 0x0000007d00b57308 */ /* 0x000fe20000002400 */
[----:B-1----:R-:W-:Y:S01]  /*4da0*/  FMUL.FTZ R9, R127, UR38 ;  /* 0x000000267f097c20 */ /* 0x002fe20008410000 */
[----:B------:R-:W-:Y:S01]  /*4db0*/  FMUL.FTZ R120, R120, UR38 ;  /* 0x0000002678787c20 */ /* 0x000fe20008410000 */
[----:B------:R-:W-:Y:S01]  /*4dc0*/  ULDC UR6, c[0x0][0x2f0] ;  /* 0x0000bc0000067ab9 */ /* 0x000fe20000000800 */
[----:B------:R-:W-:Y:S01]  /*4dd0*/  FMUL.FTZ R21, R131, UR38 ;  /* 0x0000002683157c20 */ /* 0x000fe20008410000 */
[----:B------:R-:W-:Y:S01]  /*4de0*/  FMUL.FTZ R121, R121, UR38 ;  /* 0x0000002679797c20 */ /* 0x000fe20008410000 */
[----:B------:R-:W-:Y:S01]  /*4df0*/  IMAD.U32 R131, RZ, RZ, UR6 ;  /* 0x00000006ff837e24 */ /* 0x000fe2000f8e00ff */
[----:B------:R-:W-:Y:S01]  /*4e00*/  ULDC UR6, c[0x0][0x288] ;  /* 0x0000a20000067ab9 */ /* 0x000fe20000000800 */
[----:B------:R-:W-:Y:S01]  /*4e10*/  UISETP.NE.AND UP0, UPT, UR5, URZ, UPT ;  /* 0x0000003f0500728c */ /* 0x000fe2000bf05270 */
[----:B------:R-:W-:Y:S01]  /*4e20*/  MUFU.TANH R183, R124 ;  /* 0x0000007c00b77308 */ /* 0x000fe20000002400 */
[----:B------:R-:W-:Y:S01]  /*4e30*/  FMUL.FTZ R128, R128, UR38 ;  /* 0x0000002680807c20 */ /* 0x000fe20008410000 */
[----:B------:R-:W-:Y:S01]  /*4e40*/  FMUL.FTZ R129, R129, UR38 ;  /* 0x0000002681817c20 */ /* 0x000fe20008410000 */
[----:B------:R-:W-:Y:S01]  /*4e50*/  FMUL.FTZ R132, R132, UR38 ;  /* 0x0000002684847c20 */ /* 0x000fe20008410000 */
[----:B------:R-:W-:Y:S01]  /*4e60*/  FMUL.FTZ R15, R126, UR38 ;  /* 0x000000267e0f7c20 */ /* 0x000fe20008410000 */
[----:B------:R-:W-:Y:S01]  /*4e70*/  PLOP3.LUT P1, PT, PT, PT, UP0, 0x80, 0x0 ;  /* 0x000000000000781c */ /* 0x000fe20003f2f008 */
[----:B------:R-:W-:Y:S01]  /*4e80*/  FMUL.FTZ R133, R133, UR38 ;  /* 0x0000002685857c20 */ /* 0x000fe20008410000 */
[----:B------:R-:W-:Y:S01]  /*4e90*/  PLOP3.LUT P2, PT, PT, PT, UP0, 0x80, 0x0 ;  /* 0x000000000000781c */ /* 0x000fe20003f4f008 */
[----:B------:R-:W1:Y:S01]  /*4ea0*/  MUFU.TANH R187, R120 ;  /* 0x0000007800bb7308 */ /* 0x000e620000002400 */
[----:B------:R-:W-:Y:S01]  /*4eb0*/  FMUL.FTZ R136, R136, UR38 ;  /* 0x0000002688887c20 */ /* 0x000fe20008410000 */
[----:B------:R-:W-:Y:S01]  /*4ec0*/  @UP0 ULDC UR5, c[0x0][0x44c] ;  /* 0x0001130000050ab9 */ /* 0x000fe20000000800 */
[----:B------:R-:W-:Y:S01]  /*4ed0*/  FMUL.FTZ R137, R137, UR38 ;  /* 0x0000002689897c20 */ /* 0x000fe20008410000 */
[----:B------:R-:W-:Y:S01]  /*4ee0*/  FMUL.FTZ R140, R140, UR38 ;  /* 0x000000268c8c7c20 */ /* 0x000fe20008410000 */
[----:B------:R-:W-:Y:S01]  /*4ef0*/  FMUL.FTZ R141, R141, UR38 ;  /* 0x000000268d8d7c20 */ /* 0x000fe20008410000 */
[----:B------:R-:W-:Y:S01]  /*4f00*/  FMUL.FTZ R144, R144, UR38 ;  /* 0x0000002690907c20 */ /* 0x000fe20008410000 */
[----:B------:R-:W-:Y:S01]  /*4f10*/  FMUL.FTZ R145, R145, UR38 ;  /* 0x0000002691917c20 */ /* 0x000fe20008410000 */
[----:B------:R3:W4:Y:S01]  /*4f20*/  MUFU.TANH R185, R121 ;  /* 0x0000007900b97308 */ /* 0x0007220000002400 */
[----:B------:R-:W-:Y:S01]  /*4f30*/  FMUL.FTZ R148, R148, UR38 ;  /* 0x0000002694947c20 */ /* 0x000fe20008410000 */
[----:B0-----:R-:W-:Y:S01]  /*4f40*/  @P1 IMAD.HI.U32 R8, R11, UR5, RZ ;  /* 0x000000050b081c27 */ /* 0x001fe2000f8e00ff */
[----:B------:R-:W-:-:S03]  /*4f50*/  @UP0 ULDC UR5, c[0x0][0x450] ;  /* 0x0001140000050ab9 */ /* 0x000fc60000000800 */
[----:B------:R-:W-:Y:S01]  /*4f60*/  FMUL.FTZ R149, R149, UR38 ;  /* 0x0000002695957c20 */ /* 0x000fe20008410000 */
[----:B------:R-:W-:Y:S01]  /*4f70*/  FMUL.FTZ R23, R135, UR38 ;  /* 0x0000002687177c20 */ /* 0x000fe20008410000 */
[----:B------:R-:W-:Y:S01]  /*4f80*/  FMUL.FTZ R152, R152, UR38 ;  /* 0x0000002698987c20 */ /* 0x000fe20008410000 */
[----:B------:R-:W-:Y:S01]  /*4f90*/  @P2 SHF.R.U32.HI R10, RZ, UR5, R8 ;  /* 0x00000005ff0a2c19 */ /* 0x000fe20008011608 */
[----:B------:R-:W-:Y:S01]  /*4fa0*/  UMOV UR5, 0x1 ;  /* 0x0000000100057882 */ /* 0x000fe20000000000 */
[----:B------:R-:W0:Y:S01]  /*4fb0*/  MUFU.TANH R128, R128 ;  /* 0x0000008000807308 */ /* 0x000e220000002400 */
[----:B------:R-:W-:Y:S01]  /*4fc0*/  UIMAD UR5, UR61, -0x60, UR5 ;  /* 0xffffffa03d0578a4 */ /* 0x000fe2000f8e0205 */
[----:B---3--:R-:W-:Y:S01]  /*4fd0*/  FMUL.FTZ R121, R139, UR38 ;  /* 0x000000268b797c20 */ /* 0x008fe20008410000 */
[----:B------:R-:W3:Y:S01]  /*4fe0*/  SHFL.IDX PT, R125, R10, RZ, 0x1c1f ;  /* 0x001c1fff0a7d7589 */ /* 0x000ee200000e0000 */
[----:B------:R-:W-:Y:S01]  /*4ff0*/  FMUL.FTZ R153, R153, UR38 ;  /* 0x0000002699997c20 */ /* 0x000fe20008410000 */
[----:B------:R-:W-:Y:S01]  /*5000*/  FMUL.FTZ R156, R156, UR38 ;  /* 0x000000269c9c7c20 */ /* 0x000fe20008410000 */
[----:B------:R-:W-:Y:S01]  /*5010*/  FMUL.FTZ R2, R123, UR38 ;  /* 0x000000267b027c20 */ /* 0x000fe20008410000 */
[----:B------:R-:W-:Y:S01]  /*5020*/  IMAD.U32 R127, RZ, RZ, UR5 ;  /* 0x00000005ff7f7e24 */ /* 0x000fe2000f8e00ff */
[----:B------:R-:W5:Y:S01]  /*5030*/  MUFU.TANH R129, R129 ;  /* 0x0000008100817308 */ /* 0x000f620000002400 */
[----:B------:R-:W-:Y:S01]  /*5040*/  FMUL.FTZ R157, R157, UR38 ;  /* 0x000000269d9d7c20 */ /* 0x000fe20008410000 */
[----:B------:R-:W-:Y:S01]  /*5050*/  FMUL.FTZ R123, R143, UR38 ;  /* 0x000000268f7b7c20 */ /* 0x000fe20008410000 */
[----:B------:R-:W-:-:S02]  /*5060*/  IMAD R124, R12, -0x2, R127 ;  /* 0xfffffffe0c7c7824 */ /* 0x000fc400078e027f */
[----:B------:R-:W-:Y:S01]  /*5070*/  FMUL.FTZ R160, R160, UR38 ;  /* 0x00000026a0a07c20 */ /* 0x000fe20008410000 */
[----:B------:R-:W-:Y:S01]  /*5080*/  FMUL.FTZ R161, R161, UR38 ;  /* 0x00000026a1a17c20 */ /* 0x000fe20008410000 */
[----:B------:R-:W-:Y:S01]  /*5090*/  FMUL.FTZ R164, R164, UR38 ;  /* 0x00000026a4a47c20 */ /* 0x000fe20008410000 */
[----:B------:R-:W-:Y:S01]  /*50a0*/  IMAD R124, R131, UR10, R124 ;  /* 0x0000000a837c7c24 */ /* 0x000fe2000f8e027c */
[----:B------:R-:W5:Y:S01]  /*50b0*/  MUFU.TANH R132, R132 ;  /* 0x0000008400847308 */ /* 0x000f620000002400 */
[----:B------:R-:W-:Y:S01]  /*50c0*/  FMUL.FTZ R165, R165, UR38 ;  /* 0x00000026a5a57c20 */ /* 0x000fe20008410000 */
[----:B------:R-:W-:Y:S01]  /*50d0*/  FMUL.FTZ R20, R130, UR38 ;  /* 0x0000002682147c20 */ /* 0x000fe20008410000 */
[----:B------:R-:W-:Y:S01]  /*50e0*/  FMUL.FTZ R151, R151, UR38 ;  /* 0x0000002697977c20 */ /* 0x000fe20008410000 */
[----:B--2---:R-:W-:Y:S01]  /*50f0*/  FMUL.FTZ R0, R122, UR38 ;  /* 0x000000267a007c20 */ /* 0x004fe20008410000 */
[----:B------:R-:W-:Y:S01]  /*5100*/  FMUL.FTZ R22, R134, UR38 ;  /* 0x0000002686167c20 */ /* 0x000fe20008410000 */
[----:B------:R-:W-:Y:S01]  /*5110*/  FMUL.FTZ R155, R155, UR38 ;  /* 0x000000269b9b7c20 */ /* 0x000fe20008410000 */
[----:B------:R-:W-:Y:S01]  /*5120*/  FMUL.FTZ R120, R138, UR38 ;  /* 0x000000268a787c20 */ /* 0x000fe20008410000 */
[----:B------:R-:W2:Y:S01]  /*5130*/  MUFU.TANH R133, R133 ;  /* 0x0000008500857308 */ /* 0x000ea20000002400 */
[----:B------:R-:W-:Y:S01]  /*5140*/  FMUL.FTZ R159, R159, UR38 ;  /* 0x000000269f9f7c20 */ /* 0x000fe20008410000 */
[----:B------:R-:W-:Y:S01]  /*5150*/  FMUL.FTZ R122, R142, UR38 ;  /* 0x000000268e7a7c20 */ /* 0x000fe20008410000 */
[----:B---3--:R-:W-:Y:S01]  /*5160*/  IADD3 R8, R125, -UR6, R124 ;  /* 0x800000067d087c10 */ /* 0x008fe2000fffe07c */
[----:B------:R-:W-:Y:S01]  /*5170*/  FMUL.FTZ R167, R167, UR38 ;  /* 0x00000026a7a77c20 */ /* 0x000fe20008410000 */
[----:B------:R-:W-:Y:S01]  /*5180*/  FMUL.FTZ R150, R150, UR38 ;  /* 0x0000002696967c20 */ /* 0x000fe20008410000 */
[----:B------:R-:W-:Y:S01]  /*5190*/  FMUL.FTZ R154, R154, UR38 ;  /* 0x000000269a9a7c20 */ /* 0x000fe20008410000 */
[C---:B------:R-:W-:Y:S01]  /*51a0*/  ISETP.GT.AND P1, PT, R8.reuse, RZ, PT ;  /* 0x000000ff0800720c */ /* 0x040fe20003f24270 */
[----:B------:R-:W3:Y:S01]  /*51b0*/  MUFU.TANH R136, R136 ;  /* 0x0000008800887308 */ /* 0x000ee20000002400 */
[----:B------:R-:W-:Y:S01]  /*51c0*/  ISETP.GT.AND P2, PT, R8, 0x1, PT ;  /* 0x000000010800780c */ /* 0x000fe20003f44270 */
[----:B------:R-:W-:Y:S01]  /*51d0*/  FMUL.FTZ R189, R158, UR38 ;  /* 0x000000269ebd7c20 */ /* 0x000fe20008410000 */
[----:B-1----:R-:W-:Y:S01]  /*51e0*/  FSEL R187, R187, -INF , P1 ;  /* 0xff800000bbbb7808 */ /* 0x002fe20000800000 */
[----:B------:R-:W-:Y:S01]  /*51f0*/  FMUL.FTZ R162, R162, UR38 ;  /* 0x00000026a2a27c20 */ /* 0x000fe20008410000 */
[----:B------:R-:W-:Y:S01]  /*5200*/  ISETP.GT.AND P1, PT, R8, 0x8, PT ;  /* 0x000000080800780c */ /* 0x000fe20003f24270 */
[----:B------:R-:W-:Y:S01]  /*5210*/  FMUL.FTZ R195, R166, UR38 ;  /* 0x00000026a6c37c20 */ /* 0x000fe20008410000 */
[----:B----4-:R-:W-:Y:S01]  /*5220*/  FSEL R185, R185, -INF , P2 ;  /* 0xff800000b9b97808 */ /* 0x010fe20001000000 */
[----:B------:R-:W1:Y:S01]  /*5230*/  MUFU.TANH R137, R137 ;  /* 0x0000008900897308 */ /* 0x000e620000002400 */
[----:B------:R-:W-:Y:S01]  /*5240*/  FMNMX.FTZ R126, R187, R14, !PT ;  /* 0x0000000ebb7e7209 */ /* 0x000fe20007810000 */
[----:B------:R-:W4:Y:S01]  /*5250*/  S2UR UR5, SR_CgaCtaId ;  /* 0x00000000000579c3 */ /* 0x000f220000008800 */
[----:B------:R-:W-:Y:S01]  /*5260*/  ISETP.GT.AND P2, PT, R8, 0x9, PT ;  /* 0x000000090800780c */ /* 0x000fe20003f44270 */
[----:B------:R-:W-:Y:S01]  /*5270*/  UIADD3 UR39, UR39, 0x30840, URZ ;  /* 0x0003084027277890 */ /* 0x000fe2000fffe03f */
[----:B------:R-:W-:-:S02]  /*5280*/  FSEL R183, R183, -INF , P1 ;  /* 0xff800000b7b77808 */ /* 0x000fc40000800000 */
[----:B------:R-:W-:Y:S01]  /*5290*/  FMNMX.FTZ R126, R185, R126, !PT ;  /* 0x0000007eb97e7209 */ /* 0x000fe20007810000 */
[----:B------:R-:W1:Y:S01]  /*52a0*/  MUFU.TANH R139, R140 ;  /* 0x0000008c008b7308 */ /* 0x000e620000002400 */
[C---:B------:R-:W-:Y:S02]  /*52b0*/  ISETP.GT.AND P1, PT, R8.reuse, 0x10, PT ;  /* 0x000000100800780c */ /* 0x040fe40003f24270 */
[----:B------:R-:W-:Y:S02]  /*52c0*/  FSEL R181, R181, -INF , P2 ;  /* 0xff800000b5b57808 */ /* 0x000fe40001000000 */
[----:B------:R-:W-:Y:S02]  /*52d0*/  FMNMX.FTZ R126, R183, R126, !PT ;  /* 0x0000007eb77e7209 */ /* 0x000fe40007810000 */
[----:B------:R-:W-:Y:S01]  /*52e0*/  ISETP.GT.AND P2, PT, R8, 0x11, PT ;  /* 0x000000110800780c */ /* 0x000fe20003f44270 */
[----:B------:R-:W1:Y:S01]  /*52f0*/  MUFU.TANH R141, R141 ;  /* 0x0000008d008d7308 */ /* 0x000e620000002400 */
[----:B0-----:R-:W-:-:S02]  /*5300*/  FSEL R179, R128, -INF , P1 ;  /* 0xff80000080b37808 */ /* 0x001fc40000800000 */
[----:B------:R-:W-:Y:S02]  /*5310*/  FMNMX.FTZ R126, R181, R126, !PT ;  /* 0x0000007eb57e7209 */ /* 0x000fe40007810000 */
[C---:B------:R-:W-:Y:S02]  /*5320*/  ISETP.GT.AND P1, PT, R8.reuse, 0x18, PT ;  /* 0x000000180800780c */ /* 0x040fe40003f24270 */
[----:B-----5:R-:W-:Y:S01]  /*5330*/  FSEL R177, R129, -INF , P2 ;  /* 0xff80000081b17808 */ /* 0x020fe20001000000 */
[----:B------:R-:W0:Y:S01]  /*5340*/  MUFU.TANH R131, R144 ;  /* 0x0000009000837308 */ /* 0x000e220000002400 */
[----:B------:R-:W-:Y:S01]  /*5350*/  FMNMX.FTZ R126, R179, R126, !PT ;  /* 0x0000007eb37e7209 */ /* 0x000fe20007810000 */
[----:B----4-:R-:W-:Y:S01]  /*5360*/  UPRMT UR39, UR5, 0x654, UR39 ;  /* 0x0000065405277896 */ /* 0x010fe20008000027 */
[----:B------:R-:W-:Y:S02]  /*5370*/  ISETP.GT.AND P2, PT, R8, 0x19, PT ;  /* 0x000000190800780c */ /* 0x000fe40003f44270 */
[----:B------:R-:W-:-:S02]  /*5380*/  FSEL R175, R132, -INF , P1 ;  /* 0xff80000084af7808 */ /* 0x000fc40000800000 */
[----:B------:R-:W-:Y:S01]  /*5390*/  FMNMX.FTZ R126, R177, R126, !PT ;  /* 0x0000007eb17e7209 */ /* 0x000fe20007810000 */
[----:B------:R-:W4:Y:S01]  /*53a0*/  MUFU.TANH R145, R145 ;  /* 0x0000009100917308 */ /* 0x000f220000002400 */
[C---:B------:R-:W-:Y:S02]  /*53b0*/  ISETP.GT.AND P1, PT, R8.reuse, 0x20, PT ;  /* 0x000000200800780c */ /* 0x040fe40003f24270 */
[----:B--2---:R-:W-:Y:S01]  /*53c0*/  FSEL R173, R133, -INF , P2 ;  /* 0xff80000085ad7808 */ /* 0x004fe20001000000 */
[----:B------:R-:W-:Y:S01]  /*53d0*/  SYNCS.ARRIVE.TRANS64.RED.A1T0 RZ, [UR39], RZ ;  /* 0x000000ffffff79a7 */ /* 0x000fe20008100427 */
[----:B------:R-:W-:Y:S02]  /*53e0*/  FMNMX.FTZ R126, R175, R126, !PT ;  /* 0x0000007eaf7e7209 */ /* 0x000fe40007810000 */
[----:B------:R-:W-:Y:S01]  /*53f0*/  ISETP.GT.AND P2, PT, R8, 0x21, PT ;  /* 0x000000210800780c */ /* 0x000fe20003f44270 */
[----:B------:R-:W2:Y:S01]  /*5400*/  MUFU.TANH R135, R148 ;  /* 0x0000009400877308 */ /* 0x000ea20000002400 */
[----:B---3--:R-:W-:-:S02]  /*5410*/  FSEL R171, R136, -INF , P1 ;  /* 0xff80000088ab7808 */ /* 0x008fc40000800000 */
[----:B------:R-:W-:Y:S02]  /*5420*/  FMNMX.FTZ R126, R173, R126, !PT ;  /* 0x0000007ead7e7209 */ /* 0x000fe40007810000 */
[C---:B------:R-:W-:Y:S02]  /*5430*/  ISETP.GT.AND P1, PT, R8.reuse, 0x28, PT ;  /* 0x000000280800780c */ /* 0x040fe40003f24270 */
[----:B-1----:R-:W-:Y:S01]  /*5440*/  FSEL R169, R137, -INF , P2 ;  /* 0xff80000089a97808 */ /* 0x002fe20001000000 */
[----:B------:R-:W1:Y:S01]  /*5450*/  MUFU.TANH R149, R149 ;  /* 0x0000009500957308 */ /* 0x000e620000002400 */
[----:B------:R-:W-:Y:S02]  /*5460*/  FMNMX.FTZ R126, R171, R126, !PT ;  /* 0x0000007eab7e7209 */ /* 0x000fe40007810000 */
[----:B------:R-:W-:Y:S02]  /*5470*/  ISETP.GT.AND P2, PT, R8, 0x29, PT ;  /* 0x000000290800780c */ /* 0x000fe40003f44270 */
[----:B------:R-:W-:-:S02]  /*5480*/  FSEL R139, R139, -INF , P1 ;  /* 0xff8000008b8b7808 */ /* 0x000fc40000800000 */
[----:B------:R-:W-:Y:S01]  /*5490*/  FMNMX.FTZ R126, R169, R126, !PT ;  /* 0x0000007ea97e7209 */ /* 0x000fe20007810000 */
[----:B------:R-:W3:Y:S01]  /*54a0*/  MUFU.TANH R152, R152 ;  /* 0x0000009800987308 */ /* 0x000ee20000002400 */
[C---:B------:R-:W-:Y:S02]  /*54b0*/  ISETP.GT.AND P1, PT, R8.reuse, 0x30, PT ;  /* 0x000000300800780c */ /* 0x040fe40003f24270 */
[----:B------:R-:W-:Y:S02]  /*54c0*/  FSEL R129, R141, -INF , P2 ;  /* 0xff8000008d817808 */ /* 0x000fe40001000000 */
[----:B------:R-:W-:Y:S02]  /*54d0*/  FMNMX.FTZ R126, R139, R126, !PT ;  /* 0x0000007e8b7e7209 */ /* 0x000fe40007810000 */
[----:B------:R-:W-:Y:S01]  /*54e0*/  ISETP.GT.AND P2, PT, R8, 0x31, PT ;  /* 0x000000310800780c */ /* 0x000fe20003f44270 */
[----:B------:R-:W5:Y:S01]  /*54f0*/  MUFU.TANH R125, R153 ;  /* 0x00000099007d7308 */ /* 0x000f620000002400 */
[----:B0-----:R-:W-:-:S02]  /*5500*/  FSEL R131, R131, -INF , P1 ;  /* 0xff80000083837808 */ /* 0x001fc40000800000 */
[----:B------:R-:W-:Y:S02]  /*5510*/  FMNMX.FTZ R126, R129, R126, !PT ;  /* 0x0000007e817e7209 */ /* 0x000fe40007810000 */
[C---:B------:R-:W-:Y:S02]  /*5520*/  ISETP.GT.AND P1, PT, R8.reuse, 0x38, PT ;  /* 0x000000380800780c */ /* 0x040fe40003f24270 */
[----:B----4-:R-:W-:Y:S01]  /*5530*/  FSEL R133, R145, -INF , P2 ;  /* 0xff80000091857808 */ /* 0x010fe20001000000 */
[----:B------:R-:W0:Y:S01]  /*5540*/  MUFU.TANH R143, R156 ;  /* 0x0000009c008f7308 */ /* 0x000e220000002400 */
[----:B------:R-:W-:Y:S02]  /*5550*/  FMNMX.FTZ R126, R131, R126, !PT ;  /* 0x0000007e837e7209 */ /* 0x000fe40007810000 */
[----:B------:R-:W-:Y:S02]  /*5560*/  ISETP.GT.AND P2, PT, R8, 0x39, PT ;  /* 0x000000390800780c */ /* 0x000fe40003f44270 */
[----:B--2---:R-:W-:-:S02]  /*5570*/  FSEL R135, R135, -INF , P1 ;  /* 0xff80000087877808 */ /* 0x004fc40000800000 */
[----:B------:R-:W-:Y:S01]  /*5580*/  FMNMX.FTZ R126, R133, R126, !PT ;  /* 0x0000007e857e7209 */ /* 0x000fe20007810000 */
[----:B------:R-:W2:Y:S01]  /*5590*/  MUFU.TANH R157, R157 ;  /* 0x0000009d009d7308 */ /* 0x000ea20000002400 */
[C---:B------:R-:W-:Y:S02]  /*55a0*/  ISETP.GT.AND P1, PT, R8.reuse, 0x40, PT ;  /* 0x000000400800780c */ /* 0x040fe40003f24270 */
[----:B-1----:R-:W-:Y:S02]  /*55b0*/  FSEL R137, R149, -INF , P2 ;  /* 0xff80000095897808 */ /* 0x002fe40001000000 */
[----:B------:R-:W-:Y:S02]  /*55c0*/  FMNMX.FTZ R126, R135, R126, !PT ;  /* 0x0000007e877e7209 */ /* 0x000fe40007810000 */
[----:B------:R-:W-:Y:S01]  /*55d0*/  ISETP.GT.AND P2, PT, R8, 0x41, PT ;  /* 0x000000410800780c */ /* 0x000fe20003f44270 */
[----:B------:R-:W1:Y:S01]  /*55e0*/  MUFU.TANH R160, R160 ;  /* 0x000000a000a07308 */ /* 0x000e620000002400 */
[----:B---3--:R-:W-:-:S02]  /*55f0*/  FSEL R141, R152, -INF , P1 ;  /* 0xff800000988d7808 */ /* 0x008fc40000800000 */
[----:B------:R-:W-:Y:S02]  /*5600*/  FMNMX.FTZ R126, R137, R126, !PT ;  /* 0x0000007e897e7209 */ /* 0x000fe40007810000 */
[C---:B------:R-:W-:Y:S02]  /*5610*/  ISETP.GT.AND P1, PT, R8.reuse, 0x48, PT ;  /* 0x000000480800780c */ /* 0x040fe40003f24270 */
[----:B-----5:R-:W-:Y:S01]  /*5620*/  FSEL R125, R125, -INF , P2 ;  /* 0xff8000007d7d7808 */ /* 0x020fe20001000000 */
[----:B------:R-:W3:Y:S01]  /*5630*/  MUFU.TANH R153, R161 ;  /* 0x000000a100997308 */ /* 0x000ee20000002400 */
[----:B------:R-:W-:Y:S02]  /*5640*/  FMNMX.FTZ R126, R141, R126, !PT ;  /* 0x0000007e8d7e7209 */ /* 0x000fe40007810000 */
[----:B------:R-:W-:Y:S02]  /*5650*/  ISETP.GT.AND P2, PT, R8, 0x49, PT ;  /* 0x000000490800780c */ /* 0x000fe40003f44270 */
[----:B0-----:R-:W-:-:S02]  /*5660*/  FSEL R143, R143, -INF , P1 ;  /* 0xff8000008f8f7808 */ /* 0x001fc40000800000 */
[----:B------:R-:W-:Y:S01]  /*5670*/  FMNMX.FTZ R126, R125, R126, !PT ;  /* 0x0000007e7d7e7209 */ /* 0x000fe20007810000 */
[----:B------:R-:W0:Y:S01]  /*5680*/  MUFU.TANH R164, R164 ;  /* 0x000000a400a47308 */ /* 0x000e220000002400 */
[----:B------:R-:W-:Y:S02]  /*5690*/  ISETP.GT.AND P1, PT, R8, 0x50, PT ;  /* 0x000000500800780c */ /* 0x000fe40003f24270 */
[----:B--2---:R-:W-:Y:S02]  /*56a0*/  FSEL R145, R157, -INF , P2 ;  /* 0xff8000009d917808 */ /* 0x004fe40001000000 */
[----:B------:R-:W-:Y:S01]  /*56b0*/  FMNMX.FTZ R128, R143, R126, !PT ;  /* 0x0000007e8f807209 */ /* 0x000fe20007810000 */
[----:B------:R-:W-:Y:S01]  /*56c0*/  FMUL.FTZ R126, R146, UR38 ;  /* 0x00000026927e7c20 */ /* 0x000fe20008410000 */
[----:B------:R-:W-:Y:S01]  /*56d0*/  ISETP.GT.AND P2, PT, R8, 0x51, PT ;  /* 0x000000510800780c */ /* 0x000fe20003f44270 */
[----:B------:R-:W2:Y:S01]  /*56e0*/  MUFU.TANH R127, R165 ;  /* 0x000000a5007f7308 */ /* 0x000ea20000002400 */
[----:B-1----:R-:W-:-:S02]  /*56f0*/  FSEL R149, R160, -INF , P1 ;  /* 0xff800000a0957808 */ /* 0x002fc40000800000 */
[----:B------:R-:W-:Y:S02]  /*5700*/  FMNMX.FTZ R128, R145, R128, !PT ;  /* 0x0000008091807209 */ /* 0x000fe40007810000 */
[C---:B------:R-:W-:Y:S02]  /*5710*/  ISETP.GT.AND P1, PT, R8.reuse, 0x58, PT ;  /* 0x000000580800780c */ /* 0x040fe40003f24270 */
[----:B---3--:R-:W-:Y:S01]  /*5720*/  FSEL R153, R153, -INF , P2 ;  /* 0xff80000099997808 */ /* 0x008fe20001000000 */
[----:B------:R1:W-:Y:S01]  /*5730*/  MUFU.TANH R136, R151 ;  /* 0x0000009700887308 */ /* 0x0003e20000002400 */
[----:B------:R-:W-:Y:S02]  /*5740*/  FMNMX.FTZ R128, R149, R128, !PT ;  /* 0x0000008095807209 */ /* 0x000fe40007810000 */
[----:B------:R-:W-:Y:S01]  /*5750*/  ISETP.GT.AND P2, PT, R8, 0x59, PT ;  /* 0x000000590800780c */ /* 0x000fe20003f44270 */
[----:B------:R-:W-:Y:S01]  /*5760*/  FMUL.FTZ R8, R147, UR38 ;  /* 0x0000002693087c20 */ /* 0x000fe20008410000 */
[----:B0-----:R-:W-:-:S02]  /*5770*/  FSEL R147, R164, -INF , P1 ;  /* 0xff800000a4937808 */ /* 0x001fc40000800000 */
[----:B------:R-:W-:Y:S01]  /*5780*/  FMNMX.FTZ R128, R153, R128, !PT ;  /* 0x0000008099807209 */ /* 0x000fe20007810000 */
[----:B------:R-:W0:Y:S01]  /*5790*/  MUFU.TANH R0, R0 ;  /* 0x0000000000007308 */ /* 0x000e220000002400 */
[----:B--2---:R-:W-:Y:S02]  /*57a0*/  FSEL R127, R127, -INF , P2 ;  /* 0xff8000007f7f7808 */ /* 0x004fe40001000000 */
[----:B------:R-:W-:-:S04]  /*57b0*/  FMNMX.FTZ R128, R147, R128, !PT ;  /* 0x0000008093807209 */ /* 0x000fc80007810000 */
[----:B------:R-:W-:Y:S01]  /*57c0*/  FMNMX.FTZ R128, R127, R128, !PT ;  /* 0x000000807f807209 */ /* 0x000fe20007810000 */
[----:B------:R-:W2:Y:S04]  /*57d0*/  MUFU.TANH R2, R2 ;  /* 0x0000000200027308 */ /* 0x000ea80000002400 */
[----:B------:R-:W3:Y:S04]  /*57e0*/  SHFL.BFLY PT, R157, R128, 0x2, 0x1f ;  /* 0x0c401f00809d7f89 */ /* 0x000ee800000e0000 */
[----:B------:R-:W4:Y:S08]  /*57f0*/  MUFU.TANH R15, R15 ;  /* 0x0000000f000f7308 */ /* 0x000f300000002400 */
[----:B------:R-:W5:Y:S08]  /*5800*/  MUFU.TANH R9, R9 ;  /* 0x0000000900097308 */ /* 0x000f700000002400 */
[----:B------:R-:W-:Y:S01]  /*5810*/  MUFU.TANH R20, R20 ;  /* 0x0000001400147308 */ /* 0x000fe20000002400 */
[----:B---3--:R-:W-:Y:S01]  /*5820*/  FMNMX.FTZ R130, R128, R157, !PT ;  /* 0x0000009d80827209 */ /* 0x008fe20007810000 */
[----:B------:R-:W-:Y:S01]  /*5830*/  FMUL.FTZ R128, R163, UR38 ;  /* 0x00000026a3807c20 */ /* 0x000fe20008410000 */
[----:B------:R-:W3:Y:S05]  /*5840*/  SHFL.IDX PT, R157, R10, 0x1, 0x1c1f ;  /* 0x003c1f000a9d7f89 */ /* 0x000eea00000e0000 */
[----:B------:R0:W-:Y:S01]  /*5850*/  MUFU.TANH R134, R8 ;  /* 0x0000000800867308 */ /* 0x0001e20000002400 */
[----:B-1----:R-:W1:Y:S07]  /*5860*/  SHFL.BFLY PT, R151, R130, 0x1, 0x1f ;  /* 0x0c201f0082977f89 */ /* 0x002e6e00000e0000 */
[----:B------:R-:W5:Y:S01]  /*5870*/  MUFU.TANH R21, R21 ;  /* 0x0000001500157308 */ /* 0x000f620000002400 */
[----:B0-----:R-:W0:Y:S07]  /*5880*/  LDC R8, c[0x0][0x988] ;  /* 0x00026200ff087b82 */ /* 0x001e2e0000000800 */
[----:B------:R-:W5:Y:S01]  /*5890*/  MUFU.TANH R22, R22 ;  /* 0x0000001600167308 */ /* 0x000f620000002400 */
[----:B---3--:R-:W-:-:S07]  /*58a0*/  IADD3 R124, R157, -UR6, R124 ;  /* 0x800000069d7c7c10 */ /* 0x008fce000fffe07c */
[----:B------:R4:W-:Y:S01]  /*58b0*/  MUFU.TANH R138, R155 ;  /* 0x0000009b008a7308 */ /* 0x0009e20000002400 */
[C---:B------:R-:W-:Y:S02]  /*58c0*/  ISETP.GT.AND P1, PT, R124.reuse, RZ, PT ;  /* 0x000000ff7c00720c */ /* 0x040fe40003f24270 */
[----:B------:R-:W-:Y:S02]  /*58d0*/  ISETP.GT.AND P2, PT, R124, 0x1, PT ;  /* 0x000000017c00780c */ /* 0x000fe40003f44270 */
[----:B------:R-:W-:Y:S02]  /*58e0*/  FSEL R0, R0, -INF , P1 ;  /* 0xff80000000007808 */ /* 0x000fe40000800000 */
[----:B-1----:R-:W-:Y:S01]  /*58f0*/  FMNMX.FTZ R10, R130, R151, !PT ;  /* 0x00000097820a7209 */ /* 0x002fe20007810000 */
[----:B------:R-:W1:Y:S01]  /*5900*/  MUFU.TANH R23, R23 ;  /* 0x0000001700177308 */ /* 0x000e620000002400 */
[----:B--2---:R-:W-:Y:S02]  /*5910*/  FSEL R151, R2, -INF , P2 ;  /* 0xff80000002977808 */ /* 0x004fe40001000000 */
[----:B------:R-:W-:Y:S01]  /*5920*/  ISETP.GT.AND P3, PT, R124, 0x8, PT ;  /* 0x000000087c00780c */ /* 0x000fe20003f64270 */
[----:B0-----:R-:W-:Y:S01]  /*5930*/  FMUL.FTZ R132, R10, R8 ;  /* 0x000000080a847220 */ /* 0x001fe20000410000 */
[----:B------:R-:W-:-:S02]  /*5940*/  FMNMX.FTZ R2, R0, R13, !PT ;  /* 0x0000000d00027209 */ /* 0x000fc40007810000 */
[C---:B------:R-:W-:Y:S01]  /*5950*/  ISETP.GT.AND P4, PT, R124.reuse, 0x9, PT ;  /* 0x000000097c00780c */ /* 0x040fe20003f84270 */
[----:B------:R-:W-:Y:S01]  /*5960*/  MUFU.TANH R120, R120 ;  /* 0x0000007800787308 */ /* 0x000fe20000002400 */
[----:B----4-:R-:W-:Y:S02]  /*5970*/  FSEL R155, R15, -INF , P3 ;  /* 0xff8000000f9b7808 */ /* 0x010fe40001800000 */
[----:B------:R-:W-:Y:S02]  /*5980*/  FMNMX.FTZ R130, R151, R2, !PT ;  /* 0x0000000297827209 */ /* 0x000fe40007810000 */
[----:B------:R-:W-:Y:S02]  /*5990*/  ISETP.GT.AND P2, PT, R124, 0x10, PT ;  /* 0x000000107c00780c */ /* 0x000fe40003f44270 */
[----:B-----5:R-:W-:Y:S01]  /*59a0*/  FSEL R157, R9, -INF , P4 ;  /* 0xff800000099d7808 */ /* 0x020fe20002000000 */
[----:B------:R0:W-:Y:S01]  /*59b0*/  MUFU.TANH R191, R159 ;  /* 0x0000009f00bf7308 */ /* 0x0001e20000002400 */
[----:B------:R-:W-:-:S02]  /*59c0*/  FMNMX.FTZ R130, R155, R130, !PT ;  /* 0x000000829b827209 */ /* 0x000fc40007810000 */
[----:B------:R-:W-:Y:S02]  /*59d0*/  ISETP.GT.AND P3, PT, R124, 0x11, PT ;  /* 0x000000117c00780c */ /* 0x000fe40003f64270 */
[----:B------:R-:W-:Y:S02]  /*59e0*/  FMNMX.FTZ R130, R157, R130, !PT ;  /* 0x000000829d827209 */ /* 0x000fe40007810000 */
[----:B------:R-:W-:Y:S01]  /*59f0*/  FSEL R161, R21, -INF , P3 ;  /* 0xff80000015a17808 */ /* 0x000fe20001800000 */
[----:B------:R-:W2:Y:S01]  /*5a00*/  MUFU.TANH R121, R121 ;  /* 0x0000007900797308 */ /* 0x000ea20000002400 */
[----:B0-----:R-:W-:Y:S02]  /*5a10*/  FSEL R159, R20, -INF , P2 ;  /* 0xff800000149f7808 */ /* 0x001fe40001000000 */
[----:B------:R-:W-:Y:S02]  /*5a20*/  ISETP.GT.AND P2, PT, R124, 0x18, PT ;  /* 0x000000187c00780c */ /* 0x000fe40003f44270 */
[----:B------:R-:W-:-:S02]  /*5a30*/  FMNMX.FTZ R130, R159, R130, !PT ;  /* 0x000000829f827209 */ /* 0x000fc40007810000 */
[----:B------:R-:W-:Y:S01]  /*5a40*/  ISETP.GT.AND P3, PT, R124, 0x19, PT ;  /* 0x000000197c00780c */ /* 0x000fe20003f64270 */
[----:B------:R-:W-:Y:S01]  /*5a50*/  MUFU.TANH R122, R122 ;  /* 0x0000007a007a7308 */ /* 0x000fe20000002400 */
[----:B------:R-:W-:Y:S02]  /*5a60*/  FSEL R163, R22, -INF , P2 ;  /* 0xff80000016a37808 */ /* 0x000fe40001000000 */
[----:B------:R-:W-:Y:S02]  /*5a70*/  FMNMX.FTZ R130, R161, R130, !PT ;  /* 0x00000082a1827209 */ /* 0x000fe40007810000 */
[----:B------:R-:W-:Y:S02]  /*5a80*/  FSETP.NEU.FTZ.AND P1, PT, R10, -INF , PT ;  /* 0xff8000000a00780b */ /* 0x000fe40003f3d000 */
[----:B------:R-:W-:Y:S01]  /*5a90*/  ISETP.GT.AND P2, PT, R124, 0x20, PT ;  /* 0x000000207c00780c */ /* 0x000fe20003f44270 */
[----:B------:R-:W0:Y:S01]  /*5aa0*/  MUFU.TANH R123, R123 ;  /* 0x0000007b007b7308 */ /* 0x000e220000002400 */
[----:B-1----:R-:W-:-:S02]  /*5ab0*/  FSEL R165, R23, -INF , P3 ;  /* 0xff80000017a57808 */ /* 0x002fc40001800000 */
[----:B------:R-:W-:Y:S02]  /*5ac0*/  FMNMX.FTZ R130, R163, R130, !PT ;  /* 0x00000082a3827209 */ /* 0x000fe40007810000 */
[----:B------:R-:W-:Y:S02]  /*5ad0*/  FSEL R2, R132, RZ, P1 ;  /* 0x000000ff84027208 */ /* 0x000fe40000800000 */
[C---:B------:R-:W-:Y:S01]  /*5ae0*/  ISETP.GT.AND P3, PT, R124.reuse, 0x21, PT ;  /* 0x000000217c00780c */ /* 0x040fe20003f64270 */
[----:B------:R-:W1:Y:S01]  /*5af0*/  MUFU.TANH R126, R126 ;  /* 0x0000007e007e7308 */ /* 0x000e620000002400 */
[----:B------:R-:W-:Y:S01]  /*5b00*/  FMNMX.FTZ R130, R165, R130, !PT ;  /* 0x00000082a5827209 */ /* 0x000fe20007810000 */
[-CC-:B------:R-:W-:Y:S01]  /*5b10*/  FFMA.FTZ R190, R183, R8.reuse, -R2.reuse ;  /* 0x00000008b7be7223 */ /* 0x180fe20000010802 */
[----:B--2---:R-:W-:Y:S01]  /*5b20*/  FSEL R183, R121, -INF , P3 ;  /* 0xff80000079b77808 */ /* 0x004fe20001800000 */
[-CC-:B------:R-:W-:Y:S01]  /*5b30*/  FFMA.FTZ R188, R185, R8.reuse, -R2.reuse ;  /* 0x00000008b9bc7223 */ /* 0x180fe20000010802 */
[C---:B------:R-:W-:Y:S01]  /*5b40*/  ISETP.GT.AND P3, PT, R124.reuse, 0x29, PT ;  /* 0x000000297c00780c */ /* 0x040fe20003f64270 */
[-CC-:B------:R-:W-:Y:S01]  /*5b50*/  FFMA.FTZ R184, R179, R8.reuse, -R2.reuse ;  /* 0x00000008b3b87223 */ /* 0x180fe20000010802 */
[-CC-:B------:R-:W-:Y:S01]  /*5b60*/  FFMA.FTZ R21, R181, R8.reuse, -R2.reuse ;  /* 0x00000008b5157223 */ /* 0x180fe20000010802 */
[----:B------:R2:W-:Y:S01]  /*5b70*/  MUFU.TANH R197, R167 ;  /* 0x000000a700c57308 */ /* 0x0005e20000002400 */
[----:B0-----:R-:W-:Y:S01]  /*5b80*/  FSEL R123, R123, -INF , P3 ;  /* 0xff8000007b7b7808 */ /* 0x001fe20001800000 */
[-CC-:B------:R-:W-:Y:S01]  /*5b90*/  FFMA.FTZ R23, R177, R8.reuse, -R2.reuse ;  /* 0x00000008b1177223 */ /* 0x180fe20000010802 */
[----:B------:R-:W-:Y:S01]  /*5ba0*/  ISETP.GT.AND P3, PT, R124, 0x31, PT ;  /* 0x000000317c00780c */ /* 0x000fe20003f64270 */
[-CC-:B------:R-:W-:Y:S01]  /*5bb0*/  FFMA.FTZ R15, R187, R8.reuse, -R2.reuse ;  /* 0x00000008bb0f7223 */ /* 0x180fe20000010802 */
[-CC-:B------:R-:W-:Y:S01]  /*5bc0*/  FFMA.FTZ R186, R175, R8.reuse, -R2.reuse ;  /* 0x00000008afba7223 */ /* 0x180fe20000010802 */
[-CC-:B------:R-:W-:Y:S01]  /*5bd0*/  FFMA.FTZ R180, R171, R8.reuse, -R2.reuse ;  /* 0x00000008abb47223 */ /* 0x180fe20000010802 */
[----:B------:R-:W-:Y:S01]  /*5be0*/  FSEL R179, R134, -INF , P3 ;  /* 0xff80000086b37808 */ /* 0x000fe20001800000 */
[----:B------:R-:W0:Y:S01]  /*5bf0*/  MUFU.TANH R150, R150 ;  /* 0x0000009600967308 */ /* 0x000e220000002400 */
[----:B--2---:R-:W-:Y:S01]  /*5c00*/  FSEL R167, R120, -INF , P2 ;  /* 0xff80000078a77808 */ /* 0x004fe20001000000 */
[-CC-:B------:R-:W-:Y:S01]  /*5c10*/  FFMA.FTZ R182, R139, R8.reuse, -R2.reuse ;  /* 0x000000088bb67223 */ /* 0x180fe20000010802 */
[----:B------:R-:W-:Y:S01]  /*5c20*/  ISETP.GT.AND P2, PT, R124, 0x28, PT ;  /* 0x000000287c00780c */ /* 0x000fe20003f44270 */
[--C-:B------:R-:W-:Y:S01]  /*5c30*/  FFMA.FTZ R168, R149, R8, -R2.reuse ;  /* 0x0000000895a87223 */ /* 0x100fe20000010802 */
[----:B------:R-:W-:Y:S01]  /*5c40*/  FMNMX.FTZ R130, R167, R130, !PT ;  /* 0x00000082a7827209 */ /* 0x000fe20007810000 */
[--C-:B------:R-:W-:Y:S01]  /*5c50*/  FFMA.FTZ R176, R131, R8, -R2.reuse ;  /* 0x0000000883b07223 */ /* 0x100fe20000010802 */
[----:B------:R-:W-:Y:S01]  /*5c60*/  FSEL R185, R122, -INF , P2 ;  /* 0xff8000007ab97808 */ /* 0x000fe20001000000 */
[----:B------:R-:W2:Y:S01]  /*5c70*/  MUFU.TANH R154, R154 ;  /* 0x0000009a009a7308 */ /* 0x000ea20000002400 */
[----:B------:R-:W-:Y:S01]  /*5c80*/  FMNMX.FTZ R130, R183, R130, !PT ;  /* 0x00000082b7827209 */ /* 0x000fe20007810000 */
[-CC-:B------:R-:W-:Y:S01]  /*5c90*/  FFMA.FTZ R131, R133, R8.reuse, -R2.reuse ;  /* 0x0000000885837223 */ /* 0x180fe20000010802 */
[----:B------:R-:W-:Y:S01]  /*5ca0*/  ISETP.GT.AND P2, PT, R124, 0x30, PT ;  /* 0x000000307c00780c */ /* 0x000fe20003f44270 */
[--C-:B------:R-:W-:Y:S01]  /*5cb0*/  FFMA.FTZ R178, R135, R8, -R2.reuse ;  /* 0x0000000887b27223 */ /* 0x100fe20000010802 */
[----:B------:R-:W-:Y:S01]  /*5cc0*/  FMNMX.FTZ R130, R185, R130, !PT ;  /* 0x00000082b9827209 */ /* 0x000fe20007810000 */
[--C-:B------:R-:W-:Y:S01]  /*5cd0*/  FFMA.FTZ R133, R137, R8, -R2.reuse ;  /* 0x0000000889857223 */ /* 0x100fe20000010802 */
[----:B-1----:R-:W-:Y:S01]  /*5ce0*/  FSEL R121, R126, -INF , P2 ;  /* 0xff8000007e797808 */ /* 0x002fe20001000000 */
[----:B------:R-:W1:Y:S01]  /*5cf0*/  MUFU.TANH R189, R189 ;  /* 0x000000bd00bd7308 */ /* 0x000e620000002400 */
[----:B------:R-:W-:Y:S01]  /*5d00*/  FMNMX.FTZ R130, R123, R130, !PT ;  /* 0x000000827b827209 */ /* 0x000fe20007810000 */
[-CC-:B------:R-:W-:Y:S01]  /*5d10*/  FFMA.FTZ R173, R173, R8.reuse, -R2.reuse ;  /* 0x00000008adad7223 */ /* 0x180fe20000010802 */
[C---:B------:R-:W-:Y:S01]  /*5d20*/  ISETP.GT.AND P2, PT, R124.reuse, 0x38, PT ;  /* 0x000000387c00780c */ /* 0x040fe20003f44270 */
[--C-:B------:R-:W-:Y:S01]  /*5d30*/  FFMA.FTZ R169, R169, R8, -R2.reuse ;  /* 0x00000008a9a97223 */ /* 0x100fe20000010802 */
[----:B------:R-:W-:Y:S01]  /*5d40*/  FMNMX.FTZ R130, R121, R130, !PT ;  /* 0x0000008279827209 */ /* 0x000fe20007810000 */
[-CC-:B------:R-:W-:Y:S01]  /*5d50*/  FFMA.FTZ R129, R129, R8.reuse, -R2.reuse ;  /* 0x0000000881817223 */ /* 0x180fe20000010802 */
[----:B------:R-:W-:Y:S01]  /*5d60*/  ISETP.GT.AND P3, PT, R124, 0x39, PT ;  /* 0x000000397c00780c */ /* 0x000fe20003f64270 */
[----:B------:R-:W3:Y:S01]  /*5d70*/  MUFU.TANH R162, R162 ;  /* 0x000000a200a27308 */ /* 0x000ee20000002400 */
[----:B0-----:R-:W-:Y:S01]  /*5d80*/  FSEL R181, R150, -INF , P2 ;  /* 0xff80000096b57808 */ /* 0x001fe20001000000 */
[--C-:B------:R-:W-:Y:S01]  /*5d90*/  FFMA.FTZ R172, R141, R8, -R2.reuse ;  /* 0x000000088dac7223 */ /* 0x100fe20000010802 */
[----:B------:R-:W-:Y:S01]  /*5da0*/  FMNMX.FTZ R130, R179, R130, !PT ;  /* 0x00000082b3827209 */ /* 0x000fe20007810000 */
[-CC-:B------:R-:W-:Y:S01]  /*5db0*/  FFMA.FTZ R125, R125, R8.reuse, -R2.reuse ;  /* 0x000000087d7d7223 */ /* 0x180fe20000010802 */
[----:B------:R-:W-:Y:S01]  /*5dc0*/  ISETP.GT.AND P2, PT, R124, 0x40, PT ;  /* 0x000000407c00780c */ /* 0x000fe20003f44270 */
[--C-:B------:R-:W-:Y:S01]  /*5dd0*/  FFMA.FTZ R174, R143, R8, -R2.reuse ;  /* 0x000000088fae7223 */ /* 0x100fe20000010802 */
[----:B------:R-:W-:Y:S01]  /*5de0*/  FSEL R177, R136, -INF , P3 ;  /* 0xff80000088b17808 */ /* 0x000fe20001800000 */
[----:B------:R-:W0:Y:S01]  /*5df0*/  MUFU.TANH R128, R128 ;  /* 0x0000008000807308 */ /* 0x000e220000002400 */
[----:B------:R-:W-:Y:S01]  /*5e00*/  FMNMX.FTZ R130, R181, R130, !PT ;  /* 0x00000082b5827209 */ /* 0x000fe20007810000 */
[-CC-:B------:R-:W-:Y:S01]  /*5e10*/  FFMA.FTZ R135, R145, R8.reuse, -R2.reuse ;  /* 0x0000000891877223 */ /* 0x180fe20000010802 */
[----:B------:R-:W-:Y:S01]  /*5e20*/  ISETP.GT.AND P3, PT, R124, 0x41, PT ;  /* 0x000000417c00780c */ /* 0x000fe20003f64270 */
[-CC-:B------:R-:W-:Y:S01]  /*5e30*/  FFMA.FTZ R137, R153, R8.reuse, -R2.reuse ;  /* 0x0000000899897223 */ /* 0x180fe20000010802 */
[----:B--2---:R-:W-:Y:S01]  /*5e40*/  FSEL R187, R154, -INF , P2 ;  /* 0xff8000009abb7808 */ /* 0x004fe20001000000 */
[--C-:B------:R-:W-:Y:S01]  /*5e50*/  FFMA.FTZ R170, R147, R8, -R2.reuse ;  /* 0x0000000893aa7223 */ /* 0x100fe20000010802 */
[----:B------:R-:W-:Y:S01]  /*5e60*/  FMNMX.FTZ R130, R177, R130, !PT ;  /* 0x00000082b1827209 */ /* 0x000fe20007810000 */
[----:B------:R-:W2:Y:S01]  /*5e70*/  MUFU.TANH R195, R195 ;  /* 0x000000c300c37308 */ /* 0x000ea20000002400 */
[----:B------:R-:W-:Y:S01]  /*5e80*/  ISETP.GT.AND P2, PT, R124, 0x48, PT ;  /* 0x000000487c00780c */ /* 0x000fe20003f44270 */
[----:B------:R-:W-:Y:S01]  /*5e90*/  FFMA.FTZ R127, R127, R8, -R2 ;  /* 0x000000087f7f7223 */ /* 0x000fe20000010802 */
[----:B------:R-:W-:-:S02]  /*5ea0*/  FSEL R175, R138, -INF , P3 ;  /* 0xff8000008aaf7808 */ /* 0x000fc40001800000 */
[----:B------:R-:W-:Y:S02]  /*5eb0*/  FMNMX.FTZ R130, R187, R130, !PT ;  /* 0x00000082bb827209 */ /* 0x000fe40007810000 */
[C---:B------:R-:W-:Y:S01]  /*5ec0*/  ISETP.GT.AND P3, PT, R124.reuse, 0x49, PT ;  /* 0x000000497c00780c */ /* 0x040fe20003f64270 */
[----:B------:R-:W-:Y:S01]  /*5ed0*/  MUFU.EX2 R15, R15 ;  /* 0x0000000f000f7308 */ /* 0x000fe20000000800 */
[----:B-1----:R-:W-:Y:S02]  /*5ee0*/  FSEL R189, R189, -INF , P2 ;  /* 0xff800000bdbd7808 */ /* 0x002fe40001000000 */
[----:B------:R-:W-:Y:S02]  /*5ef0*/  FMNMX.FTZ R130, R175, R130, !PT ;  /* 0x00000082af827209 */ /* 0x000fe40007810000 */
[----:B------:R-:W-:Y:S02]  /*5f00*/  ISETP.GT.AND P2, PT, R124, 0x50, PT ;  /* 0x000000507c00780c */ /* 0x000fe40003f44270 */
[----:B------:R-:W-:Y:S01]  /*5f10*/  FSEL R191, R191, -INF , P3 ;  /* 0xff800000bfbf7808 */ /* 0x000fe20001800000 */
[----:B------:R-:W-:Y:S01]  /*5f20*/  MUFU.EX2 R188, R188 ;  /* 0x000000bc00bc7308 */ /* 0x000fe20000000800 */
[----:B------:R-:W-:-:S02]  /*5f30*/  FMNMX.FTZ R130, R189, R130, !PT ;  /* 0x00000082bd827209 */ /* 0x000fc40007810000 */
[----:B------:R-:W-:Y:S02]  /*5f40*/  ISETP.GT.AND P3, PT, R124, 0x51, PT ;  /* 0x000000517c00780c */ /* 0x000fe40003f64270 */
[----:B---3--:R-:W-:Y:S02]  /*5f50*/  FSEL R193, R162, -INF , P2 ;  /* 0xff800000a2c17808 */ /* 0x008fe40001000000 */
[----:B------:R-:W-:Y:S01]  /*5f60*/  FMNMX.FTZ R130, R191, R130, !PT ;  /* 0x00000082bf827209 */ /* 0x000fe20007810000 */
[----:B------:R-:W-:Y:S01]  /*5f70*/  MUFU.EX2 R190, R190 ;  /* 0x000000be00be7308 */ /* 0x000fe20000000800 */
[----:B------:R-:W-:Y:S02]  /*5f80*/  ISETP.GT.AND P2, PT, R124, 0x58, PT ;  /* 0x000000587c00780c */ /* 0x000fe40003f44270 */
[----:B0-----:R-:W-:Y:S02]  /*5f90*/  FSEL R171, R128, -INF , P3 ;  /* 0xff80000080ab7808 */ /* 0x001fe40001800000 */
[----:B------:R-:W-:-:S02]  /*5fa0*/  FMNMX.FTZ R130, R193, R130, !PT ;  /* 0x00000082c1827209 */ /* 0x000fc40007810000 */
[----:B------:R-:W-:Y:S01]  /*5fb0*/  ISETP.GT.AND P3, PT, R124, 0x59, PT ;  /* 0x000000597c00780c */ /* 0x000fe20003f64270 */
[----:B------:R-:W-:Y:S01]  /*5fc0*/  MUFU.EX2 R21, R21 ;  /* 0x0000001500157308 */ /* 0x000fe20000000800 */
[----:B--2---:R-:W-:Y:S02]  /*5fd0*/  FSEL R195, R195, -INF , P2 ;  /* 0xff800000c3c37808 */ /* 0x004fe40001000000 */
[----:B------:R-:W-:Y:S02]  /*5fe0*/  FMNMX.FTZ R130, R171, R130, !PT ;  /* 0x00000082ab827209 */ /* 0x000fe40007810000 */
[----:B------:R-:W-:Y:S02]  /*5ff0*/  FSEL R197, R197, -INF , P3 ;  /* 0xff800000c5c57808 */ /* 0x000fe40001800000 */
[----:B------:R-:W-:Y:S01]  /*6000*/  FMNMX.FTZ R130, R195, R130, !PT ;  /* 0x00000082c3827209 */ /* 0x000fe20007810000 */
[----:B------:R-:W-:Y:S01]  /*6010*/  MUFU.EX2 R184, R184 ;  /* 0x000000b800b87308 */ /* 0x000fe20000000800 */
[----:B------:R-:W-:-:S02]  /*6020*/  FSEL R149, R10, RZ, P1 ;  /* 0x000000ff0a957208 */ /* 0x000fc40000800000 */
[----:B------:R-:W-:-:S03]  /*6030*/  FMNMX.FTZ R130, R197, R130, !PT ;  /* 0x00000082c5827209 */ /* 0x000fc60007810000 */
[----:B------:R-:W-:Y:S02]  /*6040*/  FADD.FTZ R149, -R149, R14 ;  /* 0x0000000e95957221 */ /* 0x000fe40000010100 */
[----:B------:R-:W0:Y:S01]  /*6050*/  SHFL.BFLY PT, R9, R130, 0x2, 0x1f ;  /* 0x0c401f0082097f89 */ /* 0x000e2200000e0000 */
[----:B------:R-:W-:Y:S01]  /*6060*/  MUFU.EX2 R23, R23 ;  /* 0x0000001700177308 */ /* 0x000fe20000000800 */
[----:B------:R-:W-:-:S07]  /*6070*/  FMUL.FTZ R149, R149, R8 ;  /* 0x0000000895957220 */ /* 0x000fce0000410000 */
        /* <DEDUP_REMOVED lines=10> */
[----:B------:R-:W-:Y:S02]  /*6120*/  FMUL.FTZ R20, R9, R8 ;  /* 0x0000000809147220 */ /* 0x000fe40000410000 */
[----:B------:R-:W-:Y:S03]  /*6130*/  MUFU.EX2 R176, R176 ;  /* 0x000000b000b07308 */ /* 0x000fe60000000800 */
[----:B------:R-:W-:-:S05]  /*6140*/  FSEL R20, R20, RZ, P2 ;  /* 0x000000ff14147208 */ /* 0x000fca0001000000 */
[----:B------:R-:W-:Y:S01]  /*6150*/  MUFU.EX2 R131, R131 ;  /* 0x0000008300837308 */ /* 0x000fe20000000800 */
[-CC-:B------:R-:W-:Y:S01]  /*6160*/  FFMA.FTZ R139, R0, R8.reuse, -R20.reuse ;  /* 0x00000008008b7223 */ /* 0x180fe20000010814 */
[----:B------:R-:W-:Y:S01]  /*6170*/  FSEL R0, R9, RZ, P2 ;  /* 0x000000ff09007208 */ /* 0x000fe20001000000 */
[-CC-:B------:R-:W-:Y:S01]  /*6180*/  FFMA.FTZ R22, R151, R8.reuse, -R20.reuse ;  /* 0x0000000897167223 */ /* 0x180fe20000010814 */
[-CC-:B------:R-:W-:Y:S01]  /*6190*/  FFMA.FTZ R120, R155, R8.reuse, -R20.reuse ;  /* 0x000000089b787223 */ /* 0x180fe20000010814 */
[-CC-:B------:R-:W-:Y:S01]  /*61a0*/  FFMA.FTZ R141, R157, R8.reuse, -R20.reuse ;  /* 0x000000089d8d7223 */ /* 0x180fe20000010814 */
[-CC-:B------:R-:W-:Y:S01]  /*61b0*/  FFMA.FTZ R122, R159, R8.reuse, -R20.reuse ;  /* 0x000000089f7a7223 */ /* 0x180fe20000010814 */
[----:B------:R-:W-:Y:S01]  /*61c0*/  FADD.FTZ R13, -R0, R13 ;  /* 0x0000000d000d7221 */ /* 0x000fe20000010100 */
[----:B------:R-:W-:Y:S01]  /*61d0*/  MUFU.EX2 R139, R139 ;  /* 0x0000008b008b7308 */ /* 0x000fe20000000800 */
[-CC-:B------:R-:W-:Y:S01]  /*61e0*/  FFMA.FTZ R143, R161, R8.reuse, -R20.reuse ;  /* 0x00000008a18f7223 */ /* 0x180fe20000010814 */
[-CC-:B------:R-:W-:Y:S01]  /*61f0*/  FFMA.FTZ R124, R163, R8.reuse, -R20.reuse ;  /* 0x00000008a37c7223 */ /* 0x180fe20000010814 */
[-C--:B------:R-:W-:Y:S01]  /*6200*/  FMUL.FTZ R2, R13, R8.reuse ;  /* 0x000000080d027220 */ /* 0x080fe20000410000 */
        /* <DEDUP_REMOVED lines=16> */
[----:B------:R-:W-:-:S04]  /*6310*/  FFMA.FTZ R195, R195, R8, -R20 ;  /* 0x00000008c3c37223 */ /* 0x000fc80000010814 */
[----:B------:R-:W2:Y:S01]  /*6320*/  MUFU.EX2 R22, R22 ;  /* 0x0000001600167308 */ /* 0x000ea20000000800 */
[----:B0-----:R-:W-:-:S04]  /*6330*/  FFMA.FTZ R121, R0, R6, R15 ;  /* 0x0000000600797223 */ /* 0x001fc8000001000f */
[----:B------:R-:W-:-:S03]  /*6340*/  FADD.FTZ R121, R188, R121 ;  /* 0x00000079bc797221 */ /* 0x000fc60000010000 */
[----:B------:R-:W0:Y:S01]  /*6350*/  MUFU.EX2 R120, R120 ;  /* 0x0000007800787308 */ /* 0x000e220000000800 */
[----:B-1----:R-:W-:Y:S01]  /*6360*/  FFMA.FTZ R3, R2, R3, R139 ;  /* 0x0000000302037223 */ /* 0x002fe2000001008b */
[----:B------:R-:W-:Y:S01]  /*6370*/  FADD.FTZ R6, R190, R121 ;  /* 0x00000079be067221 */ /* 0x000fe20000010000 */
[-CC-:B------:R-:W-:Y:S01]  /*6380*/  FFMA.FTZ R121, R187, R8.reuse, -R20.reuse ;  /* 0x00000008bb797223 */ /* 0x180fe20000010814 */
[----:B------:R-:W-:-:S04]  /*6390*/  FFMA.FTZ R20, R197, R8, -R20 ;  /* 0x00000008c5147223 */ /* 0x000fc80000010814 */
[----:B------:R-:W1:Y:S01]  /*63a0*/  MUFU.EX2 R141, R141 ;  /* 0x0000008d008d7308 */ /* 0x000e620000000800 */
[----:B--2---:R-:W-:-:S07]  /*63b0*/  FADD.FTZ R3, R22, R3 ;  /* 0x0000000316037221 */ /* 0x004fce0000010000 */
        /* <DEDUP_REMOVED lines=17> */
[----:B-1----:R-:W-:-:S07]  /*64d0*/  FADD.FTZ R132, R124, R123 ;  /* 0x0000007b7c847221 */ /* 0x002fce0000010000 */
[----:B------:R-:W1:Y:S01]  /*64e0*/  MUFU.EX2 R147, R147 ;  /* 0x0000009300937308 */ /* 0x000e620000000800 */
[----:B--2---:R-:W-:-:S07]  /*64f0*/  FADD.FTZ R123, R145, R132 ;  /* 0x00000084917b7221 */ /* 0x004fce0000010000 */
[----:B------:R-:W2:Y:S01]  /*6500*/  MUFU.EX2 R183, R183 ;  /* 0x000000b700b77308 */ /* 0x000ea20000000800 */
[----:B0-----:R-:W-:Y:S01]  /*6510*/  FADD.FTZ R132, R126, R123 ;  /* 0x0000007b7e847221 */ /* 0x001fe20000010000 */
[----:B------:R-:W-:-:S06]  /*6520*/  FADD.FTZ R123, R129, R6 ;  /* 0x00000006817b7221 */ /* 0x000fcc0000010000 */
[----:B------:R-:W0:Y:S01]  /*6530*/  MUFU.EX2 R14, R14 ;  /* 0x0000000e000e7308 */ /* 0x000e220000000800 */
[----:B-1----:R-:W-:-:S07]  /*6540*/  FADD.FTZ R132, R147, R132 ;  /* 0x0000008493847221 */ /* 0x002fce0000010000 */
        /* <DEDUP_REMOVED lines=45> */
[----:B--2---:R-:W-:Y:S01]  /*6820*/  FADD.FTZ R3, R195, R6 ;  /* 0x00000006c3037221 */ /* 0x004fe20000010000 */
[----:B0-----:R-:W-:-:S03]  /*6830*/  FADD.FTZ R6, R127, R132 ;  /* 0x000000847f067221 */ /* 0x001fc60000010000 */
[----:B-1----:R-:W-:Y:S01]  /*6840*/  FADD.FTZ R3, R20, R3 ;  /* 0x0000000314037221 */ /* 0x002fe20000010000 */
[----:B------:R-:W-:Y:S06]  /*6850*/  @!P0 BRA `(.L_x_2195) ;  /* 0x0000000000048947 */ /* 0x000fec0003800000 */
[----:B------:R-:W-:Y:S01]  /*6860*/  BPT.TRAP 0x1 ;  /* 0x000000040000795c */ /* 0x000fe20000300000 */
.L_x_2195:
[----:B------:R-:W0:Y:S01]  /*6870*/  S2UR UR6, SR_CgaCtaId ;  /* 0x00000000000679c3 */ /* 0x000e220000008800 */
[----:B------:R-:W-:Y:S01]  /*6880*/  R2UR UR5, R192 ;  /* 0x00000000c00572ca */ /* 0x000fe200000e0000 */
[----:B------:R-:W-:Y:S01]  /*6890*/  UIADD3 UR14, UR14, 0x30860, URZ ;  /* 0x000308600e0e7890 */ /* 0x000fe2000fffe03f */
[----:B------:R-:W-:Y:S02]  /*68a0*/  F2FP.BF16.F32.PACK_AB R186, R173, R186 ;  /* 0x000000baadba723e */ /* 0x000fe400000010ff */
[----:B------:R-:W-:Y:S02]  /*68b0*/  F2FP.BF16.F32.PACK_AB R180, R169, R180 ;  /* 0x000000b4a9b4723e */ /* 0x000fe400000010ff */
[----:B------:R-:W-:Y:S01]  /*68c0*/  F2FP.BF16.F32.PACK_AB R183, R14, R183 ;  /* 0x000000b70eb7723e */ /* 0x000fe200000010ff */
[----:B------:R-:W-:Y:S01]  /*68d0*/  IMAD.MOV.U32 R14, RZ, RZ, R10 ;  /* 0x000000ffff0e7224 */ /* 0x000fe200078e000a */
[----:B------:R-:W-:Y:S02]  /*68e0*/  F2FP.BF16.F32.PACK_AB R177, R128, R13 ;  /* 0x0000000d80b1723e */ /* 0x000fe400000010ff */
[----:B------:R-:W-:-:S02]  /*68f0*/  F2FP.BF16.F32.PACK_AB R173, R175, R121 ;  /* 0x00000079afad723e */ /* 0x000fc400000010ff */
[----:B------:R-:W-:Y:S01]  /*6900*/  F2FP.BF16.F32.PACK_AB R169, R171, R193 ;  /* 0x000000c1aba9723e */ /* 0x000fe200000010ff */
[----:B------:R-:W-:Y:S01]  /*6910*/  UISETP.GT.AND UP0, UPT, UR61, UR5, UPT ;  /* 0x000000053d00728c */ /* 0x000fe2000bf04270 */
[----:B------:R-:W-:Y:S01]  /*6920*/  F2FP.BF16.F32.PACK_AB R188, R188, R15 ;  /* 0x0000000fbcbc723e */ /* 0x000fe200000010ff */
[----:B------:R-:W-:Y:S01]  /*6930*/  UIADD3 UR61, UR61, -0x1, URZ ;  /* 0xffffffff3d3d7890 */ /* 0x000fe2000fffe03f */
[----:B------:R-:W-:Y:S01]  /*6940*/  F2FP.BF16.F32.PACK_AB R189, R22, R139 ;  /* 0x0000008b16bd723e */ /* 0x000fe200000010ff */
[----:B------:R-:W-:Y:S01]  /*6950*/  UMOV UR5, UR7 ;  /* 0x0000000700057c82 */ /* 0x000fe20008000000 */
[----:B------:R-:W-:Y:S02]  /*6960*/  F2FP.BF16.F32.PACK_AB R190, R21, R190 ;  /* 0x000000be15be723e */ /* 0x000fe400000010ff */
[----:B------:R-:W-:Y:S02]  /*6970*/  PLOP3.LUT P1, PT, PT, PT, UP0, 0x80, 0x0 ;  /* 0x000000000000781c */ /* 0x000fe40003f2f008 */
        /* <DEDUP_REMOVED lines=18> */
[----:B------:R-:W-:Y:S01]  /*6aa0*/  MOV R13, R9 ;  /* 0x00000009000d7202 */ /* 0x000fe20000000f00 */
[----:B------:R-:W-:Y:S06]  /*6ab0*/  @P1 BRA `(.L_x_2196) ;  /* 0xffffffd4001c1947 */ /* 0x000fec000383ffff */
.L_x_2185:
[----:B------:R-:W-:-:S13]  /*6ac0*/  R2UR UR5, R18 ;  /* 0x00000000120572ca */ /* 0x000fda00000e0000 */
[----:B------:R-:W-:-:S06]  /*6ad0*/  UISETP.GE.AND UP0, UPT, UR61, UR5, UPT ;  /* 0x000000053d00728c */ /* 0x000fcc000bf06270 */
[----:B------:R-:W-:-:S13]  /*6ae0*/  PLOP3.LUT P1, PT, PT, PT, UP0, 0x80, 0x0 ;  /* 0x000000000000781c */ /* 0x000fda0003f2f008 */
[----:B------:R-:W-:Y:S05]  /*6af0*/  @!P1 BRA `(.L_x_2197) ;  /* 0x00000024000c9947 */ /* 0x000fea0003800000 */
[----:B------:R-:W-:Y:S01]  /*6b00*/  IMAD.MOV.U32 R12, RZ, RZ, R9 ;  /* 0x000000ffff0c7224 */ /* 0x000fe200078e0009 */
[----:B------:R-:W-:Y:S01]  /*6b10*/  MOV R11, R10 ;  /* 0x0000000a000b7202 */ /* 0x000fe20000000f00 */
[----:B------:R-:W-:Y:S01]  /*6b20*/  IMAD.U32 R13, RZ, RZ, UR7 ;  /* 0x00000007ff0d7e24 */ /* 0x000fe2000f8e00ff */
[----:B------:R-:W-:Y:S01]  /*6b30*/  UMOV UR38, UR4 ;  /* 0x0000000400267c82 */ /* 0x000fe20008000000 */
[----:B------:R-:W-:-:S05]  /*6b40*/  ULDC UR6, c[0x0][0x9d8] ;  /* 0x0002760000067ab9 */ /* 0x000fca0000000800 */
.L_x_2208:
[----:B------:R-:W-:Y:S01]  /*6b50*/  R2UR UR5, R13 ;  /* 0x000000000d0572ca */ /* 0x000fe200000e0000 */
[----:B------:R-:W-:-:S04]  /*6b60*/  UIADD3 UR4, UR38, 0x1, URZ ;  /* 0x0000000126047890 */ /* 0x000fc8000fffe03f */
[----:B------:R-:W-:-:S04]  /*6b70*/  UISETP.NE.AND UP0, UPT, UR4, 0x2, UPT ;  /* 0x000000020400788c */ /* 0x000fc8000bf05270 */
[----:B------:R-:W-:Y:S02]  /*6b80*/  USEL UR7, URZ, 0x1, UP0 ;  /* 0x000000013f077887 */ /* 0x000fe40008000000 */
[----:B------:R-:W-:Y:S02]  /*6b90*/  USEL UR4, UR4, URZ, UP0 ;  /* 0x0000003f04047287 */ /* 0x000fe40008000000 */
[----:B------:R-:W-:Y:S01]  /*6ba0*/  ULOP3.LUT UR7, UR5, UR7, URZ, 0x3c, !UPT ;  /* 0x0000000705077292 */ /* 0x000fe2000f8e3c3f */
[----:B------:R-:W-:Y:S11]  /*6bb0*/  @!P0 BRA `(.L_x_2198) ;  /* 0x0000000000048947 */ /* 0x000ff60003800000 */
[----:B------:R-:W-:Y:S01]  /*6bc0*/  BPT.TRAP 0x1 ;  /* 0x000000040000795c */ /* 0x000fe20000300000 */
.L_x_2198:
[----:B------:R-:W-:Y:S01]  /*6bd0*/  ULEA UR39, UR4, UR60, 0x3 ;  /* 0x0000003c04277291 */ /* 0x000fe2000f8e183f */
[----:B------:R-:W-:-:S05]  /*6be0*/  IMAD.U32 R8, RZ, RZ, UR7 ;  /* 0x00000007ff087e24 */ /* 0x000fca000f8e00ff */
[----:B------:R-:W-:-:S04]  /*6bf0*/  SHF.L.U32 R8, R8, 0x1f, RZ ;  /* 0x0000001f08087819 */ /* 0x000fc800000006ff */
[----:B------:R0:W1:Y:S01]  /*6c00*/  SYNCS.PHASECHK.TRANS64.TRYWAIT P1, [UR39+0x30830], R8 ;  /* 0x03083008ff0075a7 */ /* 0x0000620008020167 */
[----:B------:R-:W-:Y:S05]  /*6c10*/  @!P0 BRA `(.L_x_2199) ;  /* 0x0000000000048947 */ /* 0x000fea0003800000 */
[----:B------:R-:W-:Y:S01]  /*6c20*/  BPT.TRAP 0x1 ;  /* 0x000000040000795c */ /* 0x000fe20000300000 */
.L_x_2199:
[----:B-1----:R-:W-:Y:S05]  /*6c30*/  @P1 BRA `(.L_x_2200) ;  /* 0x0000000000081947 */ /* 0x002fea0003800000 */
[----:B------:R-:W1:Y:S02]  /*6c40*/  SYNCS.PHASECHK.TRANS64.TRYWAIT P1, [UR39+0x30830], R8 ;  /* 0x03083008ff0075a7 */ /* 0x000e640008020167 */
[----:B-1----:R-:W-:Y:S05]  /*6c50*/  @!P1 BRA `(.L_x_2201) ;  /* 0x0000009000409947 */ /* 0x002fea0003800000 */
.L_x_2200:
        /* <DEDUP_REMOVED lines=162> */
.L_x_2202:
[----:B------:R-:W-:Y:S01]  /*7680*/  R2UR UR10, R13 ;  /* 0x000000000d0a72ca */ /* 0x000fe200000e0000 */
[----:B------:R-:W-:-:S12]  /*7690*/  ULEA UR5, UR38, UR60, 0x3 ;  /* 0x0000003c26057291 */ /* 0x000fd8000f8e183f */
[----:B------:R-:W-:-:S04]  /*76a0*/  MOV R0, UR10 ;  /* 0x0000000a00007c02 */ /* 0x000fc80008000f00 */
[----:B------:R-:W-:-:S04]  /*76b0*/  SHF.L.U32 R0, R0, 0x1f, RZ ;  /* 0x0000001f00007819 */ /* 0x000fc800000006ff */
[----:B------:R2:W3:Y:S01]  /*76c0*/  SYNCS.PHASECHK.TRANS64.TRYWAIT P1, [UR5+0x30850], R0 ;  /* 0x03085000ff0075a7 */ /* 0x0004e20008020145 */
[----:B------:R-:W-:Y:S05]  /*76d0*/  @!P0 BRA `(.L_x_2203) ;  /* 0x0000000000048947 */ /* 0x000fea0003800000 */
[----:B------:R-:W-:Y:S01]  /*76e0*/  BPT.TRAP 0x1 ;  /* 0x000000040000795c */ /* 0x000fe20000300000 */
.L_x_2203:
[----:B---3--:R-:W-:Y:S05]  /*76f0*/  @P1 BRA `(.L_x_2204) ;  /* 0x0000000000081947 */ /* 0x008fea0003800000 */
[----:B------:R-:W3:Y:S02]  /*7700*/  SYNCS.PHASECHK.TRANS64.TRYWAIT P1, [UR5+0x30850], R0 ;  /* 0x03085000ff0075a7 */ /* 0x000ee40008020145 */
[----:B---3--:R-:W-:Y:S05]  /*7710*/  @!P1 BRA `(.L_x_2205) ;  /* 0x0000008400a89947 */ /* 0x008fea0003800000 */
.L_x_2204:
[----:B------:R-:W-:Y:S01]  /*7720*/  UIADD3 UR10, UR60, 0x400, URZ ;  /* 0x000004003c0a7890 */ /* 0x000fe2000fffe03f */
[----:B------:R-:W-:Y:S01]  /*7730*/  WARPGROUP.ARRIVE ;  /* 0x00000000000079c5 */ /* 0x000fe20000000000 */
[----:B------:R-:W-:Y:S01]  /*7740*/  UMOV UR11, 0x40000040 ;  /* 0x40000040000b7882 */ /* 0x000fe20000000000 */
[----:B------:R-:W-:Y:S01]  /*7750*/  UMOV UR15, 0x40000040 ;  /* 0x40000040000f7882 */ /* 0x000fe20000000000 */
        /* <DEDUP_REMOVED lines=33> */
.L_x_2206:
        /* <DEDUP_REMOVED lines=60> */
[----:B0-----:R-:W0:Y:S01]  /*7d30*/  LDC R8, c[0x0][0x988] ;  /* 0x00026200ff087b82 */ /* 0x001e220000000800 */
[----:B------:R-:W-:Y:S01]  /*7d40*/  UIADD3 UR39, UR39, 0x30840, URZ ;  /* 0x0003084027277890 */ /* 0x000fe2000fffe03f */
[----:B------:R-:W2:Y:S01]  /*7d50*/  MUFU.TANH R175, R175 ;  /* 0x000000af00af7308 */ /* 0x000ea20000002400 */
[----:B---3--:R-:W-:-:S05]  /*7d60*/  FMNMX.FTZ R0, R173, R0, !PT ;  /* 0x00000000ad007209 */ /* 0x008fca0007810000 */
[----:B------:R-:W3:Y:S02]  /*7d70*/  S2UR UR10, SR_CgaCtaId ;  /* 0x00000000000a79c3 */ /* 0x000ee40000008800 */
[----:B------:R-:W4:Y:S01]  /*7d80*/  MUFU.TANH R21, R21 ;  /* 0x0000001500157308 */ /* 0x000f220000002400 */
[----:B-1----:R-:W-:-:S07]  /*7d90*/  FMNMX.FTZ R2, R17, R2, !PT ;  /* 0x0000000211027209 */ /* 0x002fce0007810000 */
[----:B------:R-:W1:Y:S01]  /*7da0*/  MUFU.TANH R177, R177 ;  /* 0x000000b100b17308 */ /* 0x000e620000002400 */
[----:B--2---:R-:W-:-:S07]  /*7db0*/  FMNMX.FTZ R0, R175, R0, !PT ;  /* 0x00000000af007209 */ /* 0x004fce0007810000 */
[----:B------:R-:W2:Y:S01]  /*7dc0*/  MUFU.TANH R23, R23 ;  /* 0x0000001700177308 */ /* 0x000ea20000002400 */
[----:B----4-:R-:W-:Y:S01]  /*7dd0*/  FMNMX.FTZ R2, R21, R2, !PT ;  /* 0x0000000215027209 */ /* 0x010fe20007810000 */
[----:B---3--:R-:W-:-:S06]  /*7de0*/  UPRMT UR39, UR10, 0x654, UR39 ;  /* 0x000006540a277896 */ /* 0x008fcc0008000027 */
[----:B------:R-:W3:Y:S01]  /*7df0*/  MUFU.TANH R179, R179 ;  /* 0x000000b300b37308 */ /* 0x000ee20000002400 */
[----:B-1----:R-:W-:Y:S02]  /*7e00*/  FMNMX.FTZ R0, R177, R0, !PT ;  /* 0x00000000b1007209 */ /* 0x002fe40007810000 */
[----:B------:R-:W-:Y:S05]  /*7e10*/  SYNCS.ARRIVE.TRANS64.RED.A1T0 RZ, [UR39], RZ ;  /* 0x000000ffffff79a7 */ /* 0x000fea0008100427 */
[----:B------:R-:W1:Y:S01]  /*7e20*/  MUFU.TANH R121, R121 ;  /* 0x0000007900797308 */ /* 0x000e620000002400 */
[----:B--2---:R-:W-:-:S07]  /*7e30*/  FMNMX.FTZ R2, R23, R2, !PT ;  /* 0x0000000217027209 */ /* 0x004fce0007810000 */
[----:B------:R-:W2:Y:S01]  /*7e40*/  MUFU.TANH R181, R181 ;  /* 0x000000b500b57308 */ /* 0x000ea20000002400 */
[----:B---3--:R-:W-:-:S07]  /*7e50*/  FMNMX.FTZ R0, R179, R0, !PT ;  /* 0x00000000b3007209 */ /* 0x008fce0007810000 */
[----:B------:R-:W3:Y:S01]  /*7e60*/  MUFU.TANH R123, R123 ;  /* 0x0000007b007b7308 */ /* 0x000ee20000002400 */
[----:B-1----:R-:W-:-:S07]  /*7e70*/  FMNMX.FTZ R2, R121, R2, !PT ;  /* 0x0000000279027209 */ /* 0x002fce0007810000 */
        /* <DEDUP_REMOVED lines=65> */
[----:B-1----:R-:W-:-:S05]  /*8290*/  FMNMX.FTZ R0, R205, R0, !PT ;  /* 0x00000000cd007209 */ /* 0x002fca0007810000 */
[----:B------:R-:W1:Y:S01]  /*82a0*/  SHFL.BFLY PT, R9, R0, 0x2, 0x1f ;  /* 0x0c401f0000097f89 */ /* 0x000e6200000e0000 */
[----:B--2---:R-:W-:-:S04]  /*82b0*/  FMNMX.FTZ R2, R163, R2, !PT ;  /* 0x00000002a3027209 */ /* 0x004fc80007810000 */
[----:B---3--:R-:W-:-:S05]  /*82c0*/  FMNMX.FTZ R2, R165, R2, !PT ;  /* 0x00000002a5027209 */ /* 0x008fca0007810000 */
[----:B------:R-:W2:Y:S01]  /*82d0*/  SHFL.BFLY PT, R167, R2, 0x2, 0x1f ;  /* 0x0c401f0002a77f89 */ /* 0x000ea200000e0000 */
[----:B-1----:R-:W-:-:S05]  /*82e0*/  FMNMX.FTZ R16, R0, R9, !PT ;  /* 0x0000000900107209 */ /* 0x002fca0007810000 */
[----:B------:R-:W1:Y:S01]  /*82f0*/  SHFL.BFLY PT, R9, R16, 0x1, 0x1f ;  /* 0x0c201f0010097f89 */ /* 0x000e6200000e0000 */
[----:B--2---:R-:W-:-:S05]  /*8300*/  FMNMX.FTZ R167, R2, R167, !PT ;  /* 0x000000a702a77209 */ /* 0x004fca0007810000 */
[----:B------:R-:W2:Y:S01]  /*8310*/  SHFL.BFLY PT, R20, R167, 0x1, 0x1f ;  /* 0x0c201f00a7147f89 */ /* 0x000ea200000e0000 */
[----:B-1----:R-:W-:-:S05]  /*8320*/  FMNMX.FTZ R10, R16, R9, !PT ;  /* 0x00000009100a7209 */ /* 0x002fca0007810000 */
[----:B------:R-:W-:Y:S01]  /*8330*/  FADD.FTZ R11, -R10, R11 ;  /* 0x0000000b0a0b7221 */ /* 0x000fe20000010100 */
[----:B--2---:R-:W-:-:S03]  /*8340*/  FMNMX.FTZ R9, R167, R20, !PT ;  /* 0x00000014a7097209 */ /* 0x004fc60007810000 */
[-C--:B0-----:R-:W-:Y:S02]  /*8350*/  FMUL.FTZ R20, R11, R8.reuse ;  /* 0x000000080b147220 */ /* 0x081fe40000410000 */
[----:B------:R-:W-:Y:S01]  /*8360*/  FADD.FTZ R11, -R9, R12 ;  /* 0x0000000c090b7221 */ /* 0x000fe20000010100 */
[-C--:B------:R-:W-:Y:S01]  /*8370*/  FMUL.FTZ R12, R10, R8.reuse ;  /* 0x000000080a0c7220 */ /* 0x080fe20000410000 */
[----:B------:R0:W-:Y:S02]  /*8380*/  MUFU.EX2 R0, R20 ;  /* 0x0000001400007308 */ /* 0x0001e40000000800 */
[-C--:B------:R-:W-:Y:S01]  /*8390*/  FMUL.FTZ R2, R11, R8.reuse ;  /* 0x000000080b027220 */ /* 0x080fe20000410000 */
        /* <DEDUP_REMOVED lines=24> */
[-C--:B------:R-:W-:Y:S01]  /*8520*/  FMUL.FTZ R12, R9, R8.reuse ;  /* 0x00000008090c7220 */ /* 0x080fe20000410000 */
[----:B------:R-:W-:Y:S03]  /*8530*/  MUFU.EX2 R2, R2 ;  /* 0x0000000200027308 */ /* 0x000fe60000000800 */
[-CC-:B------:R-:W-:Y:S01]  /*8540*/  FFMA.FTZ R189, R13, R8.reuse, -R12.reuse ;  /* 0x000000080dbd7223 */ /* 0x180fe2000001080c */
[-CC-:B------:R-:W-:Y:S01]  /*8550*/  FFMA.FTZ R14, R15, R8.reuse, -R12.reuse ;  /* 0x000000080f0e7223 */ /* 0x180fe2000001080c */
[-CC-:B------:R-:W-:Y:S01]  /*8560*/  FFMA.FTZ R191, R17, R8.reuse, -R12.reuse ;  /* 0x0000000811bf7223 */ /* 0x180fe2000001080c */
[-CC-:B------:R-:W-:Y:S01]  /*8570*/  FFMA.FTZ R16, R21, R8.reuse, -R12.reuse ;  /* 0x0000000815107223 */ /* 0x180fe2000001080c */
[-CC-:B------:R-:W-:Y:S01]  /*8580*/  FFMA.FTZ R185, R23, R8.reuse, -R12.reuse ;  /* 0x0000000817b97223 */ /* 0x180fe2000001080c */
[----:B------:R-:W1:Y:S01]  /*8590*/  MUFU.EX2 R11, R11 ;  /* 0x0000000b000b7308 */ /* 0x000e620000000800 */
[-CC-:B0-----:R-:W-:Y:S01]  /*85a0*/  FFMA.FTZ R20, R121, R8.reuse, -R12.reuse ;  /* 0x0000000879147223 */ /* 0x181fe2000001080c */
        /* <DEDUP_REMOVED lines=15> */
[----:B-1----:R-:W-:Y:S01]  /*86a0*/  FFMA.FTZ R17, R0, R6, R11 ;  /* 0x0000000600117223 */ /* 0x002fe2000001000b */
[-CC-:B------:R-:W-:Y:S01]  /*86b0*/  FFMA.FTZ R149, R149, R8.reuse, -R12.reuse ;  /* 0x0000000895957223 */ /* 0x180fe2000001080c */
[-CC-:B------:R-:W-:Y:S01]  /*86c0*/  FFMA.FTZ R159, R159, R8.reuse, -R12.reuse ;  /* 0x000000089f9f7223 */ /* 0x180fe2000001080c */
[-CC-:B------:R-:W-:Y:S01]  /*86d0*/  FFMA.FTZ R161, R161, R8.reuse, -R12.reuse ;  /* 0x00000008a1a17223 */ /* 0x180fe2000001080c */
[-CC-:B------:R-:W-:Y:S01]  /*86e0*/  FFMA.FTZ R163, R163, R8.reuse, -R12.reuse ;  /* 0x00000008a3a37223 */ /* 0x180fe2000001080c */
[----:B------:R-:W-:-:S02]  /*86f0*/  FFMA.FTZ R12, R165, R8, -R12 ;  /* 0x00000008a50c7223 */ /* 0x000fc4000001080c */
[----:B------:R-:W1:Y:S01]  /*8700*/  MUFU.EX2 R14, R14 ;  /* 0x0000000e000e7308 */ /* 0x000e620000000800 */
[----:B0-----:R-:W-:-:S07]  /*8710*/  FFMA.FTZ R3, R2, R3, R189 ;  /* 0x0000000302037223 */ /* 0x001fce00000100bd */
        /* <DEDUP_REMOVED lines=92> */
.L_x_2207:
[----:B------:R-:W0:Y:S01]  /*8ce0*/  S2UR UR11, SR_CgaCtaId ;  /* 0x00000000000b79c3 */ /* 0x000e220000008800 */
[----:B------:R-:W-:Y:S01]  /*8cf0*/  R2UR UR10, R18 ;  /* 0x00000000120a72ca */ /* 0x000fe200000e0000 */
[----:B------:R-:W-:Y:S01]  /*8d00*/  UIADD3 UR5, UR5, 0x30860, URZ ;  /* 0x0003086005057890 */ /* 0x000fe2000fffe03f */
[----:B------:R-:W-:Y:S01]  /*8d10*/  F2FP.BF16.F32.PACK_AB R186, R171, R186 ;  /* 0x000000baabba723e */ /* 0x000fe200000010ff */
        /* <DEDUP_REMOVED lines=9> */
[----:B------:R-:W-:Y:S01]  /*8db0*/  F2FP.BF16.F32.PACK_AB R178, R179, R178 ;  /* 0x000000b2b3b2723e */ /* 0x000fe200000010ff */
[----:B------:R-:W-:Y:S01]  /*8dc0*/  IMAD.U32 R13, RZ, RZ, UR7 ;  /* 0x00000007ff0d7e24 */ /* 0x000fe2000f8e00ff */
        /* <DEDUP_REMOVED lines=22> */
.L_x_2197:
        /* <DEDUP_REMOVED lines=99> */
.L_x_2209:
[----:B------:R-:W-:Y:S01]  /*9560*/  ULEA UR5, UR4, UR60, 0x3 ;  /* 0x0000003c04057291 */ /* 0x000fe2000f8e183f */
[----:B------:R-:W-:-:S05]  /*9570*/  IMAD.U32 R0, RZ, RZ, UR7 ;  /* 0x00000007ff007e24 */ /* 0x000fca000f8e00ff */
[----:B------:R-:W-:-:S04]  /*9580*/  SHF.L.U32 R0, R0, 0x1f, RZ ;  /* 0x0000001f00007819 */ /* 0x000fc800000006ff */
[----:B------:R0:W1:Y:S01]  /*9590*/  SYNCS.PHASECHK.TRANS64.TRYWAIT P1, [UR5+0x30850], R0 ;  /* 0x03085000ff0075a7 */ /* 0x0000620008020145 */
[----:B------:R-:W-:Y:S05]  /*95a0*/  @!P0 BRA `(.L_x_2210) ;  /* 0x0000000000048947 */ /* 0x000fea0003800000 */
[----:B------:R-:W-:Y:S01]  /*95b0*/  BPT.TRAP 0x1 ;  /* 0x000000040000795c */ /* 0x000fe20000300000 */
.L_x_2210:
[----:B-1----:R-:W-:Y:S05]  /*95c0*/  @P1 BRA `(.L_x_2211) ;  /* 0x0000000000081947 */ /* 0x002fea0003800000 */
[----:B------:R-:W1:Y:S02]  /*95d0*/  SYNCS.PHASECHK.TRANS64.TRYWAIT P1, [UR5+0x30850], R0 ;  /* 0x03085000ff0075a7 */ /* 0x000e640008020145 */
[----:B-1----:R-:W-:Y:S05]  /*95e0*/  @!P1 BRA `(.L_x_2212) ;  /* 0x00000068000c9947 */ /* 0x002fea0003800000 */
.L_x_2211:
        /* <DEDUP_REMOVED lines=14> */
[----:B------:R-:W-:Y:S01]  /*96d0*/  MOV R6, RZ ;  /* 0x000000ff00067202 */ /* 0x000fe20000000f00 */
        /* <DEDUP_REMOVED lines=47> */
.L_x_2213:
        /* <DEDUP_REMOVED lines=101> */
.L_x_2177:
        /* <DEDUP_REMOVED lines=10> */
[----:B------:R-:W4:Y:S01]  /*a0c0*/  S2UR UR11, SR_CTAID.Y ;  /* 0x00000000000b79c3 */ /* 0x000f220000002600 */
[----:B------:R-:W-:Y:S02]  /*a0d0*/  UIMAD.WIDE.U32 UR4, UR13, UR8, URZ ;  /* 0x000000080d0472a5 */ /* 0x000fe4000f8e003f */
[----:B------:R-:W-:-:S04]  /*a0e0*/  UIMAD UR6, UR7, UR8, URZ ;  /* 0x00000008070672a4 */ /* 0x000fc8000f8e023f */
[----:B------:R-:W-:Y:S01]  /*a0f0*/  UIMAD UR6, UR13, UR9, UR6 ;  /* 0x000000090d0672a4 */ /* 0x000fe2000f8e0206 */
[----:B------:R-:W-:Y:S01]  /*a100*/  BAR.SYNC.DEFER_BLOCKING 0x1, 0x100 ;  /* 0x0044000000007b1d */ /* 0x000fe20000010000 */
[----:B-1----:R-:W-:Y:S02]  /*a110*/  ISETP.NE.AND P0, PT, R17, 0x1, PT ;  /* 0x000000011100780c */ /* 0x002fe40003f05270 */
[----:B------:R-:W-:-:S05]  /*a120*/  UIADD3 UR6, UR5, UR6, URZ ;  /* 0x0000000605067290 */ /* 0x000fca000fffe03f */
[----:B------:R-:W4:Y:S01]  /*a130*/  LDC R21, c[0x0][0xc50] ;  /* 0x00031400ff157b82 */ /* 0x000f220000000800 */
[----:B0-----:R-:W-:Y:S01]  /*a140*/  IADD3 R4, R3, -0x80, RZ ;  /* 0xffffff8003047810 */ /* 0x001fe20007ffe0ff */
[----:B---3--:R-:W-:Y:S01]  /*a150*/  USHF.R.S32.HI UR10, URZ, 0x1f, UR12 ;  /* 0x0000001f3f0a7899 */ /* 0x008fe2000801140c */
[----:B------:R-:W-:Y:S02]  /*a160*/  ULDC.64 UR8, c[0x0][0xb38] ;  /* 0x0002ce0000087ab9 */ /* 0x000fe40000000a00 */
[----:B------:R-:W-:Y:S01]  /*a170*/  SHF.R.S32.HI R3, RZ, 0x1f, R4 ;  /* 0x0000001fff037819 */ /* 0x000fe20000011404 */
[----:B------:R-:W-:Y:S02]  /*a180*/  UIMAD UR7, UR7, UR8, URZ ;  /* 0x00000008070772a4 */ /* 0x000fe4000f8e023f */
[----:B------:R-:W0:Y:S01]  /*a190*/  LDC.64 R14, c[0x0][0xb40] ;  /* 0x0002d000ff0e7b82 */ /* 0x000e220000000a00 */
[CC--:B------:R-:W-:Y:S02]  /*a1a0*/  LEA.HI R5, R3.reuse, R4.reuse, RZ, 0x7 ;  /* 0x0000000403057211 */ /* 0x0c0fe400078f38ff */
[----:B------:R-:W-:-:S02]  /*a1b0*/  LEA.HI R10, R3, R4, RZ, 0x2 ;  /* 0x00000004030a7211 */ /* 0x000fc400078f10ff */
[C---:B------:R-:W-:Y:S02]  /*a1c0*/  LOP3.LUT R7, R5.reuse, 0xffffff80, RZ, 0xc0, !PT ;  /* 0xffffff8005077812 */ /* 0x040fe400078ec0ff */
[----:B------:R-:W-:Y:S01]  /*a1d0*/  SHF.R.S32.HI R6, RZ, 0x7, R5 ;  /* 0x00000007ff067819 */ /* 0x000fe20000011405 */
[----:B------:R-:W1:Y:S02]  /*a1e0*/  @P0 LDC R13, c[0x0][0xbf0] ;  /* 0x0002fc00ff0d0b82 */ /* 0x000e640000000800 */
[----:B------:R-:W-:Y:S01]  /*a1f0*/  IMAD.IADD R20, R4, 0x1, -R7 ;  /* 0x0000000104147824 */ /* 0x000fe200078e0a07 */
[----:B------:R-:W-:Y:S02]  /*a200*/  LEA.HI R3, R5, R6, RZ, 0x1 ;  /* 0x0000000605037211 */ /* 0x000fe400078f08ff */
[----:B------:R-:W-:Y:S02]  /*a210*/  LOP3.LUT R5, R10, 0xfffffffc, RZ, 0xc0, !PT ;  /* 0xfffffffc0a057812 */ /* 0x000fe400078ec0ff */
[----:B------:R-:W-:Y:S01]  /*a220*/  SHF.R.S32.HI R7, RZ, 0x1f, R20 ;  /* 0x0000001fff077819 */ /* 0x000fe20000011414 */
[----:B------:R-:W3:Y:S01]  /*a230*/  LDC.64 R10, c[0x0][0xbd8] ;  /* 0x0002f600ff0a7b82 */ /* 0x000ee20000000a00 */
[----:B------:R-:W-:Y:S01]  /*a240*/  LOP3.LUT R3, R3, 0x3fffffe, RZ, 0xc0, !PT ;  /* 0x03fffffe03037812 */ /* 0x000fe200078ec0ff */
[----:B------:R-:W-:Y:S01]  /*a250*/  IMAD.IADD R5, R4, 0x1, -R5 ;  /* 0x0000000104057824 */ /* 0x000fe200078e0a05 */
[----:B------:R-:W-:Y:S01]  /*a260*/  LEA.HI R22, R7, R20, RZ, 0x2 ;  /* 0x0000001407167211 */ /* 0x000fe200078f10ff */
[----:B----4-:R-:W-:Y:S01]  /*a270*/  IMAD R21, R21, R16, UR11 ;  /* 0x0000000b15157e24 */ /* 0x010fe2000f8e0210 */
[----:B------:R-:W-:-:S02]  /*a280*/  IADD3 R3, R6, -R3, RZ ;  /* 0x8000000306037210 */ /* 0x000fc40007ffe0ff */
[--C-:B------:R-:W-:Y:S01]  /*a290*/  SHF.R.S32.HI R8, RZ, 0x2, R22.reuse ;  /* 0x00000002ff087819 */ /* 0x100fe20000011416 */
[----:B------:R-:W4:Y:S01]  /*a2a0*/  @P0 LDC R23, c[0x0][0xbec] ;  /* 0x0002fb00ff170b82 */ /* 0x000f220000000800 */
[----:B------:R-:W-:Y:S02]  /*a2b0*/  SHF.R.S32.HI R9, RZ, 0x1f, R22 ;  /* 0x0000001fff097819 */ /* 0x000fe40000011416 */
[----:B------:R-:W-:Y:S02]  /*a2c0*/  LEA.HI R6, R5, R5, RZ, 0x1 ;  /* 0x0000000505067211 */ /* 0x000fe400078f08ff */
[----:B------:R-:W-:Y:S02]  /*a2d0*/  LEA.HI R9, R9, R8, RZ, 0x3 ;  /* 0x0000000809097211 */ /* 0x000fe400078f18ff */
[----:B------:R-:W-:Y:S01]  /*a2e0*/  LEA.HI R7, R7, R20, RZ, 0x5 ;  /* 0x0000001407077211 */ /* 0x000fe200078f28ff */
[----:B------:R-:W5:Y:S01]  /*a2f0*/  @P0 LDC R120, c[0x0][0xbf0] ;  /* 0x0002fc00ff780b82 */ /* 0x000f620000000800 */
[----:B------:R-:W-:-:S02]  /*a300*/  LOP3.LUT R9, R9, 0xfffffff8, RZ, 0xc0, !PT ;  /* 0xfffffff809097812 */ /* 0x000fc400078ec0ff */
[----:B------:R-:W-:Y:S02]  /*a310*/  LOP3.LUT R6, R6, 0x1ffffffe, RZ, 0xc0, !PT ;  /* 0x1ffffffe06067812 */ /* 0x000fe400078ec0ff */
[----:B------:R-:W-:Y:S01]  /*a320*/  SHF.R.S32.HI R7, RZ, 0x5, R7 ;  /* 0x00000005ff077819 */ /* 0x000fe20000011407 */
[----:B------:R-:W-:Y:S02]  /*a330*/  IMAD.IADD R4, R8, 0x1, -R9 ;  /* 0x0000000108047824 */ /* 0x000fe400078e0a09 */
[----:B------:R-:W1:Y:S01]  /*a340*/  @P0 LDC R9, c[0x0][0xbec] ;  /* 0x0002fb00ff090b82 */ /* 0x000e620000000800 */
[----:B------:R-:W-:Y:S02]  /*a350*/  IMAD.IADD R12, R5, 0x1, -R6 ;  /* 0x00000001050c7824 */ /* 0x000fe400078e0a06 */
[----:B------:R-:W-:Y:S01]  /*a360*/  LEA R6, R7, R4, 0x4 ;  /* 0x0000000407067211 */ /* 0x000fe200078e20ff */
[----:B------:R-:W-:Y:S01]  /*a370*/  IMAD.U32 R5, RZ, RZ, UR5 ;  /* 0x00000005ff057e24 */ /* 0x000fe2000f8e00ff */
[----:B------:R-:W-:Y:S01]  /*a380*/  MOV R5, UR6 ;  /* 0x0000000600057c02 */ /* 0x000fe20008000f00 */
[----:B---3--:R-:W-:Y:S01]  /*a390*/  IMAD R8, R10, UR10, RZ ;  /* 0x0000000a0a087c24 */ /* 0x008fe2000f8e02ff */
[----:B------:R-:W-:Y:S01]  /*a3a0*/  UIMAD UR6, UR13, UR9, UR7 ;  /* 0x000000090d0672a4 */ /* 0x000fe2000f8e0207 */
[----:B------:R-:W-:-:S02]  /*a3b0*/  IMAD R3, R3, 0x40, R6 ;  /* 0x0000004003037824 */ /* 0x000fc400078e0206 */
[----:B------:R-:W-:Y:S01]  /*a3c0*/  IMAD.U32 R4, RZ, RZ, UR4 ;  /* 0x00000004ff047e24 */ /* 0x000fe2000f8e00ff */
[----:B------:R-:W-:Y:S01]  /*a3d0*/  UIMAD.WIDE.U32 UR4, UR13, UR8, URZ ;  /* 0x000000080d0472a5 */ /* 0x000fe2000f8e003f */
[----:B------:R-:W-:Y:S02]  /*a3e0*/  IMAD R6, R12, 0x8, R3 ;  /* 0x000000080c067824 */ /* 0x000fe400078e0203 */
[----:B------:R-:W-:Y:S01]  /*a3f0*/  IMAD R11, R11, UR12, R8 ;  /* 0x0000000c0b0b7c24 */ /* 0x000fe2000f8e0208 */
[----:B------:R-:W-:Y:S01]  /*a400*/  UIADD3 UR6, UR5, UR6, URZ ;  /* 0x0000000605067290 */ /* 0x000fe2000fffe03f */
[----:B------:R-:W-:Y:S01]  /*a410*/  IMAD.WIDE.U32 R4, R10, UR12, R4 ;  /* 0x0000000c0a047c25 */ /* 0x000fe2000f8e0004 */
[----:B--2---:R-:W-:Y:S01]  /*a420*/  LEA R8, R18, R6, 0x7 ;  /* 0x0000000612087211 */ /* 0x004fe200078e38ff */
[----:B------:R-:W-:Y:S02]  /*a430*/  ULDC.64 UR8, c[0x0][0xb28] ;  /* 0x0002ca0000087ab9 */ /* 0x000fe40000000a00 */
[----:B------:R-:W-:Y:S01]  /*a440*/  IMAD.U32 R7, RZ, RZ, UR5 ;  /* 0x00000005ff077e24 */ /* 0x000fe2000f8e00ff */
[----:B------:R-:W-:Y:S01]  /*a450*/  MOV R7, UR6 ;  /* 0x0000000600077c02 */ /* 0x000fe20008000f00 */
[----:B0-----:R-:W-:Y:S01]  /*a460*/  IMAD R12, R14, UR10, RZ ;  /* 0x0000000a0e0c7c24 */ /* 0x001fe2000f8e02ff */
[----:B------:R-:W-:Y:S01]  /*a470*/  IADD3 R5, R5, R11, RZ ;  /* 0x0000000b05057210 */ /* 0x000fe20007ffe0ff */
[----:B-1----:R-:W-:Y:S01]  /*a480*/  @P0 IMAD.HI.U32 R10, R8, R9, RZ ;  /* 0x00000009080a0227 */ /* 0x002fe200078e00ff */
[----:B------:R-:W-:-:S03]  /*a490*/  ULDC.64 UR6, c[0x0][0xb48] ;  /* 0x0002d20000067ab9 */ /* 0x000fc60000000a00 */
[----:B------:R-:W-:Y:S01]  /*a4a0*/  IMAD.U32 R6, RZ, RZ, UR4 ;  /* 0x00000004ff067e24 */ /* 0x000fe2000f8e00ff */
[----:B------:R-:W-:Y:S01]  /*a4b0*/  ULDC.64 UR4, c[0x0][0xbe0] ;  /* 0x0002f80000047ab9 */ /* 0x000fe20000000a00 */
[----:B------:R-:W-:Y:S01]  /*a4c0*/  IMAD.MOV.U32 R9, RZ, RZ, R8 ;  /* 0x000000ffff097224 */ /* 0x000fe200078e0008 */
[----:B------:R-:W-:Y:S01]  /*a4d0*/  @P0 SHF.R.U32.HI R9, RZ, R13, R10 ;  /* 0x0000000dff090219 */ /* 0x000fe2000001160a */
[----:B------:R-:W-:Y:S01]  /*a4e0*/  IMAD R13, R15, UR12, R12 ;  /* 0x0000000c0f0d7c24 */ /* 0x000fe2000f8e020c */
[----:B------:R-:W-:Y:S01]  /*a4f0*/  SHF.R.S32.HI R12, RZ, 0x1f, R21 ;  /* 0x0000001fff0c7819 */ /* 0x000fe20000011415 */
[----:B------:R-:W-:-:S04]  /*a500*/  IMAD.WIDE.U32 R6, R14, UR12, R6 ;  /* 0x0000000c0e067c25 */ /* 0x000fc8000f8e0006 */
[----:B----4-:R-:W-:-:S04]  /*a510*/  @P0 IMAD.HI.U32 R23, R8, R23, RZ ;  /* 0x0000001708170227 */ /* 0x010fc800078e00ff */
[----:B------:R-:W-:Y:S02]  /*a520*/  IMAD.IADD R7, R7, 0x1, R13 ;  /* 0x0000000107077824 */ /* 0x000fe400078e020d */
[----:B------:R-:W-:Y:S02]  /*a530*/  IMAD R13, R12, UR6, RZ ;  /* 0x000000060c0d7c24 */ /* 0x000fe4000f8e02ff */
[----:B------:R-:W-:-:S04]  /*a540*/  IMAD.WIDE.U32 R4, R21, UR4, R4 ;  /* 0x0000000415047c25 */ /* 0x000fc8000f8e0004 */
[----:B------:R-:W-:Y:S01]  /*a550*/  IMAD.MOV.U32 R11, RZ, RZ, R8 ;  /* 0x000000ffff0b7224 */ /* 0x000fe200078e0008 */
[----:B-----5:R-:W-:Y:S01]  /*a560*/  @P0 SHF.R.U32.HI R11, RZ, R120, R23 ;  /* 0x00000078ff0b0219 */ /* 0x020fe20000011617 */
[----:B------:R-:W-:Y:S01]  /*a570*/  IMAD R15, R21, UR7, R13 ;  /* 0x00000007150f7c24 */ /* 0x000fe2000f8e020d */
[----:B------:R-:W-:Y:S01]  /*a580*/  SHF.R.S32.HI R13, RZ, 0x1f, R9 ;  /* 0x0000001fff0d7819 */ /* 0x000fe20000011409 */
[----:B------:R-:W-:Y:S01]  /*a590*/  IMAD R10, R12, UR4, RZ ;  /* 0x000000040c0a7c24 */ /* 0x000fe2000f8e02ff */
[----:B------:R-:W-:Y:S01]  /*a5a0*/  IADD3 R4, P0, R9, R4, RZ ;  /* 0x0000000409047210 */ /* 0x000fe20007f1e0ff */
[----:B------:R-:W-:Y:S01]  /*a5b0*/  IMAD.WIDE.U32 R6, R21, UR6, R6 ;  /* 0x0000000615067c25 */ /* 0x000fe2000f8e0006 */
[----:B------:R-:W-:Y:S01]  /*a5c0*/  IADD3 R9, -R9, RZ, RZ ;  /* 0x000000ff09097210 */ /* 0x000fe20007ffe1ff */
[----:B------:R-:W-:Y:S02]  /*a5d0*/  ULDC.64 UR6, c[0x0][0xbc8] ;  /* 0x0002f20000067ab9 */ /* 0x000fe40000000a00 */
[----:B------:R-:W-:Y:S01]  /*a5e0*/  IMAD R12, R21, UR5, R10 ;  /* 0x00000005150c7c24 */ /* 0x000fe2000f8e020a */
[--C-:B------:R-:W-:Y:S01]  /*a5f0*/  SHF.R.S32.HI R10, RZ, 0x1f, R11.reuse ;  /* 0x0000001fff0a7819 */ /* 0x100fe2000001140b */
[----:B------:R-:W-:Y:S01]  /*a600*/  IMAD.MOV R14, RZ, RZ, -R11 ;  /* 0x000000ffff0e7224 */ /* 0x000fe200078e0a0b */
[----:B------:R-:W-:Y:S01]  /*a610*/  ULDC.64 UR4, c[0x0][0xb30] ;  /* 0x0002cc0000047ab9 */ /* 0x000fe20000000a00 */
[----:B------:R-:W-:Y:S01]  /*a620*/  IMAD R9, R17, R9, R8 ;  /* 0x0000000911097224 */ /* 0x000fe200078e0208 */
[----:B------:R-:W-:Y:S01]  /*a630*/  IADD3.X R5, R13, R5, R12, P0, !PT ;  /* 0x000000050d057210 */ /* 0x000fe200007fe40c */
[----:B------:R-:W-:-:S02]  /*a640*/  IMAD.IADD R7, R7, 0x1, R15 ;  /* 0x0000000107077824 */ /* 0x000fc400078e020f */
[----:B------:R-:W-:Y:S02]  /*a650*/  IMAD R10, R10, UR4, RZ ;  /* 0x000000040a0a7c24 */ /* 0x000fe4000f8e02ff */
[----:B------:R-:W-:Y:S01]  /*a660*/  IMAD R13, R17, R14, R8 ;  /* 0x0000000e110d7224 */ /* 0x000fe200078e0208 */
[----:B------:R-:W-:Y:S01]  /*a670*/  SHF.R.S32.HI R8, RZ, 0x1f, R9 ;  /* 0x0000001fff087819 */ /* 0x000fe20000011409 */
[C---:B------:R-:W-:Y:S01]  /*a680*/  IMAD R15, R11.reuse, UR5, R10 ;  /* 0x000000050b0f7c24 */ /* 0x040fe2000f8e020a */
[----:B------:R-:W0:Y:S01]  /*a690*/  S2UR UR5, SR_CgaCtaId ;  /* 0x00000000000579c3 */ /* 0x000e220000008800 */
[----:B------:R-:W-:Y:S01]  /*a6a0*/  IMAD.WIDE.U32 R6, R11, UR4, R6 ;  /* 0x000000040b067c25 */ /* 0x000fe2000f8e0006 */
[----:B------:R-:W-:Y:S01]  /*a6b0*/  SHF.R.S32.HI R10, RZ, 0x1f, R13 ;  /* 0x0000001fff0a7819 */ /* 0x000fe2000001140d */
[----:B------:R-:W-:Y:S01]  /*a6c0*/  UMOV UR4, 0x400 ;  /* 0x0000040000047882 */ /* 0x000fe20000000000 */
[----:B------:R-:W-:Y:S01]  /*a6d0*/  LEA R14, R18, R3, 0x7 ;  /* 0x00000003120e7211 */ /* 0x000fe200078e38ff */
[----:B------:R-:W-:Y:S01]  /*a6e0*/  IMAD R8, R8, UR6, RZ ;  /* 0x0000000608087c24 */ /* 0x000fe2000f8e02ff */
[----:B------:R-:W-:Y:S01]  /*a6f0*/  IADD3 R7, R7, R15, RZ ;  /* 0x0000000f07077210 */ /* 0x000fe20007ffe0ff */
[----:B------:R-:W-:Y:S01]  /*a700*/  IMAD R10, R10, UR8, RZ ;  /* 0x000000080a0a7c24 */ /* 0x000fe2000f8e02ff */
[----:B------:R-:W-:Y:S01]  /*a710*/  LOP3.LUT R3, R22, 0x7ffffffc, RZ, 0xc0, !PT ;  /* 0x7ffffffc16037812 */ /* 0x000fe200078ec0ff */
[----:B------:R-:W-:-:S02]  /*a720*/  IMAD R11, R9, UR7, R8 ;  /* 0x00000007090b7c24 */ /* 0x000fc4000f8e0208 */
        /* <DEDUP_REMOVED lines=26> */
[----:B------:R2:W3:Y:S04]  /*a8d0*/  SHFL.IDX PT, R4, R6, RZ, 0x1c1f ;  /* 0x001c1fff06047589 */ /* 0x0004e800000e0000 */
[----:B------:R2:W4:Y:S01]  /*a8e0*/  SHFL.IDX PT, R5, R9, RZ, 0x1c1f ;  /* 0x001c1fff09057589 */ /* 0x00052200000e0000 */
[----:B------:R-:W-:Y:S01]  /*a8f0*/  SHF.L.U32 R3, R3, 0x1, RZ ;  /* 0x0000000103037819 */ /* 0x000fe200000006ff */
        /* <DEDUP_REMOVED lines=13> */
[C---:B------:R-:W-:Y:S01]  /*a9d0*/  IADD3 R16, R3.reuse, 0x18, RZ ;  /* 0x0000001803107810 */ /* 0x040fe20007ffe0ff */
[----:B------:R-:W-:Y:S01]  /*a9e0*/  VIADD R22, R3, 0x50 ;  /* 0x0000005003167836 */ /* 0x000fe20000000000 */
[----:B------:R-:W-:-:S02]  /*a9f0*/  ISETP.GE.AND P6, PT, R17, UR4, PT ;  /* 0x0000000411007c0c */ /* 0x000fc4000bfc6270 */
[----:B------:R-:W-:Y:S02]  /*aa00*/  ISETP.GE.AND P5, PT, R16, UR4, PT ;  /* 0x0000000410007c0c */ /* 0x000fe4000bfa6270 */
[C---:B------:R-:W-:Y:S01]  /*aa10*/  IADD3 R21, R3.reuse, 0x48, RZ ;  /* 0x0000004803157810 */ /* 0x040fe20007ffe0ff */
[C---:B---34-:R-:W-:Y:S01]  /*aa20*/  @!P0 IMAD.WIDE R10, R3.reuse, 0x4, R4 ;  /* 0x00000004030a8825 */ /* 0x058fe200078e0204 */
[----:B------:R-:W-:Y:S02]  /*aa30*/  ISETP.GE.AND P3, PT, R18, UR4, PT ;  /* 0x0000000412007c0c */ /* 0x000fe4000bf66270 */
[----:B------:R-:W-:Y:S02]  /*aa40*/  @!P1 LEA.HI R0, R0, R0, RZ, 0x1 ;  /* 0x0000000000009211 */ /* 0x000fe400078f08ff */
[----:B------:R-:W-:Y:S01]  /*aa50*/  @!P2 LEA.HI R2, R2, R2, RZ, 0x1 ;  /* 0x000000020202a211 */ /* 0x000fe200078f08ff */
[----:B------:R0:W-:Y:S01]  /*aa60*/  @!P0 ST.E.64 desc[UR36][R10.64], R24 ;  /* 0x000000180a008985 */ /* 0x0001e2000c101b24 */
[----:B------:R-:W-:Y:S01]  /*aa70*/  @!P1 LOP3.LUT R13, R0, 0xfffffffe, RZ, 0xc0, !PT ;  /* 0xfffffffe000d9812 */ /* 0x000fe200078ec0ff */
[----:B------:R-:W-:Y:S01]  /*aa80*/  VIADD R0, R3, 0x28 ;  /* 0x0000002803007836 */ /* 0x000fe20000000000 */
[----:B------:R-:W-:-:S02]  /*aa90*/  @!P2 LOP3.LUT R15, R2, 0xfffffffe, RZ, 0xc0, !PT ;  /* 0xfffffffe020fa812 */ /* 0x000fc400078ec0ff */
[----:B------:R-:W-:Y:S01]  /*aaa0*/  IADD3 R2, R3, 0x30, RZ ;  /* 0x0000003003027810 */ /* 0x000fe20007ffe0ff */
[--C-:B------:R-:W-:Y:S01]  /*aab0*/  @!P1 IMAD.WIDE R12, R13, 0x4, R4.reuse ;  /* 0x000000040d0c9825 */ /* 0x100fe200078e0204 */
[----:B------:R-:W-:Y:S02]  /*aac0*/  ISETP.GE.AND P0, PT, R0, UR4, PT ;  /* 0x0000000400007c0c */ /* 0x000fe4000bf06270 */
        /* <DEDUP_REMOVED lines=8> */
[----:B------:R-:W-:-:S02]  /*ab50*/  @!P6 LEA.HI R17, R17, R17, RZ, 0x1 ;  /* 0x000000111111e211 */ /* 0x000fc400078f08ff */
[----:B------:R-:W-:Y:S02]  /*ab60*/  @!P5 LOP3.LUT R11, R16, 0xfffffffe, RZ, 0xc0, !PT ;  /* 0xfffffffe100bd812 */ /* 0x000fe400078ec0ff */
[----:B------:R-:W-:Y:S02]  /*ab70*/  @!P0 LEA.HI R0, R0, R0, RZ, 0x1 ;  /* 0x0000000000008211 */ /* 0x000fe400078f08ff */
[----:B------:R-:W-:Y:S01]  /*ab80*/  @!P4 LEA.HI R2, R2, R2, RZ, 0x1 ;  /* 0x000000020202c211 */ /* 0x000fe200078f08ff */
[--C-:B------:R-:W-:Y:S01]  /*ab90*/  @!P5 IMAD.WIDE R10, R11, 0x4, R4.reuse ;  /* 0x000000040b0ad825 */ /* 0x100fe200078e0204 */
[----:B-1----:R-:W-:Y:S02]  /*aba0*/  @!P6 LOP3.LUT R13, R17, 0xfffffffe, RZ, 0xc0, !PT ;  /* 0xfffffffe110de812 */ /* 0x002fe400078ec0ff */
[----:B------:R-:W-:Y:S02]  /*abb0*/  @!P3 LEA.HI R18, R18, R18, RZ, 0x1 ;  /* 0x000000121212b211 */ /* 0x000fe400078f08ff */
[----:B------:R-:W-:Y:S01]  /*abc0*/  @!P2 LEA.HI R20, R20, R20, RZ, 0x1 ;  /* 0x000000141414a211 */ /* 0x000fe200078f08ff */
[----:B------:R-:W-:Y:S01]  /*abd0*/  @!P6 IMAD.WIDE R12, R13, 0x4, R4 ;  /* 0x000000040d0ce825 */ /* 0x000fe200078e0204 */
[----:B--2---:R-:W-:Y:S01]  /*abe0*/  @!P1 LEA.HI R14, R21, R21, RZ, 0x1 ;  /* 0x00000015150e9211 */ /* 0x004fe200078f08ff */
[----:B------:R0:W-:Y:S01]  /*abf0*/  @!P5 ST.E.64 desc[UR36][R10.64], R36 ;  /* 0x000000240a00d985 */ /* 0x0001e2000c101b24 */
[----:B------:R-:W-:-:S02]  /*ac00*/  @!P0 LOP3.LUT R15, R0, 0xfffffffe, RZ, 0xc0, !PT ;  /* 0xfffffffe000f8812 */ /* 0x000fc400078ec0ff */
[----:B------:R-:W-:Y:S01]  /*ac10*/  @!P4 LOP3.LUT R17, R2, 0xfffffffe, RZ, 0xc0, !PT ;  /* 0xfffffffe0211c812 */ /* 0x000fe200078ec0ff */
[----:B------:R1:W-:Y:S01]  /*ac20*/  @!P6 ST.E.64 desc[UR36][R12.64], R40 ;  /* 0x000000280c00e985 */ /* 0x0003e2000c101b24 */
[----:B------:R-:W-:Y:S01]  /*ac30*/  @!P3 LOP3.LUT R21, R18, 0xfffffffe, RZ, 0xc0, !PT ;  /* 0xfffffffe1215b812 */ /* 0x000fe200078ec0ff */
[C---:B------:R-:W-:Y:S01]  /*ac40*/  VIADD R2, R3.reuse, 0x68 ;  /* 0x0000006803027836 */ /* 0x040fe20000000000 */
[----:B------:R-:W-:Y:S01]  /*ac50*/  @!P2 LOP3.LUT R23, R20, 0xfffffffe, RZ, 0xc0, !PT ;  /* 0xfffffffe1417a812 */ /* 0x000fe200078ec0ff */
[C---:B------:R-:W-:Y:S01]  /*ac60*/  VIADD R18, R3.reuse, 0x70 ;  /* 0x0000007003127836 */ /* 0x040fe20000000000 */
[----:B------:R-:W-:Y:S02]  /*ac70*/  @!P1 LOP3.LUT R25, R14, 0xfffffffe, RZ, 0xc0, !PT ;  /* 0xfffffffe0e199812 */ /* 0x000fe400078ec0ff */
[----:B------:R-:W-:Y:S02]  /*ac80*/  ISETP.GE.AND P5, PT, R22, UR4, PT ;  /* 0x0000000416007c0c */ /* 0x000fe4000bfa6270 */
[----:B------:R-:W-:Y:S01]  /*ac90*/  IADD3 R0, R3, 0x60, RZ ;  /* 0x0000006003007810 */ /* 0x000fe20007ffe0ff */
[----:B0-----:R-:W-:Y:S01]  /*aca0*/  @!P0 IMAD.WIDE R10, R15, 0x4, R4 ;  /* 0x000000040f0a8825 */ /* 0x001fe200078e0204 */
[----:B------:R-:W-:-:S03]  /*acb0*/  ISETP.GE.AND P6, PT, R24, UR4, PT ;  /* 0x0000000418007c0c */ /* 0x000fc6000bfc6270 */
[--C-:B-1----:R-:W-:Y:S01]  /*acc0*/  @!P4 IMAD.WIDE R12, R17, 0x4, R4.reuse ;  /* 0x00000004110cc825 */ /* 0x102fe200078e0204 */
[----:B------:R0:W-:Y:S01]  /*acd0*/  @!P0 ST.E.64 desc[UR36][R10.64], R44 ;  /* 0x0000002c0a008985 */ /* 0x0001e2000c101b24 */
[----:B------:R-:W-:Y:S02]  /*ace0*/  ISETP.GE.AND P0, PT, R0, UR4, PT ;  /* 0x0000000400007c0c */ /* 0x000fe4000bf06270 */
[--C-:B------:R-:W-:Y:S01]  /*acf0*/  @!P3 IMAD.WIDE R14, R21, 0x4, R4.reuse ;  /* 0x00000004150eb825 */ /* 0x100fe200078e0204 */
[----:B------:R1:W-:Y:S01]  /*ad00*/  @!P4 ST.E.64 desc[UR36][R12.64], R48 ;  /* 0x000000300c00c985 */ /* 0x0003e2000c101b24 */
[----:B------:R-:W-:Y:S02]  /*ad10*/  @!P5 LEA.HI R22, R22, R22, RZ, 0x1 ;  /* 0x000000161616d211 */ /* 0x000fe400078f08ff */
[----:B------:R-:W-:Y:S01]  /*ad20*/  @!P2 IMAD.WIDE R16, R23, 0x4, R4 ;  /* 0x000000041710a825 */ /* 0x000fe200078e0204 */
[----:B------:R2:W-:Y:S01]  /*ad30*/  @!P3 ST.E.64 desc[UR36][R14.64], R52 ;  /* 0x000000340e00b985 */ /* 0x0005e2000c101b24 */
[----:B------:R-:W-:-:S02]  /*ad40*/  IADD3 R23, R3, 0x78, RZ ;  /* 0x0000007803177810 */ /* 0x000fc40007ffe0ff */
[----:B------:R-:W-:Y:S01]  /*ad50*/  @!P1 IMAD.WIDE R20, R25, 0x4, R4 ;  /* 0x0000000419149825 */ /* 0x000fe200078e0204 */
[----:B------:R3:W-:Y:S01]  /*ad60*/  @!P2 ST.E.64 desc[UR36][R16.64], R56 ;  /* 0x000000381000a985 */ /* 0x0007e2000c101b24 */
[----:B------:R-:W-:Y:S02]  /*ad70*/  ISETP.GE.AND P2, PT, R18, UR4, PT ;  /* 0x0000000412007c0c */ /* 0x000fe4000bf46270 */
[----:B------:R-:W-:Y:S01]  /*ad80*/  VIADD R25, R3, 0x80 ;  /* 0x0000008003197836 */ /* 0x000fe20000000000 */
[----:B------:R4:W-:Y:S01]  /*ad90*/  @!P1 ST.E.64 desc[UR36][R20.64], R60 ;  /* 0x0000003c14009985 */ /* 0x0009e2000c101b24 */
[----:B------:R-:W-:Y:S02]  /*ada0*/  ISETP.GE.AND P1, PT, R2, UR4, PT ;  /* 0x0000000402007c0c */ /* 0x000fe4000bf26270 */
[----:B------:R-:W-:Y:S02]  /*adb0*/  ISETP.GE.AND P3, PT, R23, UR4, PT ;  /* 0x0000000417007c0c */ /* 0x000fe4000bf66270 */
[----:B------:R-:W-:-:S02]  /*adc0*/  ISETP.GE.AND P4, PT, R25, UR4, PT ;  /* 0x0000000419007c0c */ /* 0x000fc4000bf86270 */
[----:B------:R-:W-:Y:S02]  /*add0*/  @!P6 LEA.HI R24, R24, R24, RZ, 0x1 ;  /* 0x000000181818e211 */ /* 0x000fe400078f08ff */
[----:B0-----:R-:W-:Y:S01]  /*ade0*/  @!P5 LOP3.LUT R11, R22, 0xfffffffe, RZ, 0xc0, !PT ;  /* 0xfffffffe160bd812 */ /* 0x001fe200078ec0ff */
[----:B------:R-:W-:Y:S01]  /*adf0*/  VIADD R22, R3, 0xa0 ;  /* 0x000000a003167836 */ /* 0x000fe20000000000 */
[----:B------:R-:W-:Y:S02]  /*ae00*/  @!P0 LEA.HI R0, R0, R0, RZ, 0x1 ;  /* 0x0000000000008211 */ /* 0x000fe400078f08ff */
[----:B-1----:R-:W-:Y:S01]  /*ae10*/  @!P6 LOP3.LUT R13, R24, 0xfffffffe, RZ, 0xc0, !PT ;  /* 0xfffffffe180de812 */ /* 0x002fe200078ec0ff */
[--C-:B------:R-:W-:Y:S01]  /*ae20*/  @!P5 IMAD.WIDE R10, R11, 0x4, R4.reuse ;  /* 0x000000040b0ad825 */ /* 0x100fe200078e0204 */
[----:B------:R-:W-:Y:S02]  /*ae30*/  @!P1 LEA.HI R2, R2, R2, RZ, 0x1 ;  /* 0x0000000202029211 */ /* 0x000fe400078f08ff */
[----:B--2---:R-:W-:Y:S01]  /*ae40*/  @!P0 LOP3.LUT R15, R0, 0xfffffffe, RZ, 0xc0, !PT ;  /* 0xfffffffe000f8812 */ /* 0x004fe200078ec0ff */
[--C-:B------:R-:W-:Y:S01]  /*ae50*/  @!P6 IMAD.WIDE R12, R13, 0x4, R4.reuse ;  /* 0x000000040d0ce825 */ /* 0x100fe200078e0204 */
[----:B------:R-:W-:Y:S01]  /*ae60*/  @!P2 LEA.HI R18, R18, R18, RZ, 0x1 ;  /* 0x000000121212a211 */ /* 0x000fe200078f08ff */
[----:B------:R0:W-:Y:S01]  /*ae70*/  @!P5 ST.E.64 desc[UR36][R10.64], R64 ;  /* 0x000000400a00d985 */ /* 0x0001e2000c101b24 */
[----:B---3--:R-:W-:Y:S01]  /*ae80*/  @!P1 LOP3.LUT R17, R2, 0xfffffffe, RZ, 0xc0, !PT ;  /* 0xfffffffe02119812 */ /* 0x008fe200078ec0ff */
[----:B------:R-:W-:Y:S01]  /*ae90*/  @!P0 IMAD.WIDE R14, R15, 0x4, R4 ;  /* 0x000000040f0e8825 */ /* 0x000fe200078e0204 */
        /* <DEDUP_REMOVED lines=8> */
[----:B------:R-:W-:-:S02]  /*af20*/  @!P4 LOP3.LUT R25, R25, 0xfffffffe, RZ, 0xc0, !PT ;  /* 0xfffffffe1919c812 */ /* 0x000fc400078ec0ff */
[----:B------:R-:W-:Y:S01]  /*af30*/  IADD3 R2, R3, 0x90, RZ ;  /* 0x0000009003027810 */ /* 0x000fe20007ffe0ff */
[----:B0-----:R-:W-:Y:S01]  /*af40*/  @!P1 IMAD.WIDE R10, R17, 0x4, R4 ;  /* 0x00000004110a9825 */ /* 0x001fe200078e0204 */
[----:B------:R-:W-:-:S03]  /*af50*/  ISETP.GE.AND P0, PT, R0, UR4, PT ;  /* 0x0000000400007c0c */ /* 0x000fc6000bf06270 */
[--C-:B-1----:R-:W-:Y:S01]  /*af60*/  @!P2 IMAD.WIDE R12, R21, 0x4, R4.reuse ;  /* 0x00000004150ca825 */ /* 0x102fe200078e0204 */
[----:B------:R0:W-:Y:S01]  /*af70*/  @!P1 ST.E.64 desc[UR36][R10.64], R76 ;  /* 0x0000004c0a009985 */ /* 0x0001e2000c101b24 */
[----:B------:R-:W-:Y:S02]  /*af80*/  ISETP.GE.AND P1, PT, R2, UR4, PT ;  /* 0x0000000402007c0c */ /* 0x000fe4000bf26270 */
[--C-:B------:R-:W-:Y:S01]  /*af90*/  @!P3 IMAD.WIDE R16, R23, 0x4, R4.reuse ;  /* 0x000000041710b825 */ /* 0x100fe200078e0204 */
[----:B--2---:R-:W-:Y:S01]  /*afa0*/  IADD3 R14, R3, 0xa8, RZ ;  /* 0x000000a8030e7810 */ /* 0x004fe20007ffe0ff */
[----:B------:R1:W-:Y:S01]  /*afb0*/  @!P2 ST.E.64 desc[UR36][R12.64], R80 ;  /* 0x000000500c00a985 */ /* 0x0003e2000c101b24 */
[----:B------:R-:W-:Y:S01]  /*afc0*/  ISETP.GE.AND P2, PT, R18, UR4, PT ;  /* 0x0000000412007c0c */ /* 0x000fe2000bf46270 */
[----:B------:R-:W-:Y:S02]  /*afd0*/  @!P4 IMAD.WIDE R20, R25, 0x4, R4 ;  /* 0x000000041914c825 */ /* 0x000fe400078e0204 */
[----:B------:R2:W-:Y:S01]  /*afe0*/  @!P3 ST.E.64 desc[UR36][R16.64], R84 ;  /* 0x000000541000b985 */ /* 0x0005e2000c101b24 */
[----:B------:R-:W-:Y:S01]  /*aff0*/  ISETP.GE.AND P3, PT, R22, UR4, PT ;  /* 0x0000000416007c0c */ /* 0x000fe2000bf66270 */
[C---:B------:R-:W-:Y:S01]  /*b000*/  VIADD R15, R3.reuse, 0xb0 ;  /* 0x000000b0030f7836 */ /* 0x040fe20000000000 */
[----:B------:R-:W-:Y:S01]  /*b010*/  @!P0 LEA.HI R0, R0, R0, RZ, 0x1 ;  /* 0x0000000000008211 */ /* 0x000fe200078f08ff */
[----:B------:R3:W-:Y:S01]  /*b020*/  @!P4 ST.E.64 desc[UR36][R20.64], R88 ;  /* 0x000000581400c985 */ /* 0x0007e2000c101b24 */
[----:B0-----:R-:W-:Y:S01]  /*b030*/  VIADD R11, R3, 0xb8 ;  /* 0x000000b8030b7836 */ /* 0x001fe20000000000 */
[----:B------:R-:W-:-:S02]  /*b040*/  ISETP.GE.AND P4, PT, R14, UR4, PT ;  /* 0x000000040e007c0c */ /* 0x000fc4000bf86270 */
[----:B------:R-:W-:Y:S02]  /*b050*/  ISETP.GE.AND P5, PT, R15, UR4, PT ;  /* 0x000000040f007c0c */ /* 0x000fe4000bfa6270 */
[----:B------:R-:W-:Y:S02]  /*b060*/  ISETP.GE.AND P6, PT, R11, UR4, PT ;  /* 0x000000040b007c0c */ /* 0x000fe4000bfc6270 */
[----:B------:R-:W-:Y:S02]  /*b070*/  @!P1 LEA.HI R2, R2, R2, RZ, 0x1 ;  /* 0x0000000202029211 */ /* 0x000fe400078f08ff */
[----:B------:R-:W-:Y:S02]  /*b080*/  @!P2 LEA.HI R18, R18, R18, RZ, 0x1 ;  /* 0x000000121212a211 */ /* 0x000fe400078f08ff */
[----:B------:R-:W-:Y:S02]  /*b090*/  @!P3 LEA.HI R22, R22, R22, RZ, 0x1 ;  /* 0x000000161616b211 */ /* 0x000fe400078f08ff */
[----:B-1----:R-:W-:-:S02]  /*b0a0*/  @!P1 LOP3.LUT R13, R2, 0xfffffffe, RZ, 0xc0, !PT ;  /* 0xfffffffe020d9812 */ /* 0x002fc400078ec0ff */
[----:B------:R-:W-:Y:S02]  /*b0b0*/  @!P4 LEA.HI R14, R14, R14, RZ, 0x1 ;  /* 0x0000000e0e0ec211 */ /* 0x000fe400078f08ff */
[----:B------:R-:W-:Y:S02]  /*b0c0*/  @!P5 LEA.HI R10, R15, R15, RZ, 0x1 ;  /* 0x0000000f0f0ad211 */ /* 0x000fe400078f08ff */
[----:B------:R-:W-:Y:S02]  /*b0d0*/  @!P6 LEA.HI R12, R11, R11, RZ, 0x1 ;  /* 0x0000000b0b0ce211 */ /* 0x000fe400078f08ff */
[----:B------:R-:W-:Y:S02]  /*b0e0*/  @!P0 LOP3.LUT R11, R0, 0xfffffffe, RZ, 0xc0, !PT ;  /* 0xfffffffe000b8812 */ /* 0x000fe400078ec0ff */
[----:B------:R-:W-:Y:S02]  /*b0f0*/  @!P2 LOP3.LUT R15, R18, 0xfffffffe, RZ, 0xc0, !PT ;  /* 0xfffffffe120fa812 */ /* 0x000fe400078ec0ff */
[----:B--2---:R-:W-:-:S02]  /*b100*/  @!P3 LOP3.LUT R17, R22, 0xfffffffe, RZ, 0xc0, !PT ;  /* 0xfffffffe1611b812 */ /* 0x004fc400078ec0ff */
        /* <DEDUP_REMOVED lines=17> */
.L_x_2216:
[----:B------:R-:W-:Y:S05]  /*b220*/  BSYNC B0 ;  /* 0x0000000000007941 */ /* 0x000fea0003800000 */
.L_x_2215:
[----:B------:R-:W-:Y:S01]  /*b230*/  ISETP.GE.AND P0, PT, R8, R7, PT ;  /* 0x000000070800720c */ /* 0x000fe20003f06270 */
[----:B0---4-:R4:W0:Y:S04]  /*b240*/  SHFL.IDX PT, R5, R9, 0x1, 0x1c1f ;  /* 0x003c1f0009057f89 */ /* 0x01182800000e0000 */
[----:B---3--:R4:W3:Y:S08]  /*b250*/  SHFL.IDX PT, R4, R6, 0x1, 0x1c1f ;  /* 0x003c1f0006047f89 */ /* 0x0088f000000e0000 */
[----:B----4-:R-:W-:Y:S05]  /*b260*/  @P0 BRA `(.L_x_2175) ;  /* 0x0000004800540947 */ /* 0x010fea0003800000 */
[C---:B--2---:R-:W-:Y:S01]  /*b270*/  IADD3 R0, R3.reuse, 0x8, RZ ;  /* 0x0000000803007810 */ /* 0x044fe20007ffe0ff */
        /* <DEDUP_REMOVED lines=15> */
[----:B0--3--:R-:W-:Y:S01]  /*b370*/  @!P2 IMAD.WIDE R6, R3, 0x4, R4 ;  /* 0x000000040306a825 */ /* 0x009fe200078e0204 */
[----:B------:R-:W-:-:S02]  /*b380*/  ISETP.GE.AND P6, PT, R14, UR4, PT ;  /* 0x000000040e007c0c */ /* 0x000fc4000bfc6270 */
[----:B------:R-:W-:Y:S02]  /*b390*/  @!P3 LEA.HI R0, R0, R0, RZ, 0x1 ;  /* 0x000000000000b211 */ /* 0x000fe400078f08ff */
[----:B------:R0:W-:Y:S01]  /*b3a0*/  @!P2 ST.E.64 desc[UR36][R6.64], R26 ;  /* 0x0000001a0600a985 */ /* 0x0001e2000c101b24 */
[----:B------:R-:W-:Y:S02]  /*b3b0*/  @!P0 LEA.HI R2, R2, R2, RZ, 0x1 ;  /* 0x0000000202028211 */ /* 0x000fe400078f08ff */
[----:B------:R-:W-:Y:S02]  /*b3c0*/  @!P3 LOP3.LUT R9, R0, 0xfffffffe, RZ, 0xc0, !PT ;  /* 0xfffffffe0009b812 */ /* 0x000fe400078ec0ff */
[----:B------:R-:W-:Y:S02]  /*b3d0*/  IADD3 R0, R3, 0x20, RZ ;  /* 0x0000002003007810 */ /* 0x000fe40007ffe0ff */
[----:B------:R-:W-:Y:S01]  /*b3e0*/  @!P1 LEA.HI R10, R10, R10, RZ, 0x1 ;  /* 0x0000000a0a0a9211 */ /* 0x000fe200078f08ff */
[----:B------:R-:W-:Y:S01]  /*b3f0*/  @!P3 IMAD.WIDE R8, R9, 0x4, R4 ;  /* 0x000000040908b825 */ /* 0x000fe200078e0204 */
[----:B------:R-:W-:-:S02]  /*b400*/  ISETP.GE.AND P2, PT, R0, UR4, PT ;  /* 0x0000000400007c0c */ /* 0x000fc4000bf46270 */
[----:B------:R-:W-:Y:S02]  /*b410*/  @!P4 LEA.HI R12, R12, R12, RZ, 0x1 ;  /* 0x0000000c0c0cc211 */ /* 0x000fe400078f08ff */
[----:B------:R1:W-:Y:S01]  /*b420*/  @!P3 ST.E.64 desc[UR36][R8.64], R30 ;  /* 0x0000001e0800b985 */ /* 0x0003e2000c101b24 */
[----:B------:R-:W-:Y:S02]  /*b430*/  ISETP.GE.AND P3, PT, R11, UR4, PT ;  /* 0x000000040b007c0c */ /* 0x000fe4000bf66270 */
[----:B0-----:R-:W-:Y:S02]  /*b440*/  @!P0 LOP3.LUT R7, R2, 0xfffffffe, RZ, 0xc0, !PT ;  /* 0xfffffffe02078812 */ /* 0x001fe400078ec0ff */
[----:B------:R-:W-:Y:S02]  /*b450*/  @!P6 LEA.HI R14, R14, R14, RZ, 0x1 ;  /* 0x0000000e0e0ee211 */ /* 0x000fe400078f08ff */
[----:B------:R-:W-:Y:S01]  /*b460*/  @!P4 LOP3.LUT R15, R12, 0xfffffffe, RZ, 0xc0, !PT ;  /* 0xfffffffe0c0fc812 */ /* 0x000fe200078ec0ff */
[----:B------:R-:W-:Y:S01]  /*b470*/  @!P0 IMAD.WIDE R6, R7, 0x4, R4 ;  /* 0x0000000407068825 */ /* 0x000fe200078e0204 */
[----:B------:R-:W-:-:S02]  /*b480*/  @!P2 LEA.HI R0, R0, R0, RZ, 0x1 ;  /* 0x000000000000a211 */ /* 0x000fc400078f08ff */
[----:B------:R-:W-:Y:S02]  /*b490*/  @!P6 LOP3.LUT R21, R14, 0xfffffffe, RZ, 0xc0, !PT ;  /* 0xfffffffe0e15e812 */ /* 0x000fe400078ec0ff */
[----:B------:R0:W-:Y:S01]  /*b4a0*/  @!P0 ST.E.64 desc[UR36][R6.64], R34 ;  /* 0x0000002206008985 */ /* 0x0001e2000c101b24 */
[----:B-1----:R-:W-:Y:S02]  /*b4b0*/  @!P1 LOP3.LUT R9, R10, 0xfffffffe, RZ, 0xc0, !PT ;  /* 0xfffffffe0a099812 */ /* 0x002fe400078ec0ff */
[----:B------:R-:W-:Y:S02]  /*b4c0*/  @!P3 LEA.HI R2, R11, R11, RZ, 0x1 ;  /* 0x0000000b0b02b211 */ /* 0x000fe400078f08ff */
[----:B------:R-:W-:Y:S01]  /*b4d0*/  @!P5 LEA.HI R10, R13, R13, RZ, 0x1 ;  /* 0x0000000d0d0ad211 */ /* 0x000fe200078f08ff */
[--C-:B------:R-:W-:Y:S01]  /*b4e0*/  @!P1 IMAD.WIDE R8, R9, 0x4, R4.reuse ;  /* 0x0000000409089825 */ /* 0x100fe200078e0204 */
[----:B------:R-:W-:Y:S02]  /*b4f0*/  @!P2 LOP3.LUT R11, R0, 0xfffffffe, RZ, 0xc0, !PT ;  /* 0xfffffffe000ba812 */ /* 0x000fe400078ec0ff */
[----:B------:R-:W-:Y:S01]  /*b500*/  @!P3 LOP3.LUT R13, R2, 0xfffffffe, RZ, 0xc0, !PT ;  /* 0xfffffffe020db812 */ /* 0x000fe200078ec0ff */
[C---:B------:R-:W-:Y:S01]  /*b510*/  VIADD R0, R3.reuse, 0x58 ;  /* 0x0000005803007836 */ /* 0x040fe20000000000 */
[----:B------:R-:W-:Y:S01]  /*b520*/  @!P5 LOP3.LUT R17, R10, 0xfffffffe, RZ, 0xc0, !PT ;  /* 0xfffffffe0a11d812 */ /* 0x000fe200078ec0ff */
[----:B------:R1:W-:Y:S01]  /*b530*/  @!P1 ST.E.64 desc[UR36][R8.64], R38 ;  /* 0x0000002608009985 */ /* 0x0003e2000c101b24 */
[----:B------:R-:W-:Y:S01]  /*b540*/  IADD3 R18, R3, 0x50, RZ ;  /* 0x0000005003127810 */ /* 0x000fe20007ffe0ff */
[----:B0-----:R-:W-:Y:S01]  /*b550*/  @!P2 IMAD.WIDE R6, R11, 0x4, R4 ;  /* 0x000000040b06a825 */ /* 0x001fe200078e0204 */
[----:B------:R-:W-:-:S02]  /*b560*/  ISETP.GE.AND P1, PT, R16, UR4, PT ;  /* 0x0000000410007c0c */ /* 0x000fc4000bf26270 */
[----:B------:R-:W-:Y:S01]  /*b570*/  ISETP.GE.AND P0, PT, R18, UR4, PT ;  /* 0x0000000412007c0c */ /* 0x000fe2000bf06270 */
[--C-:B------:R-:W-:Y:S01]  /*b580*/  @!P4 IMAD.WIDE R10, R15, 0x4, R4.reuse ;  /* 0x000000040f0ac825 */ /* 0x100fe200078e0204 */
[----:B------:R0:W-:Y:S01]  /*b590*/  @!P2 ST.E.64 desc[UR36][R6.64], R42 ;  /* 0x0000002a0600a985 */ /* 0x0001e2000c101b24 */
[----:B------:R-:W-:Y:S02]  /*b5a0*/  ISETP.GE.AND P2, PT, R0, UR4, PT ;  /* 0x0000000400007c0c */ /* 0x000fe4000bf46270 */
[----:B------:R-:W-:-:S04]  /*b5b0*/  @!P6 IMAD.WIDE R14, R21, 0x4, R4 ;  /* 0x00000004150ee825 */ /* 0x000fc800078e0204 */
[--C-:B-1----:R-:W-:Y:S02]  /*b5c0*/  @!P3 IMAD.WIDE R8, R13, 0x4, R4.reuse ;  /* 0x000000040d08b825 */ /* 0x102fe400078e0204 */
[----:B------:R-:W-:Y:S02]  /*b5d0*/  @!P1 LEA.HI R16, R16, R16, RZ, 0x1 ;  /* 0x0000001010109211 */ /* 0x000fe400078f08ff */
[----:B------:R-:W-:Y:S01]  /*b5e0*/  @!P5 IMAD.WIDE R12, R17, 0x4, R4 ;  /* 0x00000004110cd825 */ /* 0x000fe200078e0204 */
[----:B------:R1:W-:Y:S01]  /*b5f0*/  @!P3 ST.E.64 desc[UR36][R8.64], R46 ;  /* 0x0000002e0800b985 */ /* 0x0003e2000c101b24 */
[C---:B------:R-:W-:Y:S02]  /*b600*/  IADD3 R17, R3.reuse, 0x68, RZ ;  /* 0x0000006803117810 */ /* 0x040fe40007ffe0ff */
[C---:B------:R-:W-:Y:S01]  /*b610*/  VIADD R2, R3.reuse, 0x60 ;  /* 0x0000006003027836 */ /* 0x040fe20000000000 */
[----:B------:R2:W-:Y:S01]  /*b620*/  @!P4 ST.E.64 desc[UR36][R10.64], R50 ;  /* 0x000000320a00c985 */ /* 0x0005e2000c101b24 */
[----:B------:R-:W-:Y:S01]  /*b630*/  VIADD R21, R3, 0x78 ;  /* 0x0000007803157836 */ /* 0x000fe20000000000 */
[----:B------:R-:W-:-:S02]  /*b640*/  ISETP.GE.AND P4, PT, R20, UR4, PT ;  /* 0x0000000414007c0c */ /* 0x000fc4000bf86270 */
[----:B------:R3:W-:Y:S01]  /*b650*/  @!P5 ST.E.64 desc[UR36][R12.64], R54 ;  /* 0x000000360c00d985 */ /* 0x0007e2000c101b24 */
[----:B------:R-:W-:Y:S02]  /*b660*/  ISETP.GE.AND P5, PT, R17, UR4, PT ;  /* 0x0000000411007c0c */ /* 0x000fe4000bfa6270 */
[----:B------:R-:W-:Y:S01]  /*b670*/  ISETP.GE.AND P3, PT, R21, UR4, PT ;  /* 0x0000000415007c0c */ /* 0x000fe2000bf66270 */
[----:B------:R4:W-:Y:S01]  /*b680*/  @!P6 ST.E.64 desc[UR36][R14.64], R58 ;  /* 0x0000003a0e00e985 */ /* 0x0009e2000c101b24 */
[----:B------:R-:W-:Y:S02]  /*b690*/  ISETP.GE.AND P6, PT, R2, UR4, PT ;  /* 0x0000000402007c0c */ /* 0x000fe4000bfc6270 */
[----:B------:R-:W-:Y:S02]  /*b6a0*/  @!P0 LEA.HI R18, R18, R18, RZ, 0x1 ;  /* 0x0000001212128211 */ /* 0x000fe400078f08ff */
[----:B0-----:R-:W-:Y:S02]  /*b6b0*/  @!P1 LOP3.LUT R7, R16, 0xfffffffe, RZ, 0xc0, !PT ;  /* 0xfffffffe10079812 */ /* 0x001fe400078ec0ff */
[----:B-1----:R-:W-:Y:S01]  /*b6c0*/  @!P0 LOP3.LUT R9, R18, 0xfffffffe, RZ, 0xc0, !PT ;  /* 0xfffffffe12098812 */ /* 0x002fe200078ec0ff */
[----:B------:R-:W-:Y:S01]  /*b6d0*/  VIADD R18, R3, 0x88 ;  /* 0x0000008803127836 */ /* 0x000fe20000000000 */
[----:B------:R-:W-:Y:S01]  /*b6e0*/  @!P2 LEA.HI R0, R0, R0, RZ, 0x1 ;  /* 0x000000000000a211 */ /* 0x000fe200078f08ff */
[----:B------:R-:W-:Y:S01]  /*b6f0*/  @!P1 IMAD.WIDE R6, R7, 0x4, R4 ;  /* 0x0000000407069825 */ /* 0x000fe200078e0204 */
[----:B------:R-:W-:-:S02]  /*b700*/  @!P5 LEA.HI R17, R17, R17, RZ, 0x1 ;  /* 0x000000111111d211 */ /* 0x000fc400078f08ff */
[----:B------:R-:W-:Y:S01]  /*b710*/  @!P4 LEA.HI R20, R20, R20, RZ, 0x1 ;  /* 0x000000141414c211 */ /* 0x000fe200078f08ff */
[----:B------:R-:W-:Y:S01]  /*b720*/  @!P0 IMAD.WIDE R8, R9, 0x4, R4 ;  /* 0x0000000409088825 */ /* 0x000fe200078e0204 */
[----:B------:R-:W-:Y:S01]  /*b730*/  @!P6 LEA.HI R2, R2, R2, RZ, 0x1 ;  /* 0x000000020202e211 */ /* 0x000fe200078f08ff */
[----:B------:R0:W-:Y:S01]  /*b740*/  @!P1 ST.E.64 desc[UR36][R6.64], R62 ;  /* 0x0000003e06009985 */ /* 0x0001e2000c101b24 */
[----:B------:R-:W-:Y:S02]  /*b750*/  @!P3 LEA.HI R21, R21, R21, RZ, 0x1 ;  /* 0x000000151515b211 */ /* 0x000fe400078f08ff */
[----:B--2---:R-:W-:Y:S01]  /*b760*/  @!P2 LOP3.LUT R11, R0, 0xfffffffe, RZ, 0xc0, !PT ;  /* 0xfffffffe000ba812 */ /* 0x004fe200078ec0ff */
[----:B------:R1:W-:Y:S01]  /*b770*/  @!P0 ST.E.64 desc[UR36][R8.64], R66 ;  /* 0x0000004208008985 */ /* 0x0003e2000c101b24 */
[----:B---3--:R-:W-:Y:S01]  /*b780*/  @!P6 LOP3.LUT R13, R2, 0xfffffffe, RZ, 0xc0, !PT ;  /* 0xfffffffe020de812 */ /* 0x008fe200078ec0ff */
[----:B------:R-:W-:Y:S01]  /*b790*/  VIADD R0, R3, 0x90 ;  /* 0x0000009003007836 */ /* 0x000fe20000000000 */
[----:B------:R-:W-:-:S02]  /*b7a0*/  @!P5 LOP3.LUT R17, R17, 0xfffffffe, RZ, 0xc0, !PT ;  /* 0xfffffffe1111d812 */ /* 0x000fc400078ec0ff */
[----:B----4-:R-:W-:Y:S01]  /*b7b0*/  @!P4 LOP3.LUT R15, R20, 0xfffffffe, RZ, 0xc0, !PT ;  /* 0xfffffffe140fc812 */ /* 0x010fe200078ec0ff */
[C---:B------:R-:W-:Y:S01]  /*b7c0*/  VIADD R20, R3.reuse, 0xa8 ;  /* 0x000000a803147836 */ /* 0x040fe20000000000 */
[----:B------:R-:W-:Y:S02]  /*b7d0*/  IADD3 R16, R3, 0x80, RZ ;  /* 0x0000008003107810 */ /* 0x000fe40007ffe0ff */
[----:B------:R-:W-:Y:S01]  /*b7e0*/  @!P3 LOP3.LUT R21, R21, 0xfffffffe, RZ, 0xc0, !PT ;  /* 0xfffffffe1515b812 */ /* 0x000fe200078ec0ff */
[--C-:B0-----:R-:W-:Y:S01]  /*b7f0*/  @!P2 IMAD.WIDE R6, R11, 0x4, R4.reuse ;  /* 0x000000040b06a825 */ /* 0x101fe200078e0204 */
[----:B------:R-:W-:Y:S02]  /*b800*/  ISETP.GE.AND P0, PT, R16, UR4, PT ;  /* 0x0000000410007c0c */ /* 0x000fe4000bf06270 */
[----:B------:R-:W-:Y:S01]  /*b810*/  ISETP.GE.AND P1, PT, R18, UR4, PT ;  /* 0x0000000412007c0c */ /* 0x000fe2000bf26270 */
[----:B-1----:R-:W-:Y:S01]  /*b820*/  @!P6 IMAD.WIDE R8, R13, 0x4, R4 ;  /* 0x000000040d08e825 */ /* 0x002fe200078e0204 */
[----:B------:R0:W-:Y:S01]  /*b830*/  @!P2 ST.E.64 desc[UR36][R6.64], R70 ;  /* 0x000000460600a985 */ /* 0x0001e2000c101b24 */
[----:B------:R-:W-:-:S02]  /*b840*/  IADD3 R2, R3, 0x98, RZ ;  /* 0x0000009803027810 */ /* 0x000fc40007ffe0ff */
[--C-:B------:R-:W-:Y:S01]  /*b850*/  @!P5 IMAD.WIDE R10, R17, 0x4, R4.reuse ;  /* 0x00000004110ad825 */ /* 0x100fe200078e0204 */
[----:B------:R1:W-:Y:S01]  /*b860*/  @!P6 ST.E.64 desc[UR36][R8.64], R74 ;  /* 0x0000004a0800e985 */ /* 0x0003e2000c101b24 */
[----:B------:R-:W-:Y:S02]  /*b870*/  ISETP.GE.AND P2, PT, R0, UR4, PT ;  /* 0x0000000400007c0c */ /* 0x000fe4000bf46270 */
[--C-:B------:R-:W-:Y:S01]  /*b880*/  @!P4 IMAD.WIDE R12, R15, 0x4, R4.reuse ;  /* 0x000000040f0cc825 */ /* 0x100fe200078e0204 */
[----:B------:R2:W-:Y:S01]  /*b890*/  @!P5 ST.E.64 desc[UR36][R10.64], R78 ;  /* 0x0000004e0a00d985 */ /* 0x0005e2000c101b24 */
[----:B------:R-:W-:Y:S02]  /*b8a0*/  ISETP.GE.AND P5, PT, R20, UR4, PT ;  /* 0x0000000414007c0c */ /* 0x000fe4000bfa6270 */
[----:B------:R-:W-:Y:S01]  /*b8b0*/  @!P3 IMAD.WIDE R14, R21, 0x4, R4 ;  /* 0x00000004150eb825 */ /* 0x000fe200078e0204 */
[----:B------:R3:W-:Y:S01]  /*b8c0*/  @!P4 ST.E.64 desc[UR36][R12.64], R82 ;  /* 0x000000520c00c985 */ /* 0x0007e2000c101b24 */
[----:B------:R-:W-:-:S02]  /*b8d0*/  IADD3 R21, R3, 0xb0, RZ ;  /* 0x000000b003157810 */ /* 0x000fc40007ffe0ff */
[C---:B------:R-:W-:Y:S01]  /*b8e0*/  VIADD R17, R3.reuse, 0xa0 ;  /* 0x000000a003117836 */ /* 0x040fe20000000000 */
[----:B------:R4:W-:Y:S01]  /*b8f0*/  @!P3 ST.E.64 desc[UR36][R14.64], R86 ;  /* 0x000000560e00b985 */ /* 0x0009e2000c101b24 */
        /* <DEDUP_REMOVED lines=39> */
.L_x_2214:
[----:B------:R-:W0:Y:S02]  /*bb70*/  S2R R0, SR_TID.X ;  /* 0x0000000000007919 */ /* 0x000e240000002100 */
[----:B0-----:R-:W-:-:S05]  /*bb80*/  VIADD R2, R0, 0xffffff80 ;  /* 0xffffff8000027836 */ /* 0x001fca0000000000 */
[----:B------:R-:W-:-:S13]  /*bb90*/  ISETP.GT.AND P0, PT, R2, 0x7f, PT ;  /* 0x0000007f0200780c */ /* 0x000fda0003f04270 */
[----:B------:R-:W-:Y:S05]  /*bba0*/  @P0 BRA `(.L_x_2175) ;  /* 0x0000004000040947 */ /* 0x000fea0003800000 */
[----:B------:R-:W0:Y:S01]  /*bbb0*/  S2R R3, SR_CTAID.X ;  /* 0x0000000000037919 */ /* 0x000e220000002500 */
[----:B------:R-:W1:Y:S01]  /*bbc0*/  LDC R6, c[0x0][0xbe8] ;  /* 0x0002fa00ff067b82 */ /* 0x000e620000000800 */
[----:B------:R-:W-:Y:S01]  /*bbd0*/  ULDC UR4, c[0x0][0xa88] ;  /* 0x0002a20000047ab9 */ /* 0x000fe20000000800 */
[----:B0-----:R-:W-:Y:S01]  /*bbe0*/  LEA R0, R3, R0, 0x7 ;  /* 0x0000000003007211 */ /* 0x001fe200078e38ff */
[----:B-1----:R-:W-:-:S04]  /*bbf0*/  IMAD R3, R6, UR4, RZ ;  /* 0x0000000406037c24 */ /* 0x002fc8000f8e02ff */
[----:B------:R-:W-:-:S05]  /*bc00*/  VIADD R0, R0, 0xffffff80 ;  /* 0xffffff8000007836 */ /* 0x000fca0000000000 */
[----:B------:R-:W-:-:S13]  /*bc10*/  ISETP.GE.AND P0, PT, R0, R3, PT ;  /* 0x000000030000720c */ /* 0x000fda0003f06270 */
[----:B------:R-:W-:Y:S05]  /*bc20*/  @P0 BRA `(.L_x_2175) ;  /* 0x0000003c00e40947 */ /* 0x000fea0003800000 */
[----:B------:R-:W-:Y:S01]  /*bc30*/  ISETP.NE.AND P0, PT, R6, 0x1, PT ;  /* 0x000000010600780c */ /* 0x000fe20003f05270 */
[----:B------:R-:W0:Y:S01]  /*bc40*/  S2UR UR7, SR_CTAID.Z ;  /* 0x00000000000779c3 */ /* 0x000e220000002700 */
[----:B------:R-:W-:Y:S01]  /*bc50*/  R2UR UR11, R19 ;  /* 0x00000000130b72ca */ /* 0x000fe200000e0000 */
[----:B------:R-:W-:Y:S01]  /*bc60*/  ULDC.64 UR8, c[0x0][0xbd0] ;  /* 0x0002f40000087ab9 */ /* 0x000fe20000000a00 */
[----:B------:R-:W-:-:S05]  /*bc70*/  IMAD.MOV.U32 R5, RZ, RZ, R0 ;  /* 0x000000ffff057224 */ /* 0x000fca00078e0000 */
        /* <DEDUP_REMOVED lines=8> */
[----:B------:R-:W-:Y:S01]  /*bd00*/  MOV R2, UR4 ;  /* 0x0000000400027c02 */ /* 0x000fe20008000f00 */
[----:B------:R-:W-:Y:S02]  /*bd10*/  UIADD3 UR6, UR5, UR6, URZ ;  /* 0x0000000605067290 */ /* 0x000fe4000fffe03f */
[----:B------:R-:W-:Y:S01]  /*bd20*/  IMAD.U32 R3, RZ, RZ, UR5 ;  /* 0x00000005ff037e24 */ /* 0x000fe2000f8e00ff */
[----:B------:R-:W-:Y:S02]  /*bd30*/  ULDC.64 UR4, c[0x0][0xbe0] ;  /* 0x0002f80000047ab9 */ /* 0x000fe40000000a00 */
[----:B------:R-:W0:Y:S01]  /*bd40*/  S2UR UR10, SR_CTAID.Y ;  /* 0x00000000000a79c3 */ /* 0x000e220000002600 */
[----:B------:R-:W-:-:S02]  /*bd50*/  IMAD.U32 R3, RZ, RZ, UR6 ;  /* 0x00000006ff037e24 */ /* 0x000fc4000f8e00ff */
[C---:B-1----:R-:W-:Y:S02]  /*bd60*/  IMAD R12, R10.reuse, UR8, RZ ;  /* 0x000000080a0c7c24 */ /* 0x042fe4000f8e02ff */
[----:B------:R-:W-:-:S03]  /*bd70*/  IMAD.WIDE.U32 R2, R10, UR7, R2 ;  /* 0x000000070a027c25 */ /* 0x000fc6000f8e0002 */
[----:B------:R-:W0:Y:S01]  /*bd80*/  LDC R8, c[0x0][0xc50] ;  /* 0x00031400ff087b82 */ /* 0x000e220000000800 */
[----:B--2---:R-:W-:Y:S01]  /*bd90*/  @P0 IMAD.HI.U32 R4, R0, R7, RZ ;  /* 0x0000000700040227 */ /* 0x004fe200078e00ff */
[----:B------:R-:W-:-:S03]  /*bda0*/  IADD3 R7, RZ, -UR11, RZ ;  /* 0x8000000bff077c10 */ /* 0x000fc6000fffe0ff */
[----:B------:R-:W-:Y:S01]  /*bdb0*/  IMAD R11, R11, UR7, R12 ;  /* 0x000000070b0b7c24 */ /* 0x000fe2000f8e020c */
[----:B---3--:R-:W-:-:S03]  /*bdc0*/  @P0 SHF.R.U32.HI R5, RZ, R9, R4 ;  /* 0x00000009ff050219 */ /* 0x008fc60000011604 */
[----:B------:R-:W-:Y:S02]  /*bdd0*/  IMAD.IADD R3, R11, 0x1, R3 ;  /* 0x000000010b037824 */ /* 0x000fe400078e0203 */
        /* <DEDUP_REMOVED lines=22> */
.L_x_2173:
        /* <DEDUP_REMOVED lines=18> */
.L_x_2217:
[----:B------:R-:W-:Y:S01]  /*c060*/  ULDC UR44, c[0x0][0xc50] ;  /* 0x00031400002c7ab9 */ /* 0x000fe20000000800 */
[----:B------:R-:W-:Y:S01]  /*c070*/  UMOV UR41, UR6 ;  /* 0x0000000600297c82 */ /* 0x000fe20008000000 */
[----:B------:R-:W-:-:S11]  /*c080*/  UISETP.NE.AND UP0, UPT, UR44, 0x1, UPT ;  /* 0x000000012c00788c */ /* 0x000fd6000bf05270 */
[----:B------:R-:W-:Y:S01]  /*c090*/  @UP0 ULDC UR4, c[0x0][0xc54] ;  /* 0x0003150000040ab9 */ /* 0x000fe20000000800 */
[----:B------:R-:W-:Y:S01]  /*c0a0*/  @UP0 ULDC UR7, c[0x0][0xc58] ;  /* 0x0003160000070ab9 */ /* 0x000fe20000000800 */
[----:B------:R-:W-:-:S04]  /*c0b0*/  UIMAD.WIDE.U32 UR4, UR6, UR4, URZ ;  /* 0x00000004060472a5 */ /* 0x000fc8000f8e003f */
[----:B------:R-:W-:-:S12]  /*c0c0*/  @UP0 USHF.R.U32.HI UR41, URZ, UR7, UR5 ;  /* 0x000000073f290299 */ /* 0x000fd80008011605 */
.L_x_2218:
[----:B------:R-:W-:Y:S01]  /*c0d0*/  ISETP.GE.AND P0, PT, R26, RZ, PT ;  /* 0x000000ff1a00720c */ /* 0x000fe20003f06270 */
[----:B------:R-:W-:Y:S01]  /*c0e0*/  UIADD3 UR4, -UR41, URZ, URZ ;  /* 0x0000003f29047290 */ /* 0x000fe2000fffe13f */
[----:B------:R-:W-:Y:S01]  /*c0f0*/  IMAD.MOV.U32 R28, RZ, RZ, 0x1 ;  /* 0x00000001ff1c7424 */ /* 0x000fe200078e00ff */
[----:B------:R-:W-:Y:S01]  /*c100*/  MOV R0, RZ ;  /* 0x000000ff00007202 */ /* 0x000fe20000000f00 */
[----:B------:R-:W-:Y:S01]  /*c110*/  IMAD.MOV.U32 R6, RZ, RZ, 0x1 ;  /* 0x00000001ff067424 */ /* 0x000fe200078e00ff */
[----:B------:R-:W-:-:S08]  /*c120*/  UIMAD UR44, UR44, UR4, UR6 ;  /* 0x000000042c2c72a4 */ /* 0x000fd0000f8e0206 */
[----:B------:R-:W-:Y:S05]  /*c130*/  @!P0 BRA `(.L_x_2219) ;  /* 0x0000003400d88947 */ /* 0x000fea0003800000 */
[----:B------:R-:W0:Y:S01]  /*c140*/  LDC.64 R2, c[0x0][0xa28] ;  /* 0x00028a00ff027b82 */ /* 0x000e220000000a00 */
[----:B------:R-:W-:Y:S01]  /*c150*/  ULDC UR4, c[0x0][0x448] ;  /* 0x0001120000047ab9 */ /* 0x000fe20000000800 */
[----:B------:R-:W-:Y:S01]  /*c160*/  ULDC UR7, c[0x0][0x2f0] ;  /* 0x0000bc0000077ab9 */ /* 0x000fe20000000800 */
[----:B------:R-:W-:-:S05]  /*c170*/  IMAD.MOV.U32 R22, RZ, RZ, RZ ;  /* 0x000000ffff167224 */ /* 0x000fca00078e00ff */
[----:B------:R-:W1:Y:S01]  /*c180*/  S2UR UR48, SR_CTAID.X ;  /* 0x00000000003079c3 */ /* 0x000e620000002500 */
[----:B------:R-:W-:Y:S01]  /*c190*/  UISETP.NE.AND UP1, UPT, UR4, 0x1, UPT ;  /* 0x000000010400788c */ /* 0x000fe2000bf25270 */
[----:B------:R-:W-:Y:S02]  /*c1a0*/  ULDC UR8, c[0x0][0x288] ;  /* 0x0000a20000087ab9 */ /* 0x000fe40000000800 */
[----:B------:R-:W-:Y:S02]  /*c1b0*/  ULDC.64 UR4, c[0x0][0x418] ;  /* 0x0001060000047ab9 */ /* 0x000fe40000000a00 */
[----:B------:R-:W-:-:S03]  /*c1c0*/  UISETP.NE.U32.AND UP0, UPT, UR4, URZ, UPT ;  /* 0x0000003f0400728c */ /* 0x000fc6000bf05070 */
[----:B------:R-:W-:Y:S01]  /*c1d0*/  ULDC UR4, c[0x0][0x424] ;  /* 0x0001090000047ab9 */ /* 0x000fe20000000800 */
[----:B------:R-:W-:-:S03]  /*c1e0*/  UISETP.NE.AND.EX UP0, UPT, UR5, URZ, UPT, UP0 ;  /* 0x0000003f0500728c */ /* 0x000fc6000bf05300 */
[----:B------:R-:W-:Y:S01]  /*c1f0*/  @UP1 ULDC UR5, c[0x0][0x44c] ;  /* 0x0001130000051ab9 */ /* 0x000fe20000000800 */
[----:B0-----:R-:W-:Y:S01]  /*c200*/  ISETP.NE.U32.AND P0, PT, R2, RZ, PT ;  /* 0x000000ff0200720c */ /* 0x001fe20003f05070 */
[----:B------:R-:W-:-:S03]  /*c210*/  USEL UR42, UR4, 0x1, UP0 ;  /* 0x00000001042a7887 */ /* 0x000fc60008000000 */
[----:B------:R-:W-:Y:S01]  /*c220*/  ISETP.NE.AND.EX P0, PT, R3, RZ, PT, P0 ;  /* 0x000000ff0300720c */ /* 0x000fe20003f05300 */
[----:B-1----:R-:W-:Y:S02]  /*c230*/  ULEA UR6, UR48, 0x7f, 0x7 ;  /* 0x0000007f30067891 */ /* 0x002fe4000f8e383f */
[----:B------:R-:W-:Y:S02]  /*c240*/  UIMAD UR42, UR42, UR7, URZ ;  /* 0x000000072a2a72a4 */ /* 0x000fe4000f8e023f */
[----:B------:R-:W-:Y:S01]  /*c250*/  UIMAD.WIDE.U32 UR4, UR6, UR5, URZ ;  /* 0x00000005060472a5 */ /* 0x000fe2000f8e003f */
[----:B------:R-:W-:-:S03]  /*c260*/  @UP1 ULDC UR7, c[0x0][0x450] ;  /* 0x0001140000071ab9 */ /* 0x000fc60000000800 */
[----:B------:R-:W-:-:S04]  /*c270*/  @UP1 USHF.R.U32.HI UR6, URZ, UR7, UR5 ;  /* 0x000000073f061299 */ /* 0x000fc80008011605 */
[----:B------:R-:W0:Y:S01]  /*c280*/  @P0 LDC.64 R2, c[0x0][0xa28] ;  /* 0x00028a00ff020b82 */ /* 0x000e220000000a00 */
[----:B------:R-:W-:Y:S02]  /*c290*/  UIADD3 UR5, UR42, 0x60, -UR8 ;  /* 0x000000602a057890 */ /* 0x000fe4000fffe808 */
[----:B------:R-:W-:Y:S02]  /*c2a0*/  UIADD3 UR4, UR42, 0x5f, URZ ;  /* 0x0000005f2a047890 */ /* 0x000fe4000fffe03f */
[----:B------:R-:W-:Y:S02]  /*c2b0*/  UIADD3 UR6, UR5, UR6, URZ ;  /* 0x0000000605067290 */ /* 0x000fe4000fffe03f */
[----:B------:R-:W-:Y:S02]  /*c2c0*/  UIMAD.WIDE UR4, UR4, 0x2aaaaaab, URZ ;  /* 0x2aaaaaab040478a5 */ /* 0x000fe4000f8e023f */
[----:B------:R-:W-:Y:S02]  /*c2d0*/  UIMAD.WIDE UR6, UR6, 0x2aaaaaab, URZ ;  /* 0x2aaaaaab060678a5 */ /* 0x000fe4000f8e023f */
[----:B------:R-:W-:-:S02]  /*c2e0*/  USHF.R.U32.HI UR43, URZ, 0x1f, UR5 ;  /* 0x0000001f3f2b7899 */ /* 0x000fc40008011605 */
[----:B------:R-:W-:Y:S02]  /*c2f0*/  USHF.R.U32.HI UR45, URZ, 0x1f, UR7 ;  /* 0x0000001f3f2d7899 */ /* 0x000fe40008011607 */
[----:B------:R-:W-:Y:S02]  /*c300*/  ULEA.HI.SX32 UR43, UR5, UR43, 0x1c ;  /* 0x0000002b052b7291 */ /* 0x000fe4000f8fe23f */
[----:B------:R-:W-:-:S04]  /*c310*/  ULEA.HI.SX32 UR45, UR7, UR45, 0x1c ;  /* 0x0000002d072d7291 */ /* 0x000fc8000f8fe23f */
[----:B------:R-:W-:Y:S02]  /*c320*/  UISETP.LT.AND UP0, UPT, UR43, UR45, UPT ;  /* 0x0000002d2b00728c */ /* 0x000fe4000bf01270 */
[----:B------:R-:W-:Y:S01]  /*c330*/  UP2UR UR49, UPR, URZ, 0x2 ;  /* 0x000000023f317883 */ /* 0x000fe20008000000 */
[----:B0-----:R-:W-:Y:S01]  /*c340*/  @P0 IMAD.WIDE R2, R26, 0x4, R2 ;  /* 0x000000041a020825 */ /* 0x001fe200078e0202 */
[----:B------:R-:W-:-:S04]  /*c350*/  USEL UR11, UR43, UR45, UP0 ;  /* 0x0000002d2b0b7287 */ /* 0x000fc80008000000 */
[----:B------:R-:W-:Y:S01]  /*c360*/  UISETP.GE.AND UP1, UPT, UR11, 0x1, UPT ;  /* 0x000000010b00788c */ /* 0x000fe2000bf26270 */
[----:B------:R0:W5:Y:S01]  /*c370*/  @P0 LDG.E R22, desc[UR36][R2.64] ;  /* 0x0000002402160981 */ /* 0x000162000c1e1900 */
[----:B------:R-:W-:Y:S02]  /*c380*/  USHF.R.U32.HI UR9, URZ, 0x10, UR44 ;  /* 0x000000103f097899 */ /* 0x000fe4000801162c */
[----:B------:R-:W-:Y:S02]  /*c390*/  ULOP3.LUT UR44, UR44, 0xffff, URZ, 0xc0, !UPT ;  /* 0x0000ffff2c2c7892 */ /* 0x000fe4000f8ec03f */
[----:B------:R-:W-:Y:S01]  /*c3a0*/  PLOP3.LUT P0, PT, PT, PT, UP1, 0x80, 0x0 ;  /* 0x000000000000781c */ /* 0x000fe20003f0f018 */
[----:B------:R-:W-:Y:S01]  /*c3b0*/  UISETP.NE.AND UP0, UPT, UR9, URZ, UPT ;  /* 0x0000003f0900728c */ /* 0x000fe2000bf05270 */
[----:B------:R-:W-:-:S10]  /*c3c0*/  UMOV UR40, URZ ;  /* 0x0000003f00287c82 */ /* 0x000fd40008000000 */
[----:B------:R-:W-:Y:S01]  /*c3d0*/  @!UP0 ULDC UR9, c[0x0][0x9f0] ;  /* 0x00027c0000098ab9 */ /* 0x000fe20000000800 */
[----:B0-----:R-:W-:Y:S05]  /*c3e0*/  @!P0 BRA `(.L_x_2220) ;  /* 0x0000000000788947 */ /* 0x001fea0003800000 */
[----:B------:R-:W-:Y:S01]  /*c3f0*/  IABS R0, UR9 ;  /* 0x0000000900007c13 */ /* 0x000fe20008000000 */
[----:B------:R-:W-:Y:S02]  /*c400*/  UIADD3 UR6, UR9, -0x1, UR11 ;  /* 0xffffffff09067890 */ /* 0x000fe4000fffe00b */
[----:B------:R-:W-:Y:S01]  /*c410*/  IABS R4, UR9 ;  /* 0x0000000900047c13 */ /* 0x000fe20008000000 */
[----:B------:R-:W-:Y:S01]  /*c420*/  UMOV UR4, URZ ;  /* 0x0000003f00047c82 */ /* 0x000fe20008000000 */
[----:B------:R-:W-:Y:S02]  /*c430*/  R2UR UR10, R0 ;  /* 0x00000000000a72ca */ /* 0x000fe400000e0000 */
[----:B------:R-:W-:Y:S01]  /*c440*/  IABS R3, UR6 ;  /* 0x0000000600037c13 */ /* 0x000fe20008000000 */
[----:B------:R-:W-:-:S03]  /*c450*/  ULOP3.LUT UR6, UR6, UR9, URZ, 0x3c, !UPT ;  /* 0x0000000906067292 */ /* 0x000fc6000f8e3c3f */
[----:B------:R-:W-:-:S07]  /*c460*/  R2UR UR8, R3 ;  /* 0x00000000030872ca */ /* 0x000fce00000e0000 */
[----:B------:R-:W0:Y:S08]  /*c470*/  I2F.RP R0, UR10 ;  /* 0x0000000a00007d06 */ /* 0x000e300008209400 */
[----:B0-----:R-:W0:Y:S02]  /*c480*/  MUFU.RCP R0, R0 ;  /* 0x0000000000007308 */ /* 0x001e240000001000 */
[----:B0-----:R-:W-:Y:S01]  /*c490*/  IADD3 R2, R0, 0xffffffe, RZ ;  /* 0x0ffffffe00027810 */ /* 0x001fe20007ffe0ff */
[----:B------:R-:W-:-:S05]  /*c4a0*/  IMAD.MOV R0, RZ, RZ, -R4 ;  /* 0x000000ffff007224 */ /* 0x000fca00078e0a04 */
        /* <DEDUP_REMOVED lines=18> */
.L_x_2220:
[----:B------:R-:W-:Y:S02]  /*c5d0*/  UIMAD UR50, UR44, UR40, URZ ;  /* 0x000000282c3272a4 */ /* 0x000fe4000f8e023f */
[----:B------:R-:W-:Y:S02]  /*c5e0*/  IMAD.U32 R0, RZ, RZ, UR40 ;  /* 0x00000028ff007e24 */ /* 0x000fe4000f8e00ff */
[----:B------:R-:W-:Y:S02]  /*c5f0*/  IMAD.MOV.U32 R6, RZ, RZ, 0x1 ;  /* 0x00000001ff067424 */ /* 0x000fe400078e00ff */
[----:B------:R-:W-:-:S04]  /*c600*/  MOV R19, UR50 ;  /* 0x0000003200137c02 */ /* 0x000fc80008000f00 */
        /* <DEDUP_REMOVED lines=14> */
[----:B------:R-:W-:Y:S01]  /*c6f0*/  MOV R4, UR4 ;  /* 0x0000000400047c02 */ /* 0x000fe20008000f00 */
[----:B------:R-:W-:Y:S01]  /*c700*/  IMAD.U32 R5, RZ, RZ, UR5 ;  /* 0x00000005ff057e24 */ /* 0x000fe2000f8e00ff */
[----:B------:R-:W-:Y:S01]  /*c710*/  ULDC.64 UR4, c[0x4][0x8] ;  /* 0x0100020000047ab9 */ /* 0x000fe20000000a00 */
[----:B------:R-:W0:Y:S01]  /*c720*/  LDC.64 R2, c[0x4][R2] ;  /* 0x0100000002027b82 */ /* 0x000e220000000a00 */
[----:B------:R-:W-:Y:S01]  /*c730*/  IMAD.U32 R6, RZ, RZ, UR6 ;  /* 0x00000006ff067e24 */ /* 0x000fe2000f8e00ff */
[----:B------:R-:W-:Y:S01]  /*c740*/  MOV R7, UR7 ;  /* 0x0000000700077c02 */ /* 0x000fe20008000f00 */
[----:B------:R-:W-:Y:S01]  /*c750*/  IMAD.U32 R10, RZ, RZ, UR4 ;  /* 0x00000004ff0a7e24 */ /* 0x000fe2000f8e00ff */
[----:B------:R-:W-:Y:S01]  /*c760*/  MOV R8, 0x70 ;  /* 0x0000007000087802 */ /* 0x000fe20000000f00 */
[----:B------:R-:W-:-:S02]  /*c770*/  IMAD.U32 R11, RZ, RZ, UR5 ;  /* 0x00000005ff0b7e24 */ /* 0x000fc4000f8e00ff */
[----:B------:R-:W-:Y:S02]  /*c780*/  IMAD.MOV.U32 R12, RZ, RZ, 0x1 ;  /* 0x00000001ff0c7424 */ /* 0x000fe400078e00ff */
[----:B------:R-:W-:-:S07]  /*c790*/  IMAD.MOV.U32 R13, RZ, RZ, RZ ;  /* 0x000000ffff0d7224 */ /* 0x000fce00078e00ff */
[----:B------:R-:W-:-:S07]  /*c7a0*/  LEPC R20, `(.L_x_2221) ;  /* 0x000000001014794e */ /* 0x000fce0000000000 */
[----:B0----5:R-:W-:Y:S05]  /*c7b0*/  CALL.ABS.NOINC R2 ;  /* 0x0000000002007343 */ /* 0x021fea0003c00000 */
.L_x_2221:
        /* <DEDUP_REMOVED lines=19> */
[----:B-1---5:R-:W-:Y:S05]  /*c8f0*/  CALL.ABS.NOINC R2 ;  /* 0x0000000002007343 */ /* 0x022fea0003c00000 */
.L_x_2223:
[----:B------:R0:W1:Y:S01]  /*c900*/  LDC.64 R2, c[0x4][R16] ;  /* 0x0100000010027b82 */ /* 0x0000620000000a00 */
[----:B------:R-:W-:Y:S01]  /*c910*/  ULDC.64 UR4, c[0x4][0x88] ;  /* 0x0100220000047ab9 */ /* 0x000fe20000000a00 */
[----:B------:R-:W-:Y:S01]  /*c920*/  ULDC.64 UR6, c[0x4][0x90] ;  /* 0x0100240000067ab9 */ /* 0x000fe20000000a00 */
[----:B------:R-:W-:Y:S01]  /*c930*/  MOV R4, UR4 ;  /* 0x0000000400047c02 */ /* 0x000fe20008000f00 */
        /* <DEDUP_REMOVED lines=11> */
.L_x_2222:
[----:B------:R-:W0:Y:S01]  /*c9f0*/  LDC.64 R2, c[0x0][0x9f8] ;  /* 0x00027e00ff027b82 */ /* 0x000e220000000a00 */
[----:B------:R-:W-:-:S07]  /*ca00*/  MOV R36, R26 ;  /* 0x0000001a00247202 */ /* 0x000fce0000000f00 */
        /* <DEDUP_REMOVED lines=15> */
[----:B------:R-:W-:-:S05]  /*cb00*/  IMAD R5, R31, 0x60, R37 ;  /* 0x000000601f057824 */ /* 0x000fca00078e0225 */
[C---:B------:R-:W-:Y:S01]  /*cb10*/  ISETP.GE.AND P0, PT, R5.reuse, UR42, PT ;  /* 0x0000002a05007c0c */ /* 0x040fe2000bf06270 */
[----:B0-----:R-:W0:Y:S01]  /*cb20*/  @P1 LDC R3, c[0x0][0x434] ;  /* 0x00010d00ff031b82 */ /* 0x001e220000000800 */
[----:B-----5:R-:W-:Y:S02]  /*cb30*/  IADD3 R10, R5, R22, RZ ;  /* 0x00000016050a7210 */ /* 0x020fe40007ffe0ff */
[----:B------:R-:W-:Y:S02]  /*cb40*/  ISETP.GT.U32.OR P0, PT, R37, 0x5f, P0 ;  /* 0x0000005f2500780c */ /* 0x000fe40000704470 */
[----:B------:R-:W-:Y:S01]  /*cb50*/  @P1 LOP3.LUT R16, R16, 0x20, RZ, 0xfc, !PT ;  /* 0x0000002010101812 */ /* 0x000fe200078efcff */
[----:B------:R-:W-:Y:S02]  /*cb60*/  IMAD.MOV.U32 R9, RZ, RZ, R10 ;  /* 0x000000ffff097224 */ /* 0x000fe400078e000a */
        /* <DEDUP_REMOVED lines=14> */
[----:B------:R-:W-:-:S05]  /*cc50*/  @!P0 IMAD R7, R36, R7, R0 ;  /* 0x0000000724078224 */ /* 0x000fca00078e0200 */
[----:B------:R-:W-:-:S04]  /*cc60*/  @!P0 IADD3 R0, R3, R7, RZ ;  /* 0x0000000703008210 */ /* 0x000fc80007ffe0ff */
[----:B------:R-:W-:Y:S01]  /*cc70*/  @!P0 LEA.HI.X R5, R2, R5, R0, 0x2, P1 ;  /* 0x0000000502058211 */ /* 0x000fe200008f1400 */
[----:B------:R-:W-:-:S06]  /*cc80*/  IMAD.MOV.U32 R0, RZ, RZ, RZ ;  /* 0x000000ffff007224 */ /* 0x000fcc00078e00ff */
[----:B------:R1:W5:Y:S02]  /*cc90*/  @!P0 LDG.E R0, desc[UR36][R4.64] ;  /* 0x0000002404008981 */ /* 0x000364000c1e1900 */
[----:B-1----:R-:W-:-:S05]  /*cca0*/  IMAD.SHL.U32 R4, R25, 0x8, RZ ;  /* 0x0000000819047824 */ /* 0x002fca00078e00ff */
        /* <DEDUP_REMOVED lines=12> */
.L_x_2266:
[----:B------:R-:W2:Y:S01]  /*cd70*/  LDL R2, [R1+0x4] ;  /* 0x0000040001027983 */ /* 0x000ea20000100800 */
[----:B------:R-:W-:Y:S01]  /*cd80*/  ISETP.GT.U32.AND P1, PT, R37, 0x5f, PT ;  /* 0x0000005f2500780c */ /* 0x000fe20003f24070 */
[----:B------:R-:W-:Y:S01]  /*cd90*/  IMAD.U32 R35, RZ, RZ, UR41 ;  /* 0x00000029ff237e24 */ /* 0x000fe2000f8e00ff */
[----:B------:R-:W-:Y:S02]  /*cda0*/  LOP3.LUT R16, R16, 0xfffffff7, RZ, 0xc0, !PT ;  /* 0xfffffff710107812 */ /* 0x000fe400078ec0ff */
[----:B------:R-:W-:Y:S02]  /*cdb0*/  IADD3 R3, -R9, RZ, RZ ;  /* 0x000000ff09037210 */ /* 0x000fe40007ffe1ff */
[----:B------:R-:W-:-:S03]  /*cdc0*/  SHF.R.S32.HI R35, RZ, 0x1f, R35 ;  /* 0x0000001fff237819 */ /* 0x000fc60000011423 */
[----:B------:R-:W-:-:S04]  /*cdd0*/  IMAD R10, R17, R3, R10 ;  /* 0x00000003110a7224 */ /* 0x000fc800078e020a */
        /* <DEDUP_REMOVED lines=9> */
.L_x_2225:
[----:B------:R-:W-:Y:S01]  /*ce70*/  SHF.R.S32.HI R6, RZ, 0x1f, R10 ;  /* 0x0000001fff067819 */ /* 0x000fe2000001140a */
[----:B------:R-:W-:Y:S01]  /*ce80*/  ULDC.64 UR4, c[0x0][0x328] ;  /* 0x0000ca0000047ab9 */ /* 0x000fe20000000a00 */
[----:B------:R-:W-:-:S03]  /*ce90*/  R2UR UR6, R35 ;  /* 0x00000000230672ca */ /* 0x000fc600000e0000 */
[----:B------:R-:W-:-:S04]  /*cea0*/  IMAD R3, R6, UR4, RZ ;  /* 0x0000000406037c24 */ /* 0x000fc8000f8e02ff */
[C---:B------:R-:W-:Y:S02]  /*ceb0*/  IMAD R5, R10.reuse, UR5, R3 ;  /* 0x000000050a057c24 */ /* 0x040fe4000f8e0203 */
[----:B------:R-:W-:Y:S01]  /*cec0*/  IMAD.WIDE.U32 R2, R10, UR4, RZ ;  /* 0x000000040a027c25 */ /* 0x000fe2000f8e00ff */
[----:B------:R-:W-:-:S04]  /*ced0*/  ULDC.64 UR4, c[0x0][0x338] ;  /* 0x0000ce0000047ab9 */ /* 0x000fc80000000a00 */
[----:B------:R-:W-:Y:S02]  /*cee0*/  IADD3 R3, R3, R5, RZ ;  /* 0x0000000503037210 */ /* 0x000fe40007ffe0ff */
        /* <DEDUP_REMOVED lines=12> */
[----:B------:R-:W-:-:S04]  /*cfb0*/  IADD3 R3, R3, UR4, RZ ;  /* 0x0000000403037c10 */ /* 0x000fc8000fffe0ff */
[----:B------:R-:W-:Y:S01]  /*cfc0*/  LEA.HI.X R18, R2, UR7, R3, 0x1, P0 ;  /* 0x0000000702127c11 */ /* 0x000fe200080f0c03 */
[----:B------:R-:W-:-:S05]  /*cfd0*/  IMAD.MOV.U32 R2, RZ, RZ, 0x1 ;  /* 0x00000001ff027424 */ /* 0x000fca00078e00ff */
[----:B------:R-:W-:-:S04]  /*cfe0*/  SHF.L.U32 R2, R2, 0x1f, RZ ;  /* 0x0000001f02027819 */ /* 0x000fc800000006ff */
[----:B------:R-:W0:Y:S02]  /*cff0*/  SYNCS.PHASECHK.TRANS64.TRYWAIT P0, [UR46+0x30840], R2 ;  /* 0x03084002ff0075a7 */ /* 0x000e24000800016e */
[----:B0-----:R-:W-:Y:S05]  /*d000*/  @!P0 BRA `(.L_x_2226) ;  /* 0x0000002c00bc8947 */ /* 0x001fea0003800000 */
.L_x_2267:
[----:B------:R-:W-:Y:S01]  /*d010*/  ULDC.64 UR4, c[0x0][0x300] ;  /* 0x0000c00000047ab9 */ /* 0x000fe20000000a00 */
[----:B------:R-:W-:Y:S01]  /*d020*/  R2UR UR6, R35 ;  /* 0x00000000230672ca */ /* 0x000fe200000e0000 */
[----:B0-----:R-:W-:Y:S01]  /*d030*/  IMAD R3, R6, UR4, RZ ;  /* 0x0000000406037c24 */ /* 0x001fe2000f8e02ff */
[----:B------:R-:W-:Y:S01]  /*d040*/  MOV R6, 0xffffffa0 ;  /* 0xffffffa000067802 */ /* 0x000fe20000000f00 */
[----:B------:R-:W-:Y:S01]  /*d050*/  IMAD.SHL.U32 R30, R8, 0x8, RZ ;  /* 0x00000008081e7824 */ /* 0x000fe200078e00ff */
[----:B------:R-:W-:Y:S01]  /*d060*/  SHF.R.U32.HI R27, RZ, 0x3, R8 ;  /* 0x00000003ff1b7819 */ /* 0x000fe20000011608 */
[----:B------:R-:W-:Y:S01]  /*d070*/  IMAD R7, R10, UR5, R3 ;  /* 0x000000050a077c24 */ /* 0x000fe2000f8e0203 */
[----:B------:R-:W-:Y:S01]  /*d080*/  LOP3.LUT P3, RZ, R16, 0x4, RZ, 0xc0, !PT ;  /* 0x0000000410ff7812 */ /* 0x000fe2000786c0ff */
[----:B------:R-:W-:Y:S01]  /*d090*/  IMAD.WIDE.U32 R2, R10, UR4, RZ ;  /* 0x000000040a027c25 */ /* 0x000fe2000f8e00ff */
[----:B------:R-:W-:Y:S01]  /*d0a0*/  ULDC.64 UR4, c[0x0][0x310] ;  /* 0x0000c40000047ab9 */ /* 0x000fe20000000a00 */
[----:B------:R-:W-:-:S02]  /*d0b0*/  LOP3.LUT P2, RZ, R16, 0x2, RZ, 0xc0, !PT ;  /* 0x0000000210ff7812 */ /* 0x000fc4000784c0ff */
[----:B------:R-:W-:Y:S01]  /*d0c0*/  IMAD.IADD R3, R3, 0x1, R7 ;  /* 0x0000000103037824 */ /* 0x000fe200078e0207 */
[----:B------:R-:W-:Y:S01]  /*d0d0*/  LOP3.LUT P1, RZ, R16, 0x1, RZ, 0xc0, !PT ;  /* 0x0000000110ff7812 */ /* 0x000fe2000782c0ff */
[----:B------:R-:W-:Y:S02]  /*d0e0*/  IMAD R5, R5, UR4, RZ ;  /* 0x0000000405057c24 */ /* 0x000fe4000f8e02ff */
[----:B------:R-:W-:-:S04]  /*d0f0*/  IMAD.WIDE.U32 R2, R0, UR4, R2 ;  /* 0x0000000400027c25 */ /* 0x000fc8000f8e0002 */
[----:B------:R-:W-:Y:S01]  /*d100*/  IMAD R5, R0, UR5, R5 ;  /* 0x0000000500057c24 */ /* 0x000fe2000f8e0205 */
[----:B------:R-:W-:Y:S01]  /*d110*/  ULDC.64 UR4, c[0x0][0x308] ;  /* 0x0000c20000047ab9 */ /* 0x000fe20000000a00 */
[----:B------:R-:W-:-:S03]  /*d120*/  IMAD R6, R31, R6, UR42 ;  /* 0x0000002a1f067e24 */ /* 0x000fc6000f8e0206 */
[----:B------:R-:W-:Y:S01]  /*d130*/  IADD3 R3, R3, R5, RZ ;  /* 0x0000000503037210 */ /* 0x000fe20007ffe0ff */
[----:B------:R-:W-:Y:S01]  /*d140*/  IMAD.U32 R5, RZ, RZ, UR4 ;  /* 0x00000004ff057e24 */ /* 0x000fe2000f8e00ff */
[----:B------:R-:W-:Y:S01]  /*d150*/  UIMAD UR4, UR6, UR4, URZ ;  /* 0x00000004060472a4 */ /* 0x000fe2000f8e023f */
[----:B------:R-:W-:Y:S02]  /*d160*/  IMAD.IADD R6, R6, 0x1, -R27 ;  /* 0x0000000106067824 */ /* 0x000fe400078e0a1b */
[----:B------:R-:W-:Y:S01]  /*d170*/  IMAD.WIDE.U32 R2, R5, UR41, R2 ;  /* 0x0000002905027c25 */ /* 0x000fe2000f8e0002 */
[----:B------:R-:W-:Y:S01]  /*d180*/  UIMAD UR4, UR41, UR5, UR4 ;  /* 0x00000005290472a4 */ /* 0x000fe2000f8e0204 */
[----:B------:R-:W-:Y:S02]  /*d190*/  ULDC.64 UR6, c[0x0][0x2e8] ;  /* 0x0000ba0000067ab9 */ /* 0x000fe40000000a00 */
[----:B------:R-:W-:-:S03]  /*d1a0*/  LEA R0, P0, R2, UR6, 0x1 ;  /* 0x0000000602007c11 */ /* 0x000fc6000f8008ff */
[----:B------:R-:W-:Y:S01]  /*d1b0*/  VIADD R7, R3, UR4 ;  /* 0x0000000403077c36 */ /* 0x000fe20008000000 */
[----:B------:R-:W-:Y:S01]  /*d1c0*/  LOP3.LUT R3, R4, 0x1c0, RZ, 0xc0, !PT ;  /* 0x000001c004037812 */ /* 0x000fe200078ec0ff */
[----:B------:R-:W-:-:S03]  /*d1d0*/  UMOV UR4, 0xffffffff ;  /* 0xffffffff00047882 */ /* 0x000fc60000000000 */
[----:B------:R-:W-:Y:S02]  /*d1e0*/  LOP3.LUT R4, R3, 0x38, R4, 0xf8, !PT ;  /* 0x0000003803047812 */ /* 0x000fe400078ef804 */
[----:B------:R-:W-:Y:S02]  /*d1f0*/  LEA.HI.X R7, R2, UR7, R7, 0x1, P0 ;  /* 0x0000000702077c11 */ /* 0x000fe400080f0c07 */
        /* <DEDUP_REMOVED lines=11> */
[----:B------:R-:W-:Y:S01]  /*d2b0*/  SHFL.IDX PT, R10, R0, 0x3, 0x181f ;  /* 0x00781f00000a7f89 */ /* 0x000fe200000e0000 */
        /* <DEDUP_REMOVED lines=9> */
[----:B------:R-:W1:Y:S02]  /*d350*/  SHFL.IDX PT, R14, R0, 0x4, 0x181f ;  /* 0x00981f00000e7f89 */ /* 0x000e6400000e0000 */
[----:B--2---:R-:W-:Y:S02]  /*d360*/  IMAD.MOV.U32 R3, RZ, RZ, R8 ;  /* 0x000000ffff037224 */ /* 0x004fe400078e0008 */
[----:B------:R-:W-:Y:S04]  /*d370*/  @P0 LDGSTS.E.BYPASS.LTC128B.128 [R21+0x1ec00], desc[UR36][R4.64], !P3 ;  /* 0x1ec0000004150fae */ /* 0x000fe8000d901d64 */
[----:B------:R-:W-:Y:S04]  /*d380*/  @P0 LDGSTS.E.BYPASS.LTC128B.128 [R21+0x21c00], desc[UR36][R4.64+0x80], !P2 ;  /* 0x21c0008004150fae */ /* 0x000fe8000d101d64 */
[----:B------:R0:W-:Y:S01]  /*d390*/  @P0 LDGSTS.E.BYPASS.LTC128B.128 [R21+0x24c00], desc[UR36][R4.64+0x100], !P1 ;  /* 0x24c0010004150fae */ /* 0x0001e2000c901d64 */
[----:B------:R-:W-:-:S03]  /*d3a0*/  ISETP.GE.AND P0, PT, R6, 0x21, PT ;  /* 0x000000210600780c */ /* 0x000fc60003f06270 */
[----:B------:R-:W2:Y:S04]  /*d3b0*/  SHFL.IDX PT, R8, R7, 0x4, 0x181f ;  /* 0x00981f0007087f89 */ /* 0x000ea800000e0000 */
[----:B------:R-:W3:Y:S01]  /*d3c0*/  SHFL.IDX PT, R7, R7, 0x5, 0x181f ;  /* 0x00b81f0007077f89 */ /* 0x000ee200000e0000 */
[----:B0-----:R-:W-:Y:S01]  /*d3d0*/  MOV R5, R9 ;  /* 0x0000000900057202 */ /* 0x001fe20000000f00 */
[----:B------:R-:W-:-:S04]  /*d3e0*/  IMAD.MOV.U32 R4, RZ, RZ, R10 ;  /* 0x000000ffff047224 */ /* 0x000fc800078e000a */
[----:B------:R-:W-:Y:S01]  /*d3f0*/  @P0 LEA R25, R30, UR46, 0x1 ;  /* 0x0000002e1e190c11 */ /* 0x000fe2000f8e08ff */
[----:B------:R-:W-:-:S05]  /*d400*/  @P0 IMAD.WIDE.U32 R2, R23, 0x2, R2 ;  /* 0x0000000217020825 */ /* 0x000fca00078e0002 */
        /* <DEDUP_REMOVED lines=8> */
[----:B--2---:R-:W-:Y:S02]  /*d490*/  IMAD.MOV.U32 R3, RZ, RZ, R8 ;  /* 0x000000ffff037224 */ /* 0x004fe400078e0008 */
        /* <DEDUP_REMOVED lines=8> */
[----:B-1-3--:R0:W-:Y:S02]  /*d520*/  @P0 LDGSTS.E.BYPASS.LTC128B.128 [R21+0x26400], desc[UR36][R2.64+0x100], !P1 ;  /* 0x2640010002150fae */ /* 0x00a1e4000c901d64 */
.L_x_2281:
        /* <DEDUP_REMOVED lines=18> */
.L_x_2228:
        /* <DEDUP_REMOVED lines=29> */
[----:B0-----:R-:W-:Y:S05]  /*d820*/  CALL.ABS.NOINC R2 ;  /* 0x0000000002007343 */ /* 0x001fea0003c00000 */
.L_x_2229:
[----:B------:R-:W-:Y:S01]  /*d830*/  UISETP.NE.AND UP0, UPT, UR49, URZ, UPT ;  /* 0x0000003f3100728c */ /* 0x000fe2000bf05270 */
[----:B------:R-:W-:Y:S01]  /*d840*/  IMAD.U32 R0, RZ, RZ, UR48 ;  /* 0x00000030ff007e24 */ /* 0x000fe2000f8e00ff */
[----:B------:R-:W-:Y:S01]  /*d850*/  ULDC.64 UR4, c[0x0][0x2e0] ;  /* 0x0000b80000047ab9 */ /* 0x000fe20000000a00 */
[----:B------:R-:W-:Y:S01]  /*d860*/  IMAD.U32 R4, RZ, RZ, UR38 ;  /* 0x00000026ff047e24 */ /* 0x000fe2000f8e00ff */
[----:B------:R-:W-:Y:S01]  /*d870*/  MOV R5, UR39 ;  /* 0x0000002700057c02 */ /* 0x000fe20008000f00 */
[----:B------:R-:W-:Y:S01]  /*d880*/  IMAD.U32 R3, RZ, RZ, UR47 ;  /* 0x0000002fff037e24 */ /* 0x000fe2000f8e00ff */
[----:B------:R-:W-:Y:S01]  /*d890*/  PLOP3.LUT P0, PT, PT, PT, UP0, 0x80, 0x0 ;  /* 0x000000000000781c */ /* 0x000fe20003f0f008 */
[----:B------:R-:W-:Y:S01]  /*d8a0*/  IMAD.MOV.U32 R2, RZ, RZ, R4 ;  /* 0x000000ffff027224 */ /* 0x000fe200078e0004 */
[----:B------:R-:W-:Y:S01]  /*d8b0*/  LEA R7, R0, R37, 0x7 ;  /* 0x0000002500077211 */ /* 0x000fe200078e38ff */
[----:B------:R-:W-:Y:S01]  /*d8c0*/  IMAD R25, R25, UR4, RZ ;  /* 0x0000000419197c24 */ /* 0x000fe2000f8e02ff */
[----:B------:R-:W0:Y:S01]  /*d8d0*/  LDC R0, c[0x0][0x448] ;  /* 0x00011200ff007b82 */ /* 0x000e220000000800 */
[----:B------:R-:W-:Y:S01]  /*d8e0*/  @UP0 ULDC UR6, c[0x0][0x44c] ;  /* 0x0001130000060ab9 */ /* 0x000fe20000000800 */
[----:B------:R-:W-:Y:S01]  /*d8f0*/  IMAD.WIDE.U32 R2, R26, UR4, R2 ;  /* 0x000000041a027c25 */ /* 0x000fe2000f8e0002 */
[----:B------:R-:W-:-:S03]  /*d900*/  @UP0 ULDC UR4, c[0x0][0x450] ;  /* 0x0001140000040ab9 */ /* 0x000fc60000000800 */
[----:B------:R-:W-:Y:S02]  /*d910*/  IMAD.MOV.U32 R5, RZ, RZ, R7 ;  /* 0x000000ffff057224 */ /* 0x000fe400078e0007 */
[----:B------:R-:W-:Y:S02]  /*d920*/  IMAD R25, R26, UR5, R25 ;  /* 0x000000051a197c24 */ /* 0x000fe4000f8e0219 */
[----:B------:R-:W-:Y:S01]  /*d930*/  @P0 IMAD.HI.U32 R6, R7, UR6, RZ ;  /* 0x0000000607060c27 */ /* 0x000fe2000f8e00ff */
[----:B------:R-:W-:Y:S02]  /*d940*/  PLOP3.LUT P0, PT, PT, PT, UP0, 0x80, 0x0 ;  /* 0x000000000000781c */ /* 0x000fe40003f0f008 */
[----:B------:R-:W-:-:S11]  /*d950*/  IADD3 R3, R3, R25, RZ ;  /* 0x0000001903037210 */ /* 0x000fd60007ffe0ff */
        /* <DEDUP_REMOVED lines=16> */
[----:B------:R-:W-:Y:S01]  /*da60*/  ULDC UR4, c[0x0][0x2b8] ;  /* 0x0000ae0000047ab9 */ /* 0x000fe20000000800 */
[----:B------:R-:W-:Y:S02]  /*da70*/  IADD3 R3, R3, R5, RZ ;  /* 0x0000000503037210 */ /* 0x000fe40007ffe0ff */
[----:B------:R-:W-:Y:S02]  /*da80*/  ISETP.GE.AND P3, PT, R23, UR4, PT ;  /* 0x0000000417007c0c */ /* 0x000fe4000bf66270 */
[----:B------:R-:W-:Y:S01]  /*da90*/  LEA.HI.X R8, R2, UR5, R3, 0x1, P0 ;  /* 0x0000000502087c11 */ /* 0x000fe200080f0c03 */
[----:B------:R-:W-:Y:S01]  /*daa0*/  UMOV UR5, 0xffffffff ;  /* 0xffffffff00057882 */ /* 0x000fe20000000000 */
[----:B------:R-:W-:-:S02]  /*dab0*/  ISETP.GE.AND P2, PT, R34, UR4, PT ;  /* 0x0000000422007c0c */ /* 0x000fc4000bf46270 */
[----:B------:R-:W-:Y:S01]  /*dac0*/  ISETP.GE.AND P0, PT, R33, UR4, PT ;  /* 0x0000000421007c0c */ /* 0x000fe2000bf06270 */
[----:B------:R-:W-:-:S12]  /*dad0*/  BRA.DIV UR5, `(.L_x_2230) ;  /* 0x0000002e05047947 */ /* 0x000fd8000b800000 */
[----:B------:R-:W-:Y:S01]  /*dae0*/  SHFL.IDX PT, R3, R8, RZ, 0x181f ;  /* 0x00181fff08037589 */ /* 0x000fe200000e0000 */
[----:B------:R-:W-:Y:S01]  /*daf0*/  IMAD.U32 R7, RZ, RZ, UR48 ;  /* 0x00000030ff077e24 */ /* 0x000fe2000f8e00ff */
[----:B------:R-:W-:Y:S02]  /*db00*/  ULDC UR4, c[0x0][0x288] ;  /* 0x0000a20000047ab9 */ /* 0x000fe40000000800 */
[----:B------:R-:W0:Y:S01]  /*db10*/  SHFL.IDX PT, R2, R6, RZ, 0x181f ;  /* 0x00181fff06027589 */ /* 0x000e2200000e0000 */
[----:B------:R-:W-:Y:S02]  /*db20*/  IMAD R0, R0, UR4, RZ ;  /* 0x0000000400007c24 */ /* 0x000fe4000f8e02ff */
[----:B------:R-:W-:Y:S01]  /*db30*/  IMAD R7, R7, 0x80, R27 ;  /* 0x0000008007077824 */ /* 0x000fe200078e021b */
[----:B------:R-:W-:Y:S04]  /*db40*/  SHFL.IDX PT, R5, R8, 0x1, 0x181f ;  /* 0x00381f0008057f89 */ /* 0x000fe800000e0000 */
[C---:B------:R-:W-:Y:S01]  /*db50*/  ISETP.GE.AND P1, PT, R7.reuse, R0, PT ;  /* 0x000000000700720c */ /* 0x040fe20003f26270 */
[----:B------:R-:W1:Y:S01]  /*db60*/  SHFL.IDX PT, R4, R6, 0x1, 0x181f ;  /* 0x00381f0006047f89 */ /* 0x000e6200000e0000 */
[----:B------:R-:W-:-:S03]  /*db70*/  IADD3 R11, R7, 0x10, RZ ;  /* 0x00000010070b7810 */ /* 0x000fc60007ffe0ff */
[----:B------:R-:W-:Y:S08]  /*db80*/  SHFL.IDX PT, R14, R6, 0x7, 0x181f ;  /* 0x00f81f00060e7f89 */ /* 0x000ff000000e0000 */
        /* <DEDUP_REMOVED lines=57> */
.L_x_2298:
        /* <DEDUP_REMOVED lines=14> */
.L_x_2232:
[----:B------:R-:W-:Y:S05]  /*e000*/  BSYNC B0 ;  /* 0x0000000000007941 */ /* 0x000fea0003800000 */
.L_x_2231:
[----:B------:R-:W-:Y:S01]  /*e010*/  NOP ;  /* 0x0000000000007918 */ /* 0x000fe20000000000 */
[----:B------:R-:W-:Y:S01]  /*e020*/  SYNCS.ARRIVE.TRANS64.RED.A0T1 RZ, [UR46+0x30800], RZ ;  /* 0x030800ffffff79a7 */ /* 0x000fe2000820042e */
[----:B------:R-:W-:Y:S01]  /*e030*/  MOV R0, 0x1 ;  /* 0x0000000100007802 */ /* 0x000fe20000000f00 */
[----:B------:R-:W-:Y:S03]  /*e040*/  ARRIVES.LDGSTSBAR.64.TRANSCNT [UR46+0x30800] ;  /* 0x03080000ff0079b0 */ /* 0x000fe60008000aae */
[----:B------:R-:W-:Y:S01]  /*e050*/  SHF.L.U32 R0, R0, 0x1f, RZ ;  /* 0x0000001f00007819 */ /* 0x000fe200000006ff */
[----:B------:R-:W-:Y:S01]  /*e060*/  NOP ;  /* 0x0000000000007918 */ /* 0x000fe20000000000 */
[----:B------:R-:W-:Y:S01]  /*e070*/  SYNCS.ARRIVE.TRANS64.A1T0 RZ, [UR46+0x30800], RZ ;  /* 0x030800ffffff79a7 */ /* 0x000fe2000810002e */
[----:B------:R-:W-:Y:S01]  /*e080*/  VIADD R19, R19, 0xfffffffe ;  /* 0xfffffffe13137836 */ /* 0x000fe20000000000 */
[----:B------:R-:W1:Y:S02]  /*e090*/  SYNCS.PHASECHK.TRANS64.TRYWAIT P0, [UR46+0x30820], R0 ;  /* 0x03082000ff0075a7 */ /* 0x000e64000800016e */
[----:B-1----:R-:W-:Y:S05]  /*e0a0*/  @!P0 BRA `(.L_x_2233) ;  /* 0x00000030001c8947 */ /* 0x002fea0003800000 */
.L_x_2299:
[----:B------:R-:W-:Y:S01]  /*e0b0*/  ISETP.GE.AND P0, PT, R19, UR50, PT ;  /* 0x0000003213007c0c */ /* 0x000fe2000bf06270 */
[----:B------:R-:W-:Y:S01]  /*e0c0*/  IMAD.MOV.U32 R28, RZ, RZ, 0x1 ;  /* 0x00000001ff1c7424 */ /* 0x000fe200078e00ff */
[----:B------:R-:W-:-:S11]  /*e0d0*/  MOV R26, RZ ;  /* 0x000000ff001a7202 */ /* 0x000fd60000000f00 */
[----:B------:R-:W-:Y:S05]  /*e0e0*/  @!P0 BRA `(.L_x_2234) ;  /* 0x0000001000388947 */ /* 0x000fea0003800000 */
[----:B0-----:R-:W0:Y:S01]  /*e0f0*/  S2R R2, SR_TID.X ;  /* 0x0000000000027919 */ /* 0x001e220000002100 */
[----:B------:R-:W-:Y:S01]  /*e100*/  UIADD3 UR4, UR44, 0x1, URZ ;  /* 0x000000012c047890 */ /* 0x000fe2000fffe03f */
[----:B------:R-:W-:Y:S01]  /*e110*/  LOP3.LUT R0, RZ, UR43, RZ, 0x33, !PT ;  /* 0x0000002bff007c12 */ /* 0x000fe2000f8e33ff */
[----:B------:R-:W-:Y:S01]  /*e120*/  ULOP3.LUT UR5, URZ, UR45, URZ, 0x33, !UPT ;  /* 0x0000002d3f057292 */ /* 0x000fe2000f8e333f */
[----:B------:R-:W-:Y:S01]  /*e130*/  BSSY B0, `(.L_x_2234) ;  /* 0x0000109000007945 */ /* 0x000fe20003800000 */
[----:B------:R-:W-:Y:S01]  /*e140*/  UIMAD UR4, UR4, UR40, URZ ;  /* 0x00000028040472a4 */ /* 0x000fe2000f8e023f */
[----:B------:R-:W-:Y:S01]  /*e150*/  MOV R27, 0x1 ;  /* 0x00000001001b7802 */ /* 0x000fe20000000f00 */
[----:B------:R-:W-:-:S04]  /*e160*/  IMAD.MOV.U32 R25, RZ, RZ, RZ ;  /* 0x000000ffff197224 */ /* 0x000fc800078e00ff */
[----:B------:R-:W-:Y:S01]  /*e170*/  LOP3.LUT R3, RZ, UR4, RZ, 0x33, !PT ;  /* 0x00000004ff037c12 */ /* 0x000fe2000f8e33ff */
[----:B------:R-:W-:Y:S02]  /*e180*/  ULDC UR4, c[0x0][0x2f4] ;  /* 0x0000bd0000047ab9 */ /* 0x000fe40000000800 */
[----:B------:R-:W-:Y:S02]  /*e190*/  ISETP.GE.AND P3, PT, R23, UR4, PT ;  /* 0x0000000417007c0c */ /* 0x000fe4000bf66270 */
[----:B------:R-:W-:Y:S02]  /*e1a0*/  VIMNMX3 R0, R0, UR5, R3, !PT ;  /* 0x0000000500007c0f */ /* 0x000fe4000f800103 */
[----:B------:R-:W-:Y:S02]  /*e1b0*/  ISETP.GE.AND P2, PT, R34, UR4, PT ;  /* 0x0000000422007c0c */ /* 0x000fe4000bf46270 */
[----:B------:R-:W-:Y:S02]  /*e1c0*/  IADD3 R31, -R0, -0x2, RZ ;  /* 0xfffffffe001f7810 */ /* 0x000fe40007ffe1ff */
[----:B------:R-:W-:-:S02]  /*e1d0*/  ISETP.GE.AND P1, PT, R33, UR4, PT ;  /* 0x0000000421007c0c */ /* 0x000fc4000bf26270 */
        /* <DEDUP_REMOVED lines=9> */
.L_x_2247:
[----:B------:R-:W2:Y:S01]  /*e270*/  LDL R8, [R1] ;  /* 0x0000000001087983 */ /* 0x000ea20000100800 */
[----:B------:R-:W0:Y:S01]  /*e280*/  LDC R2, c[0x0][0x430] ;  /* 0x00010c00ff027b82 */ /* 0x000e220000000800 */
[----:B------:R-:W-:-:S13]  /*e290*/  ISETP.GT.U32.AND P5, PT, R37, 0x5f, PT ;  /* 0x0000005f2500780c */ /* 0x000fda0003fa4070 */
[----:B------:R-:W2:Y:S01]  /*e2a0*/  @!P5 LDC.64 R4, c[0x0][0x428] ;  /* 0x00010a00ff04db82 */ /* 0x000ea20000000a00 */
[----:B0-----:R-:W-:-:S13]  /*e2b0*/  ISETP.NE.AND P0, PT, R2, 0x1, PT ;  /* 0x000000010200780c */ /* 0x001fda0003f05270 */
[----:B------:R-:W0:Y:S08]  /*e2c0*/  @P0 LDC R3, c[0x0][0x434] ;  /* 0x00010d00ff030b82 */ /* 0x000e300000000800 */
[----:B------:R-:W1:Y:S01]  /*e2d0*/  @P0 LDC R7, c[0x0][0x438] ;  /* 0x00010e00ff070b82 */ /* 0x000e620000000800 */
[----:B------:R-:W-:Y:S01]  /*e2e0*/  MOV R9, R20 ;  /* 0x0000001400097202 */ /* 0x000fe20000000f00 */
        /* <DEDUP_REMOVED lines=13> */
[----:B------:R-:W-:Y:S02]  /*e3c0*/  LOP3.LUT P4, RZ, R16, 0x10, RZ, 0xc0, !PT ;  /* 0x0000001010ff7812 */ /* 0x000fe4000788c0ff */
[----:B------:R-:W-:-:S04]  /*e3d0*/  IADD3 R26, R25, 0x1, RZ ;  /* 0x00000001191a7810 */ /* 0x000fc80007ffe0ff */
[----:B------:R-:W-:-:S04]  /*e3e0*/  ISETP.NE.AND P0, PT, R26, 0x2, PT ;  /* 0x000000021a00780c */ /* 0x000fc80003f05270 */
[----:B------:R-:W-:Y:S02]  /*e3f0*/  SEL R28, RZ, 0x1, P0 ;  /* 0x00000001ff1c7807 */ /* 0x000fe40000000000 */
[----:B------:R-:W-:Y:S02]  /*e400*/  SEL R26, R26, RZ, P0 ;  /* 0x000000ff1a1a7207 */ /* 0x000fe40000000000 */
[----:B------:R-:W-:Y:S01]  /*e410*/  LOP3.LUT R28, R27, R28, RZ, 0x3c, !PT ;  /* 0x0000001c1b1c7212 */ /* 0x000fe200078e3cff */
[----:B0-----:R-:W-:Y:S06]  /*e420*/  @!P4 BRA `(.L_x_2235) ;  /* 0x000000000004c947 */ /* 0x001fec0003800000 */
[----:B------:R-:W-:Y:S01]  /*e430*/  BPT.TRAP 0x1 ;  /* 0x000000040000795c */ /* 0x000fe20000300000 */
.L_x_2235:
[----:B------:R-:W-:Y:S01]  /*e440*/  LEA R19, R26, UR46, 0x3 ;  /* 0x0000002e1a137c11 */ /* 0x000fe2000f8e18ff */
[----:B------:R-:W-:Y:S01]  /*e450*/  BSSY B1, `(.L_x_2236) ;  /* 0x0000004000017945 */ /* 0x000fe20003800000 */
[----:B------:R-:W-:-:S04]  /*e460*/  SHF.L.U32 R2, R28, 0x1f, RZ ;  /* 0x0000001f1c027819 */ /* 0x000fc800000006ff */
[----:B------:R-:W0:Y:S02]  /*e470*/  SYNCS.PHASECHK.TRANS64.TRYWAIT P0, [R19+URZ+0x30840], R2 ;  /* 0x03084002130075a7 */ /* 0x000e24000800017f */
[----:B0-----:R-:W-:Y:S05]  /*e480*/  @!P0 BRA `(.L_x_2237) ;  /* 0x0000002c003c8947 */ /* 0x001fea0003800000 */
.L_x_2300:
[----:B------:R-:W-:Y:S05]  /*e490*/  BSYNC B1 ;  /* 0x0000000000017941 */ /* 0x000fea0003800000 */
.L_x_2236:
        /* <DEDUP_REMOVED lines=26> */
[----:B------:R-:W-:Y:S01]  /*e640*/  VIADD R3, R3, UR4 ;  /* 0x0000000403037c36 */ /* 0x000fe20008000000 */
[----:B------:R-:W-:-:S04]  /*e650*/  UMOV UR4, 0xffffffff ;  /* 0xffffffff00047882 */ /* 0x000fc80000000000 */
[----:B------:R-:W-:Y:S01]  /*e660*/  LEA.HI.X R24, R2, UR7, R3, 0x1, P0 ;  /* 0x0000000702187c11 */ /* 0x000fe200080f0c03 */
[----:B------:R-:W-:Y:S06]  /*e670*/  BRA.DIV UR4, `(.L_x_2238) ;  /* 0x0000002a04d47947 */ /* 0x000fec000b800000 */
[----:B------:R-:W0:Y:S01]  /*e680*/  SHFL.IDX PT, R14, R21, RZ, 0x181f ;  /* 0x00181fff150e7589 */ /* 0x000e2200000e0000 */
[----:B------:R-:W-:Y:S02]  /*e690*/  SHF.L.U32 R12, R23, 0x1, RZ ;  /* 0x00000001170c7819 */ /* 0x000fe400000006ff */
[----:B------:R-:W-:Y:S01]  /*e6a0*/  LOP3.LUT P6, RZ, R16, 0x4, RZ, 0xc0, !PT ;  /* 0x0000000410ff7812 */ /* 0x000fe200078cc0ff */
        /* <DEDUP_REMOVED lines=20> */
[----:B0-----:R-:W-:-:S02]  /*e7f0*/  IADD3.X R11, RZ, R7, RZ, P0, !PT ;  /* 0x00000007ff0b7210 */ /* 0x001fc400007fe4ff */
[-C--:B------:R-:W-:Y:S02]  /*e800*/  IADD3 R6, P0, R2, R12.reuse, RZ ;  /* 0x0000000c02067210 */ /* 0x080fe40007f1e0ff */
        /* <DEDUP_REMOVED lines=15> */
.L_x_2314:
[----:B--2---:R-:W-:Y:S02]  /*e900*/  SHF.L.U32 R2, R23, 0x1, RZ ;  /* 0x0000000117027819 */ /* 0x004fe400000006ff */
[----:B------:R-:W-:Y:S02]  /*e910*/  LOP3.LUT P6, RZ, R16, 0x4, RZ, 0xc0, !PT ;  /* 0x0000000410ff7812 */ /* 0x000fe400078cc0ff */
[----:B------:R-:W-:-:S05]  /*e920*/  IADD3 R2, P0, R14, R2, RZ ;  /* 0x000000020e027210 */ /* 0x000fca0007f1e0ff */
[----:B0-----:R-:W-:Y:S01]  /*e930*/  IMAD.X R3, RZ, RZ, R24, P0 ;  /* 0x000000ffff037224 */ /* 0x001fe200000e0618 */
        /* <DEDUP_REMOVED lines=8> */
.L_x_2239:
        /* <DEDUP_REMOVED lines=10> */
.L_x_2240:
[----:B------:R1:W-:Y:S01]  /*ea60*/  SYNCS.ARRIVE.TRANS64.A1T0 RZ, [R19+URZ+0x30830], RZ ;  /* 0x030830ff13ff79a7 */ /* 0x0003e2000810003f */
[----:B------:R-:W-:Y:S05]  /*ea70*/  @!P5 BRA `(.L_x_2241) ;  /* 0x000000000004d947 */ /* 0x000fea0003800000 */
[----:B------:R-:W-:Y:S01]  /*ea80*/  BPT.TRAP 0x1 ;  /* 0x000000040000795c */ /* 0x000fe20000300000 */
.L_x_2241:
[----:B0-----:R-:W-:Y:S01]  /*ea90*/  SHF.L.U32 R3, R27, 0x1f, RZ ;  /* 0x0000001f1b037819 */ /* 0x001fe200000006ff */
[----:B------:R-:W-:Y:S01]  /*eaa0*/  BSSY B1, `(.L_x_2242) ;  /* 0x0000004000017945 */ /* 0x000fe20003800000 */
[----:B------:R-:W-:-:S04]  /*eab0*/  LEA R6, R25, UR46, 0x3 ;  /* 0x0000002e19067c11 */ /* 0x000fc8000f8e18ff */
[----:B------:R-:W0:Y:S02]  /*eac0*/  SYNCS.PHASECHK.TRANS64.TRYWAIT P0, [R6+URZ+0x30860], R3 ;  /* 0x03086003060075a7 */ /* 0x000e24000800017f */
[----:B0-----:R-:W-:Y:S05]  /*ead0*/  @!P0 BRA `(.L_x_2243) ;  /* 0x0000002c008c8947 */ /* 0x001fea0003800000 */
.L_x_2315:
[----:B------:R-:W-:Y:S05]  /*eae0*/  BSYNC B1 ;  /* 0x0000000000017941 */ /* 0x000fea0003800000 */
.L_x_2242:
        /* <DEDUP_REMOVED lines=9> */
[----:B------:R-:W2:Y:S01]  /*eb80*/  SHFL.IDX PT, R14, R17, 0x1, 0x181f ;  /* 0x00381f00110e7f89 */ /* 0x000ea200000e0000 */
[----:B0-----:R-:W-:Y:S02]  /*eb90*/  IADD3.X R3, RZ, R3, RZ, P0, !PT ;  /* 0x00000003ff037210 */ /* 0x001fe400007fe4ff */
[----:B------:R-:W-:-:S13]  /*eba0*/  ISETP.LT.OR P0, PT, R0, 0x1, P3 ;  /* 0x000000010000780c */ /* 0x000fda0001f01670 */
[----:B------:R-:W-:Y:S01]  /*ebb0*/  LDGSTS.E.BYPASS.LTC128B.128 [R7+0x400], desc[UR36][R2.64], !P0 ;  /* 0x0040000002077fae */ /* 0x000fe2000c101d64 */
[----:B------:R-:W-:-:S13]  /*ebc0*/  ISETP.LT.OR P0, PT, R0, 0x1, P2 ;  /* 0x000000010000780c */ /* 0x000fda0001701670 */
[----:B------:R-:W-:Y:S01]  /*ebd0*/  LDGSTS.E.BYPASS.LTC128B.128 [R7+0x3400], desc[UR36][R2.64+0x80], !P0 ;  /* 0x0340008002077fae */ /* 0x000fe2000c101d64 */
[----:B------:R-:W-:-:S13]  /*ebe0*/  ISETP.LT.OR P0, PT, R0, 0x1, P1 ;  /* 0x000000010000780c */ /* 0x000fda0000f01670 */
[----:B------:R2:W-:Y:S02]  /*ebf0*/  LDGSTS.E.BYPASS.LTC128B.128 [R7+0x6400], desc[UR36][R2.64+0x100], !P0 ;  /* 0x0640010002077fae */ /* 0x0005e4000c101d64 */
[----:B--2---:R-:W-:Y:S02]  /*ec00*/  IADD3 R2, P0, R14, R9, RZ ;  /* 0x000000090e027210 */ /* 0x004fe40007f1e0ff */
[----:B------:R-:W0:Y:S03]  /*ec10*/  SHFL.IDX PT, R14, R17, 0x2, 0x181f ;  /* 0x00581f00110e7f89 */ /* 0x000e2600000e0000 */
[----:B------:R-:W-:Y:S01]  /*ec20*/  IMAD.X R3, RZ, RZ, R8, P0 ;  /* 0x000000ffff037224 */ /* 0x000fe200000e0608 */
        /* <DEDUP_REMOVED lines=18> */
[----:B------:R-:W0:Y:S02]  /*ed50*/  SHFL.IDX PT, R14, R17, 0x4, 0x181f ;  /* 0x00981f00110e7f89 */ /* 0x000e2400000e0000 */
[----:B--2---:R-:W-:Y:S02]  /*ed60*/  IADD3.X R3, RZ, R8, RZ, P0, !PT ;  /* 0x00000008ff037210 */ /* 0x004fe400007fe4ff */
        /* <DEDUP_REMOVED lines=8> */
[----:B------:R3:W4:Y:S03]  /*edf0*/  SHFL.IDX PT, R14, R17, 0x5, 0x181f ;  /* 0x00b81f00110e7f89 */ /* 0x00072600000e0000 */
[----:B--2---:R-:W-:Y:S01]  /*ee00*/  IMAD.X R3, RZ, RZ, R8, P0 ;  /* 0x000000ffff037224 */ /* 0x004fe200000e0608 */
[----:B------:R-:W-:Y:S01]  /*ee10*/  ISETP.LT.OR P0, PT, R0, 0x41, P3 ;  /* 0x000000410000780c */ /* 0x000fe20001f01670 */
[----:B------:R3:W2:-:S12]  /*ee20*/  SHFL.IDX PT, R8, R18, 0x5, 0x181f ;  /* 0x00b81f0012087f89 */ /* 0x00069800000e0000 */
[----:B------:R3:W-:Y:S01]  /*ee30*/  LDGSTS.E.BYPASS.LTC128B.128 [R7+0x2400], desc[UR36][R2.64], !P0 ;  /* 0x0240000002077fae */ /* 0x0007e2000c101d64 */
[----:B------:R-:W-:-:S13]  /*ee40*/  ISETP.LT.OR P0, PT, R0, 0x41, P2 ;  /* 0x000000410000780c */ /* 0x000fda0001701670 */
[----:B------:R3:W-:Y:S01]  /*ee50*/  LDGSTS.E.BYPASS.LTC128B.128 [R7+0x5400], desc[UR36][R2.64+0x80], !P0 ;  /* 0x0540008002077fae */ /* 0x0007e2000c101d64 */
[----:B------:R-:W-:-:S13]  /*ee60*/  ISETP.LT.OR P0, PT, R0, 0x41, P1 ;  /* 0x000000410000780c */ /* 0x000fda0000f01670 */
[----:B--2-4-:R3:W-:Y:S02]  /*ee70*/  LDGSTS.E.BYPASS.LTC128B.128 [R7+0x8400], desc[UR36][R2.64+0x100], !P0 ;  /* 0x0840010002077fae */ /* 0x0147e4000c101d64 */
.L_x_2329:
[----:B0--3--:R-:W-:Y:S01]  /*ee80*/  IADD3 R2, P0, R14, R9, RZ ;  /* 0x000000090e027210 */ /* 0x009fe20007f1e0ff */
        /* <DEDUP_REMOVED lines=17> */
[----:B------:R-:W-:Y:S01]  /*efa0*/  IMAD R5, R32, UR4, RZ ;  /* 0x0000000420057c24 */ /* 0x000fe2000f8e02ff */
[----:B------:R-:W-:-:S03]  /*efb0*/  IADD3 R3, R3, R9, RZ ;  /* 0x0000000903037210 */ /* 0x000fc60007ffe0ff */
[C---:B------:R-:W-:Y:S02]  /*efc0*/  IMAD R5, R4.reuse, UR5, R5 ;  /* 0x0000000504057c24 */ /* 0x040fe4000f8e0205 */
[----:B------:R-:W-:-:S04]  /*efd0*/  IMAD.WIDE.U32 R2, R4, UR4, R2 ;  /* 0x0000000404027c25 */ /* 0x000fc8000f8e0002 */
[----:B-1----:R-:W-:-:S07]  /*efe0*/  IMAD.IADD R19, R3, 0x1, R5 ;  /* 0x0000000103137824 */ /* 0x002fce00078e0205 */
.L_x_2245:
        /* <DEDUP_REMOVED lines=10> */
.L_x_2246:
[----:B------:R-:W-:Y:S01]  /*f090*/  R2UR UR4, R35 ;  /* 0x00000000230472ca */ /* 0x000fe200000e0000 */
[----:B------:R-:W-:Y:S01]  /*f0a0*/  ULDC.64 UR6, c[0x0][0x330] ;  /* 0x0000cc0000067ab9 */ /* 0x000fe20000000a00 */
[----:B------:R-:W-:Y:S01]  /*f0b0*/  MOV R18, R2 ;  /* 0x0000000200127202 */ /* 0x000fe20000000f00 */
[----:B------:R-:W-:Y:S01]  /*f0c0*/  IMAD.U32 R3, RZ, RZ, UR6 ;  /* 0x00000006ff037e24 */ /* 0x000fe2000f8e00ff */
[----:B------:R-:W-:Y:S01]  /*f0d0*/  IADD3 R31, R31, -0x1, RZ ;  /* 0xffffffff1f1f7810 */ /* 0x000fe20007ffe0ff */
        /* <DEDUP_REMOVED lines=15> */
.L_x_2234:
[----:B------:R-:W-:-:S13]  /*f1d0*/  LOP3.LUT P0, RZ, R16, 0x10, RZ, 0xc0, !PT ;  /* 0x0000001010ff7812 */ /* 0x000fda000780c0ff */
[----:B------:R-:W-:Y:S05]  /*f1e0*/  @!P0 BRA `(.L_x_2248) ;  /* 0x0000000000048947 */ /* 0x000fea0003800000 */
[----:B------:R-:W-:Y:S01]  /*f1f0*/  BPT.TRAP 0x1 ;  /* 0x000000040000795c */ /* 0x000fe20000300000 */
.L_x_2248:
        /* <DEDUP_REMOVED lines=12> */
.L_x_2330:
[----:B------:R-:W-:Y:S05]  /*f2c0*/  BSYNC B0 ;  /* 0x0000000000007941 */ /* 0x000fea0003800000 */
.L_x_2249:
        /* <DEDUP_REMOVED lines=36> */
[----:B------:R-:W-:Y:S03]  /*f510*/  SHFL.IDX PT, R7, R18, 0x4, 0x181f ;  /* 0x00981f0012077f89 */ /* 0x000fe600000e0000 */
[----:B------:R-:W-:Y:S01]  /*f520*/  IMAD.WIDE.U32 R2, R23, 0x2, R2 ;  /* 0x0000000217027825 */ /* 0x000fe200078e0002 */
        /* <DEDUP_REMOVED lines=8> */
[----:B0-----:R-:W-:Y:S02]  /*f5b0*/  IMAD.MOV.U32 R2, RZ, RZ, R14 ;  /* 0x000000ffff027224 */ /* 0x001fe400078e000e */
[----:B-1----:R-:W-:Y:S01]  /*f5c0*/  IMAD.MOV.U32 R3, RZ, RZ, R6 ;  /* 0x000000ffff037224 */ /* 0x002fe200078e0006 */
[----:B------:R0:W1:Y:S01]  /*f5d0*/  SHFL.IDX PT, R14, R17, 0x5, 0x181f ;  /* 0x00b81f00110e7f89 */ /* 0x00006200000e0000 */
[----:B------:R-:W-:Y:S02]  /*f5e0*/  IMAD.MOV.U32 R6, RZ, RZ, RZ ;  /* 0x000000ffff067224 */ /* 0x000fe400078e00ff */
        /* <DEDUP_REMOVED lines=8> */
[----:B------:R-:W-:-:S04]  /*f670*/  IMAD.MOV.U32 R3, RZ, RZ, R7 ;  /* 0x000000ffff037224 */ /* 0x000fc800078e0007 */
[----:B------:R-:W-:-:S05]  /*f680*/  IMAD.WIDE.U32 R2, R23, 0x2, R2 ;  /* 0x0000000217027825 */ /* 0x000fca00078e0002 */
[----:B------:R0:W-:Y:S04]  /*f690*/  LDGSTS.E.BYPASS.LTC128B.128 [R4+0x2400], desc[UR36][R2.64], !P3 ;  /* 0x0240000002047fae */ /* 0x0001e8000d901d64 */
[----:B------:R0:W-:Y:S04]  /*f6a0*/  LDGSTS.E.BYPASS.LTC128B.128 [R4+0x5400], desc[UR36][R2.64+0x80], !P4 ;  /* 0x0540008002047fae */ /* 0x0001e8000e101d64 */
[----:B-1-3--:R0:W-:Y:S02]  /*f6b0*/  LDGSTS.E.BYPASS.LTC128B.128 [R4+0x8400], desc[UR36][R2.64+0x100], !P5 ;  /* 0x0840010002047fae */ /* 0x00a1e4000e901d64 */
.L_x_2344:
[C---:B------:R-:W-:Y:S01]  /*f6c0*/  ISETP.LT.OR P2, PT, R5.reuse, 0x51, P2 ;  /* 0x000000510500780c */ /* 0x040fe20001741670 */
[----:B0-----:R-:W-:Y:S01]  /*f6d0*/  IMAD.MOV.U32 R3, RZ, RZ, R18 ;  /* 0x000000ffff037224 */ /* 0x001fe200078e0012 */
[C---:B------:R-:W-:Y:S02]  /*f6e0*/  ISETP.LT.OR P1, PT, R5.reuse, 0x51, P1 ;  /* 0x000000510500780c */ /* 0x040fe40000f21670 */
[----:B------:R-:W-:Y:S02]  /*f6f0*/  ISETP.LT.OR P0, PT, R5, 0x51, P0 ;  /* 0x000000510500780c */ /* 0x000fe40000701670 */
[----:B------:R-:W-:-:S05]  /*f700*/  MOV R2, R14 ;  /* 0x0000000e00027202 */ /* 0x000fca0000000f00 */
        /* <DEDUP_REMOVED lines=9> */
.L_x_2252:
        /* <DEDUP_REMOVED lines=10> */
.L_x_2253:
[----:B------:R1:W-:Y:S02]  /*f840*/  SYNCS.ARRIVE.TRANS64.A1T0 RZ, [R0+URZ+0x30850], RZ ;  /* 0x030850ff00ff79a7 */ /* 0x0003e4000810003f */
[----:B-1----:R-:W-:-:S05]  /*f850*/  VIADD R0, R26, 0x1 ;  /* 0x000000011a007836 */ /* 0x002fca0000000000 */
[----:B------:R-:W-:-:S04]  /*f860*/  ISETP.NE.AND P0, PT, R0, 0x2, PT ;  /* 0x000000020000780c */ /* 0x000fc80003f05270 */
[----:B0-----:R-:W-:Y:S02]  /*f870*/  SEL R3, RZ, 0x1, P0 ;  /* 0x00000001ff037807 */ /* 0x001fe40000000000 */
[----:B------:R-:W-:Y:S02]  /*f880*/  SEL R0, R0, RZ, P0 ;  /* 0x000000ff00007207 */ /* 0x000fe40000000000 */
[----:B------:R-:W-:-:S07]  /*f890*/  LOP3.LUT R28, R28, R3, RZ, 0x3c, !PT ;  /* 0x000000031c1c7212 */ /* 0x000fce00078e3cff */
.L_x_2219:
[----:B------:R-:W0:Y:S01]  /*f8a0*/  S2R R3, SR_CgaCtaId ;  /* 0x0000000000037919 */ /* 0x000e220000008800 */
[----:B------:R-:W-:Y:S02]  /*f8b0*/  MOV R2, 0x400 ;  /* 0x0000040000027802 */ /* 0x000fe40000000f00 */
[----:B------:R-:W-:Y:S02]  /*f8c0*/  SHF.L.U32 R6, R6, 0x1f, RZ ;  /* 0x0000001f06067819 */ /* 0x000fe400000006ff */
[----:B0-----:R-:W-:-:S04]  /*f8d0*/  LEA R7, R3, R2, 0x18 ;  /* 0x0000000203077211 */ /* 0x001fc800078ec0ff */
[----:B------:R-:W0:Y:S02]  /*f8e0*/  SYNCS.PHASECHK.TRANS64.TRYWAIT P0, [R7+URZ+0x30820], R6 ;  /* 0x03082006070075a7 */ /* 0x000e24000800017f */
[----:B0-----:R-:W-:Y:S05]  /*f8f0*/  @!P0 BRA `(.L_x_2254) ;  /* 0x0000003000748947 */ /* 0x001fea0003800000 */
.L_x_2345:
[----:B------:R-:W-:-:S03]  /*f900*/  UMOV UR4, 0xffffffff ;  /* 0xffffffff00047882 */ /* 0x000fc60000000000 */
[----:B------:R-:W-:Y:S05]  /*f910*/  BRA.DIV UR4, `(.L_x_2255) ;  /* 0x0000003204807947 */ /* 0x000fea000b800000 */
[----:B------:R-:W1:Y:S02]  /*f920*/  S2R R2, SR_TID.X ;  /* 0x0000000000027919 */ /* 0x000e640000002100 */
[----:B-1----:R-:W-:-:S04]  /*f930*/  SHF.R.U32.HI R2, RZ, 0x5, R2 ;  /* 0x00000005ff027819 */ /* 0x002fc80000011602 */
[----:B------:R-:W-:-:S05]  /*f940*/  LOP3.LUT R2, R2, 0x3, RZ, 0xc0, !PT ;  /* 0x0000000302027812 */ /* 0x000fca00078ec0ff */
[----:B------:R1:W2:Y:S02]  /*f950*/  SHFL.IDX PT, R14, R2, RZ, 0x1f ;  /* 0x00001fff020e7589 */ /* 0x0002a400000e0000 */
.L_x_2348:
[----:B--2---:R-:W-:-:S13]  /*f960*/  ISETP.NE.AND P0, PT, R14, RZ, PT ;  /* 0x000000ff0e00720c */ /* 0x004fda0003f05270 */
[----:B------:R-:W-:Y:S05]  /*f970*/  @P0 BRA `(.L_x_2175) ;  /* 0x0000000000900947 */ /* 0x000fea0003800000 */
[----:B------:R-:W-:-:S03]  /*f980*/  UMOV UR4, 0xffffffff ;  /* 0xffffffff00047882 */ /* 0x000fc60000000000 */
[----:B------:R-:W-:Y:S05]  /*f990*/  BRA.DIV UR4, `(.L_x_2256) ;  /* 0x0000003204947947 */ /* 0x000fea000b800000 */
[----:B------:R-:W-:-:S13]  /*f9a0*/  ELECT P6, URZ, PT ;  /* 0x00000000003f782f */ /* 0x000fda00038c0000 */
.L_x_2351:
        /* <DEDUP_REMOVED lines=8> */
.L_x_2257:
[----:B------:R-:W-:Y:S01]  /*fa30*/  IMAD R5, R0, 0x8, R7 ;  /* 0x0000000800057824 */ /* 0x000fe200078e0207 */
[----:B------:R-:W-:Y:S01]  /*fa40*/  SHF.L.U32 R2, R28, 0x1f, RZ ;  /* 0x0000001f1c027819 */ /* 0x000fe200000006ff */
[----:B------:R-:W-:-:S03]  /*fa50*/  VIADD R0, R0, 0x1 ;  /* 0x0000000100007836 */ /* 0x000fc60000000000 */
[----:B------:R-:W1:Y:S02]  /*fa60*/  SYNCS.PHASECHK.TRANS64.TRYWAIT P1, [R5+URZ+0x30840], R2 ;  /* 0x03084002050075a7 */ /* 0x000e64000802017f */
[----:B------:R-:W-:-:S04]  /*fa70*/  ISETP.NE.AND P2, PT, R0, 0x2, PT ;  /* 0x000000020000780c */ /* 0x000fc80003f45270 */
[----:B------:R-:W-:Y:S01]  /*fa80*/  SEL R3, RZ, 0x1, P2 ;  /* 0x00000001ff037807 */ /* 0x000fe20001000000 */
[----:B-1----:R-:W-:Y:S08]  /*fa90*/  @!P1 BRA `(.L_x_2258) ;  /* 0x0000003000749947 */ /* 0x002ff00003800000 */
.L_x_2352:
[----:B------:R-:W-:Y:S02]  /*faa0*/  SEL R0, R0, RZ, P2 ;  /* 0x000000ff00007207 */ /* 0x000fe40001000000 */
[----:B------:R-:W-:Y:S01]  /*fab0*/  LOP3.LUT R3, R28, R3, RZ, 0x3c, !PT ;  /* 0x000000031c037212 */ /* 0x000fe200078e3cff */
[----:B------:R-:W-:Y:S06]  /*fac0*/  @!P0 BRA `(.L_x_2259) ;  /* 0x0000000000048947 */ /* 0x000fec0003800000 */
[----:B------:R-:W-:Y:S01]  /*fad0*/  BPT.TRAP 0x1 ;  /* 0x000000040000795c */ /* 0x000fe20000300000 */
.L_x_2259:
[----:B0-----:R-:W-:Y:S02]  /*fae0*/  LEA R7, R0, R7, 0x3 ;  /* 0x0000000700077211 */ /* 0x001fe400078e18ff */
[----:B------:R-:W-:-:S04]  /*faf0*/  SHF.L.U32 R0, R3, 0x1f, RZ ;  /* 0x0000001f03007819 */ /* 0x000fc800000006ff */
[----:B------:R-:W0:Y:S02]  /*fb00*/  SYNCS.PHASECHK.TRANS64.TRYWAIT P1, [R7+URZ+0x30840], R0 ;  /* 0x03084000070075a7 */ /* 0x000e24000802017f */
[----:B0-----:R-:W-:Y:S05]  /*fb10*/  @!P1 BRA `(.L_x_2260) ;  /* 0x0000003000689947 */ /* 0x001fea0003800000 */
.L_x_2353:
[----:B------:R-:W-:Y:S05]  /*fb20*/  @!P0 BRA `(.L_x_2261) ;  /* 0x0000000000048947 */ /* 0x000fea0003800000 */
[----:B------:R-:W-:Y:S01]  /*fb30*/  BPT.TRAP 0x1 ;  /* 0x000000040000795c */ /* 0x000fe20000300000 */
.L_x_2261:
[----:B------:R-:W2:Y:S02]  /*fb40*/  SYNCS.PHASECHK.TRANS64.TRYWAIT P1, [R5+URZ+0x30860], R2 ;  /* 0x03086002050075a7 */ /* 0x000ea4000802017f */
[----:B--2---:R-:W-:Y:S05]  /*fb50*/  @!P1 BRA `(.L_x_2262) ;  /* 0x00000030006c9947 */ /* 0x004fea0003800000 */
.L_x_2354:
[----:B------:R-:W-:Y:S05]  /*fb60*/  @!P0 BRA `(.L_x_2263) ;  /* 0x0000000000048947 */ /* 0x000fea0003800000 */
[----:B------:R-:W-:Y:S01]  /*fb70*/  BPT.TRAP 0x1 ;  /* 0x000000040000795c */ /* 0x000fe20000300000 */
.L_x_2263:
[----:B---3--:R3:W4:Y:S02]  /*fb80*/  SYNCS.PHASECHK.TRANS64.TRYWAIT P0, [R7+URZ+0x30860], R0 ;  /* 0x03086000070075a7 */ /* 0x008724000800017f */
[----:B----4-:R-:W-:Y:S05]  /*fb90*/  @!P0 NANOSLEEP.SYNCS 0x989680 ;  /* 0x009896800000895d */ /* 0x010fea0003900000 */
[----:B------:R-:W4:Y:S02]  /*fba0*/  @!P0 SYNCS.PHASECHK.TRANS64 P0, [R7+URZ+0x30860], R0 ;  /* 0x03086000070085a7 */ /* 0x000f24000800007f */
[----:B----4-:R-:W-:Y:S05]  /*fbb0*/  @!P0 BRA `(.L_x_2263) ;  /* 0xfffffffc00f08947 */ /* 0x010fea000383ffff */
.L_x_2175:
[----:B------:R-:W-:Y:S05]  /*fbc0*/  BSYNC B6 ;  /* 0x0000000000067941 */ /* 0x000fea0003800000 */
.L_x_2172:
[----:B------:R-:W-:Y:S05]  /*fbd0*/  EXIT ;  /* 0x000000000000794d */ /* 0x000fea0003800000 */
.L_x_2179:
[----:B0-----:R-:W-:-:S04]  /*fbe0*/  IMAD.U32 R3, RZ, RZ, UR60 ;  /* 0x0000003cff037e24 */ /* 0x001fc8000f8e00ff */
[----:B------:R0:W1:Y:S03]  /*fbf0*/  SYNCS.PHASECHK.TRANS64.TRYWAIT P0, [R3+URZ+0x30800], R0 ;  /* 0x03080000030075a7 */ /* 0x000066000800017f */
[----:B-1----:R-:W-:Y:S05]  /*fc00*/  @!P0 NANOSLEEP.SYNCS 0x989680 ;  /* 0x009896800000895d */ /* 0x002fea0003900000 */
[----:B------:R-:W1:Y:S02]  /*fc10*/  @!P0 SYNCS.PHASECHK.TRANS64 P0, [R3+URZ+0x30800], R0 ;  /* 0x03080000030085a7 */ /* 0x000e64000800007f */
[----:B-1----:R-:W-:Y:S05]  /*fc20*/  @!P0 BRA `(.L_x_2179) ;  /* 0xfffffffc00ec8947 */ /* 0x002fea000383ffff */
[----:B------:R-:W-:Y:S05]  /*fc30*/  BRA `(.L_x_2264) ;  /* 0xffffff1800247947 */ /* 0x000fea000383ffff */
.L_x_2183:
[----:B0-----:R-:W-:-:S04]  /*fc40*/  IMAD.U32 R3, RZ, RZ, UR60 ;  /* 0x0000003cff037e24 */ /* 0x001fc8000f8e00ff */
[----:B------:R0:W2:Y:S03]  /*fc50*/  SYNCS.PHASECHK.TRANS64.TRYWAIT P1, [R3+URZ+0x30830], R0 ;  /* 0x03083000030075a7 */ /* 0x0000a6000802017f */
[----:B--2---:R-:W-:Y:S05]  /*fc60*/  @!P1 NANOSLEEP.SYNCS 0x989680 ;  /* 0x009896800000995d */ /* 0x004fea0003900000 */
[----:B------:R-:W2:Y:S02]  /*fc70*/  @!P1 SYNCS.PHASECHK.TRANS64 P1, [R3+URZ+0x30830], R0 ;  /* 0x03083000030095a7 */ /* 0x000ea4000802007f */
[----:B--2---:R-:W-:Y:S05]  /*fc80*/  @!P1 BRA `(.L_x_2183) ;  /* 0xfffffffc00ec9947 */ /* 0x004fea000383ffff */
[----:B------:R-:W-:Y:S05]  /*fc90*/  BRA `(.L_x_2182) ;  /* 0xffffff1800487947 */ /* 0x000fea000383ffff */
.L_x_2189:
[----:B-1----:R-:W-:-:S04]  /*fca0*/  MOV R9, UR39 ;  /* 0x0000002700097c02 */ /* 0x002fc80008000f00 */
[----:B------:R1:W2:Y:S03]  /*fcb0*/  SYNCS.PHASECHK.TRANS64.TRYWAIT P1, [R9+URZ+0x30830], R8 ;  /* 0x03083008090075a7 */ /* 0x0002a6000802017f */
[----:B--2---:R-:W-:Y:S05]  /*fcc0*/  @!P1 NANOSLEEP.SYNCS 0x989680 ;  /* 0x009896800000995d */ /* 0x004fea0003900000 */
[----:B------:R-:W2:Y:S02]  /*fcd0*/  @!P1 SYNCS.PHASECHK.TRANS64 P1, [R9+URZ+0x30830], R8 ;  /* 0x03083008090095a7 */ /* 0x000ea4000802007f */
[----:B--2---:R-:W-:Y:S05]  /*fce0*/  @!P1 BRA `(.L_x_2189) ;  /* 0xfffffffc00ec9947 */ /* 0x004fea000383ffff */
[----:B------:R-:W-:Y:S05]  /*fcf0*/  BRA `(.L_x_2188) ;  /* 0xffffff4000d07947 */ /* 0x000fea000383ffff */
.L_x_2193:
[----:B-1----:R-:W-:-:S04]  /*fd00*/  IMAD.U32 R9, RZ, RZ, UR14 ;  /* 0x0000000eff097e24 */ /* 0x002fc8000f8e00ff */
[----:B------:R1:W3:Y:S03]  /*fd10*/  SYNCS.PHASECHK.TRANS64.TRYWAIT P1, [R9+URZ+0x30850], R0 ;  /* 0x03085000090075a7 */ /* 0x0002e6000802017f */
[----:B---3--:R-:W-:Y:S05]  /*fd20*/  @!P1 NANOSLEEP.SYNCS 0x989680 ;  /* 0x009896800000995d */ /* 0x008fea0003900000 */
[----:B------:R-:W3:Y:S02]  /*fd30*/  @!P1 SYNCS.PHASECHK.TRANS64 P1, [R9+URZ+0x30850], R0 ;  /* 0x03085000090095a7 */ /* 0x000ee4000802007f */
[----:B---3--:R-:W-:Y:S05]  /*fd40*/  @!P1 BRA `(.L_x_2193) ;  /* 0xfffffffc00ec9947 */ /* 0x008fea000383ffff */
[----:B------:R-:W-:Y:S05]  /*fd50*/  BRA `(.L_x_2192) ;  /* 0xffffff4c00647947 */ /* 0x000fea000383ffff */
.L_x_2201:
[----:B-1----:R-:W-:-:S04]  /*fd60*/  IMAD.U32 R9, RZ, RZ, UR39 ;  /* 0x00000027ff097e24 */ /* 0x002fc8000f8e00ff */
[----:B------:R1:W2:Y:S03]  /*fd70*/  SYNCS.PHASECHK.TRANS64.TRYWAIT P1, [R9+URZ+0x30830], R8 ;  /* 0x03083008090075a7 */ /* 0x0002a6000802017f */
[----:B--2---:R-:W-:Y:S05]  /*fd80*/  @!P1 NANOSLEEP.SYNCS 0x989680 ;  /* 0x009896800000995d */ /* 0x004fea0003900000 */
[----:B------:R-:W2:Y:S02]  /*fd90*/  @!P1 SYNCS.PHASECHK.TRANS64 P1, [R9+URZ+0x30830], R8 ;  /* 0x03083008090095a7 */ /* 0x000ea4000802007f */
[----:B--2---:R-:W-:Y:S05]  /*fda0*/  @!P1 BRA `(.L_x_2201) ;  /* 0xfffffffc00ec9947 */ /* 0x004fea000383ffff */
[----:B------:R-:W-:Y:S05]  /*fdb0*/  BRA `(.L_x_2200) ;  /* 0xffffff6c00a87947 */ /* 0x000fea000383ffff */
.L_x_2205:
[----:B-1----:R-:W-:-:S04]  /*fdc0*/  MOV R9, UR5 ;  /* 0x0000000500097c02 */ /* 0x002fc80008000f00 */
[----:B------:R1:W3:Y:S03]  /*fdd0*/  SYNCS.PHASECHK.TRANS64.TRYWAIT P1, [R9+URZ+0x30850], R0 ;  /* 0x03085000090075a7 */ /* 0x0002e6000802017f */
[----:B---3--:R-:W-:Y:S05]  /*fde0*/  @!P1 NANOSLEEP.SYNCS 0x989680 ;  /* 0x009896800000995d */ /* 0x008fea0003900000 */
[----:B------:R-:W3:Y:S02]  /*fdf0*/  @!P1 SYNCS.PHASECHK.TRANS64 P1, [R9+URZ+0x30850], R0 ;  /* 0x03085000090095a7 */ /* 0x000ee4000802007f */
[----:B---3--:R-:W-:Y:S05]  /*fe00*/  @!P1 BRA `(.L_x_2205) ;  /* 0xfffffffc00ec9947 */ /* 0x008fea000383ffff */
[----:B------:R-:W-:Y:S05]  /*fe10*/  BRA `(.L_x_2204) ;  /* 0xffffff7800407947 */ /* 0x000fea000383ffff */
.L_x_2212:
[----:B-1----:R-:W-:-:S04]  /*fe20*/  IMAD.U32 R5, RZ, RZ, UR5 ;  /* 0x00000005ff057e24 */ /* 0x002fc8000f8e00ff */
[----:B------:R1:W2:Y:S03]  /*fe30*/  SYNCS.PHASECHK.TRANS64.TRYWAIT P1, [R5+URZ+0x30850], R0 ;  /* 0x03085000050075a7 */ /* 0x0002a6000802017f */
[----:B--2---:R-:W-:Y:S05]  /*fe40*/  @!P1 NANOSLEEP.SYNCS 0x989680 ;  /* 0x009896800000995d */ /* 0x004fea0003900000 */
[----:B------:R-:W2:Y:S02]  /*fe50*/  @!P1 SYNCS.PHASECHK.TRANS64 P1, [R5+URZ+0x30850], R0 ;  /* 0x03085000050095a7 */ /* 0x000ea4000802007f */
[----:B--2---:R-:W-:Y:S05]  /*fe60*/  @!P1 BRA `(.L_x_2212) ;  /* 0xfffffffc00ec9947 */ /* 0x004fea000383ffff */
[----:B------:R-:W-:Y:S05]  /*fe70*/  BRA `(.L_x_2211) ;  /* 0xffffff9400dc7947 */ /* 0x000fea000383ffff */
.L_x_2224:
[----:B------:R-:W-:Y:S01]  /*fe80*/  IMAD.MOV.U32 R13, RZ, RZ, R18 ;  /* 0x000000ffff0d7224 */ /* 0x000fe200078e0012 */
[----:B------:R-:W-:Y:S01]  /*fe90*/  MOV R12, RZ ;  /* 0x000000ff000c7202 */ /* 0x000fe20000000f00 */
[----:B------:R-:W-:Y:S02]  /*fea0*/  IMAD.MOV.U32 R11, RZ, RZ, 0x1f ;  /* 0x0000001fff0b7424 */ /* 0x000fe400078e00ff */
[----:B------:R-:W-:-:S07]  /*feb0*/  IMAD.MOV.U32 R15, RZ, RZ, -0x1 ;  /* 0xffffffffff0f7424 */ /* 0x000fce00078e00ff */
[----:B-----5:R-:W-:Y:S05]  /*fec0*/  WARPSYNC.COLLECTIVE R15, `(.L_x_2265) ;  /* 0x000000000f087348 */ /* 0x020fea0003c00000 */
[----:B------:R0:W1:Y:S02]  /*fed0*/  SHFL.IDX P6, R14, R13, R12, R11 ;  /* 0x0000000c0d0e7389 */ /* 0x00006400000c000b */
[----:B01---5:R-:W-:Y:S01]  /*fee0*/  ENDCOLLECTIVE ;  /* 0x000000000000791b */ /* 0x023fe20003800000 */
.L_x_2265:
[----:B------:R-:W-:Y:S05]  /*fef0*/  BRA `(.L_x_2266) ;  /* 0xffffffcc009c7947 */ /* 0x000fea000383ffff */
.L_x_2226:
[----:B0-----:R-:W-:-:S04]  /*ff00*/  MOV R3, UR46 ;  /* 0x0000002e00037c02 */ /* 0x001fc80008000f00 */
[----:B------:R0:W1:Y:S03]  /*ff10*/  SYNCS.PHASECHK.TRANS64.TRYWAIT P0, [R3+URZ+0x30840], R2 ;  /* 0x03084002030075a7 */ /* 0x000066000800017f */
[----:B-1----:R-:W-:Y:S05]  /*ff20*/  @!P0 NANOSLEEP.SYNCS 0x989680 ;  /* 0x009896800000895d */ /* 0x002fea0003900000 */
[----:B------:R-:W1:Y:S02]  /*ff30*/  @!P0 SYNCS.PHASECHK.TRANS64 P0, [R3+URZ+0x30840], R2 ;  /* 0x03084002030085a7 */ /* 0x000e64000800007f */
[----:B-1----:R-:W-:Y:S05]  /*ff40*/  @!P0 BRA `(.L_x_2226) ;  /* 0xfffffffc00ec8947 */ /* 0x002fea000383ffff */
[----:B------:R-:W-:Y:S05]  /*ff50*/  BRA `(.L_x_2267) ;  /* 0xffffffd0002c7947 */ /* 0x000fea000383ffff */
.L_x_2227:
        /* <DEDUP_REMOVED lines=8> */
.L_x_2269:
[----:B------:R-:W-:Y:S05]  /*ffe0*/  BSYNC B0 ;  /* 0x0000000000007941 */ /* 0x000fea0003800000 */
.L_x_2268:
[----:B------:R-:W-:Y:S01]  /*fff0*/  MOV R13, R0 ;  /* 0x00000000000d7202 */ /* 0x000fe20000000f00 */
[----:B------:R-:W-:Y:S01]  /*10000*/  IMAD.MOV.U32 R12, RZ, RZ, RZ ;  /* 0x000000ffff0c7224 */ /* 0x000fe200078e00ff */
[----:B------:R-:W-:Y:S01]  /*10010*/  MOV R11, 0x181f ;  /* 0x0000181f000b7802 */ /* 0x000fe20000000f00 */
[----:B------:R-:W-:Y:S01]  /*10020*/  IMAD.MOV.U32 R15, RZ, RZ, -0x1 ;  /* 0xffffffffff0f7424 */ /* 0x000fe200078e00ff */
[----:B------:R-:W-:Y:S01]  /*10030*/  @P0 LEA R9, R30, UR46, 0x1 ;  /* 0x0000002e1e090c11 */ /* 0x000fe2000f8e08ff */
[----:B------:R-:W-:-:S07]  /*10040*/  IMAD.MOV.U32 R3, RZ, RZ, R14 ;  /* 0x000000ffff037224 */ /* 0x000fce00078e000e */
[----:B------:R-:W-:Y:S05]  /*10050*/  WARPSYNC.COLLECTIVE R15, `(.L_x_2270) ;  /* 0x000000000f087348 */ /* 0x000fea0003c00000 */
[----:B------:R0:W1:Y:S02]  /*10060*/  SHFL.IDX P6, R14, R13, R12, R11 ;  /* 0x0000000c0d0e7389 */ /* 0x00006400000c000b */
[----:B01----:R-:W-:Y:S01]  /*10070*/  ENDCOLLECTIVE ;  /* 0x000000000000791b */ /* 0x003fe20003800000 */
.L_x_2270:
[----:B------:R-:W-:Y:S01]  /*10080*/  IMAD.MOV.U32 R13, RZ, RZ, R7 ;  /* 0x000000ffff0d7224 */ /* 0x000fe200078e0007 */
[----:B------:R-:W-:Y:S02]  /*10090*/  MOV R12, 0x1 ;  /* 0x00000001000c7802 */ /* 0x000fe40000000f00 */
[----:B------:R-:W-:-:S07]  /*100a0*/  MOV R2, R14 ;  /* 0x0000000e00027202 */ /* 0x000fce0000000f00 */
[----:B------:R-:W-:Y:S05]  /*100b0*/  WARPSYNC.COLLECTIVE R15, `(.L_x_2271) ;  /* 0x000000000f087348 */ /* 0x000fea0003c00000 */
[----:B------:R0:W1:Y:S02]  /*100c0*/  SHFL.IDX P6, R14, R13, R12, R11 ;  /* 0x0000000c0d0e7389 */ /* 0x00006400000c000b */
[----:B01----:R-:W-:Y:S01]  /*100d0*/  ENDCOLLECTIVE ;  /* 0x000000000000791b */ /* 0x003fe20003800000 */
.L_x_2271:
        /* <DEDUP_REMOVED lines=13> */
.L_x_2272:
[----:B------:R-:W-:Y:S02]  /*101b0*/  @P0 LEA R21, R30, UR46, 0x1 ;  /* 0x0000002e1e150c11 */ /* 0x000fe4000f8e08ff */
[----:B------:R-:W-:Y:S01]  /*101c0*/  MOV R13, R7 ;  /* 0x00000007000d7202 */ /* 0x000fe20000000f00 */
[----:B------:R-:W-:Y:S02]  /*101d0*/  IMAD.MOV.U32 R12, RZ, RZ, 0x2 ;  /* 0x00000002ff0c7424 */ /* 0x000fe400078e00ff */
[----:B------:R-:W-:-:S07]  /*101e0*/  IMAD.MOV.U32 R4, RZ, RZ, R14 ;  /* 0x000000ffff047224 */ /* 0x000fce00078e000e */
[----:B------:R-:W-:Y:S05]  /*101f0*/  WARPSYNC.COLLECTIVE R15, `(.L_x_2273) ;  /* 0x000000000f087348 */ /* 0x000fea0003c00000 */
[----:B------:R0:W1:Y:S02]  /*10200*/  SHFL.IDX P6, R14, R13, R12, R11 ;  /* 0x0000000c0d0e7389 */ /* 0x00006400000c000b */
[----:B01----:R-:W-:Y:S01]  /*10210*/  ENDCOLLECTIVE ;  /* 0x000000000000791b */ /* 0x003fe20003800000 */
.L_x_2273:
        /* <DEDUP_REMOVED lines=13> */
.L_x_2274:
        /* <DEDUP_REMOVED lines=8> */
.L_x_2275:
        /* <DEDUP_REMOVED lines=13> */
.L_x_2276:
[----:B------:R-:W-:Y:S02]  /*10440*/  MOV R5, R9 ;  /* 0x0000000900057202 */ /* 0x000fe40000000f00 */
[----:B------:R-:W-:Y:S01]  /*10450*/  @P0 LEA R9, R30, UR46, 0x1 ;  /* 0x0000002e1e090c11 */ /* 0x000fe2000f8e08ff */
[----:B------:R-:W-:Y:S01]  /*10460*/  IMAD.MOV.U32 R13, RZ, RZ, R7 ;  /* 0x000000ffff0d7224 */ /* 0x000fe200078e0007 */
[----:B------:R-:W-:Y:S02]  /*10470*/  MOV R12, 0x4 ;  /* 0x00000004000c7802 */ /* 0x000fe40000000f00 */
[----:B------:R-:W-:-:S07]  /*10480*/  MOV R10, R14 ;  /* 0x0000000e000a7202 */ /* 0x000fce0000000f00 */
[----:B------:R-:W-:Y:S05]  /*10490*/  WARPSYNC.COLLECTIVE R15, `(.L_x_2277) ;  /* 0x000000000f087348 */ /* 0x000fea0003c00000 */
[----:B------:R0:W1:Y:S02]  /*104a0*/  SHFL.IDX P6, R14, R13, R12, R11 ;  /* 0x0000000c0d0e7389 */ /* 0x00006400000c000b */
[----:B01----:R-:W-:Y:S01]  /*104b0*/  ENDCOLLECTIVE ;  /* 0x000000000000791b */ /* 0x003fe20003800000 */
.L_x_2277:
[----:B------:R-:W-:-:S04]  /*104c0*/  IMAD.MOV.U32 R4, RZ, RZ, R10 ;  /* 0x000000ffff047224 */ /* 0x000fc800078e000a */
[----:B------:R-:W-:-:S05]  /*104d0*/  @P0 IMAD.WIDE.U32 R4, R23, 0x2, R4 ;  /* 0x0000000217040825 */ /* 0x000fca00078e0004 */
[----:B------:R-:W-:Y:S01]  /*104e0*/  @!PT LDS RZ, [RZ] ;  /* 0x00000000fffff984 */ /* 0x000fe20000000800 */
[----:B------:R-:W-:Y:S01]  /*104f0*/  @!PT LDS RZ, [RZ] ;  /* 0x00000000fffff984 */ /* 0x000fe20000000800 */
[----:B------:R-:W-:Y:S01]  /*10500*/  @!PT LDS RZ, [RZ] ;  /* 0x00000000fffff984 */ /* 0x000fe20000000800 */
[----:B------:R0:W-:Y:S01]  /*10510*/  @P0 LDGSTS.E.BYPASS.LTC128B.128 [R9+0x1fc00], desc[UR36][R4.64], !P3 ;  /* 0x1fc0000004090fae */ /* 0x0001e2000d901d64 */
[----:B------:R-:W-:-:S03]  /*10520*/  MOV R13, R0 ;  /* 0x00000000000d7202 */ /* 0x000fc60000000f00 */
[----:B------:R0:W-:Y:S04]  /*10530*/  @P0 LDGSTS.E.BYPASS.LTC128B.128 [R9+0x22c00], desc[UR36][R4.64+0x80], !P2 ;  /* 0x22c0008004090fae */ /* 0x0001e8000d101d64 */
[----:B------:R0:W-:Y:S01]  /*10540*/  @P0 LDGSTS.E.BYPASS.LTC128B.128 [R9+0x25c00], desc[UR36][R4.64+0x100], !P1 ;  /* 0x25c0010004090fae */ /* 0x0001e2000c901d64 */
[----:B------:R-:W-:Y:S01]  /*10550*/  ISETP.GE.AND P0, PT, R6, 0x41, PT ;  /* 0x000000410600780c */ /* 0x000fe20003f06270 */
[----:B------:R-:W-:-:S12]  /*10560*/  IMAD.MOV.U32 R8, RZ, RZ, R14 ;  /* 0x000000ffff087224 */ /* 0x000fd800078e000e */
[----:B0-----:R-:W-:Y:S05]  /*10570*/  WARPSYNC.COLLECTIVE R15, `(.L_x_2278) ;  /* 0x000000000f087348 */ /* 0x001fea0003c00000 */
[----:B------:R1:W2:Y:S02]  /*10580*/  SHFL.IDX P6, R14, R13, R12, R11 ;  /* 0x0000000c0d0e7389 */ /* 0x0002a400000c000b */
[----:B012---:R-:W-:Y:S01]  /*10590*/  ENDCOLLECTIVE ;  /* 0x000000000000791b */ /* 0x007fe20003800000 */
.L_x_2278:
        /* <DEDUP_REMOVED lines=8> */
.L_x_2279:
        /* <DEDUP_REMOVED lines=8> */
[----:B------:R-:W-:-:S07]  /*106a0*/  IMAD.MOV.U32 R7, RZ, RZ, R14 ;  /* 0x000000ffff077224 */ /* 0x000fce00078e000e */
[----:B0-----:R-:W-:Y:S05]  /*106b0*/  WARPSYNC.COLLECTIVE R15, `(.L_x_2280) ;  /* 0x000000000f087348 */ /* 0x001fea0003c00000 */
[----:B------:R1:W2:Y:S02]  /*106c0*/  SHFL.IDX P6, R14, R13, R12, R11 ;  /* 0x0000000c0d0e7389 */ /* 0x0002a400000c000b */
[----:B012---:R-:W-:Y:S01]  /*106d0*/  ENDCOLLECTIVE ;  /* 0x000000000000791b */ /* 0x007fe20003800000 */
.L_x_2280:
[----:B------:R-:W-:Y:S05]  /*106e0*/  BRA `(.L_x_2281) ;  /* 0xffffffcc00907947 */ /* 0x000fea000383ffff */
.L_x_2230:
[----:B------:R-:W-:Y:S01]  /*106f0*/  IMAD.MOV.U32 R13, RZ, RZ, R8 ;  /* 0x000000ffff0d7224 */ /* 0x000fe200078e0008 */
[----:B------:R-:W-:Y:S01]  /*10700*/  MOV R12, RZ ;  /* 0x000000ff000c7202 */ /* 0x000fe20000000f00 */
[----:B------:R-:W-:Y:S01]  /*10710*/  IMAD.MOV.U32 R11, RZ, RZ, 0x181f ;  /* 0x0000181fff0b7424 */ /* 0x000fe200078e00ff */
[----:B------:R-:W-:Y:S02]  /*10720*/  MOV R15, 0xffffffff ;  /* 0xffffffff000f7802 */ /* 0x000fe40000000f00 */
[----:B------:R-:W-:-:S07]  /*10730*/  MOV R7, UR48 ;  /* 0x0000003000077c02 */ /* 0x000fce0008000f00 */
[----:B------:R-:W-:Y:S05]  /*10740*/  WARPSYNC.COLLECTIVE R15, `(.L_x_2282) ;  /* 0x000000000f087348 */ /* 0x000fea0003c00000 */
[----:B------:R0:W1:Y:S02]  /*10750*/  SHFL.IDX P6, R14, R13, R12, R11 ;  /* 0x0000000c0d0e7389 */ /* 0x00006400000c000b */
[----:B01----:R-:W-:Y:S01]  /*10760*/  ENDCOLLECTIVE ;  /* 0x000000000000791b */ /* 0x003fe20003800000 */
.L_x_2282:
[----:B------:R-:W-:-:S05]  /*10770*/  IMAD R7, R7, 0x80, R27 ;  /* 0x0000008007077824 */ /* 0x000fca00078e021b */
[----:B------:R-:W-:Y:S02]  /*10780*/  IADD3 R5, R7, 0x10, RZ ;  /* 0x0000001007057810 */ /* 0x000fe40007ffe0ff */
[----:B------:R-:W-:Y:S01]  /*10790*/  MOV R13, R6 ;  /* 0x00000006000d7202 */ /* 0x000fe20000000f00 */
[----:B------:R-:W-:-:S07]  /*107a0*/  IMAD.MOV.U32 R3, RZ, RZ, R14 ;  /* 0x000000ffff037224 */ /* 0x000fce00078e000e */
[----:B------:R-:W-:Y:S05]  /*107b0*/  WARPSYNC.COLLECTIVE R15, `(.L_x_2283) ;  /* 0x000000000f087348 */ /* 0x000fea0003c00000 */
[----:B------:R0:W1:Y:S02]  /*107c0*/  SHFL.IDX P6, R14, R13, R12, R11 ;  /* 0x0000000c0d0e7389 */ /* 0x00006400000c000b */
[----:B01----:R-:W-:Y:S01]  /*107d0*/  ENDCOLLECTIVE ;  /* 0x000000000000791b */ /* 0x003fe20003800000 */
.L_x_2283:
[----:B------:R-:W-:Y:S02]  /*107e0*/  ULDC UR4, c[0x0][0x288] ;  /* 0x0000a20000047ab9 */ /* 0x000fe40000000800 */
[----:B------:R-:W-:-:S05]  /*107f0*/  IMAD R0, R0, UR4, RZ ;  /* 0x0000000400007c24 */ /* 0x000fca000f8e02ff */
[----:B------:R-:W-:Y:S01]  /*10800*/  ISETP.GE.AND P1, PT, R7, R0, PT ;  /* 0x000000000700720c */ /* 0x000fe20003f26270 */
[----:B------:R-:W-:Y:S01]  /*10810*/  IMAD.MOV.U32 R13, RZ, RZ, R8 ;  /* 0x000000ffff0d7224 */ /* 0x000fe200078e0008 */
[----:B------:R-:W-:-:S11]  /*10820*/  MOV R12, 0x1 ;  /* 0x00000001000c7802 */ /* 0x000fd60000000f00 */
[----:B------:R-:W-:Y:S01]  /*10830*/  @!P1 LEA R9, R30, UR46, 0x1 ;  /* 0x0000002e1e099c11 */ /* 0x000fe2000f8e08ff */
[----:B------:R-:W-:-:S07]  /*10840*/  IMAD.MOV.U32 R2, RZ, RZ, R14 ;  /* 0x000000ffff027224 */ /* 0x000fce00078e000e */
[----:B------:R-:W-:Y:S05]  /*10850*/  WARPSYNC.COLLECTIVE R15, `(.L_x_2284) ;  /* 0x000000000f087348 */ /* 0x000fea0003c00000 */
[----:B------:R0:W1:Y:S02]  /*10860*/  SHFL.IDX P6, R14, R13, R12, R11 ;  /* 0x0000000c0d0e7389 */ /* 0x00006400000c000b */
[----:B01----:R-:W-:Y:S01]  /*10870*/  ENDCOLLECTIVE ;  /* 0x000000000000791b */ /* 0x003fe20003800000 */
.L_x_2284:
        /* <DEDUP_REMOVED lines=13> */
.L_x_2285:
        /* <DEDUP_REMOVED lines=8> */
.L_x_2286:
        /* <DEDUP_REMOVED lines=13> */
.L_x_2287:
        /* <DEDUP_REMOVED lines=8> */
.L_x_2288:
        /* <DEDUP_REMOVED lines=13> */
.L_x_2289:
        /* <DEDUP_REMOVED lines=8> */
.L_x_2290:
        /* <DEDUP_REMOVED lines=13> */
.L_x_2291:
        /* <DEDUP_REMOVED lines=8> */
.L_x_2292:
        /* <DEDUP_REMOVED lines=13> */
.L_x_2293:
        /* <DEDUP_REMOVED lines=8> */
.L_x_2294:
        /* <DEDUP_REMOVED lines=13> */
.L_x_2295:
[----:B------:R-:W-:Y:S02]  /*10fe0*/  @!P1 LEA R9, R30, UR46, 0x1 ;  /* 0x0000002e1e099c11 */ /* 0x000fe4000f8e08ff */
[----:B------:R-:W-:Y:S01]  /*10ff0*/  MOV R13, R8 ;  /* 0x00000008000d7202 */ /* 0x000fe20000000f00 */
[----:B------:R-:W-:Y:S02]  /*11000*/  IMAD.MOV.U32 R12, RZ, RZ, 0x7 ;  /* 0x00000007ff0c7424 */ /* 0x000fe400078e00ff */
[----:B------:R-:W-:-:S07]  /*11010*/  IMAD.MOV.U32 R2, RZ, RZ, R14 ;  /* 0x000000ffff027224 */ /* 0x000fce00078e000e */
[----:B------:R-:W-:Y:S05]  /*11020*/  WARPSYNC.COLLECTIVE R15, `(.L_x_2296) ;  /* 0x000000000f087348 */ /* 0x000fea0003c00000 */
[----:B------:R0:W1:Y:S02]  /*11030*/  SHFL.IDX P6, R14, R13, R12, R11 ;  /* 0x0000000c0d0e7389 */ /* 0x00006400000c000b */
[----:B01----:R-:W-:Y:S01]  /*11040*/  ENDCOLLECTIVE ;  /* 0x000000000000791b */ /* 0x003fe20003800000 */
.L_x_2296:
        /* <DEDUP_REMOVED lines=12> */
.L_x_2297:
[----:B------:R-:W-:Y:S05]  /*11110*/  BRA `(.L_x_2298) ;  /* 0xffffffcc00807947 */ /* 0x000fea000383ffff */
.L_x_2233:
[----:B0-----:R-:W-:-:S04]  /*11120*/  MOV R3, UR46 ;  /* 0x0000002e00037c02 */ /* 0x001fc80008000f00 */
[----:B------:R0:W1:Y:S03]  /*11130*/  SYNCS.PHASECHK.TRANS64.TRYWAIT P0, [R3+URZ+0x30820], R0 ;  /* 0x03082000030075a7 */ /* 0x000066000800017f */
[----:B-1----:R-:W-:Y:S05]  /*11140*/  @!P0 NANOSLEEP.SYNCS 0x989680 ;  /* 0x009896800000895d */ /* 0x002fea0003900000 */
[----:B------:R-:W1:Y:S02]  /*11150*/  @!P0 SYNCS.PHASECHK.TRANS64 P0, [R3+URZ+0x30820], R0 ;  /* 0x03082000030085a7 */ /* 0x000e64000800007f */
[----:B-1----:R-:W-:Y:S05]  /*11160*/  @!P0 BRA `(.L_x_2233) ;  /* 0xfffffffc00ec8947 */ /* 0x002fea000383ffff */
[----:B------:R-:W-:Y:S05]  /*11170*/  BRA `(.L_x_2299) ;  /* 0xffffffcc00cc7947 */ /* 0x000fea000383ffff */
.L_x_2237:
[----:B0-----:R0:W1:Y:S02]  /*11180*/  SYNCS.PHASECHK.TRANS64.TRYWAIT P0, [R19+URZ+0x30840], R2 ;  /* 0x03084002130075a7 */ /* 0x001064000800017f */
[----:B-1----:R-:W-:Y:S05]  /*11190*/  @!P0 NANOSLEEP.SYNCS 0x989680 ;  /* 0x009896800000895d */ /* 0x002fea0003900000 */
[----:B------:R-:W1:Y:S02]  /*111a0*/  @!P0 SYNCS.PHASECHK.TRANS64 P0, [R19+URZ+0x30840], R2 ;  /* 0x03084002130085a7 */ /* 0x000e64000800007f */
[----:B-1----:R-:W-:Y:S05]  /*111b0*/  @!P0 BRA `(.L_x_2237) ;  /* 0xfffffffc00f08947 */ /* 0x002fea000383ffff */
[----:B------:R-:W-:Y:S05]  /*111c0*/  BRA `(.L_x_2300) ;  /* 0xffffffd000b07947 */ /* 0x000fea000383ffff */
.L_x_2238:
        /* <DEDUP_REMOVED lines=8> */
.L_x_2302:
[----:B------:R-:W-:Y:S05]  /*11250*/  BSYNC B1 ;  /* 0x0000000000017941 */ /* 0x000fea0003800000 */
.L_x_2301:
        /* <DEDUP_REMOVED lines=11> */
.L_x_2303:
[----:B------:R-:W-:Y:S02]  /*11310*/  LEA R22, R22, UR46, 0x1 ;  /* 0x0000002e16167c11 */ /* 0x000fe4000f8e08ff */
[----:B------:R-:W-:Y:S01]  /*11320*/  MOV R13, R24 ;  /* 0x00000018000d7202 */ /* 0x000fe20000000f00 */
[----:B------:R-:W-:Y:S01]  /*11330*/  IMAD.MOV.U32 R12, RZ, RZ, 0x1 ;  /* 0x00000001ff0c7424 */ /* 0x000fe200078e00ff */
[----:B------:R-:W-:-:S13]  /*11340*/  IADD3 R2, P0, R14, R8, RZ ;  /* 0x000000080e027210 */ /* 0x000fda0007f1e0ff */
[----:B------:R-:W-:Y:S05]  /*11350*/  WARPSYNC.COLLECTIVE R15, `(.L_x_2304) ;  /* 0x000000000f087348 */ /* 0x000fea0003c00000 */
[----:B------:R0:W1:Y:S02]  /*11360*/  SHFL.IDX P6, R14, R13, R12, R11 ;  /* 0x0000000c0d0e7389 */ /* 0x00006400000c000b */
[----:B01----:R-:W-:Y:S01]  /*11370*/  ENDCOLLECTIVE ;  /* 0x000000000000791b */ /* 0x003fe20003800000 */
.L_x_2304:
        /* <DEDUP_REMOVED lines=12> */
.L_x_2305:
[----:B------:R-:W-:Y:S01]  /*11440*/  IMAD.MOV.U32 R13, RZ, RZ, R24 ;  /* 0x000000ffff0d7224 */ /* 0x000fe200078e0018 */
[----:B------:R-:W-:Y:S02]  /*11450*/  MOV R12, 0x2 ;  /* 0x00000002000c7802 */ /* 0x000fe40000000f00 */
[----:B------:R-:W-:-:S13]  /*11460*/  IADD3 R2, P0, R14, R8, RZ ;  /* 0x000000080e027210 */ /* 0x000fda0007f1e0ff */
[----:B------:R-:W-:Y:S05]  /*11470*/  WARPSYNC.COLLECTIVE R15, `(.L_x_2306) ;  /* 0x000000000f087348 */ /* 0x000fea0003c00000 */
[----:B------:R0:W1:Y:S02]  /*11480*/  SHFL.IDX P6, R14, R13, R12, R11 ;  /* 0x0000000c0d0e7389 */ /* 0x00006400000c000b */
[----:B01----:R-:W-:Y:S01]  /*11490*/  ENDCOLLECTIVE ;  /* 0x000000000000791b */ /* 0x003fe20003800000 */
.L_x_2306:
        /* <DEDUP_REMOVED lines=12> */
.L_x_2307:
[----:B------:R-:W-:Y:S01]  /*11560*/  IMAD.MOV.U32 R13, RZ, RZ, R24 ;  /* 0x000000ffff0d7224 */ /* 0x000fe200078e0018 */
[----:B------:R-:W-:Y:S01]  /*11570*/  MOV R12, 0x3 ;  /* 0x00000003000c7802 */ /* 0x000fe20000000f00 */
[----:B------:R-:W-:-:S07]  /*11580*/  IMAD.MOV.U32 R10, RZ, RZ, R14 ;  /* 0x000000ffff0a7224 */ /* 0x000fce00078e000e */
[----:B------:R-:W-:Y:S05]  /*11590*/  WARPSYNC.COLLECTIVE R15, `(.L_x_2308) ;  /* 0x000000000f087348 */ /* 0x000fea0003c00000 */
[----:B------:R0:W1:Y:S02]  /*115a0*/  SHFL.IDX P6, R14, R13, R12, R11 ;  /* 0x0000000c0d0e7389 */ /* 0x00006400000c000b */
[----:B01----:R-:W-:Y:S01]  /*115b0*/  ENDCOLLECTIVE ;  /* 0x000000000000791b */ /* 0x003fe20003800000 */
.L_x_2308:
        /* <DEDUP_REMOVED lines=13> */
.L_x_2309:
[----:B------:R-:W-:Y:S01]  /*11690*/  IMAD.MOV.U32 R13, RZ, RZ, R24 ;  /* 0x000000ffff0d7224 */ /* 0x000fe200078e0018 */
[----:B------:R-:W-:Y:S01]  /*116a0*/  MOV R12, 0x4 ;  /* 0x00000004000c7802 */ /* 0x000fe20000000f00 */
[----:B------:R-:W-:-:S07]  /*116b0*/  IMAD.MOV.U32 R2, RZ, RZ, R14 ;  /* 0x000000ffff027224 */ /* 0x000fce00078e000e */
[----:B------:R-:W-:Y:S05]  /*116c0*/  WARPSYNC.COLLECTIVE R15, `(.L_x_2310) ;  /* 0x000000000f087348 */ /* 0x000fea0003c00000 */
[----:B------:R0:W1:Y:S02]  /*116d0*/  SHFL.IDX P6, R14, R13, R12, R11 ;  /* 0x0000000c0d0e7389 */ /* 0x00006400000c000b */
[----:B01----:R-:W-:Y:S01]  /*116e0*/  ENDCOLLECTIVE ;  /* 0x000000000000791b */ /* 0x003fe20003800000 */
.L_x_2310:
        /* <DEDUP_REMOVED lines=13> */
.L_x_2311:
[----:B------:R-:W-:Y:S01]  /*117c0*/  IMAD.MOV.U32 R13, RZ, RZ, R24 ;  /* 0x000000ffff0d7224 */ /* 0x000fe200078e0018 */
[----:B------:R-:W-:Y:S01]  /*117d0*/  MOV R12, 0x5 ;  /* 0x00000005000c7802 */ /* 0x000fe20000000f00 */
[----:B------:R-:W-:-:S07]  /*117e0*/  IMAD.MOV.U32 R2, RZ, RZ, R14 ;  /* 0x000000ffff027224 */ /* 0x000fce00078e000e */
[----:B------:R-:W-:Y:S05]  /*117f0*/  WARPSYNC.COLLECTIVE R15, `(.L_x_2312) ;  /* 0x000000000f087348 */ /* 0x000fea0003c00000 */
[----:B------:R0:W1:Y:S02]  /*11800*/  SHFL.IDX P6, R14, R13, R12, R11 ;  /* 0x0000000c0d0e7389 */ /* 0x00006400000c000b */
[----:B01----:R-:W-:Y:S01]  /*11810*/  ENDCOLLECTIVE ;  /* 0x000000000000791b */ /* 0x003fe20003800000 */
.L_x_2312:
        /* <DEDUP_REMOVED lines=14> */
.L_x_2313:
[----:B------:R-:W-:Y:S05]  /*11900*/  BRA `(.L_x_2314) ;  /* 0xffffffcc00fc7947 */ /* 0x000fea000383ffff */
.L_x_2243:
[----:B0-----:R0:W2:Y:S02]  /*11910*/  SYNCS.PHASECHK.TRANS64.TRYWAIT P0, [R6+URZ+0x30860], R3 ;  /* 0x03086003060075a7 */ /* 0x0010a4000800017f */
[----:B--2---:R-:W-:Y:S05]  /*11920*/  @!P0 NANOSLEEP.SYNCS 0x989680 ;  /* 0x009896800000895d */ /* 0x004fea0003900000 */
[----:B------:R-:W2:Y:S02]  /*11930*/  @!P0 SYNCS.PHASECHK.TRANS64 P0, [R6+URZ+0x30860], R3 ;  /* 0x03086003060085a7 */ /* 0x000ea4000800007f */
[----:B--2---:R-:W-:Y:S05]  /*11940*/  @!P0 BRA `(.L_x_2243) ;  /* 0xfffffffc00f08947 */ /* 0x004fea000383ffff */
[----:B------:R-:W-:Y:S05]  /*11950*/  BRA `(.L_x_2315) ;  /* 0xffffffd000607947 */ /* 0x000fea000383ffff */
.L_x_2244:
        /* <DEDUP_REMOVED lines=8> */
.L_x_2317:
[----:B------:R-:W-:Y:S05]  /*119e0*/  BSYNC B1 ;  /* 0x0000000000017941 */ /* 0x000fea0003800000 */
.L_x_2316:
        /* <DEDUP_REMOVED lines=9> */
.L_x_2318:
[----:B------:R-:W-:Y:S01]  /*11a80*/  IMAD.MOV.U32 R13, RZ, RZ, R18 ;  /* 0x000000ffff0d7224 */ /* 0x000fe200078e0012 */
[----:B------:R-:W-:Y:S02]  /*11a90*/  MOV R12, 0x1 ;  /* 0x00000001000c7802 */ /* 0x000fe40000000f00 */
[----:B------:R-:W-:-:S13]  /*11aa0*/  IADD3 R2, P0, R14, R9, RZ ;  /* 0x000000090e027210 */ /* 0x000fda0007f1e0ff */
[----:B------:R-:W-:Y:S05]  /*11ab0*/  WARPSYNC.COLLECTIVE R15, `(.L_x_2319) ;  /* 0x000000000f087348 */ /* 0x000fea0003c00000 */
[----:B------:R0:W1:Y:S02]  /*11ac0*/  SHFL.IDX P6, R14, R13, R12, R11 ;  /* 0x0000000c0d0e7389 */ /* 0x00006400000c000b */
[----:B01----:R-:W-:Y:S01]  /*11ad0*/  ENDCOLLECTIVE ;  /* 0x000000000000791b */ /* 0x003fe20003800000 */
.L_x_2319:
        /* <DEDUP_REMOVED lines=12> */
.L_x_2320:
        /* <DEDUP_REMOVED lines=12> */
.L_x_2321:
        /* <DEDUP_REMOVED lines=12> */
.L_x_2322:
        /* <DEDUP_REMOVED lines=12> */
.L_x_2323:
        /* <DEDUP_REMOVED lines=12> */
.L_x_2324:
        /* <DEDUP_REMOVED lines=12> */
.L_x_2325:
        /* <DEDUP_REMOVED lines=12> */
.L_x_2326:
        /* <DEDUP_REMOVED lines=12> */
.L_x_2327:
        /* <DEDUP_REMOVED lines=12> */
.L_x_2328:
[----:B------:R-:W-:Y:S01]  /*121a0*/  @!PT LDS RZ, [RZ] ;  /* 0x00000000fffff984 */ /* 0x000fe20000000800 */
[----:B------:R-:W-:Y:S01]  /*121b0*/  @!PT LDS RZ, [RZ] ;  /* 0x00000000fffff984 */ /* 0x000fe20000000800 */
[----:B------:R-:W-:Y:S01]  /*121c0*/  @!PT LDS RZ, [RZ] ;  /* 0x00000000fffff984 */ /* 0x000fe20000000800 */
[----:B------:R0:W-:Y:S01]  /*121d0*/  LDGSTS.E.BYPASS.LTC128B.128 [R7+0x5400], desc[UR36][R2.64+0x80], !P0 ;  /* 0x0540008002077fae */ /* 0x0001e2000c101d64 */
[----:B------:R-:W-:-:S13]  /*121e0*/  ISETP.LT.OR P0, PT, R0, 0x41, P1 ;  /* 0x000000410000780c */ /* 0x000fda0000f01670 */
[----:B------:R0:W-:Y:S01]  /*121f0*/  LDGSTS.E.BYPASS.LTC128B.128 [R7+0x8400], desc[UR36][R2.64+0x100], !P0 ;  /* 0x0840010002077fae */ /* 0x0001e2000c101d64 */
[----:B------:R-:W-:Y:S05]  /*12200*/  BRA `(.L_x_2329) ;  /* 0xffffffcc001c7947 */ /* 0x000fea000383ffff */
.L_x_2250:
[----:B0-----:R0:W1:Y:S02]  /*12210*/  SYNCS.PHASECHK.TRANS64.TRYWAIT P0, [R0+URZ+0x30860], R3 ;  /* 0x03086003000075a7 */ /* 0x001064000800017f */
[----:B-1----:R-:W-:Y:S05]  /*12220*/  @!P0 NANOSLEEP.SYNCS 0x989680 ;  /* 0x009896800000895d */ /* 0x002fea0003900000 */
[----:B------:R-:W1:Y:S02]  /*12230*/  @!P0 SYNCS.PHASECHK.TRANS64 P0, [R0+URZ+0x30860], R3 ;  /* 0x03086003000085a7 */ /* 0x000e64000800007f */
[----:B-1----:R-:W-:Y:S05]  /*12240*/  @!P0 BRA `(.L_x_2250) ;  /* 0xfffffffc00f08947 */ /* 0x002fea000383ffff */
[----:B------:R-:W-:Y:S05]  /*12250*/  BRA `(.L_x_2330) ;  /* 0xffffffd000187947 */ /* 0x000fea000383ffff */
.L_x_2251:
        /* <DEDUP_REMOVED lines=8> */
.L_x_2332:
[----:B------:R-:W-:Y:S05]  /*122e0*/  BSYNC B0 ;  /* 0x0000000000007941 */ /* 0x000fea0003800000 */
.L_x_2331:
        /* <DEDUP_REMOVED lines=9> */
.L_x_2333:
        /* <DEDUP_REMOVED lines=13> */
.L_x_2334:
        /* <DEDUP_REMOVED lines=15> */
.L_x_2335:
[----:B------:R-:W-:Y:S01]  /*12540*/  MOV R3, R6 ;  /* 0x0000000600037202 */ /* 0x000fe20000000f00 */
[----:B------:R-:W-:Y:S01]  /*12550*/  IMAD.MOV.U32 R13, RZ, RZ, R18 ;  /* 0x000000ffff0d7224 */ /* 0x000fe200078e0012 */
[----:B------:R-:W-:Y:S01]  /*12560*/  MOV R12, 0x2 ;  /* 0x00000002000c7802 */ /* 0x000fe20000000f00 */
[----:B------:R-:W-:-:S07]  /*12570*/  IMAD.MOV.U32 R2, RZ, RZ, R14 ;  /* 0x000000ffff027224 */ /* 0x000fce00078e000e */
[----:B------:R-:W-:Y:S05]  /*12580*/  WARPSYNC.COLLECTIVE R15, `(.L_x_2336) ;  /* 0x000000000f087348 */ /* 0x000fea0003c00000 */
[----:B------:R0:W1:Y:S02]  /*12590*/  SHFL.IDX P6, R14, R13, R12, R11 ;  /* 0x0000000c0d0e7389 */ /* 0x00006400000c000b */
[----:B01----:R-:W-:Y:S01]  /*125a0*/  ENDCOLLECTIVE ;  /* 0x000000000000791b */ /* 0x003fe20003800000 */
.L_x_2336:
        /* <DEDUP_REMOVED lines=15> */
.L_x_2337:
[----:B------:R-:W-:Y:S01]  /*126a0*/  IMAD.MOV.U32 R3, RZ, RZ, R7 ;  /* 0x000000ffff037224 */ /* 0x000fe200078e0007 */
[----:B------:R-:W-:Y:S01]  /*126b0*/  MOV R13, R18 ;  /* 0x00000012000d7202 */ /* 0x000fe20000000f00 */
[----:B------:R-:W-:Y:S02]  /*126c0*/  IMAD.MOV.U32 R12, RZ, RZ, 0x3 ;  /* 0x00000003ff0c7424 */ /* 0x000fe400078e00ff */
[----:B------:R-:W-:-:S07]  /*126d0*/  IMAD.MOV.U32 R8, RZ, RZ, R14 ;  /* 0x000000ffff087224 */ /* 0x000fce00078e000e */
[----:B------:R-:W-:Y:S05]  /*126e0*/  WARPSYNC.COLLECTIVE R15, `(.L_x_2338) ;  /* 0x000000000f087348 */ /* 0x000fea0003c00000 */
[----:B------:R0:W1:Y:S02]  /*126f0*/  SHFL.IDX P6, R14, R13, R12, R11 ;  /* 0x0000000c0d0e7389 */ /* 0x00006400000c000b */
[----:B01----:R-:W-:Y:S01]  /*12700*/  ENDCOLLECTIVE ;  /* 0x000000000000791b */ /* 0x003fe20003800000 */
.L_x_2338:
        /* <DEDUP_REMOVED lines=16> */
.L_x_2339:
        /* <DEDUP_REMOVED lines=8> */
.L_x_2340:
        /* <DEDUP_REMOVED lines=15> */
.L_x_2341:
[----:B------:R-:W-:Y:S01]  /*12980*/  MOV R3, R7 ;  /* 0x0000000700037202 */ /* 0x000fe20000000f00 */
[----:B------:R-:W-:Y:S01]  /*12990*/  IMAD.MOV.U32 R13, RZ, RZ, R18 ;  /* 0x000000ffff0d7224 */ /* 0x000fe200078e0012 */
[----:B------:R-:W-:Y:S02]  /*129a0*/  MOV R12, 0x5 ;  /* 0x00000005000c7802 */ /* 0x000fe40000000f00 */
[----:B------:R-:W-:-:S07]  /*129b0*/  MOV R8, R14 ;  /* 0x0000000e00087202 */ /* 0x000fce0000000f00 */
[----:B------:R-:W-:Y:S05]  /*129c0*/  WARPSYNC.COLLECTIVE R15, `(.L_x_2342) ;  /* 0x000000000f087348 */ /* 0x000fea0003c00000 */
[----:B------:R0:W1:Y:S02]  /*129d0*/  SHFL.IDX P6, R14, R13, R12, R11 ;  /* 0x0000000c0d0e7389 */ /* 0x00006400000c000b */
[----:B01----:R-:W-:Y:S01]  /*129e0*/  ENDCOLLECTIVE ;  /* 0x000000000000791b */ /* 0x003fe20003800000 */
.L_x_2342:
        /* <DEDUP_REMOVED lines=13> */
.L_x_2343:
[----:B------:R-:W-:Y:S05]  /*12ac0*/  BRA `(.L_x_2344) ;  /* 0xffffffc800fc7947 */ /* 0x000fea000383ffff */
.L_x_2254:
[----:B0-----:R0:W1:Y:S02]  /*12ad0*/  SYNCS.PHASECHK.TRANS64.TRYWAIT P0, [R7+URZ+0x30820], R6 ;  /* 0x03082006070075a7 */ /* 0x001064000800017f */
[----:B-1----:R-:W-:Y:S05]  /*12ae0*/  @!P0 NANOSLEEP.SYNCS 0x989680 ;  /* 0x009896800000895d */ /* 0x002fea0003900000 */
[----:B------:R-:W1:Y:S02]  /*12af0*/  @!P0 SYNCS.PHASECHK.TRANS64 P0, [R7+URZ+0x30820], R6 ;  /* 0x03082006070085a7 */ /* 0x000e64000800007f */
[----:B-1----:R-:W-:Y:S05]  /*12b00*/  @!P0 BRA `(.L_x_2254) ;  /* 0xfffffffc00f08947 */ /* 0x002fea000383ffff */
[----:B------:R-:W-:Y:S05]  /*12b10*/  BRA `(.L_x_2345) ;  /* 0xffffffcc00787947 */ /* 0x000fea000383ffff */
.L_x_2255:
        /* <DEDUP_REMOVED lines=11> */
.L_x_2347:
[----:B------:R-:W-:Y:S05]  /*12bd0*/  BSYNC B0 ;  /* 0x0000000000007941 */ /* 0x000fea0003800000 */
.L_x_2346:
[----:B------:R-:W-:Y:S05]  /*12be0*/  BRA `(.L_x_2348) ;  /* 0xffffffcc005c7947 */ /* 0x000fea000383ffff */
.L_x_2256:
[----:B------:R-:W-:Y:S01]  /*12bf0*/  BSSY B0, `(.L_x_2349) ;  /* 0x0000006000007945 */ /* 0x000fe20003800000 */
[----:B------:R-:W-:-:S07]  /*12c00*/  MOV R15, 0xffffffff ;  /* 0xffffffff000f7802 */ /* 0x000fce0000000f00 */
[----:B01---5:R-:W-:Y:S05]  /*12c10*/  WARPSYNC.COLLECTIVE R15, `(.L_x_2350) ;  /* 0x000000000f0c7348 */ /* 0x023fea0003c00000 */
[----:B------:R-:W-:Y:S02]  /*12c20*/  ELECT P6, UR62, PT ;  /* 0x00000000003e782f */ /* 0x000fe400038c0000 */
[----:B------:R-:W-:Y:S01]  /*12c30*/  MOV R14, UR62 ;  /* 0x0000003e000e7c02 */ /* 0x000fe20008000f00 */
[----:B01---5:R-:W-:Y:S10]  /*12c40*/  ENDCOLLECTIVE ;  /* 0x000000000000791b */ /* 0x023ff40003800000 */
.L_x_2350:
[----:B------:R-:W-:Y:S05]  /*12c50*/  BSYNC B0 ;  /* 0x0000000000007941 */ /* 0x000fea0003800000 */
.L_x_2349:
[----:B------:R-:W-:Y:S05]  /*12c60*/  BRA `(.L_x_2351) ;  /* 0xffffffcc00507947 */ /* 0x000fea000383ffff */
.L_x_2258:
[----:B-1----:R1:W2:Y:S02]  /*12c70*/  SYNCS.PHASECHK.TRANS64.TRYWAIT P1, [R5+URZ+0x30840], R2 ;  /* 0x03084002050075a7 */ /* 0x0022a4000802017f */
[----:B--2---:R-:W-:Y:S05]  /*12c80*/  @!P1 NANOSLEEP.SYNCS 0x989680 ;  /* 0x009896800000995d */ /* 0x004fea0003900000 */
[----:B------:R-:W2:Y:S02]  /*12c90*/  @!P1 SYNCS.PHASECHK.TRANS64 P1, [R5+URZ+0x30840], R2 ;  /* 0x03084002050095a7 */ /* 0x000ea4000802007f */
[----:B--2---:R-:W-:Y:S05]  /*12ca0*/  @!P1 BRA `(.L_x_2258) ;  /* 0xfffffffc00f09947 */ /* 0x004fea000383ffff */
[----:B------:R-:W-:Y:S05]  /*12cb0*/  BRA `(.L_x_2352) ;  /* 0xffffffcc00787947 */ /* 0x000fea000383ffff */
.L_x_2260:
[----:B0-----:R0:W2:Y:S02]  /*12cc0*/  SYNCS.PHASECHK.TRANS64.TRYWAIT P1, [R7+URZ+0x30840], R0 ;  /* 0x03084000070075a7 */ /* 0x0010a4000802017f */
[----:B--2---:R-:W-:Y:S05]  /*12cd0*/  @!P1 NANOSLEEP.SYNCS 0x989680 ;  /* 0x009896800000995d */ /* 0x004fea0003900000 */
[----:B------:R-:W2:Y:S02]  /*12ce0*/  @!P1 SYNCS.PHASECHK.TRANS64 P1, [R7+URZ+0x30840], R0 ;  /* 0x03084000070095a7 */ /* 0x000ea4000802007f */
[----:B--2---:R-:W-:Y:S05]  /*12cf0*/  @!P1 BRA `(.L_x_2260) ;  /* 0xfffffffc00f09947 */ /* 0x004fea000383ffff */
[----:B------:R-:W-:Y:S05]  /*12d00*/  BRA `(.L_x_2353) ;  /* 0xffffffcc00847947 */ /* 0x000fea000383ffff */
.L_x_2262:
[----:B--2---:R2:W3:Y:S02]  /*12d10*/  SYNCS.PHASECHK.TRANS64.TRYWAIT P1, [R5+URZ+0x30860], R2 ;  /* 0x03086002050075a7 */ /* 0x0044e4000802017f */
[----:B---3--:R-:W-:Y:S05]  /*12d20*/  @!P1 NANOSLEEP.SYNCS 0x989680 ;  /* 0x009896800000995d */ /* 0x008fea0003900000 */
[----:B------:R-:W3:Y:S02]  /*12d30*/  @!P1 SYNCS.PHASECHK.TRANS64 P1, [R5+URZ+0x30860], R2 ;  /* 0x03086002050095a7 */ /* 0x000ee4000802007f */
[----:B---3--:R-:W-:Y:S05]  /*12d40*/  @!P1 BRA `(.L_x_2262) ;  /* 0xfffffffc00f09947 */ /* 0x008fea000383ffff */
[----:B------:R-:W-:Y:S05]  /*12d50*/  BRA `(.L_x_2354) ;  /* 0xffffffcc00807947 */ /* 0x000fea000383ffff */
.L_x_2355:
        /* <DEDUP_REMOVED lines=10> */
.L_x_3203:


//--------------------- .text._ZN7cutlass13device_kernelIN5flash11enable_sm90INS1_16FlashAttnFwdSm90INS1_25CollectiveMainloopFwdSm90ILi2EN4cute5tupleIJNS5_1CILi1EEES8_S8_EEENS6_IJNS7_ILi128EEENS7_ILi96EEENS7_ILi192EEEEEELi192ENS_10bfloat16_tEfNS_4arch4Sm90ELb1ELb0ELb1ELb1ELb1ELb0ELb0ELb1ELb1ELb1ELb1ELb0EEENS1_21CollectiveEpilogueFwdINS6_IJSA_SC_SB_EEES9_SE_SG_Li256ELb1ELb1ELb1ELb0EEENS1_36VarlenDynamicPersistentTileSchedulerILi128ELi96ELi256ELi128ELb1ELb1ELb1ELb1ELb1ELb1EEEEEEEEEvNT_6ParamsE --------------------------
	.section	.text._ZN7cutlass13device_kernelIN5flash11enable_sm90INS1_16FlashAttnFwdSm90INS1_25CollectiveMainloopFwdSm90ILi2EN4cute5tupleIJNS5_1CILi1EEES8_S8_EEENS6_IJNS7_ILi128EEENS7_ILi96EEENS7_ILi192EEEEEELi192ENS_10bfloat16_tEfNS_4arch4Sm90ELb1ELb0ELb1ELb1ELb1ELb0ELb0ELb1ELb1ELb1ELb1ELb0EEENS1_21CollectiveEpilogueFwdINS6_IJSA_SC_SB_EEES9_SE_SG_Li256ELb1ELb1ELb1ELb0EEENS1_36VarlenDynamicPersistentTileSchedulerILi128ELi96ELi256ELi128ELb1ELb1ELb1ELb1ELb1ELb1EEEEEEEEEvNT_6ParamsE,"ax",@progbits
	.align	128
.text._ZN7cutlass13device_kernelIN5flash11enable_sm90INS1_16FlashAttnFwdSm90INS1_25CollectiveMainloopFwdSm90ILi2EN4cute5tupleIJNS5_1CILi1EEES8_S8_EEENS6_IJNS7_ILi128EEENS7_ILi96EEENS7_ILi192EEEEEELi192ENS_10bfloat16_tEfNS_4arch4Sm90ELb1ELb0ELb1ELb1ELb1ELb0ELb0ELb1ELb1ELb1ELb1ELb0EEENS1_21CollectiveEpilogueFwdINS6_IJSA_SC_SB_EEES9_SE_SG_Li256ELb1ELb1ELb1ELb0EEENS1_36VarlenDynamicPersistentTileSchedulerILi128ELi96ELi256ELi128ELb1ELb1ELb1ELb1ELb1ELb1EEEEEEEEEvNT_6ParamsE:
        .type           _ZN7cutlass13device_kernelIN5flash11enable_sm90INS1_16FlashAttnFwdSm90INS1_25CollectiveMainloopFwdSm90ILi2EN4cute5tupleIJNS5_1CILi1EEES8_S8_EEENS6_IJNS7_ILi128EEENS7_ILi96EEENS7_ILi192EEEEEELi192ENS_10bfloat16_tEfNS_4arch4Sm90ELb1ELb0ELb1ELb1ELb1ELb0ELb0ELb1ELb1ELb1ELb1ELb0EEENS1_21CollectiveEpilogueFwdINS6_IJSA_SC_SB_EEES9_SE_SG_Li256ELb1ELb1ELb1ELb0EEENS1_36VarlenDynamicPersistentTileSchedulerILi128ELi96ELi256ELi128ELb1ELb1ELb1ELb1ELb1ELb1EEEEEEEEEvNT_6ParamsE,@function
        .size           _ZN7cutlass13device_kernelIN5flash11enable_sm90INS1_16FlashAttnFwdSm90INS1_25CollectiveMainloopFwdSm90ILi2EN4cute5tupleIJNS5_1CILi1EEES8_S8_EEENS6_IJNS7_ILi128EEENS7_ILi96EEENS7_ILi192EEEEEELi192ENS_10bfloat16_tEfNS_4arch4Sm90ELb1ELb0ELb1ELb1ELb1ELb0ELb0ELb1ELb1ELb1ELb1ELb0EEENS1_21CollectiveEpilogueFwdINS6_IJSA_SC_SB_EEES9_SE_SG_Li256ELb1ELb1ELb1ELb0EEENS1_36VarlenDynamicPersistentTileSchedulerILi128ELi96ELi256ELi128ELb1ELb1ELb1ELb1ELb1ELb1EEEEEEEEEvNT_6ParamsE,(.L_x_3204 - _ZN7cutlass13device_kernelIN5flash11enable_sm90INS1_16FlashAttnFwdSm90INS1_25CollectiveMainloopFwdSm90ILi2EN4cute5tupleIJNS5_1CILi1EEES8_S8_EEENS6_IJNS7_ILi128EEENS7_ILi96EEENS7_ILi192EEEEEELi192ENS_10bfloat16_tEfNS_4arch4Sm90ELb1ELb0ELb1ELb1ELb1ELb0ELb0ELb1ELb1ELb1ELb1ELb0EEENS1_21CollectiveEpilogueFwdINS6_IJSA_SC_SB_EEES9_SE_SG_Li256ELb1ELb1ELb1ELb0EEENS1_36VarlenDynamicPersistentTileSchedulerILi128ELi96ELi256ELi128ELb1ELb1ELb1ELb1ELb1ELb1EEEEEEEEEvNT_6ParamsE)
        .other          _ZN7cutlass13device_kernelIN5flash11enable_sm90INS1_16FlashAttnFwdSm90INS1_25CollectiveMainloopFwdSm90ILi2EN4cute5tupleIJNS5_1CILi1EEES8_S8_EEENS6_IJNS7_ILi128EEENS7_ILi96EEENS7_ILi192EEEEEELi192ENS_10bfloat16_tEfNS_4arch4Sm90ELb1ELb0ELb1ELb1ELb1ELb0ELb0ELb1ELb1ELb1ELb1ELb0EEENS1_21CollectiveEpilogueFwdINS6_IJSA_SC_SB_EEES9_SE_SG_Li256ELb1ELb1ELb1ELb0EEENS1_36VarlenDynamicPersistentTileSchedulerILi128ELi96ELi256ELi128ELb1ELb1ELb1ELb1ELb1ELb1EEEEEEEEEvNT_6ParamsE,@"STO_CUDA_ENTRY STV_DEFAULT"
_ZN7cutlass13device_kernelIN5flash11enable_sm90INS1_16FlashAttnFwdSm90INS1_25CollectiveMainloopFwdSm90ILi2EN4cute5tupleIJNS5_1CILi1EEES8_S8_EEENS6_IJNS7_ILi128EEENS7_ILi96EEENS7_ILi192EEEEEELi192ENS_10bfloat16_tEfNS_4arch4Sm90ELb1ELb0ELb1ELb1ELb1ELb0ELb0ELb1ELb1ELb1ELb1ELb0EEENS1_21CollectiveEpilogueFwdINS6_IJSA_SC_SB_EEES9_SE_SG_Li256ELb1ELb1ELb1ELb0EEENS1_36VarlenDynamicPersistentTileSchedulerILi128ELi96ELi256ELi128ELb1ELb1ELb1ELb1ELb1ELb1EEEEEEEEEvNT_6ParamsE:
        /* <DEDUP_REMOVED lines=45> */
.L_x_2356:
        /* <DEDUP_REMOVED lines=22> */
.L_x_2357:
        /* <DEDUP_REMOVED lines=18> */
.L_x_2358:
        /* <DEDUP_REMOVED lines=22> */
.L_x_2359:
        /* <DEDUP_REMOVED lines=23> */
.L_x_2360:
        /* <DEDUP_REMOVED lines=10> */
.L_x_2362:
        /* <DEDUP_REMOVED lines=35> */
[----:B------:R-:W-:-:S03]  /*0af0*/  IMAD.IADD R11, R12, 0x1, -R11 ;  /* 0x000000010c0b7824 */ /* 0x000fc600078e0a0b */
[----:B------:R-:W-:Y:S02]  /*0b00*/  LEA R3, R3, R4, 0x3 ;  /* 0x0000000403037211 */ /* 0x000fe400078e18ff */
[----:B------:R-:W-:-:S03]  /*0b10*/  LEA.HI R5, R11, R11, RZ, 0x1 ;  /* 0x0000000b0b057211 */ /* 0x000fc600078f08ff */
        /* <DEDUP_REMOVED lines=21> */
[----:B------:R-:W-:-:S02]  /*0c70*/  LOP3.LUT R6, R7, 0x7ffffffc, RZ, 0xc0, !PT ;  /* 0x7ffffffc07067812 */ /* 0x000fc400078ec0ff */
        /* <DEDUP_REMOVED lines=10> */
[----:B------:R-:W-:Y:S01]  /*0d20*/  VIADD R211, R16, 0x48 ;  /* 0x0000004810d37836 */ /* 0x000fe20000000000 */
[----:B------:R-:W-:Y:S01]  /*0d30*/  SHF.R.S32.HI R0, RZ, 0x1f, R212 ;  /* 0x0000001fff007819 */ /* 0x000fe200000114d4 */
[----:B0-----:R-:W-:Y:S01]  /*0d40*/  IMAD R3, R2, 0x40, R9 ;  /* 0x0000004002037824 */ /* 0x001fe200078e0209 */
[----:B------:R-:W-:Y:S01]  /*0d50*/  SHF.R.S32.HI R226, RZ, 0x1f, R205 ;  /* 0x0000001fffe27819 */ /* 0x000fe200000114cd */
        /* <DEDUP_REMOVED lines=32> */
[C---:B------:R-:W-:Y:S01]  /*0f60*/  VIADD R192, R16.reuse, 0x30 ;  /* 0x0000003010c07836 */ /* 0x040fe20000000000 */
[----:B------:R-:W-:Y:S01]  /*0f70*/  SHF.R.S32.HI R218, RZ, 0x1f, R197 ;  /* 0x0000001fffda7819 */ /* 0x000fe200000114c5 */
[----:B------:R-:W-:-:S02]  /*0f80*/  VIADD R23, R16, 0x38 ;  /* 0x0000003810177836 */ /* 0x000fc40000000000 */
[----:B------:R-:W-:Y:S02]  /*0f90*/  VIADD R22, R16, 0x40 ;  /* 0x0000004010167836 */ /* 0x000fe40000000000 */
[----:B------:R-:W-:-:S07]  /*0fa0*/  IMAD R17, R4, 0x8, R3 ;  /* 0x0000000804117824 */ /* 0x000fce00078e0203 */
.L_x_2426:
[----:B------:R-:W-:Y:S01]  /*0fb0*/  ULDC.64 UR8, c[0x0][0xc88] ;  /* 0x0003220000087ab9 */ /* 0x000fe20000000a00 */
[----:B------:R-:W-:Y:S01]  /*0fc0*/  ULDC.64 UR10, c[0x0][0xa18] ;  /* 0x00028600000a7ab9 */ /* 0x000fe20000000a00 */
[----:B------:R-:W-:Y:S02]  /*0fd0*/  UIMAD.WIDE UR8, UR7, 0x4, UR8 ;  /* 0x00000004070878a5 */ /* 0x000fe4000f8e0208 */
[----:B------:R-:W-:Y:S01]  /*0fe0*/  UISETP.NE.U32.AND UP1, UPT, UR10, URZ, UPT ;  /* 0x0000003f0a00728c */ /* 0x000fe2000bf25070 */
[----:B------:R-:W-:-:S03]  /*0ff0*/  ULDC UR7, c[0x0][0x2f0] ;  /* 0x0000bc0000077ab9 */ /* 0x000fc60000000800 */
[----:B01234-:R-:W-:Y:S01]  /*1000*/  IMAD.U32 R2, RZ, RZ, UR8 ;  /* 0x00000008ff027e24 */ /* 0x01ffe2000f8e00ff */
[----:B------:R-:W-:Y:S01]  /*1010*/  MOV R3, UR9 ;  /* 0x0000000900037c02 */ /* 0x000fe20008000f00 */
        /* <DEDUP_REMOVED lines=9> */
[----:B------:R-:W-:Y:S01]  /*10b0*/  IMAD.U32 R196, RZ, RZ, UR4 ;  /* 0x00000004ffc47e24 */ /* 0x000fe2000f8e00ff */
[----:B------:R-:W-:-:S04]  /*10c0*/  @UP0 ULEA UR8, UP2, UR4, UR8, 0x2 ;  /* 0x0000000804080291 */ /* 0x000fc8000f84103f */
[----:B------:R-:W-:Y:S02]  /*10d0*/  @UP0 ULEA.HI.X UR9, UR4, UR9, UR12, 0x2, UP2 ;  /* 0x0000000904090291 */ /* 0x000fe400090f140c */
[----:B------:R-:W-:Y:S01]  /*10e0*/  IMAD.U32 R215, RZ, RZ, UR12 ;  /* 0x0000000cffd77e24 */ /* 0x000fe2000f8e00ff */
[----:B------:R-:W-:Y:S01]  /*10f0*/  @UP1 ULEA UR10, UP0, UR4, UR10, 0x2 ;  /* 0x0000000a040a1291 */ /* 0x000fe2000f80103f */
[----:B------:R-:W-:-:S03]  /*1100*/  IMAD.U32 R2, RZ, RZ, UR8 ;  /* 0x00000008ff027e24 */ /* 0x000fc6000f8e00ff */
[----:B------:R-:W-:Y:S01]  /*1110*/  @UP1 ULEA.HI.X UR11, UR4, UR11, UR12, 0x2, UP0 ;  /* 0x0000000b040b1291 */ /* 0x000fe200080f140c */
[----:B------:R-:W-:Y:S01]  /*1120*/  IMAD.U32 R3, RZ, RZ, UR9 ;  /* 0x00000009ff037e24 */ /* 0x000fe2000f8e00ff */
[----:B------:R-:W-:Y:S01]  /*1130*/  ULDC.64 UR8, c[0x0][0x418] ;  /* 0x0001060000087ab9 */ /* 0x000fe20000000a00 */
[----:B------:R-:W-:Y:S01]  /*1140*/  IMAD.U32 R4, RZ, RZ, UR10 ;  /* 0x0000000aff047e24 */ /* 0x000fe2000f8e00ff */
[----:B------:R-:W-:Y:S02]  /*1150*/  ULDC UR4, c[0x0][0x424] ;  /* 0x0001090000047ab9 */ /* 0x000fe40000000800 */
[----:B------:R-:W-:Y:S01]  /*1160*/  IMAD.U32 R5, RZ, RZ, UR11 ;  /* 0x0000000bff057e24 */ /* 0x000fe2000f8e00ff */
[----:B------:R-:W2:Y:S01]  /*1170*/  @P0 LDG.E R2, desc[UR36][R2.64] ;  /* 0x0000002402020981 */ /* 0x000ea2000c1e1900 */
[----:B------:R-:W-:Y:S01]  /*1180*/  UISETP.NE.U32.AND UP0, UPT, UR8, URZ, UPT ;  /* 0x0000003f0800728c */ /* 0x000fe2000bf05070 */
[----:B------:R-:W-:Y:S02]  /*1190*/  ULDC.64 UR10, c[0x0][0xa20] ;  /* 0x00028800000a7ab9 */ /* 0x000fe40000000a00 */
[----:B------:R-:W3:Y:S01]  /*11a0*/  @P2 LDG.E R4, desc[UR36][R4.64] ;  /* 0x0000002404042981 */ /* 0x000ee2000c1e1900 */
[----:B------:R-:W-:Y:S01]  /*11b0*/  UISETP.NE.AND.EX UP0, UPT, UR9, URZ, UPT, UP0 ;  /* 0x0000003f0900728c */ /* 0x000fe2000bf05300 */
[----:B------:R-:W-:Y:S01]  /*11c0*/  ISETP.NE.U32.AND P1, PT, RZ, UR10, PT ;  /* 0x0000000aff007c0c */ /* 0x000fe2000bf25070 */
[----:B------:R-:W-:-:S02]  /*11d0*/  ULOP3.LUT UR8, UR5, 0xffff, URZ, 0xc0, !UPT ;  /* 0x0000ffff05087892 */ /* 0x000fc4000f8ec03f */
[----:B------:R-:W-:Y:S01]  /*11e0*/  USEL UR4, UR4, 0x1, UP0 ;  /* 0x0000000104047887 */ /* 0x000fe20008000000 */
[----:B------:R-:W-:Y:S01]  /*11f0*/  ISETP.NE.AND.EX P1, PT, RZ, UR11, PT, P1 ;  /* 0x0000000bff007c0c */ /* 0x000fe2000bf25310 */
[----:B------:R-:W-:Y:S02]  /*1200*/  UMOV UR43, URZ ;  /* 0x0000003f002b7c82 */ /* 0x000fe40008000000 */
[----:B------:R-:W-:Y:S01]  /*1210*/  IMAD.U32 R213, RZ, RZ, UR8 ;  /* 0x00000008ffd57e24 */ /* 0x000fe2000f8e00ff */
[----:B------:R-:W-:Y:S01]  /*1220*/  UIMAD UR4, UR4, UR7, URZ ;  /* 0x00000007040472a4 */ /* 0x000fe2000f8e023f */
[----:B--2---:R-:W-:Y:S02]  /*1230*/  @P0 R2UR UR43, R2 ;  /* 0x00000000022b02ca */ /* 0x004fe400000e0000 */
[----:B---3--:R-:W-:Y:S01]  /*1240*/  @P2 R2UR UR41, R4 ;  /* 0x00000000042922ca */ /* 0x008fe200000e0000 */
[----:B-----5:R-:W-:-:S14]  /*1250*/  @P2 BRA `(.L_x_2363) ;  /* 0x00000000003c2947 */ /* 0x020fdc0003800000 */
[----:B------:R-:W-:Y:S01]  /*1260*/  ULDC.64 UR8, c[0x0][0xa00] ;  /* 0x0002800000087ab9 */ /* 0x000fe20000000a00 */
[----:B------:R-:W-:Y:S01]  /*1270*/  ULDC UR41, c[0x0][0x288] ;  /* 0x0000a20000297ab9 */ /* 0x000fe20000000800 */
[----:B------:R-:W-:-:S04]  /*1280*/  ISETP.NE.U32.AND P0, PT, RZ, UR8, PT ;  /* 0x00000008ff007c0c */ /* 0x000fc8000bf05070 */
[----:B------:R-:W-:-:S13]  /*1290*/  ISETP.NE.AND.EX P0, PT, RZ, UR9, PT, P0 ;  /* 0x00000009ff007c0c */ /* 0x000fda000bf05300 */
[----:B------:R-:W-:Y:S05]  /*12a0*/  @!P0 BRA `(.L_x_2363) ;  /* 0x0000000000288947 */ /* 0x000fea0003800000 */
[----:B------:R-:W-:Y:S01]  /*12b0*/  R2UR UR7, R196 ;  /* 0x00000000c40772ca */ /* 0x000fe200000e0000 */
[----:B------:R-:W-:-:S12]  /*12c0*/  ULDC.64 UR8, c[0x0][0xa00] ;  /* 0x0002800000087ab9 */ /* 0x000fd80000000a00 */
        /* <DEDUP_REMOVED lines=8> */
.L_x_2363:
[----:B------:R-:W-:Y:S05]  /*1350*/  @!P1 BRA `(.L_x_2364) ;  /* 0x0000000000249947 */ /* 0x000fea0003800000 */
[----:B------:R-:W-:Y:S02]  /*1360*/  R2UR UR7, R196 ;  /* 0x00000000c40772ca */ /* 0x000fe400000e0000 */
[----:B------:R-:W-:-:S11]  /*1370*/  R2UR UR8, R215 ;  /* 0x00000000d70872ca */ /* 0x000fd600000e0000 */
[----:B------:R-:W-:-:S04]  /*1380*/  ULEA UR4, UP0, UR7, UR10, 0x2 ;  /* 0x0000000a07047291 */ /* 0x000fc8000f80103f */
[----:B------:R-:W-:Y:S02]  /*1390*/  ULEA.HI.X UR7, UR7, UR11, UR8, 0x2, UP0 ;  /* 0x0000000b07077291 */ /* 0x000fe400080f1408 */
[----:B------:R-:W-:-:S04]  /*13a0*/  IMAD.U32 R2, RZ, RZ, UR4 ;  /* 0x00000004ff027e24 */ /* 0x000fc8000f8e00ff */
[----:B------:R-:W-:-:S05]  /*13b0*/  MOV R3, UR7 ;  /* 0x0000000700037c02 */ /* 0x000fca0008000f00 */
[----:B------:R-:W2:Y:S02]  /*13c0*/  LDG.E R2, desc[UR36][R2.64] ;  /* 0x0000002402027981 */ /* 0x000ea4000c1e1900 */
[----:B--2---:R-:W-:Y:S01]  /*13d0*/  R2UR UR4, R2 ;  /* 0x00000000020472ca */ /* 0x004fe200000e0000 */
[----:B------:R-:W-:-:S14]  /*13e0*/  BRA `(.L_x_2365) ;  /* 0x0000000000387947 */ /* 0x000fdc0003800000 */
.L_x_2364:
[----:B------:R-:W-:Y:S02]  /*13f0*/  ULDC.64 UR8, c[0x0][0xa08] ;  /* 0x0002820000087ab9 */ /* 0x000fe40000000a00 */
        /* <DEDUP_REMOVED lines=13> */
.L_x_2365:
[----:B------:R-:W-:Y:S01]  /*14d0*/  ULDC UR7, c[0x0][0x448] ;  /* 0x0001120000077ab9 */ /* 0x000fe20000000800 */
[----:B------:R-:W-:Y:S02]  /*14e0*/  USHF.L.U32 UR42, UR6, 0x7, URZ ;  /* 0x00000007062a7899 */ /* 0x000fe4000800063f */
[----:B------:R-:W-:Y:S02]  /*14f0*/  UISETP.NE.AND UP0, UPT, UR7, 0x1, UPT ;  /* 0x000000010700788c */ /* 0x000fe4000bf05270 */
[----:B------:R-:W-:Y:S02]  /*1500*/  UIADD3 UR8, UR42, 0x7f, URZ ;  /* 0x0000007f2a087890 */ /* 0x000fe4000fffe03f */
[----:B------:R-:W-:Y:S02]  /*1510*/  UIADD3 UR43, -UR43, UR4, URZ ;  /* 0x000000042b2b7290 */ /* 0x000fe4000fffe13f */
[----:B------:R-:W-:Y:S02]  /*1520*/  UP2UR UR61, UPR, URZ, 0x1 ;  /* 0x000000013f3d7883 */ /* 0x000fe40008000000 */
[----:B------:R-:W-:-:S03]  /*1530*/  UIADD3 UR4, UR43, 0x60, -UR41 ;  /* 0x000000602b047890 */ /* 0x000fc6000fffe829 */
[----:B------:R-:W-:Y:S01]  /*1540*/  @UP0 ULDC UR6, c[0x0][0x44c] ;  /* 0x0001130000060ab9 */ /* 0x000fe20000000800 */
[----:B------:R-:W-:Y:S01]  /*1550*/  @UP0 ULDC UR9, c[0x0][0x450] ;  /* 0x0001140000090ab9 */ /* 0x000fe20000000800 */
[----:B------:R-:W-:Y:S02]  /*1560*/  UIMAD.WIDE.U32 UR6, UR8, UR6, URZ ;  /* 0x00000006080672a5 */ /* 0x000fe4000f8e003f */
[----:B------:R-:W-:Y:S02]  /*1570*/  UIADD3 UR6, UR43, 0x5f, URZ ;  /* 0x0000005f2b067890 */ /* 0x000fe4000fffe03f */
[----:B------:R-:W-:Y:S02]  /*1580*/  @UP0 USHF.R.U32.HI UR8, URZ, UR9, UR7 ;  /* 0x000000093f080299 */ /* 0x000fe40008011607 */
[----:B------:R-:W-:Y:S02]  /*1590*/  UIMAD.WIDE UR6, UR6, 0x2aaaaaab, URZ ;  /* 0x2aaaaaab060678a5 */ /* 0x000fe4000f8e023f */
[----:B------:R-:W-:-:S02]  /*15a0*/  UIADD3 UR8, UR4, UR8, URZ ;  /* 0x0000000804087290 */ /* 0x000fc4000fffe03f */
[----:B------:R-:W-:Y:S02]  /*15b0*/  USHF.R.U32.HI UR4, URZ, 0x1f, UR7 ;  /* 0x0000001f3f047899 */ /* 0x000fe40008011607 */
[----:B------:R-:W-:Y:S02]  /*15c0*/  UIMAD.WIDE UR8, UR8, 0x2aaaaaab, URZ ;  /* 0x2aaaaaab080878a5 */ /* 0x000fe4000f8e023f */
[----:B------:R-:W-:Y:S02]  /*15d0*/  ULEA.HI.SX32 UR7, UR7, UR4, 0x1c ;  /* 0x0000000407077291 */ /* 0x000fe4000f8fe23f */
[----:B------:R-:W-:Y:S02]  /*15e0*/  USHF.R.U32.HI UR6, URZ, 0x1f, UR9 ;  /* 0x0000001f3f067899 */ /* 0x000fe40008011609 */
[----:B------:R-:W-:Y:S02]  /*15f0*/  ULOP3.LUT UR4, UR5, 0xff000000, URZ, 0xc0, !UPT ;  /* 0xff00000005047892 */ /* 0x000fe4000f8ec03f */
[----:B------:R-:W-:-:S02]  /*1600*/  ULEA.HI.SX32 UR6, UR9, UR6, 0x1c ;  /* 0x0000000609067291 */ /* 0x000fc4000f8fe23f */
[----:B------:R-:W-:Y:S02]  /*1610*/  ULOP3.LUT UR5, UR5, 0xff0000, URZ, 0xc0, !UPT ;  /* 0x00ff000005057892 */ /* 0x000fe4000f8ec03f */
[----:B------:R-:W-:Y:S02]  /*1620*/  UISETP.LT.AND UP0, UPT, UR7, UR6, UPT ;  /* 0x000000060700728c */ /* 0x000fe4000bf01270 */
[----:B------:R-:W-:Y:S02]  /*1630*/  USHF.R.U32.HI UR4, URZ, 0x8, UR4 ;  /* 0x000000083f047899 */ /* 0x000fe40008011604 */
[----:B------:R-:W-:Y:S02]  /*1640*/  USEL UR9, UR7, UR6, UP0 ;  /* 0x0000000607097287 */ /* 0x000fe40008000000 */
[----:B------:R-:W-:Y:S02]  /*1650*/  ULEA.HI UR5, UR5, UR4, URZ, 0x10 ;  /* 0x0000000405057291 */ /* 0x000fe4000f8f803f */
[----:B------:R-:W-:-:S02]  /*1660*/  UISETP.GE.AND UP0, UPT, UR9, 0x1, UPT ;  /* 0x000000010900788c */ /* 0x000fc4000bf06270 */
[----:B------:R-:W-:Y:S02]  /*1670*/  ULOP3.LUT UR6, UR5, 0xff, URZ, 0xc0, !UPT ;  /* 0x000000ff05067892 */ /* 0x000fe4000f8ec03f */
[----:B------:R-:W-:Y:S02]  /*1680*/  USHF.R.U32.HI UR5, URZ, 0x10, UR5 ;  /* 0x000000103f057899 */ /* 0x000fe40008011605 */
[----:B------:R-:W-:Y:S01]  /*1690*/  PLOP3.LUT P0, PT, PT, PT, UP0, 0x80, 0x0 ;  /* 0x000000000000781c */ /* 0x000fe20003f0f008 */
[----:B------:R-:W-:Y:S01]  /*16a0*/  UMOV UR4, URZ ;  /* 0x0000003f00047c82 */ /* 0x000fe20008000000 */
[----:B------:R-:W-:Y:S02]  /*16b0*/  IMAD.U32 R195, RZ, RZ, UR6 ;  /* 0x00000006ffc37e24 */ /* 0x000fe4000f8e00ff */
[----:B------:R-:W-:-:S09]  /*16c0*/  IMAD.U32 R19, RZ, RZ, UR5 ;  /* 0x00000005ff137e24 */ /* 0x000fd2000f8e00ff */
[----:B------:R-:W-:Y:S05]  /*16d0*/  @!P0 BRA `(.L_x_2366) ;  /* 0x0000000000948947 */ /* 0x000fea0003800000 */
        /* <DEDUP_REMOVED lines=37> */
.L_x_2366:
        /* <DEDUP_REMOVED lines=97> */
.L_x_2368:
        /* <DEDUP_REMOVED lines=12> */
.L_x_2515:
[----:B------:R-:W-:Y:S05]  /*2000*/  @!P0 BRA `(.L_x_2370) ;  /* 0x0000000000048947 */ /* 0x000fea0003800000 */
[----:B------:R-:W-:Y:S01]  /*2010*/  BPT.TRAP 0x1 ;  /* 0x000000040000795c */ /* 0x000fe20000300000 */
.L_x_2370:
[----:B0-----:R-:W-:Y:S02]  /*2020*/  IMAD.U32 R0, RZ, RZ, UR39 ;  /* 0x00000027ff007e24 */ /* 0x001fe4000f8e00ff */
[----:B------:R-:W-:-:S03]  /*2030*/  IMAD.U32 R3, RZ, RZ, UR38 ;  /* 0x00000026ff037e24 */ /* 0x000fc6000f8e00ff */
[----:B------:R-:W-:Y:S02]  /*2040*/  LEA R0, R0, UR40, 0x3 ;  /* 0x0000002800007c11 */ /* 0x000fe4000f8e18ff */
[----:B------:R-:W-:-:S04]  /*2050*/  SHF.L.U32 R3, R3, 0x1f, RZ ;  /* 0x0000001f03037819 */ /* 0x000fc800000006ff */
[----:B------:R0:W1:Y:S01]  /*2060*/  SYNCS.PHASECHK.TRANS64.TRYWAIT P1, [R0+URZ+0x30830], R3 ;  /* 0x03083003000075a7 */ /* 0x000062000802017f */
[----:B------:R-:W-:Y:S05]  /*2070*/  @!P0 BRA `(.L_x_2371) ;  /* 0x0000000000048947 */ /* 0x000fea0003800000 */
[----:B------:R-:W-:Y:S01]  /*2080*/  BPT.TRAP 0x1 ;  /* 0x000000040000795c */ /* 0x000fe20000300000 */
.L_x_2371:
[----:B-1----:R-:W-:Y:S05]  /*2090*/  @P1 BRA `(.L_x_2372) ;  /* 0x0000000000081947 */ /* 0x002fea0003800000 */
[----:B------:R-:W1:Y:S02]  /*20a0*/  SYNCS.PHASECHK.TRANS64.TRYWAIT P1, [R0+URZ+0x30830], R3 ;  /* 0x03083003000075a7 */ /* 0x000e64000802017f */
[----:B-1----:R-:W-:Y:S05]  /*20b0*/  @!P1 BRA `(.L_x_2373) ;  /* 0x0000012800909947 */ /* 0x002fea0003800000 */
.L_x_2372:
        /* <DEDUP_REMOVED lines=19> */
[----:B------:R-:W-:Y:S01]  /*21f0*/  IMAD.U32 R8, RZ, RZ, UR12 ;  /* 0x0000000cff087e24 */ /* 0x000fe2000f8e00ff */
[----:B------:R-:W-:Y:S01]  /*2200*/  HGMMA.64x96x16.F32.BF16 R24, gdesc[UR12], RZ, !UPT, gsb0 ;  /* 0x016000000c1879f0 */ /* 0x000fe2000c0018ff */
[----:B------:R-:W-:Y:S01]  /*2210*/  UMOV UR12, UR6 ;  /* 0x00000006000c7c82 */ /* 0x000fe20008000000 */
[----:B------:R-:W-:Y:S01]  /*2220*/  UMOV UR13, 0x40000040 ;  /* 0x40000040000d7882 */ /* 0x000fe20000000000 */
[----:B------:R-:W-:Y:S01]  /*2230*/  UMOV UR14, UR7 ;  /* 0x00000007000e7c82 */ /* 0x000fe20008000000 */
[----:B------:R-:W-:Y:S01]  /*2240*/  UMOV UR15, 0x40000040 ;  /* 0x40000040000f7882 */ /* 0x000fe20000000000 */
[----:B------:R-:W-:Y:S01]  /*2250*/  UIADD3 UR6, UR4, 0x4, URZ ;  /* 0x0000000404067890 */ /* 0x000fe2000fffe03f */
[----:B------:R-:W-:Y:S01]  /*2260*/  IMAD.U32 R6, RZ, RZ, UR12 ;  /* 0x0000000cff067e24 */ /* 0x000fe2000f8e00ff */
[----:B------:R-:W-:Y:S01]  /*2270*/  UIADD3 UR7, UR5, 0x4, URZ ;  /* 0x0000000405077890 */ /* 0x000fe2000fffe03f */
[----:B------:R-:W-:Y:S01]  /*2280*/  IMAD.U32 R7, RZ, RZ, UR13 ;  /* 0x0000000dff077e24 */ /* 0x000fe2000f8e00ff */
[----:B------:R-:W-:-:S02]  /*2290*/  UIADD3 UR56, UR4, 0x6, URZ ;  /* 0x0000000604387890 */ /* 0x000fc4000fffe03f */
        /* <DEDUP_REMOVED lines=27> */
[----:B------:R-:W-:Y:S02]  /*2450*/  WARPGROUP.DEPBAR.LE gsb0, 0x0 ;  /* 0x00008000000079c5 */ /* 0x000fe40000010000 */
[----:B------:R-:W-:-:S06]  /*2460*/  WARPGROUP.ARRIVE ;  /* 0x00000000000079c5 */ /* 0x000fcc0000000000 */
[----:B------:R-:W-:Y:S01]  /*2470*/  HGMMA.64x96x16.F32.BF16 R24, gdesc[UR12], R24, gsb0 ;  /* 0x016000000c1879f0 */ /* 0x000fe20008001818 */
[----:B------:R-:W-:Y:S01]  /*2480*/  UMOV UR12, UR6 ;  /* 0x00000006000c7c82 */ /* 0x000fe20008000000 */
[----:B------:R-:W-:Y:S01]  /*2490*/  UMOV UR13, 0x40000040 ;  /* 0x40000040000d7882 */ /* 0x000fe20000000000 */
[----:B------:R-:W-:Y:S01]  /*24a0*/  UMOV UR14, UR7 ;  /* 0x00000007000e7c82 */ /* 0x000fe20008000000 */
[----:B------:R-:W-:Y:S01]  /*24b0*/  UMOV UR15, 0x40000040 ;  /* 0x40000040000f7882 */ /* 0x000fe20000000000 */
[----:B------:R-:W-:Y:S01]  /*24c0*/  MOV R4, UR12 ;  /* 0x0000000c00047c02 */ /* 0x000fe20008000f00 */
[----:B------:R-:W-:Y:S01]  /*24d0*/  IMAD.U32 R5, RZ, RZ, UR13 ;  /* 0x0000000dff057e24 */ /* 0x000fe2000f8e00ff */
        /* <DEDUP_REMOVED lines=37> */
.L_x_2374:
[----:B------:R-:W-:Y:S01]  /*2730*/  UISETP.NE.AND UP0, UPT, UR61, URZ, UPT ;  /* 0x0000003f3d00728c */ /* 0x000fe2000bf05270 */
[----:B------:R-:W-:Y:S01]  /*2740*/  R2UR UR7, R88 ;  /* 0x00000000580772ca */ /* 0x000fe200000e0000 */
[----:B------:R-:W-:Y:S01]  /*2750*/  ULDC UR6, c[0x0][0x9d8] ;  /* 0x0002760000067ab9 */ /* 0x000fe20000000800 */
[----:B------:R-:W-:Y:S02]  /*2760*/  IMAD.U32 R15, RZ, RZ, UR41 ;  /* 0x00000029ff0f7e24 */ /* 0x000fe4000f8e00ff */
[----:B------:R-:W-:Y:S01]  /*2770*/  FMUL.FTZ R2, R26, UR6 ;  /* 0x000000061a027c20 */ /* 0x000fe20008410000 */
[----:B------:R-:W-:Y:S01]  /*2780*/  FMUL.FTZ R39, R39, UR6 ;  /* 0x0000000627277c20 */ /* 0x000fe20008410000 */
[----:B------:R-:W-:Y:S01]  /*2790*/  PLOP3.LUT P1, PT, PT, PT, UP0, 0x80, 0x0 ;  /* 0x000000000000781c */ /* 0x000fe20003f2f008 */
[----:B------:R-:W-:Y:S01]  /*27a0*/  FMUL.FTZ R27, R27, UR6 ;  /* 0x000000061b1b7c20 */ /* 0x000fe20008410000 */
[----:B------:R-:W-:Y:S01]  /*27b0*/  PLOP3.LUT P2, PT, PT, PT, UP0, 0x80, 0x0 ;  /* 0x000000000000781c */ /* 0x000fe20003f4f008 */
[----:B------:R2:W3:Y:S01]  /*27c0*/  MUFU.TANH R80, R2 ;  /* 0x0000000200507308 */ /* 0x0004e20000002400 */
[----:B------:R-:W-:Y:S01]  /*27d0*/  FMUL.FTZ R30, R30, UR6 ;  /* 0x000000061e1e7c20 */ /* 0x000fe20008410000 */
[----:B------:R-:W-:Y:S01]  /*27e0*/  @UP0 ULDC UR4, c[0x0][0x44c] ;  /* 0x0001130000040ab9 */ /* 0x000fe20000000800 */
[----:B------:R-:W-:Y:S01]  /*27f0*/  FMUL.FTZ R31, R31, UR6 ;  /* 0x000000061f1f7c20 */ /* 0x000fe20008410000 */
[----:B------:R-:W-:Y:S01]  /*2800*/  FMUL.FTZ R34, R34, UR6 ;  /* 0x0000000622227c20 */ /* 0x000fe20008410000 */
[----:B------:R-:W-:Y:S01]  /*2810*/  UIMAD UR5, UR7, -0x60, UR43 ;  /* 0xffffffa0070578a4 */ /* 0x000fe2000f8e022b */
[----:B------:R-:W-:Y:S01]  /*2820*/  FMUL.FTZ R35, R35, UR6 ;  /* 0x0000000623237c20 */ /* 0x000fe20008410000 */
[----:B------:R-:W-:Y:S01]  /*2830*/  FMUL.FTZ R38, R38, UR6 ;  /* 0x0000000626267c20 */ /* 0x000fe20008410000 */
[----:B------:R4:W-:Y:S01]  /*2840*/  MUFU.TANH R12, R39 ;  /* 0x00000027000c7308 */ /* 0x0009e20000002400 */
[----:B--2---:R-:W-:-:S02]  /*2850*/  VIADD R2, R17, UR42 ;  /* 0x0000002a11027c36 */ /* 0x004fc40008000000 */
[----:B------:R-:W-:Y:S01]  /*2860*/  FMUL.FTZ R42, R42, UR6 ;  /* 0x000000062a2a7c20 */ /* 0x000fe20008410000 */
[----:B------:R-:W-:Y:S01]  /*2870*/  FMUL.FTZ R43, R43, UR6 ;  /* 0x000000062b2b7c20 */ /* 0x000fe20008410000 */
[----:B------:R-:W-:Y:S01]  /*2880*/  FMUL.FTZ R54, R54, UR6 ;  /* 0x0000000636367c20 */ /* 0x000fe20008410000 */
[----:B01----:R-:W-:Y:S01]  /*2890*/  @P1 IMAD.HI.U32 R3, R2, UR4, RZ ;  /* 0x0000000402031c27 */ /* 0x003fe2000f8e00ff */
[----:B------:R-:W-:-:S03]  /*28a0*/  @UP0 ULDC UR4, c[0x0][0x450] ;  /* 0x0001140000040ab9 */ /* 0x000fc60000000800 */
[----:B------:R-:W-:Y:S01]  /*28b0*/  FMUL.FTZ R26, R29, UR6 ;  /* 0x000000061d1a7c20 */ /* 0x000fe20008410000 */
[----:B------:R0:W1:Y:S01]  /*28c0*/  MUFU.TANH R76, R27 ;  /* 0x0000001b004c7308 */ /* 0x0000620000002400 */
[----:B------:R-:W-:Y:S01]  /*28d0*/  IMAD.MOV.U32 R11, RZ, RZ, R2 ;  /* 0x000000ffff0b7224 */ /* 0x000fe200078e0002 */
[----:B------:R-:W-:Y:S01]  /*28e0*/  @P2 SHF.R.U32.HI R11, RZ, UR4, R3 ;  /* 0x00000004ff0b2c19 */ /* 0x000fe20008011603 */
[----:B------:R-:W-:Y:S01]  /*28f0*/  UIMAD UR4, UR7, -0x60, URZ ;  /* 0xffffffa0070478a4 */ /* 0x000fe2000f8e023f */
[----:B----4-:R-:W-:Y:S02]  /*2900*/  IMAD.U32 R39, RZ, RZ, UR5 ;  /* 0x00000005ff277e24 */ /* 0x010fe4000f8e00ff */
[----:B------:R-:W-:Y:S01]  /*2910*/  FMUL.FTZ R29, R32, UR6 ;  /* 0x00000006201d7c20 */ /* 0x000fe20008410000 */
[----:B------:R-:W-:Y:S01]  /*2920*/  FMUL.FTZ R46, R46, UR6 ;  /* 0x000000062e2e7c20 */ /* 0x000fe20008410000 */
[----:B------:R-:W2:Y:S01]  /*2930*/  SHFL.IDX PT, R3, R11, 0x1, 0x1c1f ;  /* 0x003c1f000b037f89 */ /* 0x000ea200000e0000 */
[----:B------:R-:W4:Y:S01]  /*2940*/  MUFU.TANH R30, R30 ;  /* 0x0000001e001e7308 */ /* 0x000f220000002400 */
[----:B------:R-:W-:Y:S01]  /*2950*/  IMAD.U32 R13, RZ, RZ, UR4 ;  /* 0x00000004ff0d7e24 */ /* 0x000fe2000f8e00ff */
[----:B------:R-:W-:Y:S01]  /*2960*/  IADD3 R39, -R16, 0x60, R39 ;  /* 0x0000006010277810 */ /* 0x000fe20007ffe127 */
[----:B------:R-:W-:Y:S01]  /*2970*/  FMUL.FTZ R50, R50, UR6 ;  /* 0x0000000632327c20 */ /* 0x000fe20008410000 */
[----:B------:R-:W-:Y:S01]  /*2980*/  FMUL.FTZ R21, R24, UR6 ;  /* 0x0000000618157c20 */ /* 0x000fe20008410000 */
[----:B------:R-:W-:Y:S01]  /*2990*/  FMUL.FTZ R24, R25, UR6 ;  /* 0x0000000619187c20 */ /* 0x000fe20008410000 */
[----:B------:R-:W-:Y:S01]  /*29a0*/  IADD3 R2, -R16, 0x61, R13 ;  /* 0x0000006110027810 */ /* 0x000fe20007ffe10d */
[----:B------:R-:W-:Y:S01]  /*29b0*/  FMUL.FTZ R47, R47, UR6 ;  /* 0x000000062f2f7c20 */ /* 0x000fe20008410000 */
[----:B------:R5:W4:Y:S01]  /*29c0*/  MUFU.TANH R72, R31 ;  /* 0x0000001f00487308 */ /* 0x000b220000002400 */
[----:B------:R-:W-:Y:S01]  /*29d0*/  FMUL.FTZ R25, R28, UR6 ;  /* 0x000000061c197c20 */ /* 0x000fe20008410000 */
[----:B------:R-:W-:Y:S01]  /*29e0*/  IADD3 R78, -R15, UR43, R2 ;  /* 0x0000002b0f4e7c10 */ /* 0x000fe2000fffe102 */
[----:B------:R-:W-:Y:S01]  /*29f0*/  FMUL.FTZ R2, R58, UR6 ;  /* 0x000000063a027c20 */ /* 0x000fe20008410000 */
[----:B------:R-:W-:Y:S01]  /*2a00*/  FMUL.FTZ R51, R51, UR6 ;  /* 0x0000000633337c20 */ /* 0x000fe20008410000 */
[----:B0-----:R-:W-:Y:S01]  /*2a10*/  FMUL.FTZ R27, R33, UR6 ;  /* 0x00000006211b7c20 */ /* 0x001fe20008410000 */
[----:B------:R-:W-:Y:S01]  /*2a20*/  FMUL.FTZ R33, R36, UR6 ;  /* 0x0000000624217c20 */ /* 0x000fe20008410000 */
[----:B------:R-:W-:Y:S01]  /*2a30*/  FMUL.FTZ R55, R55, UR6 ;  /* 0x0000000637377c20 */ /* 0x000fe20008410000 */
[----:B------:R-:W0:Y:S01]  /*2a40*/  MUFU.TANH R34, R34 ;  /* 0x0000002200227308 */ /* 0x000e220000002400 */
[----:B-----5:R-:W-:Y:S01]  /*2a50*/  FMUL.FTZ R31, R37, UR6 ;  /* 0x00000006251f7c20 */ /* 0x020fe20008410000 */
[----:B------:R-:W-:Y:S01]  /*2a60*/  FMUL.FTZ R37, R40, UR6 ;  /* 0x0000000628257c20 */ /* 0x000fe20008410000 */
[----:B------:R-:W-:Y:S01]  /*2a70*/  FMUL.FTZ R59, R59, UR6 ;  /* 0x000000063b3b7c20 */ /* 0x000fe20008410000 */
[----:B------:R-:W-:Y:S01]  /*2a80*/  FMUL.FTZ R62, R62, UR6 ;  /* 0x000000063e3e7c20 */ /* 0x000fe20008410000 */
[----:B------:R-:W-:Y:S01]  /*2a90*/  FMUL.FTZ R63, R63, UR6 ;  /* 0x000000063f3f7c20 */ /* 0x000fe20008410000 */
[----:B------:R-:W-:Y:S01]  /*2aa0*/  FMUL.FTZ R66, R66, UR6 ;  /* 0x0000000642427c20 */ /* 0x000fe20008410000 */
[--C-:B--2---:R-:W-:Y:S01]  /*2ab0*/  VIADDMNMX R20, R3, R78, R39.reuse, PT ;  /* 0x0000004e03147246 */ /* 0x104fe20003800127 */
[----:B------:R2:W5:Y:S01]  /*2ac0*/  MUFU.TANH R10, R35 ;  /* 0x00000023000a7308 */ /* 0x0005620000002400 */
        /* <DEDUP_REMOVED lines=8> */
[----:B---3--:R-:W-:Y:S01]  /*2b50*/  FSEL R80, R80, -INF , P1 ;  /* 0xff80000050507808 */ /* 0x008fe20000800000 */
[----:B--2---:R-:W-:Y:S01]  /*2b60*/  FMUL.FTZ R35, R41, UR6 ;  /* 0x0000000629237c20 */ /* 0x004fe20008410000 */
[----:B-1----:R-:W-:Y:S01]  /*2b70*/  FSEL R76, R76, -INF , P2 ;  /* 0xff8000004c4c7808 */ /* 0x002fe20001000000 */
[----:B------:R-:W1:Y:S01]  /*2b80*/  SHFL.IDX PT, R11, R11, RZ, 0x1c1f ;  /* 0x001c1fff0b0b7589 */ /* 0x000e6200000e0000 */
[----:B------:R-:W-:Y:S01]  /*2b90*/  ISETP.GT.AND P1, PT, R20, 0x9, PT ;  /* 0x000000091400780c */ /* 0x000fe20003f24270 */
[----:B------:R-:W-:Y:S01]  /*2ba0*/  FMUL.FTZ R48, R48, UR6 ;  /* 0x0000000630307c20 */ /* 0x000fe20008410000 */
[----:B----4-:R-:W-:Y:S01]  /*2bb0*/  FSEL R74, R30, -INF , P3 ;  /* 0xff8000001e4a7808 */ /* 0x010fe20001800000 */
[----:B------:R-:W-:Y:S01]  /*2bc0*/  MUFU.TANH R42, R42 ;  /* 0x0000002a002a7308 */ /* 0x000fe20000002400 */
[----:B------:R-:W-:Y:S01]  /*2bd0*/  FMNMX.FTZ R3, R80, R76, !PT ;  /* 0x0000004c50037209 */ /* 0x000fe20007810000 */
[----:B------:R-:W-:Y:S01]  /*2be0*/  ULDC UR14, c[0x0][0x988] ;  /* 0x00026200000e7ab9 */ /* 0x000fe20000000800 */
[----:B------:R-:W-:Y:S01]  /*2bf0*/  ISETP.GT.AND P2, PT, R20, 0x10, PT ;  /* 0x000000101400780c */ /* 0x000fe20003f44270 */
[----:B------:R-:W-:Y:S01]  /*2c00*/  FMUL.FTZ R45, R45, UR6 ;  /* 0x000000062d2d7c20 */ /* 0x000fe20008410000 */
[----:B------:R-:W-:Y:S01]  /*2c10*/  FSEL R72, R72, -INF , P1 ;  /* 0xff80000048487808 */ /* 0x000fe20000800000 */
[----:B------:R-:W-:Y:S01]  /*2c20*/  FMUL.FTZ R49, R49, UR6 ;  /* 0x0000000631317c20 */ /* 0x000fe20008410000 */
[----:B------:R-:W-:Y:S01]  /*2c30*/  FMNMX.FTZ R3, R74, R3, !PT ;  /* 0x000000034a037209 */ /* 0x000fe20007810000 */
[----:B------:R-:W2:Y:S01]  /*2c40*/  MUFU.TANH R40, R43 ;  /* 0x0000002b00287308 */ /* 0x000ea20000002400 */
[----:B------:R-:W-:Y:S01]  /*2c50*/  ISETP.GT.AND P1, PT, R20, 0x11, PT ;  /* 0x000000111400780c */ /* 0x000fe20003f24270 */
[----:B------:R-:W-:Y:S01]  /*2c60*/  FMUL.FTZ R52, R52, UR6 ;  /* 0x0000000634347c20 */ /* 0x000fe20008410000 */
[----:B0-----:R-:W-:Y:S01]  /*2c70*/  FSEL R58, R34, -INF , P2 ;  /* 0xff800000223a7808 */ /* 0x001fe20001000000 */
[----:B------:R-:W-:Y:S01]  /*2c80*/  FMUL.FTZ R53, R53, UR6 ;  /* 0x0000000635357c20 */ /* 0x000fe20008410000 */
[----:B------:R-:W-:Y:S01]  /*2c90*/  FMNMX.FTZ R3, R72, R3, !PT ;  /* 0x0000000348037209 */ /* 0x000fe20007810000 */
[----:B------:R-:W-:Y:S01]  /*2ca0*/  FMUL.FTZ R56, R56, UR6 ;  /* 0x0000000638387c20 */ /* 0x000fe20008410000 */
[----:B------:R-:W-:Y:S01]  /*2cb0*/  ISETP.GT.AND P2, PT, R20, 0x18, PT ;  /* 0x000000181400780c */ /* 0x000fe20003f44270 */
[----:B------:R5:W-:Y:S01]  /*2cc0*/  MUFU.TANH R32, R54 ;  /* 0x0000003600207308 */ /* 0x000be20000002400 */
[----:B------:R-:W-:Y:S01]  /*2cd0*/  FMNMX.FTZ R3, R58, R3, !PT ;  /* 0x000000033a037209 */ /* 0x000fe20007810000 */
[----:B------:R-:W-:Y:S01]  /*2ce0*/  FMUL.FTZ R57, R57, UR6 ;  /* 0x0000000639397c20 */ /* 0x000fe20008410000 */
[----:B------:R-:W-:Y:S01]  /*2cf0*/  FMUL.FTZ R60, R60, UR6 ;  /* 0x000000063c3c7c20 */ /* 0x000fe20008410000 */
[----:B-1----:R-:W-:Y:S01]  /*2d00*/  VIADDMNMX R39, R11, R78, R39, PT ;  /* 0x0000004e0b277246 */ /* 0x002fe20003800127 */
[----:B------:R-:W-:Y:S01]  /*2d10*/  FMUL.FTZ R61, R61, UR6 ;  /* 0x000000063d3d7c20 */ /* 0x000fe20008410000 */
[----:B------:R-:W-:Y:S01]  /*2d20*/  FMUL.FTZ R64, R64, UR6 ;  /* 0x0000000640407c20 */ /* 0x000fe20008410000 */
[----:B------:R-:W-:Y:S01]  /*2d30*/  FMUL.FTZ R65, R65, UR6 ;  /* 0x0000000641417c20 */ /* 0x000fe20008410000 */
[----:B------:R0:W1:Y:S01]  /*2d40*/  MUFU.TANH R28, R46 ;  /* 0x0000002e001c7308 */ /* 0x0000620000002400 */
[----:B-----5:R-:W-:Y:S01]  /*2d50*/  FSEL R54, R10, -INF , P1 ;  /* 0xff8000000a367808 */ /* 0x020fe20000800000 */
[----:B------:R-:W-:Y:S01]  /*2d60*/  FMUL.FTZ R68, R68, UR6 ;  /* 0x0000000644447c20 */ /* 0x000fe20008410000 */
[----:B------:R-:W-:Y:S01]  /*2d70*/  ISETP.GT.AND P1, PT, R20, 0x19, PT ;  /* 0x000000191400780c */ /* 0x000fe20003f24270 */
[----:B------:R-:W-:Y:S01]  /*2d80*/  FMUL.FTZ R69, R69, UR6 ;  /* 0x0000000645457c20 */ /* 0x000fe20008410000 */
[----:B------:R-:W-:Y:S01]  /*2d90*/  FMNMX.FTZ R3, R54, R3, !PT ;  /* 0x0000000336037209 */ /* 0x000fe20007810000 */
[----:B------:R-:W-:Y:S01]  /*2da0*/  @UP0 ULDC UR6, c[0x0][0x44c] ;  /* 0x0001130000060ab9 */ /* 0x000fe20000000800 */
[----:B------:R-:W-:Y:S01]  /*2db0*/  ISETP.GT.AND P3, PT, R39, 0x8, PT ;  /* 0x000000082700780c */ /* 0x000fe20003f64270 */
[----:B------:R3:W-:Y:S01]  /*2dc0*/  MUFU.TANH R13, R50 ;  /* 0x00000032000d7308 */ /* 0x0007e20000002400 */
[----:B0-----:R-:W-:Y:S01]  /*2dd0*/  FSEL R46, R12, -INF , P1 ;  /* 0xff8000000c2e7808 */ /* 0x001fe20000800000 */
[----:B------:R-:W-:Y:S01]  /*2de0*/  UIADD3 UR4, UR7, -0x2, URZ ;  /* 0xfffffffe07047890 */ /* 0x000fe2000fffe03f */
[----:B------:R-:W-:Y:S01]  /*2df0*/  ISETP.GT.AND P1, PT, R20, 0x21, PT ;  /* 0x000000211400780c */ /* 0x000fe20003f24270 */
[----:B------:R-:W-:Y:S01]  /*2e00*/  UIMAD.WIDE.U32 UR6, UR42, UR6, URZ ;  /* 0x000000062a0672a5 */ /* 0x000fe2000f8e003f */
[----:B------:R-:W-:Y:S01]  /*2e10*/  R2UR UR8, R0 ;  /* 0x00000000000872ca */ /* 0x000fe200000e0000 */
[----:B------:R-:W-:Y:S01]  /*2e20*/  @UP0 ULDC UR9, c[0x0][0x450] ;  /* 0x0001140000090ab9 */ /* 0x000fe20000000800 */
[----:B--2---:R-:W-:Y:S01]  /*2e30*/  FSEL R40, R40, -INF , P1 ;  /* 0xff80000028287808 */ /* 0x004fe20000800000 */
[----:B------:R-:W0:Y:S01]  /*2e40*/  MUFU.TANH R47, R47 ;  /* 0x0000002f002f7308 */ /* 0x000e220000002400 */
[----:B---3--:R-:W-:Y:S01]  /*2e50*/  FSEL R50, R38, -INF , P2 ;  /* 0xff80000026327808 */ /* 0x008fe20001000000 */
[----:B------:R-:W-:Y:S01]  /*2e60*/  UMOV UR5, UR42 ;  /* 0x0000002a00057c82 */ /* 0x000fe20008000000 */
[----:B------:R-:W-:Y:S01]  /*2e70*/  ISETP.GT.AND P2, PT, R20, 0x20, PT ;  /* 0x000000201400780c */ /* 0x000fe20003f44270 */
[----:B------:R-:W2:Y:S01]  /*2e80*/  S2UR UR10, SR_CgaCtaId ;  /* 0x00000000000a79c3 */ /* 0x000ea20000008800 */
[----:B------:R-:W-:Y:S01]  /*2e90*/  FMNMX.FTZ R3, R50, R3, !PT ;  /* 0x0000000332037209 */ /* 0x000fe20007810000 */
[----:B------:R-:W-:Y:S01]  /*2ea0*/  @UP0 USHF.R.U32.HI UR5, URZ, UR9, UR7 ;  /* 0x000000093f050299 */ /* 0x000fe20008011607 */
[----:B------:R-:W-:Y:S01]  /*2eb0*/  FSEL R42, R42, -INF , P2 ;  /* 0xff8000002a2a7808 */ /* 0x000fe20001000000 */
[----:B------:R-:W3:Y:S01]  /*2ec0*/  MUFU.TANH R36, R51 ;  /* 0x0000003300247308 */ /* 0x000ee20000002400 */
[----:B------:R-:W-:Y:S01]  /*2ed0*/  FMNMX.FTZ R3, R46, R3, !PT ;  /* 0x000000032e037209 */ /* 0x000fe20007810000 */
[----:B------:R-:W-:Y:S01]  /*2ee0*/  UIADD3 UR6, UR5, UR43, -UR41 ;  /* 0x0000002b05067290 */ /* 0x000fe2000fffe829 */
[----:B------:R-:W-:Y:S01]  /*2ef0*/  ISETP.GT.AND P2, PT, R20, 0x28, PT ;  /* 0x000000281400780c */ /* 0x000fe20003f44270 */
[----:B------:R-:W-:Y:S01]  /*2f00*/  UIADD3 UR5, UR8, 0x30840, URZ ;  /* 0x0003084008057890 */ /* 0x000fe2000fffe03f */
[----:B------:R-:W-:Y:S01]  /*2f10*/  FMNMX.FTZ R3, R42, R3, !PT ;  /* 0x000000032a037209 */ /* 0x000fe20007810000 */
[----:B------:R-:W-:Y:S01]  /*2f20*/  UIMAD.WIDE UR6, UR6, 0x2aaaaaab, URZ ;  /* 0x2aaaaaab060678a5 */ /* 0x000fe2000f8e023f */
[----:B------:R-:W-:Y:S01]  /*2f30*/  ISETP.GT.AND P1, PT, R20, 0x29, PT ;  /* 0x000000291400780c */ /* 0x000fe20003f24270 */
[----:B------:R-:W4:Y:S01]  /*2f40*/  MUFU.TANH R30, R55 ;  /* 0x00000037001e7308 */ /* 0x000f220000002400 */
[----:B-1----:R-:W-:Y:S01]  /*2f50*/  FSEL R28, R28, -INF , P2 ;  /* 0xff8000001c1c7808 */ /* 0x002fe20001000000 */
[----:B------:R-:W-:Y:S01]  /*2f60*/  USHF.R.U32.HI UR6, URZ, 0x1f, UR7 ;  /* 0x0000001f3f067899 */ /* 0x000fe20008011607 */
[----:B------:R-:W-:-:S02]  /*2f70*/  FMNMX.FTZ R3, R40, R3, !PT ;  /* 0x0000000328037209 */ /* 0x000fc40007810000 */
[----:B------:R-:W-:Y:S02]  /*2f80*/  CS2R R118, SRZ ;  /* 0x0000000000767805 */ /* 0x000fe4000001ff00 */
[----:B------:R-:W-:Y:S01]  /*2f90*/  ISETP.GT.AND P2, PT, R20, 0x30, PT ;  /* 0x000000301400780c */ /* 0x000fe20003f44270 */
[----:B------:R-:W-:Y:S01]  /*2fa0*/  ULEA.HI.SX32 UR6, UR7, UR6, 0x1c ;  /* 0x0000000607067291 */ /* 0x000fe2000f8fe23f */
[----:B0-----:R-:W-:Y:S01]  /*2fb0*/  FSEL R38, R47, -INF , P1 ;  /* 0xff8000002f267808 */ /* 0x001fe20000800000 */
[----:B------:R-:W0:Y:S01]  /*2fc0*/  MUFU.TANH R2, R2 ;  /* 0x0000000200027308 */ /* 0x000e220000002400 */
[----:B------:R-:W-:Y:S01]  /*2fd0*/  FMNMX.FTZ R3, R28, R3, !PT ;  /* 0x000000031c037209 */ /* 0x000fe20007810000 */
[----:B------:R-:W-:Y:S01]  /*2fe0*/  UISETP.LT.AND UP0, UPT, UR60, UR6, UPT ;  /* 0x000000063c00728c */ /* 0x000fe2000bf01270 */
[----:B------:R-:W-:Y:S01]  /*2ff0*/  ISETP.GT.AND P1, PT, R20, 0x31, PT ;  /* 0x000000311400780c */ /* 0x000fe20003f24270 */
[----:B--2---:R-:W-:Y:S01]  /*3000*/  UPRMT UR5, UR10, 0x654, UR5 ;  /* 0x000006540a057896 */ /* 0x004fe20008000005 */
[----:B------:R-:W-:Y:S01]  /*3010*/  FSEL R34, R13, -INF , P2 ;  /* 0xff8000000d227808 */ /* 0x000fe20001000000 */
[----:B------:R-:W-:Y:S01]  /*3020*/  USEL UR10, UR60, UR6, !UP0 ;  /* 0x000000063c0a7287 */ /* 0x000fe2000c000000 */
[----:B------:R-:W-:Y:S01]  /*3030*/  FMNMX.FTZ R3, R38, R3, !PT ;  /* 0x0000000326037209 */ /* 0x000fe20007810000 */
[----:B------:R-:W1:Y:S01]  /*3040*/  MUFU.TANH R10, R59 ;  /* 0x0000003b000a7308 */ /* 0x000e620000002400 */
[----:B------:R-:W-:Y:S01]  /*3050*/  ISETP.GT.AND P2, PT, R20, 0x38, PT ;  /* 0x000000381400780c */ /* 0x000fe20003f44270 */
[----:B------:R-:W-:Y:S01]  /*3060*/  UISETP.GE.AND UP0, UPT, UR4, UR10, UPT ;  /* 0x0000000a0400728c */ /* 0x000fe2000bf06270 */
[----:B---3--:R-:W-:-:S02]  /*3070*/  FSEL R36, R36, -INF , P1 ;  /* 0xff80000024247808 */ /* 0x008fc40000800000 */
[----:B------:R-:W-:Y:S02]  /*3080*/  CS2R R116, SRZ ;  /* 0x0000000000747805 */ /* 0x000fe4000001ff00 */
[----:B------:R-:W-:Y:S01]  /*3090*/  FMNMX.FTZ R3, R34, R3, !PT ;  /* 0x0000000322037209 */ /* 0x000fe20007810000 */
[----:B------:R-:W-:Y:S01]  /*30a0*/  SYNCS.ARRIVE.TRANS64.RED.A1T0 RZ, [UR5], RZ ;  /* 0x000000ffffff79a7 */ /* 0x000fe20008100405 */
[----:B------:R-:W-:Y:S01]  /*30b0*/  ISETP.GT.AND P1, PT, R20, 0x39, PT ;  /* 0x000000391400780c */ /* 0x000fe20003f24270 */
[----:B------:R-:W2:Y:S01]  /*30c0*/  MUFU.TANH R12, R62 ;  /* 0x0000003e000c7308 */ /* 0x000ea20000002400 */
[----:B------:R-:W-:Y:S02]  /*30d0*/  FSEL R32, R32, -INF , P2 ;  /* 0xff80000020207808 */ /* 0x000fe40001000000 */
[----:B------:R-:W-:Y:S02]  /*30e0*/  CS2R R114, SRZ ;  /* 0x0000000000727805 */ /* 0x000fe4000001ff00 */
[----:B------:R-:W-:-:S02]  /*30f0*/  FMNMX.FTZ R3, R36, R3, !PT ;  /* 0x0000000324037209 */ /* 0x000fc40007810000 */
[----:B------:R-:W-:Y:S02]  /*3100*/  CS2R R112, SRZ ;  /* 0x0000000000707805 */ /* 0x000fe4000001ff00 */
[----:B------:R-:W-:Y:S02]  /*3110*/  ISETP.GT.AND P2, PT, R20, 0x40, PT ;  /* 0x000000401400780c */ /* 0x000fe40003f44270 */
[----:B------:R-:W-:Y:S02]  /*3120*/  CS2R R110, SRZ ;  /* 0x00000000006e7805 */ /* 0x000fe4000001ff00 */
[----:B----4-:R-:W-:Y:S01]  /*3130*/  FSEL R30, R30, -INF , P1 ;  /* 0xff8000001e1e7808 */ /* 0x010fe20000800000 */
[----:B------:R-:W3:Y:S01]  /*3140*/  MUFU.TANH R15, R63 ;  /* 0x0000003f000f7308 */ /* 0x000ee20000002400 */
[----:B------:R-:W-:Y:S02]  /*3150*/  FMNMX.FTZ R13, R32, R3, !PT ;  /* 0x00000003200d7209 */ /* 0x000fe40007810000 */
[----:B------:R-:W-:-:S02]  /*3160*/  CS2R R108, SRZ ;  /* 0x00000000006c7805 */ /* 0x000fc4000001ff00 */
[----:B0-----:R-:W-:Y:S02]  /*3170*/  FSEL R3, R2, -INF , P2 ;  /* 0xff80000002037808 */ /* 0x001fe40001000000 */
[----:B------:R-:W-:Y:S02]  /*3180*/  CS2R R106, SRZ ;  /* 0x00000000006a7805 */ /* 0x000fe4000001ff00 */
[----:B------:R-:W-:Y:S02]  /*3190*/  ISETP.GT.AND P1, PT, R20, 0x41, PT ;  /* 0x000000411400780c */ /* 0x000fe40003f24270 */
[----:B------:R-:W-:Y:S02]  /*31a0*/  CS2R R104, SRZ ;  /* 0x0000000000687805 */ /* 0x000fe4000001ff00 */
[----:B------:R-:W-:Y:S01]  /*31b0*/  FMNMX.FTZ R2, R30, R13, !PT ;  /* 0x0000000d1e027209 */ /* 0x000fe20007810000 */
[----:B------:R-:W0:Y:S01]  /*31c0*/  MUFU.TANH R66, R66 ;  /* 0x0000004200427308 */ /* 0x000e220000002400 */
[----:B------:R-:W-:-:S02]  /*31d0*/  ISETP.GT.AND P2, PT, R20, 0x48, PT ;  /* 0x000000481400780c */ /* 0x000fc40003f44270 */
[----:B------:R-:W-:Y:S02]  /*31e0*/  CS2R R102, SRZ ;  /* 0x0000000000667805 */ /* 0x000fe4000001ff00 */
[----:B-1----:R-:W-:Y:S02]  /*31f0*/  FSEL R10, R10, -INF , P1 ;  /* 0xff8000000a0a7808 */ /* 0x002fe40000800000 */
[----:B------:R-:W-:Y:S02]  /*3200*/  CS2R R100, SRZ ;  /* 0x0000000000647805 */ /* 0x000fe4000001ff00 */
[----:B------:R-:W-:Y:S02]  /*3210*/  FMNMX.FTZ R13, R3, R2, !PT ;  /* 0x00000002030d7209 */ /* 0x000fe40007810000 */
[----:B------:R-:W-:Y:S02]  /*3220*/  CS2R R98, SRZ ;  /* 0x0000000000627805 */ /* 0x000fe4000001ff00 */
[----:B------:R-:W-:Y:S01]  /*3230*/  ISETP.GT.AND P1, PT, R20, 0x49, PT ;  /* 0x000000491400780c */ /* 0x000fe20003f24270 */
[----:B------:R-:W1:Y:S01]  /*3240*/  MUFU.TANH R14, R67 ;  /* 0x00000043000e7308 */ /* 0x000e620000002400 */
[----:B--2---:R-:W-:-:S02]  /*3250*/  FSEL R12, R12, -INF , P2 ;  /* 0xff8000000c0c7808 */ /* 0x004fc40001000000 */
[----:B------:R-:W-:Y:S02]  /*3260*/  CS2R R96, SRZ ;  /* 0x0000000000607805 */ /* 0x000fe4000001ff00 */
[----:B------:R-:W-:Y:S02]  /*3270*/  FMNMX.FTZ R13, R10, R13, !PT ;  /* 0x0000000d0a0d7209 */ /* 0x000fe40007810000 */
[----:B------:R-:W-:Y:S02]  /*3280*/  CS2R R94, SRZ ;  /* 0x00000000005e7805 */ /* 0x000fe4000001ff00 */
[----:B------:R-:W-:Y:S02]  /*3290*/  ISETP.GT.AND P2, PT, R20, 0x50, PT ;  /* 0x000000501400780c */ /* 0x000fe40003f44270 */
[----:B------:R-:W-:Y:S02]  /*32a0*/  CS2R R92, SRZ ;  /* 0x00000000005c7805 */ /* 0x000fe4000001ff00 */
[----:B---3--:R-:W-:Y:S01]  /*32b0*/  FSEL R15, R15, -INF , P1 ;  /* 0xff8000000f0f7808 */ /* 0x008fe20000800000 */
[----:B------:R-:W2:Y:S01]  /*32c0*/  MUFU.TANH R70, R70 ;  /* 0x0000004600467308 */ /* 0x000ea20000002400 */
[----:B------:R-:W-:-:S02]  /*32d0*/  FMNMX.FTZ R2, R12, R13, !PT ;  /* 0x0000000d0c027209 */ /* 0x000fc40007810000 */
[----:B------:R-:W-:Y:S02]  /*32e0*/  CS2R R90, SRZ ;  /* 0x00000000005a7805 */ /* 0x000fe4000001ff00 */
[----:B------:R-:W-:Y:S02]  /*32f0*/  ISETP.GT.AND P1, PT, R20, 0x51, PT ;  /* 0x000000511400780c */ /* 0x000fe40003f24270 */
[----:B------:R-:W-:Y:S02]  /*3300*/  CS2R R88, SRZ ;  /* 0x0000000000587805 */ /* 0x000fe4000001ff00 */
[----:B0-----:R-:W-:Y:S02]  /*3310*/  FSEL R13, R66, -INF , P2 ;  /* 0xff800000420d7808 */ /* 0x001fe40001000000 */
        /* <DEDUP_REMOVED lines=10> */
[----:B------:R1:W-:Y:S01]  /*33c0*/  MUFU.TANH R47, R44 ;  /* 0x0000002c002f7308 */ /* 0x0003e20000002400 */
[----:B--2---:R-:W-:-:S02]  /*33d0*/  FSEL R20, R70, -INF , P2 ;  /* 0xff80000046147808 */ /* 0x004fc40001000000 */
[----:B------:R-:W-:Y:S02]  /*33e0*/  CS2R R66, SRZ ;  /* 0x0000000000427805 */ /* 0x000fe4000001ff00 */
[----:B------:R-:W-:Y:S02]  /*33f0*/  FMNMX.FTZ R41, R14, R41, !PT ;  /* 0x000000290e297209 */ /* 0x000fe40007810000 */
[----:B------:R-:W-:Y:S02]  /*3400*/  ISETP.GT.AND P2, PT, R39, 0x1, PT ;  /* 0x000000012700780c */ /* 0x000fe40003f44270 */
[----:B------:R-:W-:Y:S01]  /*3410*/  FMNMX.FTZ R41, R20, R41, !PT ;  /* 0x0000002914297209 */ /* 0x000fe20007810000 */
[----:B------:R-:W-:Y:S01]  /*3420*/  MUFU.TANH R21, R21 ;  /* 0x0000001500157308 */ /* 0x000fe20000002400 */
[----:B0-----:R-:W-:Y:S02]  /*3430*/  FSEL R2, R71, -INF , P1 ;  /* 0xff80000047027808 */ /* 0x001fe40000800000 */
[----:B------:R-:W-:-:S02]  /*3440*/  CS2R R70, SRZ ;  /* 0x0000000000467805 */ /* 0x000fc4000001ff00 */
[----:B------:R-:W-:Y:S02]  /*3450*/  ISETP.GT.AND P1, PT, R39, RZ, PT ;  /* 0x000000ff2700720c */ /* 0x000fe40003f24270 */
[----:B------:R-:W-:Y:S01]  /*3460*/  FMNMX.FTZ R41, R2, R41, !PT ;  /* 0x0000002902297209 */ /* 0x000fe20007810000 */
[----:B------:R-:W-:Y:S04]  /*3470*/  MUFU.TANH R24, R24 ;  /* 0x0000001800187308 */ /* 0x000fe80000002400 */
[----:B-1----:R-:W0:Y:S04]  /*3480*/  SHFL.BFLY PT, R44, R41, 0x2, 0x1f ;  /* 0x0c401f00292c7f89 */ /* 0x002e2800000e0000 */
[----:B------:R-:W1:Y:S08]  /*3490*/  MUFU.TANH R25, R25 ;  /* 0x0000001900197308 */ /* 0x000e700000002400 */
[----:B------:R-:W2:Y:S08]  /*34a0*/  MUFU.TANH R26, R26 ;  /* 0x0000001a001a7308 */ /* 0x000eb00000002400 */
[----:B------:R-:W3:Y:S01]  /*34b0*/  MUFU.TANH R29, R29 ;  /* 0x0000001d001d7308 */ /* 0x000ee20000002400 */
[----:B-1----:R-:W-:-:S02]  /*34c0*/  FSEL R25, R25, -INF , P3 ;  /* 0xff80000019197808 */ /* 0x002fc40001800000 */
[----:B0-----:R-:W-:Y:S02]  /*34d0*/  FMNMX.FTZ R44, R41, R44, !PT ;  /* 0x0000002c292c7209 */ /* 0x001fe40007810000 */
[----:B------:R-:W-:-:S03]  /*34e0*/  ISETP.GT.AND P3, PT, R39, 0x18, PT ;  /* 0x000000182700780c */ /* 0x000fc60003f64270 */
[----:B------:R-:W0:Y:S01]  /*34f0*/  SHFL.BFLY PT, R41, R44, 0x1, 0x1f ;  /* 0x0c201f002c297f89 */ /* 0x000e2200000e0000 */
[----:B------:R-:W1:Y:S08]  /*3500*/  MUFU.TANH R27, R27 ;  /* 0x0000001b001b7308 */ /* 0x000e700000002400 */
[----:B------:R4:W-:Y:S08]  /*3510*/  MUFU.TANH R55, R48 ;  /* 0x0000003000377308 */ /* 0x0009f00000002400 */
[----:B------:R-:W5:Y:S01]  /*3520*/  MUFU.TANH R33, R33 ;  /* 0x0000002100217308 */ /* 0x000f620000002400 */
[----:B----4-:R-:W-:-:S02]  /*3530*/  FSEL R48, R24, -INF , P2 ;  /* 0xff80000018307808 */ /* 0x010fc40001000000 */
[----:B------:R-:W-:Y:S02]  /*3540*/  ISETP.GT.AND P2, PT, R39, 0x10, PT ;  /* 0x000000102700780c */ /* 0x000fe40003f44270 */
[----:B0-----:R-:W-:-:S03]  /*3550*/  FMNMX.FTZ R11, R44, R41, !PT ;  /* 0x000000292c0b7209 */ /* 0x001fc60007810000 */
[----:B------:R-:W0:Y:S01]  /*3560*/  MUFU.TANH R31, R31 ;  /* 0x0000001f001f7308 */ /* 0x000e220000002400 */
[----:B------:R-:W-:Y:S02]  /*3570*/  FSEL R41, R21, -INF , P1 ;  /* 0xff80000015297808 */ /* 0x000fe40000800000 */
[----:B------:R-:W-:Y:S01]  /*3580*/  ISETP.GT.AND P1, PT, R39, 0x9, PT ;  /* 0x000000092700780c */ /* 0x000fe20003f24270 */
[----:B------:R-:W-:Y:S01]  /*3590*/  FMUL.FTZ R21, R11, UR14 ;  /* 0x0000000e0b157c20 */ /* 0x000fe20008410000 */
[----:B------:R-:W-:Y:S02]  /*35a0*/  FMNMX.FTZ R24, R41, R48, !PT ;  /* 0x0000003029187209 */ /* 0x000fe40007810000 */
[----:B--2---:R-:W-:Y:S01]  /*35b0*/  FSEL R43, R26, -INF , P1 ;  /* 0xff8000001a2b7808 */ /* 0x004fe20000800000 */
[----:B------:R-:W2:Y:S01]  /*35c0*/  MUFU.TANH R37, R37 ;  /* 0x0000002500257308 */ /* 0x000ea20000002400 */
[----:B------:R-:W-:Y:S02]  /*35d0*/  FMNMX.FTZ R24, R25, R24, !PT ;  /* 0x0000001819187209 */ /* 0x000fe40007810000 */
[----:B------:R-:W-:-:S02]  /*35e0*/  ISETP.GT.AND P1, PT, R39, 0x11, PT ;  /* 0x000000112700780c */ /* 0x000fc40003f24270 */
[----:B---3--:R-:W-:Y:S02]  /*35f0*/  FSEL R29, R29, -INF , P2 ;  /* 0xff8000001d1d7808 */ /* 0x008fe40001000000 */
[----:B------:R-:W-:Y:S01]  /*3600*/  FMNMX.FTZ R24, R43, R24, !PT ;  /* 0x000000182b187209 */ /* 0x000fe20007810000 */
[----:B------:R-:W3:Y:S01]  /*3610*/  MUFU.TANH R35, R35 ;  /* 0x0000002300237308 */ /* 0x000ee20000002400 */
[----:B-1----:R-:W-:Y:S02]  /*3620*/  FSEL R27, R27, -INF , P1 ;  /* 0xff8000001b1b7808 */ /* 0x002fe40000800000 */
[----:B------:R-:W-:Y:S02]  /*3630*/  FMNMX.FTZ R24, R29, R24, !PT ;  /* 0x000000181d187209 */ /* 0x000fe40007810000 */
[----:B------:R-:W-:Y:S02]  /*3640*/  FSETP.NEU.FTZ.AND P2, PT, R11, -INF , PT ;  /* 0xff8000000b00780b */ /* 0x000fe40003f5d000 */
[----:B------:R-:W-:Y:S01]  /*3650*/  ISETP.GT.AND P1, PT, R39, 0x19, PT ;  /* 0x000000192700780c */ /* 0x000fe20003f24270 */
[----:B------:R1:W4:Y:S01]  /*3660*/  MUFU.TANH R51, R45 ;  /* 0x0000002d00337308 */ /* 0x0003220000002400 */
[----:B-----5:R-:W-:-:S02]  /*3670*/  FSEL R33, R33, -INF , P3 ;  /* 0xff80000021217808 */ /* 0x020fc40001800000 */
[----:B------:R-:W-:Y:S02]  /*3680*/  FMNMX.FTZ R24, R27, R24, !PT ;  /* 0x000000181b187209 */ /* 0x000fe40007810000 */
[----:B------:R-:W-:Y:S02]  /*3690*/  FSEL R21, R21, RZ, P2 ;  /* 0x000000ff15157208 */ /* 0x000fe40001000000 */
[----:B------:R-:W-:Y:S01]  /*36a0*/  ISETP.GT.AND P2, PT, R39, 0x20, PT ;  /* 0x000000202700780c */ /* 0x000fe20003f44270 */
[----:B------:R5:W5:Y:S01]  /*36b0*/  MUFU.TANH R59, R49 ;  /* 0x00000031003b7308 */ /* 0x000b620000002400 */
[----:B0-----:R-:W-:Y:S01]  /*36c0*/  FSEL R31, R31, -INF , P1 ;  /* 0xff8000001f1f7808 */ /* 0x001fe20000800000 */
[--C-:B------:R-:W-:Y:S01]  /*36d0*/  FFMA.FTZ R185, R58, UR14, -R21.reuse ;  /* 0x0000000e3ab97c23 */ /* 0x100fe20008010815 */
[----:B------:R-:W-:Y:S01]  /*36e0*/  FMNMX.FTZ R24, R33, R24, !PT ;  /* 0x0000001821187209 */ /* 0x000fe20007810000 */
[--C-:B------:R-:W-:Y:S01]  /*36f0*/  FFMA.FTZ R187, R50, UR14, -R21.reuse ;  /* 0x0000000e32bb7c23 */ /* 0x100fe20008010815 */
[----:B------:R-:W-:Y:S01]  /*3700*/  ISETP.GT.AND P1, PT, R39, 0x21, PT ;  /* 0x000000212700780c */ /* 0x000fe20003f24270 */
[--C-:B------:R-:W-:Y:S01]  /*3710*/  FFMA.FTZ R175, R12, UR14, -R21.reuse ;  /* 0x0000000e0caf7c23 */ /* 0x100fe20008010815 */
[----:B--2---:R-:W-:Y:S01]  /*3720*/  FSEL R37, R37, -INF , P2 ;  /* 0xff80000025257808 */ /* 0x004fe20001000000 */
[----:B------:R-:W0:Y:S01]  /*3730*/  MUFU.TANH R52, R52 ;  /* 0x0000003400347308 */ /* 0x000e220000002400 */
[----:B------:R-:W-:Y:S01]  /*3740*/  FMNMX.FTZ R24, R31, R24, !PT ;  /* 0x000000181f187209 */ /* 0x000fe20007810000 */
[--C-:B------:R-:W-:Y:S01]  /*3750*/  FFMA.FTZ R173, R3, UR14, -R21.reuse ;  /* 0x0000000e03ad7c23 */ /* 0x100fe20008010815 */
[----:B------:R-:W-:Y:S01]  /*3760*/  ISETP.GT.AND P2, PT, R39, 0x28, PT ;  /* 0x000000282700780c */ /* 0x000fe20003f44270 */
[--C-:B------:R-:W-:Y:S01]  /*3770*/  FFMA.FTZ R177, R34, UR14, -R21.reuse ;  /* 0x0000000e22b17c23 */ /* 0x100fe20008010815 */
[----:B---3--:R-:W-:Y:S01]  /*3780*/  FSEL R35, R35, -INF , P1 ;  /* 0xff80000023237808 */ /* 0x008fe20000800000 */
[--C-:B------:R-:W-:Y:S01]  /*3790*/  FFMA.FTZ R189, R80, UR14, -R21.reuse ;  /* 0x0000000e50bd7c23 */ /* 0x100fe20008010815 */
[----:B------:R-:W-:Y:S01]  /*37a0*/  FMNMX.FTZ R26, R37, R24, !PT ;  /* 0x00000018251a7209 */ /* 0x000fe20007810000 */
[----:B------:R-:W2:Y:S01]  /*37b0*/  MUFU.TANH R53, R53 ;  /* 0x0000003500357308 */ /* 0x000ea20000002400 */
[----:B------:R-:W-:Y:S01]  /*37c0*/  ISETP.GT.AND P1, PT, R39, 0x29, PT ;  /* 0x000000292700780c */ /* 0x000fe20003f24270 */
[--C-:B------:R-:W-:Y:S01]  /*37d0*/  FFMA.FTZ R76, R76, UR14, -R21.reuse ;  /* 0x0000000e4c4c7c23 */ /* 0x100fe20008010815 */
[----:B-1----:R-:W-:Y:S01]  /*37e0*/  FSEL R45, R47, -INF , P2 ;  /* 0xff8000002f2d7808 */ /* 0x002fe20001000000 */
[--C-:B------:R-:W-:Y:S01]  /*37f0*/  FFMA.FTZ R191, R74, UR14, -R21.reuse ;  /* 0x0000000e4abf7c23 */ /* 0x100fe20008010815 */
[----:B------:R-:W-:Y:S01]  /*3800*/  FMNMX.FTZ R26, R35, R26, !PT ;  /* 0x0000001a231a7209 */ /* 0x000fe20007810000 */
[--C-:B------:R-:W-:Y:S01]  /*3810*/  FFMA.FTZ R72, R72, UR14, -R21.reuse ;  /* 0x0000000e48487c23 */ /* 0x100fe20008010815 */
[----:B------:R-:W-:Y:S01]  /*3820*/  ISETP.GT.AND P2, PT, R39, 0x30, PT ;  /* 0x000000302700780c */ /* 0x000fe20003f44270 */
[----:B------:R-:W1:Y:S01]  /*3830*/  MUFU.TANH R56, R56 ;  /* 0x0000003800387308 */ /* 0x000e620000002400 */
[----:B----4-:R-:W-:Y:S01]  /*3840*/  FSEL R47, R51, -INF , P1 ;  /* 0xff800000332f7808 */ /* 0x010fe20000800000 */
[--C-:B------:R-:W-:Y:S01]  /*3850*/  FFMA.FTZ R63, R28, UR14, -R21.reuse ;  /* 0x0000000e1c3f7c23 */ /* 0x100fe20008010815 */
[----:B------:R-:W-:Y:S01]  /*3860*/  FMNMX.FTZ R26, R45, R26, !PT ;  /* 0x0000001a2d1a7209 */ /* 0x000fe20007810000 */
[--C-:B------:R-:W-:Y:S01]  /*3870*/  FFMA.FTZ R171, R20, UR14, -R21.reuse ;  /* 0x0000000e14ab7c23 */ /* 0x100fe20008010815 */
[----:B------:R-:W-:Y:S01]  /*3880*/  ISETP.GT.AND P1, PT, R39, 0x31, PT ;  /* 0x000000312700780c */ /* 0x000fe20003f24270 */
[--C-:B------:R-:W-:Y:S01]  /*3890*/  FFMA.FTZ R28, R36, UR14, -R21.reuse ;  /* 0x0000000e241c7c23 */ /* 0x100fe20008010815 */
[----:B-----5:R-:W-:Y:S01]  /*38a0*/  FSEL R49, R55, -INF , P2 ;  /* 0xff80000037317808 */ /* 0x020fe20001000000 */
[----:B------:R-:W3:Y:S01]  /*38b0*/  MUFU.TANH R57, R57 ;  /* 0x0000003900397308 */ /* 0x000ee20000002400 */
[----:B------:R-:W-:Y:S01]  /*38c0*/  FMNMX.FTZ R26, R47, R26, !PT ;  /* 0x0000001a2f1a7209 */ /* 0x000fe20007810000 */
[--C-:B------:R-:W-:Y:S01]  /*38d0*/  FFMA.FTZ R169, R13, UR14, -R21.reuse ;  /* 0x0000000e0da97c23 */ /* 0x100fe20008010815 */
[----:B------:R-:W-:Y:S01]  /*38e0*/  ISETP.GT.AND P2, PT, R39, 0x38, PT ;  /* 0x000000382700780c */ /* 0x000fe20003f44270 */
[--C-:B------:R-:W-:Y:S01]  /*38f0*/  FFMA.FTZ R42, R42, UR14, -R21.reuse ;  /* 0x0000000e2a2a7c23 */ /* 0x100fe20008010815 */
[----:B------:R-:W-:Y:S01]  /*3900*/  FSEL R51, R59, -INF , P1 ;  /* 0xff8000003b337808 */ /* 0x000fe20000800000 */
[--C-:B------:R-:W-:Y:S01]  /*3910*/  FFMA.FTZ R38, R38, UR14, -R21.reuse ;  /* 0x0000000e26267c23 */ /* 0x100fe20008010815 */
[----:B------:R-:W-:Y:S01]  /*3920*/  FMNMX.FTZ R44, R49, R26, !PT ;  /* 0x0000001a312c7209 */ /* 0x000fe20007810000 */
[----:B------:R4:W5:Y:S01]  /*3930*/  MUFU.TANH R62, R60 ;  /* 0x0000003c003e7308 */ /* 0x0009620000002400 */
[----:B------:R-:W-:Y:S01]  /*3940*/  ISETP.GT.AND P1, PT, R39, 0x39, PT ;  /* 0x000000392700780c */ /* 0x000fe20003f24270 */
[--C-:B------:R-:W-:Y:S01]  /*3950*/  FFMA.FTZ R179, R32, UR14, -R21.reuse ;  /* 0x0000000e20b37c23 */ /* 0x100fe20008010815 */
[----:B0-----:R-:W-:Y:S01]  /*3960*/  FSEL R52, R52, -INF , P2 ;  /* 0xff80000034347808 */ /* 0x001fe20001000000 */
[--C-:B------:R-:W-:Y:S01]  /*3970*/  FFMA.FTZ R30, R30, UR14, -R21.reuse ;  /* 0x0000000e1e1e7c23 */ /* 0x100fe20008010815 */
[----:B------:R-:W-:Y:S01]  /*3980*/  FMNMX.FTZ R55, R51, R44, !PT ;  /* 0x0000002c33377209 */ /* 0x000fe20007810000 */
[--C-:B------:R-:W-:Y:S01]  /*3990*/  FFMA.FTZ R10, R10, UR14, -R21.reuse ;  /* 0x0000000e0a0a7c23 */ /* 0x100fe20008010815 */
[----:B------:R-:W-:Y:S01]  /*39a0*/  ISETP.GT.AND P2, PT, R39, 0x40, PT ;  /* 0x000000402700780c */ /* 0x000fe20003f44270 */
[----:B------:R-:W0:Y:S01]  /*39b0*/  MUFU.TANH R61, R61 ;  /* 0x0000003d003d7308 */ /* 0x000e220000002400 */
[----:B--2---:R-:W-:Y:S01]  /*39c0*/  FSEL R53, R53, -INF , P1 ;  /* 0xff80000035357808 */ /* 0x004fe20000800000 */
[--C-:B----4-:R-:W-:Y:S01]  /*39d0*/  FFMA.FTZ R60, R54, UR14, -R21.reuse ;  /* 0x0000000e363c7c23 */ /* 0x110fe20008010815 */
[----:B------:R-:W-:Y:S01]  /*39e0*/  FMNMX.FTZ R44, R52, R55, !PT ;  /* 0x00000037342c7209 */ /* 0x000fe20007810000 */
[--C-:B------:R-:W-:Y:S01]  /*39f0*/  FFMA.FTZ R32, R15, UR14, -R21.reuse ;  /* 0x0000000e0f207c23 */ /* 0x100fe20008010815 */
[----:B------:R-:W-:Y:S01]  /*3a00*/  ISETP.GT.AND P1, PT, R39, 0x41, PT ;  /* 0x000000412700780c */ /* 0x000fe20003f24270 */
[--C-:B------:R-:W-:Y:S01]  /*3a10*/  FFMA.FTZ R14, R14, UR14, -R21.reuse ;  /* 0x0000000e0e0e7c23 */ /* 0x100fe20008010815 */
[----:B-1----:R-:W-:Y:S01]  /*3a20*/  FSEL R55, R56, -INF , P2 ;  /* 0xff80000038377808 */ /* 0x002fe20001000000 */
[----:B------:R-:W1:Y:S01]  /*3a30*/  MUFU.TANH R64, R64 ;  /* 0x0000004000407308 */ /* 0x000e620000002400 */
[----:B------:R-:W-:Y:S01]  /*3a40*/  FMNMX.FTZ R44, R53, R44, !PT ;  /* 0x0000002c352c7209 */ /* 0x000fe20007810000 */
[----:B------:R-:W-:Y:S01]  /*3a50*/  FFMA.FTZ R2, R2, UR14, -R21 ;  /* 0x0000000e02027c23 */ /* 0x000fe20008010815 */
[----:B---3--:R-:W-:-:S02]  /*3a60*/  FSEL R56, R57, -INF , P1 ;  /* 0xff80000039387808 */ /* 0x008fc40000800000 */
[----:B------:R-:W-:Y:S02]  /*3a70*/  CS2R R80, SRZ ;  /* 0x0000000000507805 */ /* 0x000fe4000001ff00 */
[----:B------:R-:W-:Y:S02]  /*3a80*/  ISETP.GT.AND P2, PT, R39, 0x48, PT ;  /* 0x000000482700780c */ /* 0x000fe40003f44270 */
[----:B------:R-:W-:Y:S02]  /*3a90*/  CS2R R74, SRZ ;  /* 0x00000000004a7805 */ /* 0x000fe4000001ff00 */
[----:B------:R-:W-:Y:S01]  /*3aa0*/  FMNMX.FTZ R57, R55, R44, !PT ;  /* 0x0000002c37397209 */ /* 0x000fe20007810000 */
[----:B------:R-:W2:Y:S01]  /*3ab0*/  MUFU.TANH R65, R65 ;  /* 0x0000004100417308 */ /* 0x000ea20000002400 */
[----:B------:R-:W-:Y:S02]  /*3ac0*/  ISETP.GT.AND P1, PT, R39, 0x49, PT ;  /* 0x000000492700780c */ /* 0x000fe40003f24270 */
[----:B-----5:R-:W-:-:S02]  /*3ad0*/  FSEL R54, R62, -INF , P2 ;  /* 0xff8000003e367808 */ /* 0x020fc40001000000 */
[----:B------:R-:W-:Y:S02]  /*3ae0*/  FMNMX.FTZ R59, R56, R57, !PT ;  /* 0x00000039383b7209 */ /* 0x000fe40007810000 */
[----:B------:R-:W-:Y:S01]  /*3af0*/  ISETP.GT.AND P2, PT, R39, 0x50, PT ;  /* 0x000000502700780c */ /* 0x000fe20003f44270 */
[----:B------:R-:W3:Y:S01]  /*3b00*/  MUFU.TANH R68, R68 ;  /* 0x0000004400447308 */ /* 0x000ee20000002400 */
[----:B0-----:R-:W-:Y:S01]  /*3b10*/  FSEL R57, R61, -INF , P1 ;  /* 0xff8000003d397808 */ /* 0x001fe20000800000 */
[----:B------:R-:W-:Y:S01]  /*3b20*/  FFMA.FTZ R61, R46, UR14, -R21 ;  /* 0x0000000e2e3d7c23 */ /* 0x000fe20008010815 */
[----:B------:R-:W-:Y:S02]  /*3b30*/  FMNMX.FTZ R58, R54, R59, !PT ;  /* 0x0000003b363a7209 */ /* 0x000fe40007810000 */
[----:B------:R-:W-:Y:S02]  /*3b40*/  ISETP.GT.AND P1, PT, R39, 0x51, PT ;  /* 0x000000512700780c */ /* 0x000fe40003f24270 */
[----:B-1----:R-:W-:Y:S01]  /*3b50*/  FSEL R50, R64, -INF , P2 ;  /* 0xff80000040327808 */ /* 0x002fe20001000000 */
[----:B------:R-:W0:Y:S01]  /*3b60*/  MUFU.TANH R69, R69 ;  /* 0x0000004500457308 */ /* 0x000e220000002400 */
[----:B------:R-:W-:-:S02]  /*3b70*/  FMNMX.FTZ R59, R57, R58, !PT ;  /* 0x0000003a393b7209 */ /* 0x000fc40007810000 */
[----:B------:R-:W-:Y:S02]  /*3b80*/  ISETP.GT.AND P2, PT, R39, 0x58, PT ;  /* 0x000000582700780c */ /* 0x000fe40003f44270 */
[----:B--2---:R-:W-:Y:S02]  /*3b90*/  FSEL R58, R65, -INF , P1 ;  /* 0xff800000413a7808 */ /* 0x004fe40000800000 */
[----:B------:R-:W-:Y:S02]  /*3ba0*/  CS2R R64, SRZ ;  /* 0x0000000000407805 */ /* 0x000fe4000001ff00 */
[----:B------:R-:W-:Y:S01]  /*3bb0*/  FMNMX.FTZ R59, R50, R59, !PT ;  /* 0x0000003b323b7209 */ /* 0x000fe20007810000 */
[----:B------:R1:W-:Y:S01]  /*3bc0*/  MUFU.EX2 R44, R60 ;  /* 0x0000003c002c7308 */ /* 0x0003e20000000800 */
[----:B------:R-:W-:Y:S02]  /*3bd0*/  ISETP.GT.AND P1, PT, R39, 0x59, PT ;  /* 0x000000592700780c */ /* 0x000fe40003f24270 */
[----:B---3--:R-:W-:-:S05]  /*3be0*/  FSEL R39, R68, -INF , P2 ;  /* 0xff80000044277808 */ /* 0x008fca0001000000 */
[----:B------:R-:W-:Y:S01]  /*3bf0*/  MUFU.EX2 R189, R189 ;  /* 0x000000bd00bd7308 */ /* 0x000fe20000000800 */
[----:B-1----:R-:W-:Y:S02]  /*3c00*/  FMNMX.FTZ R60, R58, R59, !PT ;  /* 0x0000003b3a3c7209 */ /* 0x002fe40007810000 */
[----:B0-----:R-:W-:Y:S02]  /*3c10*/  FSEL R46, R69, -INF , P1 ;  /* 0xff800000452e7808 */ /* 0x001fe40000800000 */
[----:B------:R-:W-:Y:S02]  /*3c20*/  CS2R R68, SRZ ;  /* 0x0000000000447805 */ /* 0x000fe4000001ff00 */
[----:B------:R-:W-:Y:S01]  /*3c30*/  FMNMX.FTZ R59, R39, R60, !PT ;  /* 0x0000003c273b7209 */ /* 0x000fe20007810000 */
[----:B------:R-:W-:Y:S01]  /*3c40*/  FFMA.FTZ R60, R40, UR14, -R21 ;  /* 0x0000000e283c7c23 */ /* 0x000fe20008010815 */
[----:B------:R0:W1:Y:S02]  /*3c50*/  MUFU.EX2 R24, R76 ;  /* 0x0000004c00187308 */ /* 0x0000640000000800 */
[----:B------:R-:W-:-:S05]  /*3c60*/  FMNMX.FTZ R59, R46, R59, !PT ;  /* 0x0000003b2e3b7209 */ /* 0x000fca0007810000 */
[----:B------:R-:W2:Y:S01]  /*3c70*/  SHFL.BFLY PT, R40, R59, 0x2, 0x1f ;  /* 0x0c401f003b287f89 */ /* 0x000ea200000e0000 */
[----:B------:R-:W3:Y:S01]  /*3c80*/  MUFU.EX2 R191, R191 ;  /* 0x000000bf00bf7308 */ /* 0x000ee20000000800 */
[----:B0-----:R-:W-:-:S07]  /*3c90*/  CS2R R76, SRZ ;  /* 0x00000000004c7805 */ /* 0x001fce000001ff00 */
[----:B------:R0:W4:Y:S01]  /*3ca0*/  MUFU.EX2 R26, R72 ;  /* 0x00000048001a7308 */ /* 0x0001220000000800 */
[----:B-1----:R-:W-:Y:S01]  /*3cb0*/  FADD.FTZ R36, R189, R24 ;  /* 0x00000018bd247221 */ /* 0x002fe20000010000 */
[----:B------:R-:W-:-:S06]  /*3cc0*/  F2FP.BF16.F32.PACK_AB R189, R24, R189 ;  /* 0x000000bd18bd723e */ /* 0x000fcc00000010ff */
[----:B------:R-:W1:Y:S01]  /*3cd0*/  MUFU.EX2 R185, R185 ;  /* 0x000000b900b97308 */ /* 0x000e620000000800 */
[----:B---3--:R-:W-:Y:S01]  /*3ce0*/  FADD.FTZ R13, R191, R36 ;  /* 0x00000024bf0d7221 */ /* 0x008fe20000010000 */
[----:B0-----:R-:W-:Y:S02]  /*3cf0*/  CS2R R72, SRZ ;  /* 0x0000000000487805 */ /* 0x001fe4000001ff00 */
[----:B--2---:R-:W-:-:S04]  /*3d00*/  FMNMX.FTZ R40, R59, R40, !PT ;  /* 0x000000283b287209 */ /* 0x004fc80007810000 */
[----:B------:R-:W-:Y:S01]  /*3d10*/  MUFU.EX2 R187, R187 ;  /* 0x000000bb00bb7308 */ /* 0x000fe20000000800 */
[C---:B----4-:R-:W-:Y:S01]  /*3d20*/  FADD.FTZ R36, R26.reuse, R13 ;  /* 0x0000000d1a247221 */ /* 0x050fe20000010000 */
[----:B------:R-:W-:Y:S01]  /*3d30*/  F2FP.BF16.F32.PACK_AB R191, R26, R191 ;  /* 0x000000bf1abf723e */ /* 0x000fe200000010ff */
[----:B------:R-:W0:Y:S05]  /*3d40*/  SHFL.BFLY PT, R59, R40, 0x1, 0x1f ;  /* 0x0c201f00283b7f89 */ /* 0x000e2a00000e0000 */
[----:B------:R-:W-:Y:S01]  /*3d50*/  MUFU.EX2 R62, R61 ;  /* 0x0000003d003e7308 */ /* 0x000fe20000000800 */
[----:B-1----:R-:W-:Y:S01]  /*3d60*/  FADD.FTZ R13, R185, R36 ;  /* 0x00000024b90d7221 */ /* 0x002fe20000010000 */
[----:B------:R-:W-:-:S06]  /*3d70*/  F2FP.BF16.F32.PACK_AB R185, R44, R185 ;  /* 0x000000b92cb9723e */ /* 0x000fcc00000010ff */
[----:B------:R-:W-:Y:S08]  /*3d80*/  MUFU.EX2 R42, R42 ;  /* 0x0000002a002a7308 */ /* 0x000ff00000000800 */
[----:B------:R1:W-:Y:S01]  /*3d90*/  MUFU.EX2 R181, R60 ;  /* 0x0000003c00b57308 */ /* 0x0003e20000000800 */
[----:B0-----:R-:W-:-:S04]  /*3da0*/  FMNMX.FTZ R12, R40, R59, !PT ;  /* 0x0000003b280c7209 */ /* 0x001fc80007810000 */
[C---:B------:R-:W-:Y:S01]  /*3db0*/  FSETP.NEU.FTZ.AND P1, PT, R12.reuse, -INF , PT ;  /* 0xff8000000c00780b */ /* 0x040fe20003f3d000 */
[----:B------:R-:W-:Y:S02]  /*3dc0*/  FMUL.FTZ R3, R12, UR14 ;  /* 0x0000000e0c037c20 */ /* 0x000fe40008410000 */
[----:B------:R-:W-:Y:S01]  /*3dd0*/  MUFU.EX2 R63, R63 ;  /* 0x0000003f003f7308 */ /* 0x000fe20000000800 */
[----:B-1----:R-:W-:Y:S02]  /*3de0*/  CS2R R60, SRZ ;  /* 0x00000000003c7805 */ /* 0x002fe4000001ff00 */
[----:B------:R-:W-:Y:S02]  /*3df0*/  FSEL R34, R3, RZ, P1 ;  /* 0x000000ff03227208 */ /* 0x000fe40000800000 */
[----:B------:R-:W-:-:S03]  /*3e00*/  PLOP3.LUT P1, PT, PT, PT, UP0, 0x80, 0x0 ;  /* 0x000000000000781c */ /* 0x000fc60003f2f008 */
        /* <DEDUP_REMOVED lines=22> */
[--C-:B------:R-:W-:Y:S01]  /*3f70*/  FFMA.FTZ R57, R57, UR14, -R34.reuse ;  /* 0x0000000e39397c23 */ /* 0x100fe20008010822 */
[--C-:B------:R-:W-:Y:S01]  /*3f80*/  FFMA.FTZ R50, R50, UR14, -R34.reuse ;  /* 0x0000000e32327c23 */ /* 0x100fe20008010822 */
[----:B------:R-:W2:Y:S01]  /*3f90*/  MUFU.EX2 R25, R25 ;  /* 0x0000001900197308 */ /* 0x000ea20000000800 */
[--C-:B------:R-:W-:Y:S01]  /*3fa0*/  FFMA.FTZ R58, R58, UR14, -R34.reuse ;  /* 0x0000000e3a3a7c23 */ /* 0x100fe20008010822 */
[--C-:B------:R-:W-:Y:S01]  /*3fb0*/  FFMA.FTZ R39, R39, UR14, -R34.reuse ;  /* 0x0000000e27277c23 */ /* 0x100fe20008010822 */
[----:B------:R-:W-:Y:S01]  /*3fc0*/  FFMA.FTZ R34, R46, UR14, -R34 ;  /* 0x0000000e2e227c23 */ /* 0x000fe20008010822 */
[----:B0-----:R-:W-:-:S04]  /*3fd0*/  F2FP.BF16.F32.PACK_AB R183, R38, R63 ;  /* 0x0000003f26b7723e */ /* 0x001fc800000010ff */
[----:B------:R-:W0:Y:S01]  /*3fe0*/  MUFU.EX2 R190, R43 ;  /* 0x0000002b00be7308 */ /* 0x000e220000000800 */
[----:B-1----:R-:W-:Y:S01]  /*3ff0*/  FADD.FTZ R20, R41, R48 ;  /* 0x0000003029147221 */ /* 0x002fe20000010000 */
[----:B------:R-:W-:Y:S02]  /*4000*/  F2FP.BF16.F32.PACK_AB R188, R48, R41 ;  /* 0x0000002930bc723e */ /* 0x000fe400000010ff */
[----:B------:R-:W-:-:S04]  /*4010*/  CS2R R40, SRZ ;  /* 0x0000000000287805 */ /* 0x000fc8000001ff00 */
[----:B------:R-:W1:Y:S01]  /*4020*/  MUFU.EX2 R29, R29 ;  /* 0x0000001d001d7308 */ /* 0x000e620000000800 */
[----:B--2---:R-:W-:-:S07]  /*4030*/  FADD.FTZ R3, R25, R20 ;  /* 0x0000001419037221 */ /* 0x004fce0000010000 */
[----:B------:R2:W3:Y:S01]  /*4040*/  MUFU.EX2 R184, R27 ;  /* 0x0000001b00b87308 */ /* 0x0004e20000000800 */
[C---:B0-----:R-:W-:Y:S01]  /*4050*/  FADD.FTZ R20, R190.reuse, R3 ;  /* 0x00000003be147221 */ /* 0x041fe20000010000 */
[----:B------:R-:W-:Y:S02]  /*4060*/  F2FP.BF16.F32.PACK_AB R190, R190, R25 ;  /* 0x00000019bebe723e */ /* 0x000fe400000010ff */
[----:B------:R-:W-:-:S04]  /*4070*/  CS2R R24, SRZ ;  /* 0x0000000000187805 */ /* 0x000fc8000001ff00 */
[----:B------:R-:W0:Y:S01]  /*4080*/  MUFU.EX2 R33, R33 ;  /* 0x0000002100217308 */ /* 0x000e220000000800 */
[----:B-1----:R-:W-:Y:S01]  /*4090*/  FADD.FTZ R3, R29, R20 ;  /* 0x000000141d037221 */ /* 0x002fe20000010000 */
[----:B------:R-:W-:Y:S01]  /*40a0*/  FADD.FTZ R20, R44, R13 ;  /* 0x0000000d2c147221 */ /* 0x000fe20000010000 */
[----:B--2---:R-:W-:-:S03]  /*40b0*/  CS2R R26, SRZ ;  /* 0x00000000001a7805 */ /* 0x004fc6000001ff00 */
[----:B------:R-:W-:Y:S01]  /*40c0*/  FADD.FTZ R13, R187, R20 ;  /* 0x00000014bb0d7221 */ /* 0x000fe20000010000 */
[----:B------:R-:W-:Y:S01]  /*40d0*/  F2FP.BF16.F32.PACK_AB R187, R62, R187 ;  /* 0x000000bb3ebb723e */ /* 0x000fe200000010ff */
[----:B------:R-:W1:Y:S01]  /*40e0*/  MUFU.EX2 R186, R31 ;  /* 0x0000001f00ba7308 */ /* 0x000e620000000800 */
[----:B---3--:R-:W-:Y:S01]  /*40f0*/  FADD.FTZ R0, R184, R3 ;  /* 0x00000003b8007221 */ /* 0x008fe20000010000 */
[----:B------:R-:W-:Y:S01]  /*4100*/  FADD.FTZ R13, R62, R13 ;  /* 0x0000000d3e0d7221 */ /* 0x000fe20000010000 */
[----:B------:R-:W-:-:S05]  /*4110*/  F2FP.BF16.F32.PACK_AB R184, R184, R29 ;  /* 0x0000001db8b8723e */ /* 0x000fca00000010ff */
[----:B------:R-:W2:Y:S01]  /*4120*/  MUFU.EX2 R37, R37 ;  /* 0x0000002500257308 */ /* 0x000ea20000000800 */
[----:B0-----:R-:W-:-:S07]  /*4130*/  FADD.FTZ R3, R33, R0 ;  /* 0x0000000021037221 */ /* 0x001fce0000010000 */
        /* <DEDUP_REMOVED lines=8> */
[----:B------:R2:W3:Y:S01]  /*41c0*/  MUFU.EX2 R182, R47 ;  /* 0x0000002f00b67308 */ /* 0x0004e20000000800 */
[C---:B0-----:R-:W-:Y:S01]  /*41d0*/  FADD.FTZ R20, R180.reuse, R3 ;  /* 0x00000003b4147221 */ /* 0x041fe20000010000 */
[----:B------:R-:W-:Y:S01]  /*41e0*/  FADD.FTZ R13, R63, R0 ;  /* 0x000000003f0d7221 */ /* 0x000fe20000010000 */
[----:B------:R-:W-:Y:S02]  /*41f0*/  F2FP.BF16.F32.PACK_AB R180, R180, R37 ;  /* 0x00000025b4b4723e */ /* 0x000fe400000010ff */
[----:B------:R-:W-:Y:S02]  /*4200*/  CS2R R62, SRZ ;  /* 0x00000000003e7805 */ /* 0x000fe4000001ff00 */
[----:B------:R-:W-:Y:S02]  /*4210*/  CS2R R42, SRZ ;  /* 0x00000000002a7805 */ /* 0x000fe4000001ff00 */
[----:B------:R-:W-:Y:S01]  /*4220*/  CS2R R36, SRZ ;  /* 0x0000000000247805 */ /* 0x000fe2000001ff00 */
[----:B------:R-:W0:Y:S01]  /*4230*/  MUFU.EX2 R49, R49 ;  /* 0x0000003100317308 */ /* 0x000e220000000800 */
[----:B-1----:R-:W-:Y:S01]  /*4240*/  FADD.FTZ R3, R45, R20 ;  /* 0x000000142d037221 */ /* 0x002fe20000010000 */
[----:B------:R-:W-:Y:S01]  /*4250*/  FADD.FTZ R20, R38, R13 ;  /* 0x0000000d26147221 */ /* 0x000fe20000010000 */
[----:B--2---:R-:W-:-:S05]  /*4260*/  CS2R R46, SRZ ;  /* 0x00000000002e7805 */ /* 0x004fca000001ff00 */
[----:B------:R-:W1:Y:S01]  /*4270*/  MUFU.EX2 R177, R177 ;  /* 0x000000b100b17308 */ /* 0x000e620000000800 */
[C---:B---3--:R-:W-:Y:S01]  /*4280*/  FADD.FTZ R0, R182.reuse, R3 ;  /* 0x00000003b6007221 */ /* 0x048fe20000010000 */
[----:B------:R-:W-:Y:S02]  /*4290*/  F2FP.BF16.F32.PACK_AB R182, R182, R45 ;  /* 0x0000002db6b6723e */ /* 0x000fe400000010ff */
[----:B------:R-:W-:-:S04]  /*42a0*/  CS2R R44, SRZ ;  /* 0x00000000002c7805 */ /* 0x000fc8000001ff00 */
[----:B------:R-:W2:Y:S01]  /*42b0*/  MUFU.EX2 R176, R51 ;  /* 0x0000003300b07308 */ /* 0x000ea20000000800 */
[----:B0-----:R-:W-:-:S07]  /*42c0*/  FADD.FTZ R3, R49, R0 ;  /* 0x0000000031037221 */ /* 0x001fce0000010000 */
[----:B------:R-:W0:Y:S01]  /*42d0*/  MUFU.EX2 R28, R28 ;  /* 0x0000001c001c7308 */ /* 0x000e220000000800 */
[----:B-1----:R-:W-:-:S07]  /*42e0*/  FADD.FTZ R13, R177, R20 ;  /* 0x00000014b10d7221 */ /* 0x002fce0000010000 */
[----:B------:R-:W1:Y:S01]  /*42f0*/  MUFU.EX2 R52, R52 ;  /* 0x0000003400347308 */ /* 0x000e620000000800 */
[C---:B--2---:R-:W-:Y:S01]  /*4300*/  FADD.FTZ R15, R176.reuse, R3 ;  /* 0x00000003b00f7221 */ /* 0x044fe20000010000 */
[----:B------:R-:W-:Y:S02]  /*4310*/  F2FP.BF16.F32.PACK_AB R176, R176, R49 ;  /* 0x00000031b0b0723e */ /* 0x000fe400000010ff */
[----:B------:R-:W-:-:S04]  /*4320*/  CS2R R48, SRZ ;  /* 0x0000000000307805 */ /* 0x000fc8000001ff00 */
[----:B------:R-:W2:Y:S01]  /*4330*/  MUFU.EX2 R179, R179 ;  /* 0x000000b300b37308 */ /* 0x000ea20000000800 */
[C---:B0-----:R-:W-:Y:S01]  /*4340*/  FADD.FTZ R0, R28.reuse, R13 ;  /* 0x0000000d1c007221 */ /* 0x041fe20000010000 */
[----:B------:R-:W-:Y:S02]  /*4350*/  F2FP.BF16.F32.PACK_AB R177, R28, R177 ;  /* 0x000000b11cb1723e */ /* 0x000fe400000010ff */
[----:B------:R-:W-:-:S04]  /*4360*/  CS2R R28, SRZ ;  /* 0x00000000001c7805 */ /* 0x000fc8000001ff00 */
[----:B------:R-:W0:Y:S01]  /*4370*/  MUFU.EX2 R53, R53 ;  /* 0x0000003500357308 */ /* 0x000e220000000800 */
[----:B-1----:R-:W-:-:S07]  /*4380*/  FADD.FTZ R20, R52, R15 ;  /* 0x0000000f34147221 */ /* 0x002fce0000010000 */
[----:B------:R-:W1:Y:S01]  /*4390*/  MUFU.EX2 R30, R30 ;  /* 0x0000001e001e7308 */ /* 0x000e620000000800 */
[----:B--2---:R-:W-:-:S07]  /*43a0*/  FADD.FTZ R13, R179, R0 ;  /* 0x00000000b30d7221 */ /* 0x004fce0000010000 */
[----:B------:R-:W2:Y:S01]  /*43b0*/  MUFU.EX2 R55, R55 ;  /* 0x0000003700377308 */ /* 0x000ea20000000800 */
[C---:B0-----:R-:W-:Y:S01]  /*43c0*/  FADD.FTZ R20, R53.reuse, R20 ;  /* 0x0000001435147221 */ /* 0x041fe20000010000 */
[----:B------:R-:W-:Y:S02]  /*43d0*/  F2FP.BF16.F32.PACK_AB R178, R53, R52 ;  /* 0x0000003435b2723e */ /* 0x000fe400000010ff */
[----:B------:R-:W-:-:S04]  /*43e0*/  CS2R R52, SRZ ;  /* 0x0000000000347805 */ /* 0x000fc8000001ff00 */
[----:B------:R-:W0:Y:S01]  /*43f0*/  MUFU.EX2 R173, R173 ;  /* 0x000000ad00ad7308 */ /* 0x000e220000000800 */
[C---:B-1----:R-:W-:Y:S01]  /*4400*/  FADD.FTZ R0, R30.reuse, R13 ;  /* 0x0000000d1e007221 */ /* 0x042fe20000010000 */
[----:B------:R-:W-:Y:S02]  /*4410*/  F2FP.BF16.F32.PACK_AB R179, R30, R179 ;  /* 0x000000b31eb3723e */ /* 0x000fe400000010ff */
[----:B------:R-:W-:-:S04]  /*4420*/  CS2R R30, SRZ ;  /* 0x00000000001e7805 */ /* 0x000fc8000001ff00 */
[----:B------:R-:W1:Y:S01]  /*4430*/  MUFU.EX2 R56, R56 ;  /* 0x0000003800387308 */ /* 0x000e620000000800 */
[----:B--2---:R-:W-:-:S07]  /*4440*/  FADD.FTZ R13, R55, R20 ;  /* 0x00000014370d7221 */ /* 0x004fce0000010000 */
[----:B------:R-:W2:Y:S01]  /*4450*/  MUFU.EX2 R10, R10 ;  /* 0x0000000a000a7308 */ /* 0x000ea20000000800 */
[----:B0-----:R-:W-:-:S07]  /*4460*/  FADD.FTZ R15, R173, R0 ;  /* 0x00000000ad0f7221 */ /* 0x001fce0000010000 */
[----:B------:R-:W0:Y:S01]  /*4470*/  MUFU.EX2 R54, R54 ;  /* 0x0000003600367308 */ /* 0x000e220000000800 */
[C---:B-1----:R-:W-:Y:S01]  /*4480*/  FADD.FTZ R13, R56.reuse, R13 ;  /* 0x0000000d380d7221 */ /* 0x042fe20000010000 */
[----:B------:R-:W-:-:S06]  /*4490*/  F2FP.BF16.F32.PACK_AB R172, R56, R55 ;  /* 0x0000003738ac723e */ /* 0x000fcc00000010ff */
[----:B------:R-:W1:Y:S01]  /*44a0*/  MUFU.EX2 R175, R175 ;  /* 0x000000af00af7308 */ /* 0x000e620000000800 */
[C---:B--2---:R-:W-:Y:S01]  /*44b0*/  FADD.FTZ R0, R10.reuse, R15 ;  /* 0x0000000f0a007221 */ /* 0x044fe20000010000 */
[----:B------:R-:W-:-:S06]  /*44c0*/  F2FP.BF16.F32.PACK_AB R173, R10, R173 ;  /* 0x000000ad0aad723e */ /* 0x000fcc00000010ff */
        /* <DEDUP_REMOVED lines=11> */
[----:B------:R-:W-:Y:S02]  /*4580*/  CS2R R56, SRZ ;  /* 0x0000000000387805 */ /* 0x000fe4000001ff00 */
[----:B------:R-:W-:Y:S02]  /*4590*/  CS2R R54, SRZ ;  /* 0x0000000000367805 */ /* 0x000fe4000001ff00 */
[----:B------:R-:W0:Y:S01]  /*45a0*/  MUFU.EX2 R14, R14 ;  /* 0x0000000e000e7308 */ /* 0x000e220000000800 */
[----:B-1----:R-:W-:-:S07]  /*45b0*/  FADD.FTZ R13, R169, R0 ;  /* 0x00000000a90d7221 */ /* 0x002fce0000010000 */
[----:B------:R1:W3:Y:S01]  /*45c0*/  MUFU.EX2 R3, R58 ;  /* 0x0000003a00037308 */ /* 0x0002e20000000800 */
[----:B--2---:R-:W-:-:S07]  /*45d0*/  FADD.FTZ R20, R50, R15 ;  /* 0x0000000f32147221 */ /* 0x004fce0000010000 */
[----:B------:R-:W2:Y:S01]  /*45e0*/  MUFU.EX2 R171, R171 ;  /* 0x000000ab00ab7308 */ /* 0x000ea20000000800 */
[C---:B0-----:R-:W-:Y:S01]  /*45f0*/  FADD.FTZ R0, R14.reuse, R13 ;  /* 0x0000000d0e007221 */ /* 0x041fe20000010000 */
[----:B------:R-:W-:Y:S02]  /*4600*/  F2FP.BF16.F32.PACK_AB R169, R14, R169 ;  /* 0x000000a90ea9723e */ /* 0x000fe400000010ff */
[----:B-1----:R-:W-:-:S04]  /*4610*/  CS2R R58, SRZ ;  /* 0x00000000003a7805 */ /* 0x002fc8000001ff00 */
[----:B------:R-:W0:Y:S01]  /*4620*/  MUFU.EX2 R39, R39 ;  /* 0x0000002700277308 */ /* 0x000e220000000800 */
[C---:B---3--:R-:W-:Y:S01]  /*4630*/  FADD.FTZ R20, R3.reuse, R20 ;  /* 0x0000001403147221 */ /* 0x048fe20000010000 */
[----:B------:R-:W-:Y:S02]  /*4640*/  F2FP.BF16.F32.PACK_AB R168, R3, R50 ;  /* 0x0000003203a8723e */ /* 0x000fe400000010ff */
[----:B------:R-:W-:-:S04]  /*4650*/  CS2R R50, SRZ ;  /* 0x0000000000327805 */ /* 0x000fc8000001ff00 */
[----:B------:R-:W1:Y:S01]  /*4660*/  MUFU.EX2 R34, R34 ;  /* 0x0000002200227308 */ /* 0x000e620000000800 */
[----:B--2---:R-:W-:Y:S01]  /*4670*/  FADD.FTZ R3, R171, R0 ;  /* 0x00000000ab037221 */ /* 0x004fe20000010000 */
[----:B------:R-:W-:-:S06]  /*4680*/  IMAD.MOV.U32 R0, RZ, RZ, 0x3f800000 ;  /* 0x3f800000ff007424 */ /* 0x000fcc00078e00ff */
[----:B------:R-:W2:Y:S01]  /*4690*/  MUFU.EX2 R2, R2 ;  /* 0x0000000200027308 */ /* 0x000ea20000000800 */
[----:B0-----:R-:W-:-:S04]  /*46a0*/  FADD.FTZ R13, R39, R20 ;  /* 0x00000014270d7221 */ /* 0x001fc80000010000 */
[C---:B-1----:R-:W-:Y:S01]  /*46b0*/  FADD.FTZ R10, R34.reuse, R13 ;  /* 0x0000000d220a7221 */ /* 0x042fe20000010000 */
[----:B------:R-:W-:Y:S02]  /*46c0*/  F2FP.BF16.F32.PACK_AB R170, R34, R39 ;  /* 0x0000002722aa723e */ /* 0x000fe400000010ff */
[----:B------:R-:W-:Y:S02]  /*46d0*/  CS2R R38, SRZ ;  /* 0x0000000000267805 */ /* 0x000fe4000001ff00 */
[----:B------:R-:W-:Y:S01]  /*46e0*/  CS2R R34, SRZ ;  /* 0x0000000000227805 */ /* 0x000fe2000001ff00 */
[C---:B--2---:R-:W-:Y:S01]  /*46f0*/  FADD.FTZ R3, R2.reuse, R3 ;  /* 0x0000000302037221 */ /* 0x044fe20000010000 */
[----:B------:R-:W-:Y:S01]  /*4700*/  F2FP.BF16.F32.PACK_AB R171, R2, R171 ;  /* 0x000000ab02ab723e */ /* 0x000fe200000010ff */
[----:B------:R-:W-:Y:S01]  /*4710*/  IMAD.MOV.U32 R2, RZ, RZ, 0x3f800000 ;  /* 0x3f800000ff027424 */ /* 0x000fe200078e00ff */
[----:B------:R-:W-:Y:S06]  /*4720*/  @!P1 BRA `(.L_x_2375) ;  /* 0x0000002c00209947 */ /* 0x000fec0003800000 */
[----:B------:R-:W-:Y:S01]  /*4730*/  IMAD.MOV.U32 R13, RZ, RZ, R11 ;  /* 0x000000ffff0d7224 */ /* 0x000fe200078e000b */
[----:B------:R-:W-:Y:S01]  /*4740*/  MOV R2, 0x3f800000 ;  /* 0x3f80000000027802 */ /* 0x000fe20000000f00 */
[----:B------:R-:W-:Y:S01]  /*4750*/  IMAD.MOV.U32 R14, RZ, RZ, R12 ;  /* 0x000000ffff0e7224 */ /* 0x000fe200078e000c */
[----:B------:R-:W-:Y:S01]  /*4760*/  UMOV UR5, UR38 ;  /* 0x0000002600057c82 */ /* 0x000fe20008000000 */
[----:B------:R-:W-:Y:S01]  /*4770*/  IMAD.MOV.U32 R119, RZ, RZ, RZ ;  /* 0x000000ffff777224 */ /* 0x000fe200078e00ff */
[----:B------:R-:W-:Y:S01]  /*4780*/  UMOV UR6, UR39 ;  /* 0x0000002700067c82 */ /* 0x000fe20008000000 */
[----:B------:R-:W-:Y:S01]  /*4790*/  ULDC UR7, c[0x0][0x9d8] ;  /* 0x0002760000077ab9 */ /* 0x000fe20000000800 */
[----:B------:R-:W-:-:S05]  /*47a0*/  ULDC UR34, c[0x0][0x988] ;  /* 0x0002620000227ab9 */ /* 0x000fca0000000800 */
.L_x_2386:
[----:B------:R-:W-:-:S04]  /*47b0*/  UISETP.NE.AND UP0, UPT, UR6, 0x1, UPT ;  /* 0x000000010600788c */ /* 0x000fc8000bf05270 */
[----:B------:R-:W-:-:S04]  /*47c0*/  USEL UR38, URZ, 0x1, UP0 ;  /* 0x000000013f267887 */ /* 0x000fc80008000000 */
[----:B------:R-:W-:Y:S01]  /*47d0*/  ULOP3.LUT UR38, UR5, UR38, URZ, 0x3c, !UPT ;  /* 0x0000002605267292 */ /* 0x000fe2000f8e3c3f */
[----:B------:R-:W-:Y:S11]  /*47e0*/  @!P0 BRA `(.L_x_2376) ;  /* 0x0000000000048947 */ /* 0x000ff60003800000 */
[----:B------:R-:W-:Y:S01]  /*47f0*/  BPT.TRAP 0x1 ;  /* 0x000000040000795c */ /* 0x000fe20000300000 */
.L_x_2376:
        /* <DEDUP_REMOVED lines=9> */
.L_x_2377:
[----:B-1----:R-:W-:Y:S05]  /*4890*/  @P1 BRA `(.L_x_2378) ;  /* 0x0000000000081947 */ /* 0x002fea0003800000 */
[----:B------:R-:W1:Y:S02]  /*48a0*/  SYNCS.PHASECHK.TRANS64.TRYWAIT P1, [UR8+0x30830], R11 ;  /* 0x0308300bff0075a7 */ /* 0x000e640008020148 */
[----:B-1----:R-:W-:Y:S05]  /*48b0*/  @!P1 BRA `(.L_x_2379) ;  /* 0x0000010000a49947 */ /* 0x002fea0003800000 */
.L_x_2378:
        /* <DEDUP_REMOVED lines=118> */
[----:B------:R-:W-:Y:S01]  /*5020*/  R2UR UR28, R4 ;  /* 0x00000000041c72ca */ /* 0x000fe200000e0000 */
[----:B------:R-:W-:Y:S01]  /*5030*/  UIADD3 UR30, UR9, 0x4, URZ ;  /* 0x00000004091e7890 */ /* 0x000fe2000fffe03f */
[----:B------:R-:W-:Y:S01]  /*5040*/  R2UR UR29, R5 ;  /* 0x00000000051d72ca */ /* 0x000fe200000e0000 */
[----:B------:R-:W-:Y:S01]  /*5050*/  UMOV UR31, 0x40000040 ;  /* 0x40000040001f7882 */ /* 0x000fe20000000000 */
[----:B------:R-:W-:Y:S02]  /*5060*/  WARPGROUP.DEPBAR.LE gsb0, 0x0 ;  /* 0x00008000000079c5 */ /* 0x000fe40000010000 */
[----:B------:R-:W-:-:S09]  /*5070*/  WARPGROUP.ARRIVE ;  /* 0x00000000000079c5 */ /* 0x000fd20000000000 */
        /* <DEDUP_REMOVED lines=51> */
.L_x_2380:
[----:B------:R-:W-:Y:S01]  /*53b0*/  ULEA UR9, UR6, UR40, 0x3 ;  /* 0x0000002806097291 */ /* 0x000fe2000f8e183f */
[----:B------:R-:W-:-:S05]  /*53c0*/  IMAD.U32 R0, RZ, RZ, UR5 ;  /* 0x00000005ff007e24 */ /* 0x000fca000f8e00ff */
[----:B------:R-:W-:-:S04]  /*53d0*/  SHF.L.U32 R0, R0, 0x1f, RZ ;  /* 0x0000001f00007819 */ /* 0x000fc800000006ff */
[----:B------:R2:W3:Y:S01]  /*53e0*/  SYNCS.PHASECHK.TRANS64.TRYWAIT P1, [UR9+0x30850], R0 ;  /* 0x03085000ff0075a7 */ /* 0x0004e20008020149 */
[----:B------:R-:W-:Y:S05]  /*53f0*/  @!P0 BRA `(.L_x_2381) ;  /* 0x0000000000048947 */ /* 0x000fea0003800000 */
[----:B------:R-:W-:Y:S01]  /*5400*/  BPT.TRAP 0x1 ;  /* 0x000000040000795c */ /* 0x000fe20000300000 */
.L_x_2381:
[----:B---3--:R-:W-:Y:S05]  /*5410*/  @P1 BRA `(.L_x_2382) ;  /* 0x0000000000081947 */ /* 0x008fea0003800000 */
[----:B------:R-:W3:Y:S02]  /*5420*/  SYNCS.PHASECHK.TRANS64.TRYWAIT P1, [UR9+0x30850], R0 ;  /* 0x03085000ff0075a7 */ /* 0x000ee40008020149 */
[----:B---3--:R-:W-:Y:S05]  /*5430*/  @!P1 BRA `(.L_x_2383) ;  /* 0x000000f400dc9947 */ /* 0x008fea0003800000 */
.L_x_2382:
        /* <DEDUP_REMOVED lines=37> */
.L_x_2384:
[----:B------:R-:W-:Y:S01]  /*5690*/  UISETP.NE.AND UP0, UPT, UR61, URZ, UPT ;  /* 0x0000003f3d00728c */ /* 0x000fe2000bf05270 */
[----:B-1----:R-:W-:Y:S02]  /*56a0*/  VIADD R12, R17, UR42 ;  /* 0x0000002a110c7c36 */ /* 0x002fe40008000000 */
[----:B------:R-:W-:Y:S01]  /*56b0*/  FMUL.FTZ R173, R124, UR7 ;  /* 0x000000077cad7c20 */ /* 0x000fe20008410000 */
[----:B------:R-:W-:Y:S01]  /*56c0*/  FMUL.FTZ R172, R125, UR7 ;  /* 0x000000077dac7c20 */ /* 0x000fe20008410000 */
[----:B------:R-:W-:Y:S01]  /*56d0*/  FMUL.FTZ R170, R120, UR7 ;  /* 0x0000000778aa7c20 */ /* 0x000fe20008410000 */
[----:B------:R-:W-:Y:S01]  /*56e0*/  FMUL.FTZ R15, R127, UR7 ;  /* 0x000000077f0f7c20 */ /* 0x000fe20008410000 */
[----:B------:R-:W-:Y:S01]  /*56f0*/  PLOP3.LUT P1, PT, PT, PT, UP0, 0x80, 0x0 ;  /* 0x000000000000781c */ /* 0x000fe20003f2f008 */
[----:B------:R-:W-:Y:S01]  /*5700*/  FMUL.FTZ R169, R121, UR7 ;  /* 0x0000000779a97c20 */ /* 0x000fe20008410000 */
[----:B------:R-:W-:Y:S01]  /*5710*/  PLOP3.LUT P2, PT, PT, PT, UP0, 0x80, 0x0 ;  /* 0x000000000000781c */ /* 0x000fe20003f4f008 */
[----:B------:R-:W-:Y:S01]  /*5720*/  IMAD.U32 R127, RZ, RZ, UR41 ;  /* 0x00000029ff7f7e24 */ /* 0x000fe2000f8e00ff */
[----:B------:R-:W1:Y:S01]  /*5730*/  MUFU.TANH R170, R170 ;  /* 0x000000aa00aa7308 */ /* 0x000e620000002400 */
[----:B------:R-:W-:Y:S01]  /*5740*/  @UP0 ULDC UR5, c[0x0][0x44c] ;  /* 0x0001130000050ab9 */ /* 0x000fe20000000800 */
[----:B------:R-:W-:Y:S01]  /*5750*/  FMUL.FTZ R175, R128, UR7 ;  /* 0x0000000780af7c20 */ /* 0x000fe20008410000 */
[----:B------:R-:W-:Y:S01]  /*5760*/  FMUL.FTZ R174, R129, UR7 ;  /* 0x0000000781ae7c20 */ /* 0x000fe20008410000 */
[----:B------:R-:W-:Y:S01]  /*5770*/  FMUL.FTZ R21, R131, UR7 ;  /* 0x0000000783157c20 */ /* 0x000fe20008410000 */
[----:B------:R-:W-:Y:S01]  /*5780*/  FMUL.FTZ R131, R132, UR7 ;  /* 0x0000000784837c20 */ /* 0x000fe20008410000 */
[----:B0-----:R-:W-:Y:S01]  /*5790*/  FMUL.FTZ R11, R126, UR7 ;  /* 0x000000077e0b7c20 */ /* 0x001fe20008410000 */
[----:B------:R-:W-:Y:S01]  /*57a0*/  FMUL.FTZ R132, R133, UR7 ;  /* 0x0000000785847c20 */ /* 0x000fe20008410000 */
[----:B------:R-:W0:Y:S01]  /*57b0*/  MUFU.TANH R169, R169 ;  /* 0x000000a900a97308 */ /* 0x000e220000002400 */
[----:B------:R-:W-:Y:S01]  /*57c0*/  @P1 IMAD.HI.U32 R124, R12, UR5, RZ ;  /* 0x000000050c7c1c27 */ /* 0x000fe2000f8e00ff */
[----:B------:R-:W-:-:S03]  /*57d0*/  @UP0 ULDC UR5, c[0x0][0x450] ;  /* 0x0001140000050ab9 */ /* 0x000fc60000000800 */
[----:B------:R-:W-:Y:S01]  /*57e0*/  FMUL.FTZ R20, R130, UR7 ;  /* 0x0000000782147c20 */ /* 0x000fe20008410000 */
[----:B------:R-:W-:Y:S01]  /*57f0*/  FMUL.FTZ R133, R136, UR7 ;  /* 0x0000000788857c20 */ /* 0x000fe20008410000 */
[----:B------:R-:W-:Y:S01]  /*5800*/  FMUL.FTZ R121, R135, UR7 ;  /* 0x0000000787797c20 */ /* 0x000fe20008410000 */
[----:B------:R-:W-:Y:S01]  /*5810*/  @P2 SHF.R.U32.HI R12, RZ, UR5, R124 ;  /* 0x00000005ff0c2c19 */ /* 0x000fe2000801167c */
[----:B------:R-:W-:Y:S01]  /*5820*/  UIMAD UR5, UR4, -0x60, URZ ;  /* 0xffffffa0040578a4 */ /* 0x000fe2000f8e023f */
[----:B------:R-:W4:Y:S01]  /*5830*/  MUFU.TANH R173, R173 ;  /* 0x000000ad00ad7308 */ /* 0x000f220000002400 */
[----:B------:R-:W-:Y:S01]  /*5840*/  FMUL.FTZ R135, R141, UR7 ;  /* 0x000000078d877c20 */ /* 0x000fe20008410000 */
[----:B------:R-:W-:Y:S01]  /*5850*/  FMUL.FTZ R120, R134, UR7 ;  /* 0x0000000786787c20 */ /* 0x000fe20008410000 */
[----:B------:R-:W5:Y:S01]  /*5860*/  SHFL.IDX PT, R171, R12, RZ, 0x1c1f ;  /* 0x001c1fff0cab7589 */ /* 0x000f6200000e0000 */
[----:B------:R-:W-:Y:S01]  /*5870*/  FMUL.FTZ R134, R137, UR7 ;  /* 0x0000000789867c20 */ /* 0x000fe20008410000 */
[----:B------:R-:W-:-:S02]  /*5880*/  IMAD.U32 R125, RZ, RZ, UR5 ;  /* 0x00000005ff7d7e24 */ /* 0x000fc4000f8e00ff */
[----:B------:R-:W-:Y:S01]  /*5890*/  FMUL.FTZ R137, R144, UR7 ;  /* 0x0000000790897c20 */ /* 0x000fe20008410000 */
[----:B--23--:R-:W-:Y:S01]  /*58a0*/  FMUL.FTZ R0, R122, UR7 ;  /* 0x000000077a007c20 */ /* 0x00cfe20008410000 */
[----:B------:R-:W2:Y:S01]  /*58b0*/  MUFU.TANH R172, R172 ;  /* 0x000000ac00ac7308 */ /* 0x000ea20000002400 */
[----:B------:R-:W-:Y:S01]  /*58c0*/  FMUL.FTZ R136, R140, UR7 ;  /* 0x000000078c887c20 */ /* 0x000fe20008410000 */
[----:B------:R-:W-:Y:S01]  /*58d0*/  IADD3 R168, -R16, 0x1, R125 ;  /* 0x0000000110a87810 */ /* 0x000fe20007ffe17d */
[----:B------:R-:W-:Y:S01]  /*58e0*/  FMUL.FTZ R122, R138, UR7 ;  /* 0x000000078a7a7c20 */ /* 0x000fe20008410000 */
[----:B------:R-:W-:Y:S01]  /*58f0*/  FMUL.FTZ R138, R145, UR7 ;  /* 0x00000007918a7c20 */ /* 0x000fe20008410000 */
[----:B------:R-:W-:Y:S01]  /*5900*/  FMUL.FTZ R2, R123, UR7 ;  /* 0x000000077b027c20 */ /* 0x000fe20008410000 */
[----:B------:R-:W-:Y:S01]  /*5910*/  IADD3 R168, -R127, UR43, R168 ;  /* 0x0000002b7fa87c10 */ /* 0x000fe2000fffe1a8 */
        /* <DEDUP_REMOVED lines=11> */
[----:B------:R-:W-:Y:S01]  /*59d0*/  UMOV UR14, UR34 ;  /* 0x00000022000e7c82 */ /* 0x000fe20008000000 */
[----:B-----5:R-:W-:-:S02]  /*59e0*/  IMAD.IADD R171, R168, 0x1, R171 ;  /* 0x00000001a8ab7824 */ /* 0x020fc400078e02ab */
[----:B------:R-:W-:Y:S01]  /*59f0*/  FMUL.FTZ R147, R147, UR7 ;  /* 0x0000000793937c20 */ /* 0x000fe20008410000 */
[----:B------:R-:W-:Y:S01]  /*5a00*/  FMUL.FTZ R150, R150, UR7 ;  /* 0x0000000796967c20 */ /* 0x000fe20008410000 */
[----:B------:R-:W-:Y:S01]  /*5a10*/  FMUL.FTZ R151, R151, UR7 ;  /* 0x0000000797977c20 */ /* 0x000fe20008410000 */
[----:B------:R-:W-:Y:S01]  /*5a20*/  FMUL.FTZ R154, R154, UR7 ;  /* 0x000000079a9a7c20 */ /* 0x000fe20008410000 */
[C---:B------:R-:W-:Y:S01]  /*5a30*/  ISETP.GT.AND P1, PT, R171.reuse, RZ, PT ;  /* 0x000000ffab00720c */ /* 0x040fe20003f24270 */
[----:B------:R-:W5:Y:S01]  /*5a40*/  MUFU.TANH R131, R131 ;  /* 0x0000008300837308 */ /* 0x000f620000002400 */
[----:B------:R-:W-:Y:S01]  /*5a50*/  ISETP.GT.AND P2, PT, R171, 0x1, PT ;  /* 0x00000001ab00780c */ /* 0x000fe20003f44270 */
[----:B------:R-:W-:Y:S01]  /*5a60*/  FMUL.FTZ R155, R155, UR7 ;  /* 0x000000079b9b7c20 */ /* 0x000fe20008410000 */
[----:B-1----:R-:W-:Y:S01]  /*5a70*/  FSEL R125, R170, -INF , P1 ;  /* 0xff800000aa7d7808 */ /* 0x002fe20000800000 */
[----:B------:R-:W1:Y:S01]  /*5a80*/  S2UR UR6, SR_CgaCtaId ;  /* 0x00000000000679c3 */ /* 0x000e620000008800 */
[----:B------:R-:W-:Y:S01]  /*5a90*/  ISETP.GT.AND P1, PT, R171, 0x8, PT ;  /* 0x00000008ab00780c */ /* 0x000fe20003f24270 */
[----:B------:R-:W-:Y:S01]  /*5aa0*/  UIADD3 UR8, UR8, 0x30840, URZ ;  /* 0x0003084008087890 */ /* 0x000fe2000fffe03f */
[----:B0-----:R-:W-:Y:S01]  /*5ab0*/  FSEL R126, R169, -INF , P2 ;  /* 0xff800000a97e7808 */ /* 0x001fe20001000000 */
[----:B------:R-:W0:Y:S01]  /*5ac0*/  MUFU.TANH R132, R132 ;  /* 0x0000008400847308 */ /* 0x000e220000002400 */
[----:B------:R-:W-:-:S02]  /*5ad0*/  FMNMX.FTZ R129, R125, R14, !PT ;  /* 0x0000000e7d817209 */ /* 0x000fc40007810000 */
[----:B------:R-:W-:Y:S02]  /*5ae0*/  ISETP.GT.AND P2, PT, R171, 0x9, PT ;  /* 0x00000009ab00780c */ /* 0x000fe40003f44270 */
[----:B----4-:R-:W-:Y:S02]  /*5af0*/  FSEL R127, R173, -INF , P1 ;  /* 0xff800000ad7f7808 */ /* 0x010fe40000800000 */
[----:B------:R-:W-:Y:S01]  /*5b00*/  FMNMX.FTZ R130, R126, R129, !PT ;  /* 0x000000817e827209 */ /* 0x000fe20007810000 */
[----:B------:R-:W4:Y:S01]  /*5b10*/  MUFU.TANH R133, R133 ;  /* 0x0000008500857308 */ /* 0x000f220000002400 */
[----:B------:R-:W-:Y:S02]  /*5b20*/  ISETP.GT.AND P1, PT, R171, 0x10, PT ;  /* 0x00000010ab00780c */ /* 0x000fe40003f24270 */
[----:B--2---:R-:W-:Y:S02]  /*5b30*/  FSEL R128, R172, -INF , P2 ;  /* 0xff800000ac807808 */ /* 0x004fe40001000000 */
[----:B------:R-:W-:-:S02]  /*5b40*/  FMNMX.FTZ R141, R127, R130, !PT ;  /* 0x000000827f8d7209 */ /* 0x000fc40007810000 */
[----:B------:R-:W-:Y:S01]  /*5b50*/  ISETP.GT.AND P2, PT, R171, 0x11, PT ;  /* 0x00000011ab00780c */ /* 0x000fe20003f44270 */
[----:B------:R-:W2:Y:S01]  /*5b60*/  MUFU.TANH R134, R134 ;  /* 0x0000008600867308 */ /* 0x000ea20000002400 */
[----:B---3--:R-:W-:Y:S02]  /*5b70*/  FSEL R129, R175, -INF , P1 ;  /* 0xff800000af817808 */ /* 0x008fe40000800000 */
[----:B------:R-:W-:Y:S01]  /*5b80*/  FMNMX.FTZ R144, R128, R141, !PT ;  /* 0x0000008d80907209 */ /* 0x000fe20007810000 */
[----:B------:R-:W-:Y:S01]  /*5b90*/  FMUL.FTZ R141, R153, UR7 ;  /* 0x00000007998d7c20 */ /* 0x000fe20008410000 */
[----:B------:R-:W-:Y:S01]  /*5ba0*/  ISETP.GT.AND P1, PT, R171, 0x18, PT ;  /* 0x00000018ab00780c */ /* 0x000fe20003f24270 */
[----:B-1----:R-:W-:Y:S01]  /*5bb0*/  UPRMT UR8, UR6, 0x654, UR8 ;  /* 0x0000065406087896 */ /* 0x002fe20008000008 */
[----:B------:R-:W-:Y:S01]  /*5bc0*/  FSEL R130, R174, -INF , P2 ;  /* 0xff800000ae827808 */ /* 0x000fe20001000000 */
[----:B------:R-:W1:Y:S01]  /*5bd0*/  MUFU.TANH R136, R136 ;  /* 0x0000008800887308 */ /* 0x000e620000002400 */
[----:B------:R-:W-:-:S02]  /*5be0*/  FMNMX.FTZ R145, R129, R144, !PT ;  /* 0x0000009081917209 */ /* 0x000fc40007810000 */
[----:B------:R-:W-:Y:S02]  /*5bf0*/  ISETP.GT.AND P2, PT, R171, 0x19, PT ;  /* 0x00000019ab00780c */ /* 0x000fe40003f44270 */
[----:B-----5:R-:W-:Y:S02]  /*5c00*/  FSEL R131, R131, -INF , P1 ;  /* 0xff80000083837808 */ /* 0x020fe40000800000 */
[----:B------:R-:W-:Y:S01]  /*5c10*/  FMNMX.FTZ R144, R130, R145, !PT ;  /* 0x0000009182907209 */ /* 0x000fe20007810000 */
[----:B------:R-:W3:Y:S01]  /*5c20*/  MUFU.TANH R135, R135 ;  /* 0x0000008700877308 */ /* 0x000ee20000002400 */
[----:B------:R-:W-:Y:S01]  /*5c30*/  ISETP.GT.AND P1, PT, R171, 0x20, PT ;  /* 0x00000020ab00780c */ /* 0x000fe20003f24270 */
[----:B------:R-:W-:Y:S01]  /*5c40*/  SYNCS.ARRIVE.TRANS64.RED.A1T0 RZ, [UR8], RZ ;  /* 0x000000ffffff79a7 */ /* 0x000fe20008100408 */
[----:B0-----:R-:W-:Y:S02]  /*5c50*/  FSEL R132, R132, -INF , P2 ;  /* 0xff80000084847808 */ /* 0x001fe40001000000 */
[----:B------:R-:W-:Y:S01]  /*5c60*/  FMNMX.FTZ R145, R131, R144, !PT ;  /* 0x0000009083917209 */ /* 0x000fe20007810000 */
[----:B------:R-:W-:Y:S01]  /*5c70*/  FMUL.FTZ R144, R156, UR7 ;  /* 0x000000079c907c20 */ /* 0x000fe20008410000 */
[----:B------:R-:W-:Y:S01]  /*5c80*/  ISETP.GT.AND P2, PT, R171, 0x21, PT ;  /* 0x00000021ab00780c */ /* 0x000fe20003f44270 */
[----:B------:R-:W0:Y:S01]  /*5c90*/  MUFU.TANH R137, R137 ;  /* 0x0000008900897308 */ /* 0x000e220000002400 */
[----:B----4-:R-:W-:-:S02]  /*5ca0*/  FSEL R133, R133, -INF , P1 ;  /* 0xff80000085857808 */ /* 0x010fc40000800000 */
[----:B------:R-:W-:Y:S01]  /*5cb0*/  FMNMX.FTZ R148, R132, R145, !PT ;  /* 0x0000009184947209 */ /* 0x000fe20007810000 */
[----:B------:R-:W-:Y:S01]  /*5cc0*/  FMUL.FTZ R145, R157, UR7 ;  /* 0x000000079d917c20 */ /* 0x000fe20008410000 */
[----:B------:R-:W-:Y:S02]  /*5cd0*/  ISETP.GT.AND P1, PT, R171, 0x28, PT ;  /* 0x00000028ab00780c */ /* 0x000fe40003f24270 */
[----:B--2---:R-:W-:Y:S01]  /*5ce0*/  FSEL R134, R134, -INF , P2 ;  /* 0xff80000086867808 */ /* 0x004fe20001000000 */
[----:B------:R-:W2:Y:S01]  /*5cf0*/  MUFU.TANH R138, R138 ;  /* 0x0000008a008a7308 */ /* 0x000ea20000002400 */
[----:B------:R-:W-:Y:S02]  /*5d00*/  FMNMX.FTZ R149, R133, R148, !PT ;  /* 0x0000009485957209 */ /* 0x000fe40007810000 */
[----:B------:R-:W-:Y:S02]  /*5d10*/  ISETP.GT.AND P2, PT, R171, 0x29, PT ;  /* 0x00000029ab00780c */ /* 0x000fe40003f44270 */
[----:B-1----:R-:W-:-:S02]  /*5d20*/  FSEL R136, R136, -INF , P1 ;  /* 0xff80000088887808 */ /* 0x002fc40000800000 */
[----:B------:R-:W-:Y:S01]  /*5d30*/  FMNMX.FTZ R149, R134, R149, !PT ;  /* 0x0000009586957209 */ /* 0x000fe20007810000 */
[----:B------:R-:W1:Y:S01]  /*5d40*/  MUFU.TANH R139, R139 ;  /* 0x0000008b008b7308 */ /* 0x000e620000002400 */
[----:B------:R-:W-:Y:S02]  /*5d50*/  ISETP.GT.AND P1, PT, R171, 0x30, PT ;  /* 0x00000030ab00780c */ /* 0x000fe40003f24270 */
[----:B---3--:R-:W-:Y:S02]  /*5d60*/  FSEL R135, R135, -INF , P2 ;  /* 0xff80000087877808 */ /* 0x008fe40001000000 */
[----:B------:R-:W-:Y:S01]  /*5d70*/  FMNMX.FTZ R148, R136, R149, !PT ;  /* 0x0000009588947209 */ /* 0x000fe20007810000 */
[----:B------:R-:W-:Y:S01]  /*5d80*/  FMUL.FTZ R149, R160, UR7 ;  /* 0x00000007a0957c20 */ /* 0x000fe20008410000 */
[----:B------:R-:W-:Y:S01]  /*5d90*/  ISETP.GT.AND P2, PT, R171, 0x31, PT ;  /* 0x00000031ab00780c */ /* 0x000fe20003f44270 */
[----:B------:R-:W3:Y:S01]  /*5da0*/  MUFU.TANH R140, R140 ;  /* 0x0000008c008c7308 */ /* 0x000ee20000002400 */
[----:B0-----:R-:W-:-:S02]  /*5db0*/  FSEL R137, R137, -INF , P1 ;  /* 0xff80000089897808 */ /* 0x001fc40000800000 */
[----:B------:R-:W-:Y:S02]  /*5dc0*/  FMNMX.FTZ R148, R135, R148, !PT ;  /* 0x0000009487947209 */ /* 0x000fe40007810000 */
[----:B------:R-:W-:Y:S02]  /*5dd0*/  ISETP.GT.AND P1, PT, R171, 0x38, PT ;  /* 0x00000038ab00780c */ /* 0x000fe40003f24270 */
[----:B--2---:R-:W-:Y:S01]  /*5de0*/  FSEL R138, R138, -INF , P2 ;  /* 0xff8000008a8a7808 */ /* 0x004fe20001000000 */
[----:B------:R-:W0:Y:S01]  /*5df0*/  MUFU.TANH R142, R142 ;  /* 0x0000008e008e7308 */ /* 0x000e220000002400 */
[----:B------:R-:W-:Y:S02]  /*5e00*/  FMNMX.FTZ R153, R137, R148, !PT ;  /* 0x0000009489997209 */ /* 0x000fe40007810000 */
[----:B------:R-:W-:Y:S02]  /*5e10*/  ISETP.GT.AND P2, PT, R171, 0x39, PT ;  /* 0x00000039ab00780c */ /* 0x000fe40003f44270 */
[----:B-1----:R-:W-:-:S02]  /*5e20*/  FSEL R139, R139, -INF , P1 ;  /* 0xff8000008b8b7808 */ /* 0x002fc40000800000 */
[----:B------:R-:W-:Y:S01]  /*5e30*/  FMNMX.FTZ R148, R138, R153, !PT ;  /* 0x000000998a947209 */ /* 0x000fe20007810000 */
[----:B------:R-:W1:Y:S01]  /*5e40*/  MUFU.TANH R141, R141 ;  /* 0x0000008d008d7308 */ /* 0x000e620000002400 */
[----:B------:R-:W-:Y:S02]  /*5e50*/  ISETP.GT.AND P1, PT, R171, 0x40, PT ;  /* 0x00000040ab00780c */ /* 0x000fe40003f24270 */
[----:B---3--:R-:W-:Y:S02]  /*5e60*/  FSEL R140, R140, -INF , P2 ;  /* 0xff8000008c8c7808 */ /* 0x008fe40001000000 */
[----:B------:R-:W-:Y:S02]  /*5e70*/  FMNMX.FTZ R153, R139, R148, !PT ;  /* 0x000000948b997209 */ /* 0x000fe40007810000 */
[----:B------:R-:W-:Y:S01]  /*5e80*/  ISETP.GT.AND P2, PT, R171, 0x41, PT ;  /* 0x00000041ab00780c */ /* 0x000fe20003f44270 */
[----:B------:R-:W2:Y:S01]  /*5e90*/  MUFU.TANH R144, R144 ;  /* 0x0000009000907308 */ /* 0x000ea20000002400 */
[----:B0-----:R-:W-:-:S02]  /*5ea0*/  FSEL R142, R142, -INF , P1 ;  /* 0xff8000008e8e7808 */ /* 0x001fc40000800000 */
[----:B------:R-:W-:Y:S02]  /*5eb0*/  FMNMX.FTZ R153, R140, R153, !PT ;  /* 0x000000998c997209 */ /* 0x000fe40007810000 */
[----:B------:R-:W-:Y:S02]  /*5ec0*/  ISETP.GT.AND P1, PT, R171, 0x48, PT ;  /* 0x00000048ab00780c */ /* 0x000fe40003f24270 */
[----:B------:R-:W-:Y:S01]  /*5ed0*/  FMNMX.FTZ R148, R142, R153, !PT ;  /* 0x000000998e947209 */ /* 0x000fe20007810000 */
[----:B------:R-:W0:Y:S01]  /*5ee0*/  MUFU.TANH R145, R145 ;  /* 0x0000009100917308 */ /* 0x000e220000002400 */
[----:B-1----:R-:W-:Y:S02]  /*5ef0*/  FSEL R141, R141, -INF , P2 ;  /* 0xff8000008d8d7808 */ /* 0x002fe40001000000 */
[----:B------:R-:W-:Y:S02]  /*5f00*/  ISETP.GT.AND P2, PT, R171, 0x49, PT ;  /* 0x00000049ab00780c */ /* 0x000fe40003f44270 */
[----:B------:R-:W-:Y:S01]  /*5f10*/  FMNMX.FTZ R153, R141, R148, !PT ;  /* 0x000000948d997209 */ /* 0x000fe20007810000 */
[----:B------:R-:W-:-:S02]  /*5f20*/  FMUL.FTZ R148, R143, UR7 ;  /* 0x000000078f947c20 */ /* 0x000fc40008410000 */
[----:B------:R-:W1:Y:S01]  /*5f30*/  MUFU.TANH R149, R149 ;  /* 0x0000009500957308 */ /* 0x000e620000002400 */
[----:B--2---:R-:W-:Y:S02]  /*5f40*/  FSEL R144, R144, -INF , P1 ;  /* 0xff80000090907808 */ /* 0x004fe40000800000 */
[----:B------:R-:W-:Y:S02]  /*5f50*/  ISETP.GT.AND P1, PT, R171, 0x50, PT ;  /* 0x00000050ab00780c */ /* 0x000fe40003f24270 */
[----:B------:R-:W-:Y:S01]  /*5f60*/  FMNMX.FTZ R156, R144, R153, !PT ;  /* 0x00000099909c7209 */ /* 0x000fe20007810000 */
[----:B------:R-:W-:Y:S02]  /*5f70*/  FMUL.FTZ R153, R146, UR7 ;  /* 0x0000000792997c20 */ /* 0x000fe40008410000 */
[----:B------:R-:W2:Y:S01]  /*5f80*/  MUFU.TANH R152, R152 ;  /* 0x0000009800987308 */ /* 0x000ea20000002400 */
[----:B0-----:R-:W-:Y:S02]  /*5f90*/  FSEL R145, R145, -INF , P2 ;  /* 0xff80000091917808 */ /* 0x001fe40001000000 */
[----:B------:R-:W-:-:S02]  /*5fa0*/  ISETP.GT.AND P2, PT, R171, 0x51, PT ;  /* 0x00000051ab00780c */ /* 0x000fc40003f44270 */
[----:B------:R-:W-:-:S03]  /*5fb0*/  FMNMX.FTZ R156, R145, R156, !PT ;  /* 0x0000009c919c7209 */ /* 0x000fc60007810000 */
[----:B------:R-:W0:Y:S01]  /*5fc0*/  MUFU.TANH R164, R164 ;  /* 0x000000a400a47308 */ /* 0x000e220000002400 */
[----:B-1----:R-:W-:Y:S02]  /*5fd0*/  FSEL R149, R149, -INF , P1 ;  /* 0xff80000095957808 */ /* 0x002fe40000800000 */
[----:B------:R-:W-:Y:S02]  /*5fe0*/  ISETP.GT.AND P1, PT, R171, 0x58, PT ;  /* 0x00000058ab00780c */ /* 0x000fe40003f24270 */
[----:B------:R-:W-:-:S03]  /*5ff0*/  FMNMX.FTZ R143, R149, R156, !PT ;  /* 0x0000009c958f7209 */ /* 0x000fc60007810000 */
[----:B------:R-:W1:Y:S01]  /*6000*/  MUFU.TANH R165, R165 ;  /* 0x000000a500a57308 */ /* 0x000e620000002400 */
[----:B--2---:R-:W-:Y:S02]  /*6010*/  FSEL R152, R152, -INF , P2 ;  /* 0xff80000098987808 */ /* 0x004fe40001000000 */
[----:B------:R-:W-:Y:S02]  /*6020*/  ISETP.GT.AND P2, PT, R171, 0x59, PT ;  /* 0x00000059ab00780c */ /* 0x000fe40003f44270 */
[----:B------:R-:W-:-:S03]  /*6030*/  FMNMX.FTZ R157, R152, R143, !PT ;  /* 0x0000008f989d7209 */ /* 0x000fc60007810000 */
[----:B------:R-:W2:Y:S01]  /*6040*/  MUFU.TANH R0, R0 ;  /* 0x0000000000007308 */ /* 0x000ea20000002400 */
[----:B0-----:R-:W-:-:S04]  /*6050*/  FSEL R146, R164, -INF , P1 ;  /* 0xff800000a4927808 */ /* 0x001fc80000800000 */
[----:B------:R-:W-:-:S03]  /*6060*/  FMNMX.FTZ R156, R146, R157, !PT ;  /* 0x0000009d929c7209 */ /* 0x000fc60007810000 */
[----:B------:R-:W0:Y:S01]  /*6070*/  MUFU.TANH R2, R2 ;  /* 0x0000000200027308 */ /* 0x000e220000002400 */
[----:B-1----:R-:W-:Y:S02]  /*6080*/  FSEL R143, R165, -INF , P2 ;  /* 0xff800000a58f7808 */ /* 0x002fe40001000000 */
[----:B------:R-:W-:Y:S02]  /*6090*/  SHFL.IDX PT, R165, R12, 0x1, 0x1c1f ;  /* 0x003c1f000ca57f89 */ /* 0x000fe400000e0000 */
[----:B------:R-:W-:Y:S01]  /*60a0*/  FMNMX.FTZ R157, R143, R156, !PT ;  /* 0x0000009c8f9d7209 */ /* 0x000fe20007810000 */
[----:B------:R-:W-:Y:S01]  /*60b0*/  FMUL.FTZ R156, R158, UR7 ;  /* 0x000000079e9c7c20 */ /* 0x000fe20008410000 */
[----:B------:R-:W-:Y:S01]  /*60c0*/  FMUL.FTZ R158, R162, UR7 ;  /* 0x00000007a29e7c20 */ /* 0x000fe20008410000 */
[----:B------:R-:W1:Y:S01]  /*60d0*/  MUFU.TANH R11, R11 ;  /* 0x0000000b000b7308 */ /* 0x000e620000002400 */
[----:B------:R-:W-:Y:S01]  /*60e0*/  FMUL.FTZ R162, R167, UR7 ;  /* 0x00000007a7a27c20 */ /* 0x000fe20008410000 */
[----:B------:R-:W3:Y:S06]  /*60f0*/  SHFL.BFLY PT, R160, R157, 0x2, 0x1f ;  /* 0x0c401f009da07f89 */ /* 0x000eec00000e0000 */
[----:B------:R-:W4:Y:S08]  /*6100*/  MUFU.TANH R15, R15 ;  /* 0x0000000f000f7308 */ /* 0x000f300000002400 */
[----:B------:R-:W5:Y:S08]  /*6110*/  MUFU.TANH R20, R20 ;  /* 0x0000001400147308 */ /* 0x000f700000002400 */
[----:B------:R-:W5:Y:S01]  /*6120*/  MUFU.TANH R21, R21 ;  /* 0x0000001500157308 */ /* 0x000f620000002400 */
[----:B---3--:R-:W-:Y:S01]  /*6130*/  FMNMX.FTZ R164, R157, R160, !PT ;  /* 0x000000a09da47209 */ /* 0x008fe20007810000 */
[----:B------:R-:W-:-:S02]  /*6140*/  IMAD.IADD R160, R168, 0x1, R165 ;  /* 0x00000001a8a07824 */ /* 0x000fc400078e02a5 */
[----:B------:R-:W-:Y:S01]  /*6150*/  FMUL.FTZ R157, R159, UR7 ;  /* 0x000000079f9d7c20 */ /* 0x000fe20008410000 */
[----:B------:R-:W-:Y:S01]  /*6160*/  FMUL.FTZ R159, R163, UR7 ;  /* 0x00000007a39f7c20 */ /* 0x000fe20008410000 */
[----:B------:R-:W3:Y:S01]  /*6170*/  SHFL.BFLY PT, R169, R164, 0x1, 0x1f ;  /* 0x0c201f00a4a97f89 */ /* 0x000ee200000e0000 */
[C---:B------:R-:W-:Y:S01]  /*6180*/  ISETP.GT.AND P1, PT, R160.reuse, RZ, PT ;  /* 0x000000ffa000720c */ /* 0x040fe20003f24270 */
[----:B------:R-:W5:Y:S01]  /*6190*/  MUFU.TANH R120, R120 ;  /* 0x0000007800787308 */ /* 0x000f620000002400 */
[----:B------:R-:W-:Y:S02]  /*61a0*/  ISETP.GT.AND P2, PT, R160, 0x1, PT ;  /* 0x00000001a000780c */ /* 0x000fe40003f44270 */
[----:B--2---:R-:W-:Y:S02]  /*61b0*/  FSEL R0, R0, -INF , P1 ;  /* 0xff80000000007808 */ /* 0x004fe40000800000 */
[----:B------:R-:W-:Y:S02]  /*61c0*/  ISETP.GT.AND P3, PT, R160, 0x8, PT ;  /* 0x00000008a000780c */ /* 0x000fe40003f64270 */
[----:B0-----:R-:W-:Y:S01]  /*61d0*/  FSEL R2, R2, -INF , P2 ;  /* 0xff80000002027808 */ /* 0x001fe20001000000 */
[----:B------:R-:W0:Y:S01]  /*61e0*/  MUFU.TANH R121, R121 ;  /* 0x0000007900797308 */ /* 0x000e220000002400 */
[----:B------:R-:W-:-:S02]  /*61f0*/  FMNMX.FTZ R165, R0, R13, !PT ;  /* 0x0000000d00a57209 */ /* 0x000fc40007810000 */
[----:B------:R-:W-:Y:S02]  /*6200*/  ISETP.GT.AND P4, PT, R160, 0x9, PT ;  /* 0x00000009a000780c */ /* 0x000fe40003f84270 */
[----:B-1----:R-:W-:Y:S02]  /*6210*/  FSEL R163, R11, -INF , P3 ;  /* 0xff8000000ba37808 */ /* 0x002fe40001800000 */
[----:B------:R-:W-:Y:S01]  /*6220*/  FMNMX.FTZ R166, R2, R165, !PT ;  /* 0x000000a502a67209 */ /* 0x000fe20007810000 */
[----:B------:R-:W1:Y:S01]  /*6230*/  MUFU.TANH R122, R122 ;  /* 0x0000007a007a7308 */ /* 0x000e620000002400 */
[----:B------:R-:W-:Y:S02]  /*6240*/  ISETP.GT.AND P2, PT, R160, 0x10, PT ;  /* 0x00000010a000780c */ /* 0x000fe40003f44270 */
[----:B----4-:R-:W-:Y:S02]  /*6250*/  FSEL R15, R15, -INF , P4 ;  /* 0xff8000000f0f7808 */ /* 0x010fe40002000000 */
[----:B------:R-:W-:-:S02]  /*6260*/  FMNMX.FTZ R166, R163, R166, !PT ;  /* 0x000000a6a3a67209 */ /* 0x000fc40007810000 */
[----:B---3--:R-:W-:Y:S01]  /*6270*/  FMNMX.FTZ R12, R164, R169, !PT ;  /* 0x000000a9a40c7209 */ /* 0x008fe20007810000 */
[----:B------:R-:W2:Y:S01]  /*6280*/  MUFU.TANH R123, R123 ;  /* 0x0000007b007b7308 */ /* 0x000ea20000002400 */
[----:B------:R-:W-:Y:S02]  /*6290*/  ISETP.GT.AND P3, PT, R160, 0x11, PT ;  /* 0x00000011a000780c */ /* 0x000fe40003f64270 */
[C---:B------:R-:W-:Y:S01]  /*62a0*/  FSETP.NEU.FTZ.AND P1, PT, R12.reuse, -INF , PT ;  /* 0xff8000000c00780b */ /* 0x040fe20003f3d000 */
[----:B------:R-:W-:Y:S01]  /*62b0*/  FMUL.FTZ R164, R12, UR14 ;  /* 0x0000000e0ca47c20 */ /* 0x000fe20008410000 */
[----:B-----5:R-:W-:Y:S02]  /*62c0*/  FSEL R20, R20, -INF , P2 ;  /* 0xff80000014147808 */ /* 0x020fe40001000000 */
[----:B------:R-:W-:Y:S01]  /*62d0*/  FMNMX.FTZ R11, R15, R166, !PT ;  /* 0x000000a60f0b7209 */ /* 0x000fe20007810000 */
[----:B------:R-:W3:Y:S01]  /*62e0*/  MUFU.TANH R124, R124 ;  /* 0x0000007c007c7308 */ /* 0x000ee20000002400 */
[----:B------:R-:W-:-:S02]  /*62f0*/  FSEL R164, R164, RZ, P1 ;  /* 0x000000ffa4a47208 */ /* 0x000fc40000800000 */
[----:B------:R-:W-:Y:S02]  /*6300*/  ISETP.GT.AND P2, PT, R160, 0x18, PT ;  /* 0x00000018a000780c */ /* 0x000fe40003f44270 */
[----:B------:R-:W-:Y:S01]  /*6310*/  FSEL R21, R21, -INF , P3 ;  /* 0xff80000015157808 */ /* 0x000fe20001800000 */
[--C-:B------:R-:W-:Y:S01]  /*6320*/  FFMA.FTZ R188, R125, UR14, -R164.reuse ;  /* 0x0000000e7dbc7c23 */ /* 0x100fe200080108a4 */
[----:B------:R-:W-:Y:S01]  /*6330*/  FMNMX.FTZ R166, R20, R11, !PT ;  /* 0x0000000b14a67209 */ /* 0x000fe20007810000 */
[----:B------:R-:W4:Y:S01]  /*6340*/  MUFU.TANH R148, R148 ;  /* 0x0000009400947308 */ /* 0x000f220000002400 */
[----:B------:R-:W-:Y:S01]  /*6350*/  ISETP.GT.AND P3, PT, R160, 0x19, PT ;  /* 0x00000019a000780c */ /* 0x000fe20003f64270 */
[--C-:B------:R-:W-:Y:S01]  /*6360*/  FFMA.FTZ R190, R127, UR14, -R164.reuse ;  /* 0x0000000e7fbe7c23 */ /* 0x100fe200080108a4 */
[----:B------:R-:W-:Y:S01]  /*6370*/  FSEL R125, R120, -INF , P2 ;  /* 0xff800000787d7808 */ /* 0x000fe20001000000 */
[--C-:B------:R-:W-:Y:S01]  /*6380*/  FFMA.FTZ R120, R126, UR14, -R164.reuse ;  /* 0x0000000e7e787c23 */ /* 0x100fe200080108a4 */
[----:B------:R-:W-:Y:S01]  /*6390*/  FMNMX.FTZ R166, R21, R166, !PT ;  /* 0x000000a615a67209 */ /* 0x000fe20007810000 */
[--C-:B------:R-:W-:Y:S01]  /*63a0*/  FFMA.FTZ R127, R130, UR14, -R164.reuse ;  /* 0x0000000e827f7c23 */ /* 0x100fe200080108a4 */
[----:B------:R-:W-:Y:S01]  /*63b0*/  ISETP.GT.AND P2, PT, R160, 0x20, PT ;  /* 0x00000020a000780c */ /* 0x000fe20003f44270 */
[----:B------:R-:W5:Y:S01]  /*63c0*/  MUFU.TANH R153, R153 ;  /* 0x0000009900997308 */ /* 0x000f620000002400 */
[----:B0-----:R-:W-:Y:S01]  /*63d0*/  FSEL R121, R121, -INF , P3 ;  /* 0xff80000079797808 */ /* 0x001fe20001800000 */
[--C-:B------:R-:W-:Y:S01]  /*63e0*/  FFMA.FTZ R184, R129, UR14, -R164.reuse ;  /* 0x0000000e81b87c23 */ /* 0x100fe200080108a4 */
[----:B------:R-:W-:Y:S01]  /*63f0*/  FMNMX.FTZ R166, R125, R166, !PT ;  /* 0x000000a67da67209 */ /* 0x000fe20007810000 */
[--C-:B------:R-:W-:Y:S01]  /*6400*/  FFMA.FTZ R182, R136, UR14, -R164.reuse ;  /* 0x0000000e88b67c23 */ /* 0x100fe200080108a4 */
[----:B------:R-:W-:Y:S01]  /*6410*/  ISETP.GT.AND P3, PT, R160, 0x21, PT ;  /* 0x00000021a000780c */ /* 0x000fe20003f64270 */
[--C-:B------:R-:W-:Y:S01]  /*6420*/  FFMA.FTZ R180, R133, UR14, -R164.reuse ;  /* 0x0000000e85b47c23 */ /* 0x100fe200080108a4 */
[----:B-1----:R-:W-:Y:S01]  /*6430*/  FSEL R122, R122, -INF , P2 ;  /* 0xff8000007a7a7808 */ /* 0x002fe20001000000 */
[----:B------:R-:W0:Y:S01]  /*6440*/  MUFU.TANH R147, R147 ;  /* 0x0000009300937308 */ /* 0x000e220000002400 */
[----:B------:R-:W-:Y:S01]  /*6450*/  FMNMX.FTZ R11, R121, R166, !PT ;  /* 0x000000a6790b7209 */ /* 0x000fe20007810000 */
[--C-:B------:R-:W-:Y:S01]  /*6460*/  FFMA.FTZ R133, R138, UR14, -R164.reuse ;  /* 0x0000000e8a857c23 */ /* 0x100fe200080108a4 */
[----:B------:R-:W-:Y:S01]  /*6470*/  ISETP.GT.AND P2, PT, R160, 0x28, PT ;  /* 0x00000028a000780c */ /* 0x000fe20003f44270 */
[--C-:B------:R-:W-:Y:S01]  /*6480*/  FFMA.FTZ R176, R137, UR14, -R164.reuse ;  /* 0x0000000e89b07c23 */ /* 0x100fe200080108a4 */
[----:B--2---:R-:W-:Y:S01]  /*6490*/  FSEL R126, R123, -INF , P3 ;  /* 0xff8000007b7e7808 */ /* 0x004fe20001800000 */
[--C-:B------:R-:W-:Y:S01]  /*64a0*/  FFMA.FTZ R123, R128, UR14, -R164.reuse ;  /* 0x0000000e807b7c23 */ /* 0x100fe200080108a4 */
[----:B------:R-:W-:Y:S01]  /*64b0*/  FMNMX.FTZ R11, R122, R11, !PT ;  /* 0x0000000b7a0b7209 */ /* 0x000fe20007810000 */
[----:B------:R-:W1:Y:S01]  /*64c0*/  MUFU.TANH R150, R150 ;  /* 0x0000009600967308 */ /* 0x000e620000002400 */
[----:B------:R-:W-:Y:S01]  /*64d0*/  ISETP.GT.AND P3, PT, R160, 0x29, PT ;  /* 0x00000029a000780c */ /* 0x000fe20003f64270 */
[--C-:B------:R-:W-:Y:S01]  /*64e0*/  FFMA.FTZ R186, R131, UR14, -R164.reuse ;  /* 0x0000000e83ba7c23 */ /* 0x100fe200080108a4 */
[----:B---3--:R-:W-:Y:S01]  /*64f0*/  FSEL R124, R124, -INF , P2 ;  /* 0xff8000007c7c7808 */ /* 0x008fe20001000000 */
[--C-:B------:R-:W-:Y:S01]  /*6500*/  FFMA.FTZ R132, R132, UR14, -R164.reuse ;  /* 0x0000000e84847c23 */ /* 0x100fe200080108a4 */
[----:B------:R-:W-:Y:S01]  /*6510*/  FMNMX.FTZ R11, R126, R11, !PT ;  /* 0x0000000b7e0b7209 */ /* 0x000fe20007810000 */
[--C-:B------:R-:W-:Y:S01]  /*6520*/  FFMA.FTZ R178, R139, UR14, -R164.reuse ;  /* 0x0000000e8bb27c23 */ /* 0x100fe200080108a4 */
[----:B------:R-:W-:Y:S01]  /*6530*/  ISETP.GT.AND P2, PT, R160, 0x30, PT ;  /* 0x00000030a000780c */ /* 0x000fe20003f44270 */
[----:B------:R-:W2:Y:S01]  /*6540*/  MUFU.TANH R151, R151 ;  /* 0x0000009700977308 */ /* 0x000ea20000002400 */
        /* <DEDUP_REMOVED lines=12> */
[----:B0-----:R-:W-:Y:S01]  /*6610*/  FSEL R147, R147, -INF , P3 ;  /* 0xff80000093937808 */ /* 0x001fe20001800000 */
[----:B------:R-:W-:Y:S01]  /*6620*/  FFMA.FTZ R170, R146, UR14, -R164 ;  /* 0x0000000e92aa7c23 */ /* 0x000fe200080108a4 */
[----:B------:R-:W-:Y:S01]  /*6630*/  FMNMX.FTZ R128, R153, R128, !PT ;  /* 0x0000008099807209 */ /* 0x000fe20007810000 */
[----:B------:R-:W0:Y:S01]  /*6640*/  MUFU.TANH R155, R155 ;  /* 0x0000009b009b7308 */ /* 0x000e220000002400 */
[----:B------:R-:W-:-:S02]  /*6650*/  ISETP.GT.AND P3, PT, R160, 0x39, PT ;  /* 0x00000039a000780c */ /* 0x000fc40003f64270 */
[----:B-1----:R-:W-:Y:S02]  /*6660*/  FSEL R150, R150, -INF , P2 ;  /* 0xff80000096967808 */ /* 0x002fe40001000000 */
[----:B------:R-:W-:Y:S02]  /*6670*/  FMNMX.FTZ R11, R147, R128, !PT ;  /* 0x00000080930b7209 */ /* 0x000fe40007810000 */
[----:B------:R-:W-:Y:S01]  /*6680*/  ISETP.GT.AND P2, PT, R160, 0x40, PT ;  /* 0x00000040a000780c */ /* 0x000fe20003f44270 */
[----:B------:R-:W1:Y:S01]  /*6690*/  MUFU.TANH R156, R156 ;  /* 0x0000009c009c7308 */ /* 0x000e620000002400 */
[----:B--2---:R-:W-:Y:S02]  /*66a0*/  FSEL R151, R151, -INF , P3 ;  /* 0xff80000097977808 */ /* 0x004fe40001800000 */
[----:B------:R-:W-:Y:S02]  /*66b0*/  FMNMX.FTZ R128, R150, R11, !PT ;  /* 0x0000000b96807209 */ /* 0x000fe40007810000 */
[----:B------:R-:W-:-:S02]  /*66c0*/  ISETP.GT.AND P3, PT, R160, 0x41, PT ;  /* 0x00000041a000780c */ /* 0x000fc40003f64270 */
[----:B---3--:R-:W-:Y:S01]  /*66d0*/  FSEL R154, R154, -INF , P2 ;  /* 0xff8000009a9a7808 */ /* 0x008fe20001000000 */
[----:B------:R-:W2:Y:S01]  /*66e0*/  MUFU.TANH R157, R157 ;  /* 0x0000009d009d7308 */ /* 0x000ea20000002400 */
[----:B------:R-:W-:Y:S02]  /*66f0*/  FMNMX.FTZ R11, R151, R128, !PT ;  /* 0x00000080970b7209 */ /* 0x000fe40007810000 */
[----:B------:R-:W-:Y:S02]  /*6700*/  ISETP.GT.AND P2, PT, R160, 0x48, PT ;  /* 0x00000048a000780c */ /* 0x000fe40003f44270 */
[----:B0-----:R-:W-:Y:S02]  /*6710*/  FSEL R155, R155, -INF , P3 ;  /* 0xff8000009b9b7808 */ /* 0x001fe40001800000 */
[----:B------:R-:W-:Y:S01]  /*6720*/  FMNMX.FTZ R128, R154, R11, !PT ;  /* 0x0000000b9a807209 */ /* 0x000fe20007810000 */
[----:B------:R-:W0:Y:S01]  /*6730*/  MUFU.TANH R158, R158 ;  /* 0x0000009e009e7308 */ /* 0x000e220000002400 */
[----:B------:R-:W-:-:S02]  /*6740*/  ISETP.GT.AND P3, PT, R160, 0x49, PT ;  /* 0x00000049a000780c */ /* 0x000fc40003f64270 */
[----:B-1----:R-:W-:Y:S02]  /*6750*/  FSEL R156, R156, -INF , P2 ;  /* 0xff8000009c9c7808 */ /* 0x002fe40001000000 */
[----:B------:R-:W-:Y:S02]  /*6760*/  FMNMX.FTZ R11, R155, R128, !PT ;  /* 0x000000809b0b7209 */ /* 0x000fe40007810000 */
[----:B------:R-:W-:Y:S01]  /*6770*/  ISETP.GT.AND P2, PT, R160, 0x50, PT ;  /* 0x00000050a000780c */ /* 0x000fe20003f44270 */
[----:B------:R-:W1:Y:S01]  /*6780*/  MUFU.TANH R159, R159 ;  /* 0x0000009f009f7308 */ /* 0x000e620000002400 */
[----:B--2---:R-:W-:Y:S01]  /*6790*/  FSEL R165, R157, -INF , P3 ;  /* 0xff8000009da57808 */ /* 0x004fe20001800000 */
[--C-:B------:R-:W-:Y:S01]  /*67a0*/  FFMA.FTZ R157, R134, UR14, -R164.reuse ;  /* 0x0000000e869d7c23 */ /* 0x100fe200080108a4 */
[----:B------:R-:W-:Y:S01]  /*67b0*/  FMNMX.FTZ R130, R156, R11, !PT ;  /* 0x0000000b9c827209 */ /* 0x000fe20007810000 */
[--C-:B------:R-:W-:Y:S01]  /*67c0*/  FFMA.FTZ R134, R135, UR14, -R164.reuse ;  /* 0x0000000e87867c23 */ /* 0x100fe200080108a4 */
[----:B------:R-:W-:Y:S01]  /*67d0*/  ISETP.GT.AND P3, PT, R160, 0x51, PT ;  /* 0x00000051a000780c */ /* 0x000fe20003f64270 */
[----:B------:R-:W-:Y:S01]  /*67e0*/  FFMA.FTZ R135, R143, UR14, -R164 ;  /* 0x0000000e8f877c23 */ /* 0x000fe200080108a4 */
[----:B------:R-:W-:Y:S01]  /*67f0*/  FMNMX.FTZ R11, R165, R130, !PT ;  /* 0x00000082a50b7209 */ /* 0x000fe20007810000 */
[----:B------:R-:W2:Y:S01]  /*6800*/  MUFU.TANH R161, R161 ;  /* 0x000000a100a17308 */ /* 0x000ea20000002400 */
[----:B0-----:R-:W-:-:S02]  /*6810*/  FSEL R158, R158, -INF , P2 ;  /* 0xff8000009e9e7808 */ /* 0x001fc40001000000 */
[----:B------:R-:W-:Y:S02]  /*6820*/  ISETP.GT.AND P2, PT, R160, 0x58, PT ;  /* 0x00000058a000780c */ /* 0x000fe40003f44270 */
[----:B------:R-:W-:-:S03]  /*6830*/  FMNMX.FTZ R130, R158, R11, !PT ;  /* 0x0000000b9e827209 */ /* 0x000fc60007810000 */
[----:B------:R-:W0:Y:S01]  /*6840*/  MUFU.TANH R162, R162 ;  /* 0x000000a200a27308 */ /* 0x000e220000002400 */
[----:B-1----:R-:W-:Y:S02]  /*6850*/  FSEL R159, R159, -INF , P3 ;  /* 0xff8000009f9f7808 */ /* 0x002fe40001800000 */
[----:B------:R-:W-:Y:S02]  /*6860*/  ISETP.GT.AND P3, PT, R160, 0x59, PT ;  /* 0x00000059a000780c */ /* 0x000fe40003f64270 */
[----:B------:R-:W-:-:S03]  /*6870*/  FMNMX.FTZ R130, R159, R130, !PT ;  /* 0x000000829f827209 */ /* 0x000fc60007810000 */
[----:B------:R-:W-:Y:S01]  /*6880*/  MUFU.EX2 R188, R188 ;  /* 0x000000bc00bc7308 */ /* 0x000fe20000000800 */
[----:B--2---:R-:W-:-:S04]  /*6890*/  FSEL R161, R161, -INF , P2 ;  /* 0xff800000a1a17808 */ /* 0x004fc80001000000 */
[----:B------:R-:W-:-:S03]  /*68a0*/  FMNMX.FTZ R11, R161, R130, !PT ;  /* 0x00000082a10b7209 */ /* 0x000fc60007810000 */
[----:B------:R-:W-:Y:S01]  /*68b0*/  MUFU.EX2 R120, R120 ;  /* 0x0000007800787308 */ /* 0x000fe20000000800 */
[----:B0-----:R-:W-:-:S04]  /*68c0*/  FSEL R162, R162, -INF , P3 ;  /* 0xff800000a2a27808 */ /* 0x001fc80001800000 */
[----:B------:R-:W-:-:S03]  /*68d0*/  FMNMX.FTZ R11, R162, R11, !PT ;  /* 0x0000000ba20b7209 */ /* 0x000fc60007810000 */
[----:B------:R-:W-:Y:S02]  /*68e0*/  MUFU.EX2 R190, R190 ;  /* 0x000000be00be7308 */ /* 0x000fe40000000800 */
[----:B------:R-:W0:Y:S06]  /*68f0*/  SHFL.BFLY PT, R130, R11, 0x2, 0x1f ;  /* 0x0c401f000b827f89 */ /* 0x000e2c00000e0000 */
[----:B------:R-:W-:Y:S08]  /*6900*/  MUFU.EX2 R123, R123 ;  /* 0x0000007b007b7308 */ /* 0x000ff00000000800 */
[----:B------:R-:W-:Y:S08]  /*6910*/  MUFU.EX2 R184, R184 ;  /* 0x000000b800b87308 */ /* 0x000ff00000000800 */
[----:B------:R-:W-:Y:S01]  /*6920*/  MUFU.EX2 R127, R127 ;  /* 0x0000007f007f7308 */ /* 0x000fe20000000800 */
[----:B0-----:R-:W-:Y:S01]  /*6930*/  FMNMX.FTZ R129, R11, R130, !PT ;  /* 0x000000820b817209 */ /* 0x001fe20007810000 */
[----:B------:R-:W-:-:S04]  /*6940*/  FFMA.FTZ R130, R145, UR14, -R164 ;  /* 0x0000000e91827c23 */ /* 0x000fc800080108a4 */
[----:B------:R-:W0:Y:S02]  /*6950*/  SHFL.BFLY PT, R136, R129, 0x1, 0x1f ;  /* 0x0c201f0081887f89 */ /* 0x000e2400000e0000 */
[----:B------:R-:W-:Y:S08]  /*6960*/  MUFU.EX2 R186, R186 ;  /* 0x000000ba00ba7308 */ /* 0x000ff00000000800 */
[----:B------:R1:W-:Y:S08]  /*6970*/  MUFU.EX2 R128, R132 ;  /* 0x0000008400807308 */ /* 0x0003f00000000800 */
[----:B------:R-:W-:Y:S01]  /*6980*/  MUFU.EX2 R180, R180 ;  /* 0x000000b400b47308 */ /* 0x000fe20000000800 */
[----:B-1----:R-:W-:Y:S01]  /*6990*/  FFMA.FTZ R132, R140, UR14, -R164 ;  /* 0x0000000e8c847c23 */ /* 0x002fe200080108a4 */
[----:B0-----:R-:W-:-:S06]  /*69a0*/  FMNMX.FTZ R11, R129, R136, !PT ;  /* 0x00000088810b7209 */ /* 0x001fcc0007810000 */
[----:B------:R-:W-:Y:S01]  /*69b0*/  MUFU.EX2 R157, R157 ;  /* 0x0000009d009d7308 */ /* 0x000fe20000000800 */
[C---:B------:R-:W-:Y:S01]  /*69c0*/  FSETP.NEU.FTZ.AND P2, PT, R11.reuse, -INF , PT ;  /* 0xff8000000b00780b */ /* 0x040fe20003f5d000 */
[----:B------:R-:W-:-:S06]  /*69d0*/  FMUL.FTZ R136, R11, UR14 ;  /* 0x0000000e0b887c20 */ /* 0x000fcc0008410000 */
[----:B------:R-:W-:Y:S01]  /*69e0*/  MUFU.EX2 R182, R182 ;  /* 0x000000b600b67308 */ /* 0x000fe20000000800 */
[----:B------:R-:W-:-:S05]  /*69f0*/  FSEL R136, R136, RZ, P2 ;  /* 0x000000ff88887208 */ /* 0x000fca0001000000 */
[--C-:B------:R-:W-:Y:S01]  /*6a00*/  FFMA.FTZ R189, R0, UR14, -R136.reuse ;  /* 0x0000000e00bd7c23 */ /* 0x100fe20008010888 */
[--C-:B------:R-:W-:Y:S01]  /*6a10*/  FFMA.FTZ R185, R20, UR14, -R136.reuse ;  /* 0x0000000e14b97c23 */ /* 0x100fe20008010888 */
[--C-:B------:R-:W-:Y:S01]  /*6a20*/  FFMA.FTZ R20, R121, UR14, -R136.reuse ;  /* 0x0000000e79147c23 */ /* 0x100fe20008010888 */
[----:B------:R-:W-:Y:S01]  /*6a30*/  FSEL R0, R11, RZ, P2 ;  /* 0x000000ff0b007208 */ /* 0x000fe20001000000 */
[--C-:B------:R-:W-:Y:S01]  /*6a40*/  FFMA.FTZ R138, R2, UR14, -R136.reuse ;  /* 0x0000000e028a7c23 */ /* 0x100fe20008010888 */
[----:B------:R-:W-:Y:S01]  /*6a50*/  FSEL R121, R12, RZ, P1 ;  /* 0x000000ff0c797208 */ /* 0x000fe20000800000 */
[----:B------:R-:W-:Y:S01]  /*6a60*/  MUFU.EX2 R189, R189 ;  /* 0x000000bd00bd7308 */ /* 0x000fe20000000800 */
[--C-:B------:R-:W-:Y:S01]  /*6a70*/  FFMA.FTZ R191, R163, UR14, -R136.reuse ;  /* 0x0000000ea3bf7c23 */ /* 0x100fe20008010888 */
[----:B------:R-:W-:Y:S01]  /*6a80*/  FADD.FTZ R2, -R0, R13 ;  /* 0x0000000d00027221 */ /* 0x000fe20000010100 */
[----:B------:R-:W-:Y:S01]  /*6a90*/  FFMA.FTZ R137, R15, UR14, -R136 ;  /* 0x0000000e0f897c23 */ /* 0x000fe20008010888 */
[----:B------:R-:W-:Y:S01]  /*6aa0*/  FADD.FTZ R121, -R121, R14 ;  /* 0x0000000e79797221 */ /* 0x000fe20000010100 */
[--C-:B------:R-:W-:Y:S01]  /*6ab0*/  FFMA.FTZ R21, R21, UR14, -R136.reuse ;  /* 0x0000000e15157c23 */ /* 0x100fe20008010888 */
[----:B------:R-:W-:Y:S01]  /*6ac0*/  FMUL.FTZ R2, R2, UR14 ;  /* 0x0000000e02027c20 */ /* 0x000fe20008410000 */
[--C-:B------:R-:W-:Y:S01]  /*6ad0*/  FFMA.FTZ R187, R125, UR14, -R136.reuse ;  /* 0x0000000e7dbb7c23 */ /* 0x100fe20008010888 */
[----:B------:R-:W-:Y:S01]  /*6ae0*/  FMUL.FTZ R121, R121, UR14 ;  /* 0x0000000e79797c20 */ /* 0x000fe20008410000 */
        /* <DEDUP_REMOVED lines=13> */
[----:B------:R-:W-:-:S03]  /*6bc0*/  FFMA.FTZ R171, R161, UR14, -R136 ;  /* 0x0000000ea1ab7c23 */ /* 0x000fc60008010888 */
[----:B------:R-:W2:Y:S01]  /*6bd0*/  MUFU.EX2 R2, R2 ;  /* 0x0000000200027308 */ /* 0x000ea20000000800 */
[----:B0-----:R-:W-:-:S07]  /*6be0*/  FFMA.FTZ R121, R155, UR14, -R136 ;  /* 0x0000000e9b797c23 */ /* 0x001fce0008010888 */
[----:B------:R-:W0:Y:S01]  /*6bf0*/  MUFU.EX2 R191, R191 ;  /* 0x000000bf00bf7308 */ /* 0x000e220000000800 */
[----:B-1----:R-:W-:-:S04]  /*6c00*/  FFMA.FTZ R13, R0, R10, R188 ;  /* 0x0000000a000d7223 */ /* 0x002fc800000100bc */
[----:B------:R-:W-:-:S03]  /*6c10*/  FADD.FTZ R13, R120, R13 ;  /* 0x0000000d780d7221 */ /* 0x000fc60000010000 */
[----:B------:R-:W1:Y:S01]  /*6c20*/  MUFU.EX2 R137, R137 ;  /* 0x0000008900897308 */ /* 0x000e620000000800 */
[----:B--2---:R-:W-:Y:S01]  /*6c30*/  FFMA.FTZ R3, R2, R3, R189 ;  /* 0x0000000302037223 */ /* 0x004fe200000100bd */
        /* <DEDUP_REMOVED lines=14> */
[----:B------:R-:W-:Y:S01]  /*6d20*/  FADD.FTZ R3, R157, R14 ;  /* 0x0000000e9d037221 */ /* 0x000fe20000010000 */
[----:B------:R-:W-:Y:S01]  /*6d30*/  FFMA.FTZ R14, R165, UR14, -R136 ;  /* 0x0000000ea50e7c23 */ /* 0x000fe20008010888 */
[----:B------:R-:W2:Y:S01]  /*6d40*/  MUFU.EX2 R20, R20 ;  /* 0x0000001400147308 */ /* 0x000ea20000000800 */
[----:B0-----:R-:W-:Y:S01]  /*6d50*/  FADD.FTZ R10, R21, R10 ;  /* 0x0000000a150a7221 */ /* 0x001fe20000010000 */
[----:B------:R-:W-:-:S06]  /*6d60*/  FADD.FTZ R3, R182, R3 ;  /* 0x00000003b6037221 */ /* 0x000fcc0000010000 */
[----:B------:R-:W0:Y:S01]  /*6d70*/  MUFU.EX2 R181, R181 ;  /* 0x000000b500b57308 */ /* 0x000e220000000800 */
[----:B-1----:R-:W-:-:S07]  /*6d80*/  FADD.FTZ R13, R187, R10 ;  /* 0x0000000abb0d7221 */ /* 0x002fce0000010000 */
[----:B------:R-:W1:Y:S01]  /*6d90*/  MUFU.EX2 R15, R15 ;  /* 0x0000000f000f7308 */ /* 0x000e620000000800 */
[----:B--2---:R-:W-:Y:S01]  /*6da0*/  FADD.FTZ R10, R20, R13 ;  /* 0x0000000d140a7221 */ /* 0x004fe20000010000 */
[----:B------:R-:W-:-:S06]  /*6db0*/  FFMA.FTZ R13, R159, UR14, -R136 ;  /* 0x0000000e9f0d7c23 */ /* 0x000fcc0008010888 */
        /* <DEDUP_REMOVED lines=32> */
[----:B------:R-:W-:-:S06]  /*6fc0*/  FFMA.FTZ R126, R162, UR14, -R136 ;  /* 0x0000000ea27e7c23 */ /* 0x000fcc0008010888 */
        /* <DEDUP_REMOVED lines=26> */
.L_x_2385:
[----:B------:R-:W0:Y:S01]  /*7170*/  S2UR UR5, SR_CgaCtaId ;  /* 0x00000000000579c3 */ /* 0x000e220000008800 */
        /* <DEDUP_REMOVED lines=35> */
.L_x_2375:
[----:B------:R-:W-:-:S06]  /*73b0*/  UISETP.GE.AND UP0, UPT, UR4, UR60, UPT ;  /* 0x0000003c0400728c */ /* 0x000fcc000bf06270 */
[----:B------:R-:W-:-:S13]  /*73c0*/  PLOP3.LUT P1, PT, PT, PT, UP0, 0x80, 0x0 ;  /* 0x000000000000781c */ /* 0x000fda0003f2f008 */
[----:B------:R-:W-:Y:S05]  /*73d0*/  @!P1 BRA `(.L_x_2387) ;  /* 0x0000002400409947 */ /* 0x000fea0003800000 */
[----:B------:R-:W-:Y:S01]  /*73e0*/  MOV R13, R11 ;  /* 0x0000000b000d7202 */ /* 0x000fe20000000f00 */
[----:B------:R-:W-:Y:S01]  /*73f0*/  IMAD.MOV.U32 R14, RZ, RZ, R12 ;  /* 0x000000ffff0e7224 */ /* 0x000fe200078e000c */
[----:B------:R-:W-:Y:S01]  /*7400*/  UMOV UR5, UR38 ;  /* 0x0000002600057c82 */ /* 0x000fe20008000000 */
[----:B------:R-:W-:Y:S01]  /*7410*/  UMOV UR6, UR39 ;  /* 0x0000002700067c82 */ /* 0x000fe20008000000 */
[----:B------:R-:W-:Y:S01]  /*7420*/  ULDC UR7, c[0x0][0x9d8] ;  /* 0x0002760000077ab9 */ /* 0x000fe20000000800 */
[----:B------:R-:W-:-:S05]  /*7430*/  ULDC UR10, c[0x0][0x988] ;  /* 0x00026200000a7ab9 */ /* 0x000fca0000000800 */
.L_x_2398:
[----:B------:R-:W-:-:S04]  /*7440*/  UIADD3 UR9, UR6, 0x1, URZ ;  /* 0x0000000106097890 */ /* 0x000fc8000fffe03f */
[----:B------:R-:W-:-:S04]  /*7450*/  UISETP.NE.AND UP0, UPT, UR9, 0x2, UPT ;  /* 0x000000020900788c */ /* 0x000fc8000bf05270 */
[----:B------:R-:W-:Y:S02]  /*7460*/  USEL UR9, UR9, URZ, UP0 ;  /* 0x0000003f09097287 */ /* 0x000fe40008000000 */
[----:B------:R-:W-:-:S04]  /*7470*/  USEL UR38, URZ, 0x1, UP0 ;  /* 0x000000013f267887 */ /* 0x000fc80008000000 */
[----:B------:R-:W-:Y:S01]  /*7480*/  ULOP3.LUT UR38, UR5, UR38, URZ, 0x3c, !UPT ;  /* 0x0000002605267292 */ /* 0x000fe2000f8e3c3f */
[----:B------:R-:W-:Y:S01]  /*7490*/  UMOV UR39, UR9 ;  /* 0x0000000900277c82 */ /* 0x000fe20008000000 */
[----:B------:R-:W-:Y:S10]  /*74a0*/  @!P0 BRA `(.L_x_2388) ;  /* 0x0000000000048947 */ /* 0x000ff40003800000 */
[----:B------:R-:W-:Y:S01]  /*74b0*/  BPT.TRAP 0x1 ;  /* 0x000000040000795c */ /* 0x000fe20000300000 */
.L_x_2388:
[----:B------:R-:W-:Y:S01]  /*74c0*/  ULEA UR8, UR39, UR40, 0x3 ;  /* 0x0000002827087291 */ /* 0x000fe2000f8e183f */
[----:B------:R-:W-:-:S05]  /*74d0*/  IMAD.U32 R11, RZ, RZ, UR38 ;  /* 0x00000026ff0b7e24 */ /* 0x000fca000f8e00ff */
[----:B------:R-:W-:-:S04]  /*74e0*/  SHF.L.U32 R11, R11, 0x1f, RZ ;  /* 0x0000001f0b0b7819 */ /* 0x000fc800000006ff */
[----:B------:R0:W1:Y:S01]  /*74f0*/  SYNCS.PHASECHK.TRANS64.TRYWAIT P1, [UR8+0x30830], R11 ;  /* 0x0308300bff0075a7 */ /* 0x0000620008020148 */
[----:B------:R-:W-:Y:S05]  /*7500*/  @!P0 BRA `(.L_x_2389) ;  /* 0x0000000000048947 */ /* 0x000fea0003800000 */
[----:B------:R-:W-:Y:S01]  /*7510*/  BPT.TRAP 0x1 ;  /* 0x000000040000795c */ /* 0x000fe20000300000 */
.L_x_2389:
[----:B-1----:R-:W-:Y:S05]  /*7520*/  @P1 BRA `(.L_x_2390) ;  /* 0x0000000000081947 */ /* 0x002fea0003800000 */
[----:B------:R-:W1:Y:S02]  /*7530*/  SYNCS.PHASECHK.TRANS64.TRYWAIT P1, [UR8+0x30830], R11 ;  /* 0x0308300bff0075a7 */ /* 0x000e640008020148 */
[----:B-1----:R-:W-:Y:S05]  /*7540*/  @!P1 BRA `(.L_x_2391) ;  /* 0x000000d400b09947 */ /* 0x002fea0003800000 */
.L_x_2390:
        /* <DEDUP_REMOVED lines=175> */
.L_x_2392:
[----:B------:R-:W-:Y:S01]  /*8040*/  ULEA UR8, UR6, UR40, 0x3 ;  /* 0x0000002806087291 */ /* 0x000fe2000f8e183f */
[----:B------:R-:W-:-:S05]  /*8050*/  IMAD.U32 R0, RZ, RZ, UR5 ;  /* 0x00000005ff007e24 */ /* 0x000fca000f8e00ff */
[----:B------:R-:W-:-:S04]  /*8060*/  SHF.L.U32 R0, R0, 0x1f, RZ ;  /* 0x0000001f00007819 */ /* 0x000fc800000006ff */
[----:B------:R2:W3:Y:S01]  /*8070*/  SYNCS.PHASECHK.TRANS64.TRYWAIT P1, [UR8+0x30850], R0 ;  /* 0x03085000ff0075a7 */ /* 0x0004e20008020148 */
[----:B------:R-:W-:Y:S05]  /*8080*/  @!P0 BRA `(.L_x_2393) ;  /* 0x0000000000048947 */ /* 0x000fea0003800000 */
[----:B------:R-:W-:Y:S01]  /*8090*/  BPT.TRAP 0x1 ;  /* 0x000000040000795c */ /* 0x000fe20000300000 */
.L_x_2393:
[----:B---3--:R-:W-:Y:S05]  /*80a0*/  @P1 BRA `(.L_x_2394) ;  /* 0x0000000000081947 */ /* 0x008fea0003800000 */
[----:B------:R-:W3:Y:S02]  /*80b0*/  SYNCS.PHASECHK.TRANS64.TRYWAIT P1, [UR8+0x30850], R0 ;  /* 0x03085000ff0075a7 */ /* 0x000ee40008020148 */
[----:B---3--:R-:W-:Y:S05]  /*80c0*/  @!P1 BRA `(.L_x_2395) ;  /* 0x000000c800e89947 */ /* 0x008fea0003800000 */
.L_x_2394:
        /* <DEDUP_REMOVED lines=37> */
.L_x_2396:
        /* <DEDUP_REMOVED lines=24> */
[----:B01----:R-:W-:Y:S01]  /*84a0*/  FMNMX.FTZ R11, R15, R14, !PT ;  /* 0x0000000e0f0b7209 */ /* 0x003fe20007810000 */
[----:B------:R-:W-:Y:S01]  /*84b0*/  FMUL.FTZ R129, R132, UR7 ;  /* 0x0000000784817c20 */ /* 0x000fe20008410000 */
[----:B------:R-:W-:Y:S01]  /*84c0*/  FMUL.FTZ R131, R134, UR7 ;  /* 0x0000000786837c20 */ /* 0x000fe20008410000 */
[----:B------:R-:W-:Y:S01]  /*84d0*/  FMUL.FTZ R132, R135, UR7 ;  /* 0x0000000787847c20 */ /* 0x000fe20008410000 */
[----:B------:R-:W-:Y:S01]  /*84e0*/  FMUL.FTZ R135, R138, UR7 ;  /* 0x000000078a877c20 */ /* 0x000fe20008410000 */
[----:B------:R-:W-:Y:S01]  /*84f0*/  FMUL.FTZ R138, R141, UR7 ;  /* 0x000000078d8a7c20 */ /* 0x000fe20008410000 */
[----:B------:R-:W0:Y:S01]  /*8500*/  MUFU.TANH R120, R120 ;  /* 0x0000007800787308 */ /* 0x000e220000002400 */
[----:B----4-:R-:W-:Y:S01]  /*8510*/  FMNMX.FTZ R157, R21, R13, !PT ;  /* 0x0000000d159d7209 */ /* 0x010fe20007810000 */
[----:B------:R-:W-:Y:S01]  /*8520*/  FMUL.FTZ R141, R144, UR7 ;  /* 0x00000007908d7c20 */ /* 0x000fe20008410000 */
[----:B------:R-:W-:Y:S01]  /*8530*/  FMUL.FTZ R144, R147, UR7 ;  /* 0x0000000793907c20 */ /* 0x000fe20008410000 */
[----:B------:R-:W-:Y:S01]  /*8540*/  FMUL.FTZ R134, R137, UR7 ;  /* 0x0000000789867c20 */ /* 0x000fe20008410000 */
[----:B------:R-:W-:Y:S01]  /*8550*/  FMUL.FTZ R147, R150, UR7 ;  /* 0x0000000796937c20 */ /* 0x000fe20008410000 */
[----:B------:R-:W-:Y:S01]  /*8560*/  FMUL.FTZ R150, R153, UR7 ;  /* 0x0000000799967c20 */ /* 0x000fe20008410000 */
[----:B------:R-:W-:Y:S01]  /*8570*/  FMUL.FTZ R153, R156, UR7 ;  /* 0x000000079c997c20 */ /* 0x000fe20008410000 */
[----:B------:R-:W1:Y:S01]  /*8580*/  MUFU.TANH R121, R121 ;  /* 0x0000007900797308 */ /* 0x000e620000002400 */
        /* <DEDUP_REMOVED lines=12> */
[----:B------:R-:W-:Y:S01]  /*8650*/  UMOV UR14, UR10 ;  /* 0x0000000a000e7c82 */ /* 0x000fe20008000000 */
[----:B------:R-:W0:Y:S01]  /*8660*/  S2UR UR6, SR_CgaCtaId ;  /* 0x00000000000679c3 */ /* 0x000e220000008800 */
[----:B------:R-:W-:Y:S01]  /*8670*/  ULEA UR5, UR9, UR40, 0x3 ;  /* 0x0000002809057291 */ /* 0x000fe2000f8e183f */
[----:B------:R-:W3:Y:S01]  /*8680*/  MUFU.TANH R122, R122 ;  /* 0x0000007a007a7308 */ /* 0x000ee20000002400 */
[----:B-1----:R-:W-:-:S02]  /*8690*/  FMNMX.FTZ R11, R121, R0, !PT ;  /* 0x00000000790b7209 */ /* 0x002fc40007810000 */
[----:B------:R-:W-:-:S05]  /*86a0*/  UIADD3 UR5, UR5, 0x30840, URZ ;  /* 0x0003084005057890 */ /* 0x000fca000fffe03f */
[----:B------:R-:W1:Y:S01]  /*86b0*/  MUFU.TANH R124, R124 ;  /* 0x0000007c007c7308 */ /* 0x000e620000002400 */
[----:B--2---:R-:W-:-:S07]  /*86c0*/  FMNMX.FTZ R157, R123, R2, !PT ;  /* 0x000000027b9d7209 */ /* 0x004fce0007810000 */
[----:B------:R-:W2:Y:S01]  /*86d0*/  MUFU.TANH R125, R125 ;  /* 0x0000007d007d7308 */ /* 0x000ea20000002400 */
[----:B---3--:R-:W-:Y:S01]  /*86e0*/  FMNMX.FTZ R0, R122, R11, !PT ;  /* 0x0000000b7a007209 */ /* 0x008fe20007810000 */
[----:B0-----:R-:W-:-:S06]  /*86f0*/  UPRMT UR5, UR6, 0x654, UR5 ;  /* 0x0000065406057896 */ /* 0x001fcc0008000005 */
[----:B------:R-:W0:Y:S01]  /*8700*/  MUFU.TANH R127, R127 ;  /* 0x0000007f007f7308 */ /* 0x000e220000002400 */
[----:B-1----:R-:W-:Y:S01]  /*8710*/  FMNMX.FTZ R2, R124, R157, !PT ;  /* 0x0000009d7c027209 */ /* 0x002fe20007810000 */
[----:B------:R-:W-:Y:S01]  /*8720*/  FMUL.FTZ R157, R160, UR7 ;  /* 0x00000007a09d7c20 */ /* 0x000fe20008410000 */
[----:B------:R-:W-:Y:S01]  /*8730*/  FMUL.FTZ R160, R163, UR7 ;  /* 0x00000007a3a07c20 */ /* 0x000fe20008410000 */
[----:B------:R-:W-:Y:S04]  /*8740*/  SYNCS.ARRIVE.TRANS64.RED.A1T0 RZ, [UR5], RZ ;  /* 0x000000ffffff79a7 */ /* 0x000fe80008100405 */
        /* <DEDUP_REMOVED lines=81> */
[----:B-1----:R-:W-:-:S05]  /*8c60*/  FMNMX.FTZ R0, R162, R11, !PT ;  /* 0x0000000ba2007209 */ /* 0x002fca0007810000 */
        /* <DEDUP_REMOVED lines=10> */
[----:B------:R-:W-:Y:S02]  /*8d10*/  FMUL.FTZ R14, R14, UR14 ;  /* 0x0000000e0e0e7c20 */ /* 0x000fe40008410000 */
[----:B------:R-:W-:Y:S02]  /*8d20*/  FADD.FTZ R13, -R11, R13 ;  /* 0x0000000d0b0d7221 */ /* 0x000fe40000010100 */
[----:B------:R-:W-:Y:S02]  /*8d30*/  MUFU.EX2 R0, R14 ;  /* 0x0000000e00007308 */ /* 0x000fe40000000800 */
[----:B------:R-:W-:Y:S01]  /*8d40*/  FMUL.FTZ R165, R13, UR14 ;  /* 0x0000000e0da57c20 */ /* 0x000fe20008410000 */
[----:B------:R-:W-:-:S04]  /*8d50*/  FMUL.FTZ R13, R12, UR14 ;  /* 0x0000000e0c0d7c20 */ /* 0x000fc80008410000 */
        /* <DEDUP_REMOVED lines=8> */
[----:B------:R0:W-:Y:S01]  /*8de0*/  MUFU.EX2 R2, R165 ;  /* 0x000000a500027308 */ /* 0x0001e20000000800 */
        /* <DEDUP_REMOVED lines=8> */
[--C-:B0-----:R-:W-:Y:S01]  /*8e70*/  FFMA.FTZ R165, R126, UR14, -R13.reuse ;  /* 0x0000000e7ea57c23 */ /* 0x101fe2000801080d */
        /* <DEDUP_REMOVED lines=27> */
[----:B------:R-:W-:Y:S01]  /*9030*/  FFMA.FTZ R175, R155, UR14, -R130 ;  /* 0x0000000e9baf7c23 */ /* 0x000fe20008010882 */
[--C-:B------:R-:W-:Y:S01]  /*9040*/  FFMA.FTZ R15, R154, UR14, -R13.reuse ;  /* 0x0000000e9a0f7c23 */ /* 0x100fe2000801080d */
[--C-:B------:R-:W-:Y:S01]  /*9050*/  FFMA.FTZ R168, R157, UR14, -R13.reuse ;  /* 0x0000000e9da87c23 */ /* 0x100fe2000801080d */
[----:B------:R-:W0:Y:S01]  /*9060*/  MUFU.EX2 R190, R190 ;  /* 0x000000be00be7308 */ /* 0x000e220000000800 */
[----:B--2---:R-:W-:Y:S01]  /*9070*/  FADD.FTZ R3, R167, R10 ;  /* 0x0000000aa7037221 */ /* 0x004fe20000010000 */
[--C-:B------:R-:W-:Y:S01]  /*9080*/  FFMA.FTZ R169, R159, UR14, -R130.reuse ;  /* 0x0000000e9fa97c23 */ /* 0x100fe20008010882 */
[--C-:B------:R-:W-:Y:S01]  /*9090*/  FFMA.FTZ R14, R158, UR14, -R13.reuse ;  /* 0x0000000e9e0e7c23 */ /* 0x100fe2000801080d */
[--C-:B------:R-:W-:Y:S01]  /*90a0*/  FFMA.FTZ R170, R161, UR14, -R13.reuse ;  /* 0x0000000ea1aa7c23 */ /* 0x100fe2000801080d */
[----:B------:R-:W-:Y:S01]  /*90b0*/  FFMA.FTZ R171, R163, UR14, -R130 ;  /* 0x0000000ea3ab7c23 */ /* 0x000fe20008010882 */
[----:B------:R-:W-:-:S02]  /*90c0*/  FFMA.FTZ R13, R162, UR14, -R13 ;  /* 0x0000000ea20d7c23 */ /* 0x000fc4000801080d */
        /* <DEDUP_REMOVED lines=49> */
[--C-:B------:R-:W-:Y:S01]  /*93e0*/  FFMA.FTZ R21, R160, UR14, -R130.reuse ;  /* 0x0000000ea0157c23 */ /* 0x100fe20008010882 */
[----:B------:R-:W-:-:S05]  /*93f0*/  FFMA.FTZ R130, R164, UR14, -R130 ;  /* 0x0000000ea4827c23 */ /* 0x000fca0008010882 */
        /* <DEDUP_REMOVED lines=42> */
.L_x_2397:
        /* <DEDUP_REMOVED lines=36> */
.L_x_2387:
        /* <DEDUP_REMOVED lines=99> */
.L_x_2399:
[----:B------:R-:W-:Y:S01]  /*9f10*/  ULEA UR5, UR39, UR40, 0x3 ;  /* 0x0000002827057291 */ /* 0x000fe2000f8e183f */
[----:B------:R-:W-:-:S05]  /*9f20*/  IMAD.U32 R0, RZ, RZ, UR38 ;  /* 0x00000026ff007e24 */ /* 0x000fca000f8e00ff */
[----:B------:R-:W-:-:S04]  /*9f30*/  SHF.L.U32 R0, R0, 0x1f, RZ ;  /* 0x0000001f00007819 */ /* 0x000fc800000006ff */
[----:B------:R0:W1:Y:S01]  /*9f40*/  SYNCS.PHASECHK.TRANS64.TRYWAIT P1, [UR5+0x30850], R0 ;  /* 0x03085000ff0075a7 */ /* 0x0000620008020145 */
[----:B------:R-:W-:Y:S05]  /*9f50*/  @!P0 BRA `(.L_x_2400) ;  /* 0x0000000000048947 */ /* 0x000fea0003800000 */
[----:B------:R-:W-:Y:S01]  /*9f60*/  BPT.TRAP 0x1 ;  /* 0x000000040000795c */ /* 0x000fe20000300000 */
.L_x_2400:
[----:B-1----:R-:W-:Y:S05]  /*9f70*/  @P1 BRA `(.L_x_2401) ;  /* 0x0000000000081947 */ /* 0x002fea0003800000 */
[----:B------:R-:W1:Y:S02]  /*9f80*/  SYNCS.PHASECHK.TRANS64.TRYWAIT P1, [UR5+0x30850], R0 ;  /* 0x03085000ff0075a7 */ /* 0x000e640008020145 */
[----:B-1----:R-:W-:Y:S05]  /*9f90*/  @!P1 BRA `(.L_x_2402) ;  /* 0x000000ac004c9947 */ /* 0x002fea0003800000 */
.L_x_2401:
        /* <DEDUP_REMOVED lines=21> */
[----:B------:R-:W-:Y:S01]  /*a0f0*/  IMAD.U32 R5, RZ, RZ, UR14 ;  /* 0x0000000eff057e24 */ /* 0x000fe2000f8e00ff */
[----:B------:R-:W-:Y:S01]  /*a100*/  MOV R0, 0xff800000 ;  /* 0xff80000000007802 */ /* 0x000fe20000000f00 */
[----:B-1----:R-:W-:-:S02]  /*a110*/  FADD.FTZ R13, R2, R7 ;  /* 0x00000007020d7221 */ /* 0x002fc40000010000 */
[----:B------:R-:W-:Y:S01]  /*a120*/  FSETP.NE.FTZ.AND P1, PT, R9, RZ, PT ;  /* 0x000000ff0900720b */ /* 0x000fe20003f35000 */
[----:B------:R-:W-:Y:S02]  /*a130*/  IMAD.MOV.U32 R2, RZ, RZ, -0x800000 ;  /* 0xff800000ff027424 */ /* 0x000fe400078e00ff */
[----:B------:R-:W-:-:S10]  /*a140*/  FSETP.NE.FTZ.AND P2, PT, R13, RZ, PT ;  /* 0x000000ff0d00720b */ /* 0x000fd40003f55000 */
[----:B------:R-:W0:Y:S01]  /*a150*/  @P1 MUFU.LG2 R6, R9 ;  /* 0x0000000900061308 */ /* 0x000e220000000c00 */
[----:B------:R-:W-:Y:S02]  /*a160*/  @P1 FMUL.FTZ R5, R5, 0.69314718246459960938 ;  /* 0x3f31721805051820 */ /* 0x000fe40000410000 */
        /* <DEDUP_REMOVED lines=32> */
[----:B0-23--:R-:W-:Y:S05]  /*a370*/  @!P0 BRA `(.L_x_2403) ;  /* 0x0000000000048947 */ /* 0x00dfea0003800000 */
[----:B------:R-:W-:Y:S01]  /*a380*/  BPT.TRAP 0x1 ;  /* 0x000000040000795c */ /* 0x000fe20000300000 */
.L_x_2403:
        /* <DEDUP_REMOVED lines=109> */
.L_x_2367:
        /* <DEDUP_REMOVED lines=16> */
[----:B------:R-:W-:Y:S02]  /*ab60*/  R2UR UR18, R196 ;  /* 0x00000000c41272ca */ /* 0x000fe400000e0000 */
[----:B------:R-:W-:Y:S02]  /*ab70*/  R2UR UR17, R215 ;  /* 0x00000000d71172ca */ /* 0x000fe400000e0000 */
[----:B------:R-:W-:Y:S02]  /*ab80*/  R2UR UR19, R195 ;  /* 0x00000000c31372ca */ /* 0x000fe400000e0000 */
[----:B------:R-:W-:-:S09]  /*ab90*/  R2UR UR23, R213 ;  /* 0x00000000d51772ca */ /* 0x000fd200000e0000 */
[----:B------:R-:W-:Y:S01]  /*aba0*/  USHF.L.U64.HI UR16, UR18, 0x2, UR17 ;  /* 0x0000000212107899 */ /* 0x000fe20008010211 */
[----:B------:R-:W-:Y:S01]  /*abb0*/  UMOV UR10, UR8 ;  /* 0x00000008000a7c82 */ /* 0x000fe20008000000 */
[----:B0-----:R-:W-:Y:S01]  /*abc0*/  UMOV UR11, UR4 ;  /* 0x00000004000b7c82 */ /* 0x001fe20008000000 */
[----:B------:R-:W-:-:S04]  /*abd0*/  USHF.L.U32 UR4, UR18, 0x2, URZ ;  /* 0x0000000212047899 */ /* 0x000fc8000800063f */
[----:B------:R-:W-:-:S04]  /*abe0*/  UIADD3 UR9, UP0, UR4, UR14, URZ ;  /* 0x0000000e04097290 */ /* 0x000fc8000ff1e03f */
[----:B------:R-:W-:Y:S01]  /*abf0*/  UIADD3.X UR12, UR16, UR15, URZ, UP0, !UPT ;  /* 0x0000000f100c7290 */ /* 0x000fe200087fe43f */
[----:B------:R-:W-:Y:S01]  /*ac00*/  BAR.SYNC.DEFER_BLOCKING 0x1, 0x100 ;  /* 0x0044000000007b1d */ /* 0x000fe20000010000 */
[----:B--2---:R-:W-:-:S03]  /*ac10*/  IMAD.WIDE R4, R3, R4, UR10 ;  /* 0x0000000a03047e25 */ /* 0x004fc6000f8e0204 */
[C---:B------:R-:W-:Y:S02]  /*ac20*/  IADD3 R8, P1, R4.reuse, 0x40, RZ ;  /* 0x0000004004087810 */ /* 0x040fe40007f3e0ff */
[C---:B------:R-:W-:Y:S02]  /*ac30*/  LOP3.LUT R3, R4.reuse, 0x380, RZ, 0xc0, !PT ;  /* 0x0000038004037812 */ /* 0x040fe400078ec0ff */
[C---:B------:R-:W-:Y:S01]  /*ac40*/  IADD3 R6, P2, R4.reuse, 0x20, RZ ;  /* 0x0000002004067810 */ /* 0x040fe20007f5e0ff */
[--C-:B------:R-:W-:Y:S01]  /*ac50*/  IMAD.X R13, RZ, RZ, R5.reuse, P1 ;  /* 0x000000ffff0d7224 */ /* 0x100fe200008e0605 */
[C---:B------:R-:W-:Y:S02]  /*ac60*/  IADD3 R19, P6, R4.reuse, 0x60, RZ ;  /* 0x0000006004137810 */ /* 0x040fe40007fde0ff */
[----:B------:R-:W-:Y:S01]  /*ac70*/  IADD3 R133, P5, R4, 0x4000, RZ ;  /* 0x0000400004857810 */ /* 0x000fe20007fbe0ff */
[--C-:B------:R-:W-:Y:S01]  /*ac80*/  IMAD.X R11, RZ, RZ, R5.reuse, P2 ;  /* 0x000000ffff0b7224 */ /* 0x100fe200010e0605 */
[----:B------:R-:W-:Y:S01]  /*ac90*/  LOP3.LUT R7, R8, 0x380, RZ, 0xc0, !PT ;  /* 0x0000038008077812 */ /* 0x000fe200078ec0ff */
[--C-:B------:R-:W-:Y:S01]  /*aca0*/  IMAD.X R15, RZ, RZ, R5.reuse, P6 ;  /* 0x000000ffff0f7224 */ /* 0x100fe200030e0605 */
[----:B------:R-:W-:Y:S01]  /*acb0*/  SHF.R.U64 R3, R3, 0x3, RZ ;  /* 0x0000000303037819 */ /* 0x000fe200000012ff */
[----:B------:R-:W-:Y:S01]  /*acc0*/  IMAD.X R89, RZ, RZ, R5, P5 ;  /* 0x000000ffff597224 */ /* 0x000fe200028e0605 */
[----:B------:R-:W-:-:S02]  /*acd0*/  IADD3 R90, P0, R4, 0x4020, RZ ;  /* 0x00004020045a7810 */ /* 0x000fc40007f1e0ff */
[C---:B------:R-:W-:Y:S02]  /*ace0*/  IADD3 R135, P4, R4.reuse, 0x4040, RZ ;  /* 0x0000404004877810 */ /* 0x040fe40007f9e0ff */
[C---:B------:R-:W-:Y:S01]  /*acf0*/  IADD3 R94, P3, R4.reuse, 0x4060, RZ ;  /* 0x00004060045e7810 */ /* 0x040fe20007f7e0ff */
[--C-:B------:R-:W-:Y:S01]  /*ad00*/  IMAD.X R91, RZ, RZ, R5.reuse, P0 ;  /* 0x000000ffff5b7224 */ /* 0x100fe200000e0605 */
[C---:B------:R-:W-:Y:S01]  /*ad10*/  IADD3 R137, P2, R4.reuse, 0x8000, RZ ;  /* 0x0000800004897810 */ /* 0x040fe20007f5e0ff */
[--C-:B------:R-:W-:Y:S01]  /*ad20*/  IMAD.X R93, RZ, RZ, R5.reuse, P4 ;  /* 0x000000ffff5d7224 */ /* 0x100fe200020e0605 */
[C---:B------:R-:W-:Y:S01]  /*ad30*/  IADD3 R139, P1, R4.reuse, 0x8020, RZ ;  /* 0x00008020048b7810 */ /* 0x040fe20007f3e0ff */
[--C-:B------:R-:W-:Y:S01]  /*ad40*/  IMAD.X R95, RZ, RZ, R5.reuse, P3 ;  /* 0x000000ffff5f7224 */ /* 0x100fe200018e0605 */
[C---:B------:R-:W-:Y:S02]  /*ad50*/  IADD3 R130, P6, R4.reuse, 0x8040, RZ ;  /* 0x0000804004827810 */ /* 0x040fe40007fde0ff */
[----:B------:R-:W-:Y:S01]  /*ad60*/  IADD3 R141, P5, R4, 0x8060, RZ ;  /* 0x00008060048d7810 */ /* 0x000fe20007fbe0ff */
[--C-:B------:R-:W-:Y:S01]  /*ad70*/  IMAD.X R129, RZ, RZ, R5.reuse, P1 ;  /* 0x000000ffff817224 */ /* 0x100fe200008e0605 */
[----:B------:R-:W-:Y:S01]  /*ad80*/  SHF.R.U64 R7, R7, 0x3, RZ ;  /* 0x0000000307077819 */ /* 0x000fe200000012ff */
[--C-:B------:R-:W-:Y:S01]  /*ad90*/  IMAD.X R131, RZ, RZ, R5.reuse, P6 ;  /* 0x000000ffff837224 */ /* 0x100fe200030e0605 */
[----:B------:R-:W-:Y:S01]  /*ada0*/  LOP3.LUT R4, R3, R4, RZ, 0x3c, !PT ;  /* 0x0000000403047212 */ /* 0x000fe200078e3cff */
[----:B------:R-:W-:Y:S01]  /*adb0*/  IMAD.X R9, RZ, RZ, R5, P5 ;  /* 0x000000ffff097224 */ /* 0x000fe200028e0605 */
[----:B------:R-:W-:-:S02]  /*adc0*/  LOP3.LUT R3, R6, 0x380, RZ, 0xc0, !PT ;  /* 0x0000038006037812 */ /* 0x000fc400078ec0ff */
[----:B------:R-:W-:Y:S02]  /*add0*/  LOP3.LUT R12, R7, R8, RZ, 0x3c, !PT ;  /* 0x00000008070c7212 */ /* 0x000fe400078e3cff */
[----:B------:R-:W-:Y:S02]  /*ade0*/  LOP3.LUT R8, R137, 0x380, RZ, 0xc0, !PT ;  /* 0x0000038089087812 */ /* 0x000fe400078ec0ff */
[----:B------:R-:W-:Y:S02]  /*adf0*/  SHF.R.U64 R3, R3, 0x3, RZ ;  /* 0x0000000303037819 */ /* 0x000fe400000012ff */
[----:B------:R-:W-:Y:S02]  /*ae00*/  LOP3.LUT R14, R19, 0x380, RZ, 0xc0, !PT ;  /* 0x00000380130e7812 */ /* 0x000fe400078ec0ff */
[----:B------:R-:W-:Y:S02]  /*ae10*/  SHF.R.U64 R8, R8, 0x3, RZ ;  /* 0x0000000308087819 */ /* 0x000fe400000012ff */
[----:B------:R-:W-:-:S02]  /*ae20*/  LOP3.LUT R10, R3, R6, RZ, 0x3c, !PT ;  /* 0x00000006030a7212 */ /* 0x000fc400078e3cff */
[----:B------:R-:W-:Y:S02]  /*ae30*/  SHF.R.U64 R14, R14, 0x3, RZ ;  /* 0x000000030e0e7819 */ /* 0x000fe400000012ff */
[----:B------:R-:W-:Y:S02]  /*ae40*/  LOP3.LUT R3, R90, 0x380, RZ, 0xc0, !PT ;  /* 0x000003805a037812 */ /* 0x000fe400078ec0ff */
[----:B------:R-:W-:Y:S02]  /*ae50*/  LOP3.LUT R88, R133, 0x380, RZ, 0xc0, !PT ;  /* 0x0000038085587812 */ /* 0x000fe400078ec0ff */
[----:B------:R-:W-:Y:S02]  /*ae60*/  LOP3.LUT R6, R135, 0x380, RZ, 0xc0, !PT ;  /* 0x0000038087067812 */ /* 0x000fe400078ec0ff */
[----:B------:R-:W-:Y:S02]  /*ae70*/  LOP3.LUT R7, R94, 0x380, RZ, 0xc0, !PT ;  /* 0x000003805e077812 */ /* 0x000fe400078ec0ff */
[----:B------:R-:W-:-:S02]  /*ae80*/  LOP3.LUT R126, R8, R137, RZ, 0x3c, !PT ;  /* 0x00000089087e7212 */ /* 0x000fc400078e3cff */
[----:B------:R-:W-:Y:S02]  /*ae90*/  LOP3.LUT R8, R139, 0x380, RZ, 0xc0, !PT ;  /* 0x000003808b087812 */ /* 0x000fe400078ec0ff */
[----:B------:R-:W-:Y:S02]  /*aea0*/  LOP3.LUT R14, R14, R19, RZ, 0x3c, !PT ;  /* 0x000000130e0e7212 */ /* 0x000fe400078e3cff */
[----:B------:R-:W-:Y:S02]  /*aeb0*/  SHF.R.U64 R3, R3, 0x3, RZ ;  /* 0x0000000303037819 */ /* 0x000fe400000012ff */
[----:B------:R-:W-:Y:S02]  /*aec0*/  LOP3.LUT R132, R141, 0x380, RZ, 0xc0, !PT ;  /* 0x000003808d847812 */ /* 0x000fe400078ec0ff */
[----:B------:R-:W-:Y:S02]  /*aed0*/  SHF.R.U64 R88, R88, 0x3, RZ ;  /* 0x0000000358587819 */ /* 0x000fe400000012ff */
[----:B------:R-:W-:-:S02]  /*aee0*/  SHF.R.U64 R6, R6, 0x3, RZ ;  /* 0x0000000306067819 */ /* 0x000fc400000012ff */
[----:B------:R-:W-:Y:S02]  /*aef0*/  SHF.R.U64 R7, R7, 0x3, RZ ;  /* 0x0000000307077819 */ /* 0x000fe400000012ff */
[----:B------:R-:W-:Y:S02]  /*af00*/  LOP3.LUT R19, R130, 0x380, RZ, 0xc0, !PT ;  /* 0x0000038082137812 */ /* 0x000fe400078ec0ff */
[----:B------:R-:W-:Y:S02]  /*af10*/  SHF.R.U64 R8, R8, 0x3, RZ ;  /* 0x0000000308087819 */ /* 0x000fe400000012ff */
[----:B------:R-:W-:Y:S02]  /*af20*/  LOP3.LUT R90, R3, R90, RZ, 0x3c, !PT ;  /* 0x0000005a035a7212 */ /* 0x000fe400078e3cff */
[----:B------:R-:W-:Y:S02]  /*af30*/  SHF.R.U64 R132, R132, 0x3, RZ ;  /* 0x0000000384847819 */ /* 0x000fe400000012ff */
[----:B------:R-:W-:-:S02]  /*af40*/  IADD3.X R127, RZ, R5, RZ, P2, !PT ;  /* 0x00000005ff7f7210 */ /* 0x000fc400017fe4ff */
[----:B------:R-:W-:Y:S02]  /*af50*/  LOP3.LUT R88, R88, R133, RZ, 0x3c, !PT ;  /* 0x0000008558587212 */ /* 0x000fe400078e3cff */
[----:B------:R-:W-:Y:S02]  /*af60*/  LOP3.LUT R92, R6, R135, RZ, 0x3c, !PT ;  /* 0x00000087065c7212 */ /* 0x000fe400078e3cff */
[----:B------:R-:W-:Y:S02]  /*af70*/  LOP3.LUT R94, R7, R94, RZ, 0x3c, !PT ;  /* 0x0000005e075e7212 */ /* 0x000fe400078e3cff */
[----:B------:R-:W-:Y:S02]  /*af80*/  MOV R3, R4 ;  /* 0x0000000400037202 */ /* 0x000fe40000000f00 */
[----:B------:R-:W-:Y:S02]  /*af90*/  SHF.R.U64 R19, R19, 0x3, RZ ;  /* 0x0000000313137819 */ /* 0x000fe400000012ff */
[----:B------:R-:W-:-:S02]  /*afa0*/  F2FP.BF16.F32.PACK_AB R4, R25, R24 ;  /* 0x000000181904723e */ /* 0x000fc400000010ff */
[----:B------:R-:W-:Y:S02]  /*afb0*/  F2FP.BF16.F32.PACK_AB R5, R27, R26 ;  /* 0x0000001a1b05723e */ /* 0x000fe400000010ff */
[----:B------:R-:W-:Y:S02]  /*afc0*/  F2FP.BF16.F32.PACK_AB R6, R29, R28 ;  /* 0x0000001c1d06723e */ /* 0x000fe400000010ff */
[----:B------:R-:W-:Y:S02]  /*afd0*/  F2FP.BF16.F32.PACK_AB R7, R31, R30 ;  /* 0x0000001e1f07723e */ /* 0x000fe400000010ff */
[----:B------:R-:W-:Y:S02]  /*afe0*/  LOP3.LUT R128, R8, R139, RZ, 0x3c, !PT ;  /* 0x0000008b08807212 */ /* 0x000fe400078e3cff */
[----:B------:R-:W-:Y:S01]  /*aff0*/  MOV R136, R12 ;  /* 0x0000000c00887202 */ /* 0x000fe20000000f00 */
[----:B------:R0:W-:Y:S01]  /*b000*/  STSM.16.M88.4 [R3], R4 ;  /* 0x0000000403007844 */ /* 0x0001e20000000200 */
[----:B------:R-:W-:-:S02]  /*b010*/  MOV R135, R14 ;  /* 0x0000000e00877202 */ /* 0x000fc40000000f00 */
[----:B------:R-:W-:Y:S02]  /*b020*/  LOP3.LUT R8, R132, R141, RZ, 0x3c, !PT ;  /* 0x0000008d84087212 */ /* 0x000fe400078e3cff */
[----:B------:R-:W-:Y:S02]  /*b030*/  MOV R137, R10 ;  /* 0x0000000a00897202 */ /* 0x000fe40000000f00 */
[----:B------:R-:W-:Y:S02]  /*b040*/  F2FP.BF16.F32.PACK_AB R12, R33, R32 ;  /* 0x00000020210c723e */ /* 0x000fe400000010ff */
[----:B------:R-:W-:Y:S02]  /*b050*/  F2FP.BF16.F32.PACK_AB R13, R35, R34 ;  /* 0x00000022230d723e */ /* 0x000fe400000010ff */
[----:B------:R-:W-:Y:S02]  /*b060*/  F2FP.BF16.F32.PACK_AB R14, R37, R36 ;  /* 0x00000024250e723e */ /* 0x000fe400000010ff */
[----:B------:R-:W-:-:S02]  /*b070*/  F2FP.BF16.F32.PACK_AB R15, R39, R38 ;  /* 0x00000026270f723e */ /* 0x000fc400000010ff */
[----:B------:R-:W-:Y:S02]  /*b080*/  LOP3.LUT R130, R19, R130, RZ, 0x3c, !PT ;  /* 0x0000008213827212 */ /* 0x000fe400078e3cff */
[----:B------:R-:W-:Y:S01]  /*b090*/  MOV R134, R88 ;  /* 0x0000005800867202 */ /* 0x000fe20000000f00 */
[----:B------:R1:W-:Y:S01]  /*b0a0*/  STSM.16.M88.4 [R137], R12 ;  /* 0x0000000c89007844 */ /* 0x0003e20000000200 */
[----:B------:R-:W-:Y:S02]  /*b0b0*/  MOV R133, R90 ;  /* 0x0000005a00857202 */ /* 0x000fe40000000f00 */
[----:B------:R-:W-:Y:S02]  /*b0c0*/  MOV R132, R92 ;  /* 0x0000005c00847202 */ /* 0x000fe40000000f00 */
[----:B------:R-:W-:Y:S02]  /*b0d0*/  MOV R19, R94 ;  /* 0x0000005e00137202 */ /* 0x000fe40000000f00 */
[----:B------:R-:W-:-:S02]  /*b0e0*/  F2FP.BF16.F32.PACK_AB R88, R41, R40 ;  /* 0x000000282958723e */ /* 0x000fc400000010ff */
[----:B------:R-:W-:Y:S02]  /*b0f0*/  F2FP.BF16.F32.PACK_AB R89, R43, R42 ;  /* 0x0000002a2b59723e */ /* 0x000fe400000010ff */
[----:B------:R-:W-:Y:S02]  /*b100*/  F2FP.BF16.F32.PACK_AB R90, R45, R44 ;  /* 0x0000002c2d5a723e */ /* 0x000fe400000010ff */
[----:B------:R-:W-:Y:S02]  /*b110*/  F2FP.BF16.F32.PACK_AB R91, R47, R46 ;  /* 0x0000002e2f5b723e */ /* 0x000fe400000010ff */
[----:B------:R-:W-:Y:S02]  /*b120*/  F2FP.BF16.F32.PACK_AB R92, R49, R48 ;  /* 0x00000030315c723e */ /* 0x000fe400000010ff */
[----:B------:R-:W-:Y:S01]  /*b130*/  F2FP.BF16.F32.PACK_AB R93, R51, R50 ;  /* 0x00000032335d723e */ /* 0x000fe200000010ff */
[----:B------:R2:W-:Y:S01]  /*b140*/  STSM.16.M88.4 [R136], R88 ;  /* 0x0000005888007844 */ /* 0x0005e20000000200 */
[----:B------:R-:W-:-:S02]  /*b150*/  F2FP.BF16.F32.PACK_AB R94, R53, R52 ;  /* 0x00000034355e723e */ /* 0x000fc400000010ff */
[----:B------:R-:W-:Y:S02]  /*b160*/  F2FP.BF16.F32.PACK_AB R95, R55, R54 ;  /* 0x00000036375f723e */ /* 0x000fe400000010ff */
[----:B0-----:R-:W-:Y:S02]  /*b170*/  MOV R3, R8 ;  /* 0x0000000800037202 */ /* 0x001fe40000000f00 */
[----:B------:R-:W-:Y:S01]  /*b180*/  F2FP.BF16.F32.PACK_AB R4, R57, R56 ;  /* 0x000000383904723e */ /* 0x000fe200000010ff */
[----:B------:R0:W-:Y:S01]  /*b190*/  STSM.16.M88.4 [R135], R92 ;  /* 0x0000005c87007844 */ /* 0x0001e20000000200 */
[----:B------:R-:W-:Y:S02]  /*b1a0*/  F2FP.BF16.F32.PACK_AB R5, R59, R58 ;  /* 0x0000003a3b05723e */ /* 0x000fe400000010ff */
[----:B------:R-:W-:Y:S02]  /*b1b0*/  F2FP.BF16.F32.PACK_AB R6, R61, R60 ;  /* 0x0000003c3d06723e */ /* 0x000fe400000010ff */
[----:B------:R-:W-:-:S02]  /*b1c0*/  F2FP.BF16.F32.PACK_AB R7, R63, R62 ;  /* 0x0000003e3f07723e */ /* 0x000fc400000010ff */
[----:B------:R-:W-:Y:S02]  /*b1d0*/  F2FP.BF16.F32.PACK_AB R8, R65, R64 ;  /* 0x000000404108723e */ /* 0x000fe400000010ff */
[----:B------:R-:W-:Y:S01]  /*b1e0*/  F2FP.BF16.F32.PACK_AB R9, R67, R66 ;  /* 0x000000424309723e */ /* 0x000fe200000010ff */
[----:B------:R3:W-:Y:S01]  /*b1f0*/  STSM.16.M88.4 [R134], R4 ;  /* 0x0000000486007844 */ /* 0x0007e20000000200 */
[----:B------:R-:W-:Y:S02]  /*b200*/  F2FP.BF16.F32.PACK_AB R10, R69, R68 ;  /* 0x00000044450a723e */ /* 0x000fe400000010ff */
[----:B------:R-:W-:Y:S02]  /*b210*/  F2FP.BF16.F32.PACK_AB R11, R71, R70 ;  /* 0x00000046470b723e */ /* 0x000fe400000010ff */
[----:B-1----:R-:W-:Y:S02]  /*b220*/  F2FP.BF16.F32.PACK_AB R12, R73, R72 ;  /* 0x00000048490c723e */ /* 0x002fe400000010ff */
[----:B------:R-:W-:Y:S01]  /*b230*/  F2FP.BF16.F32.PACK_AB R13, R75, R74 ;  /* 0x0000004a4b0d723e */ /* 0x000fe200000010ff */
[----:B------:R-:W-:Y:S01]  /*b240*/  STSM.16.M88.4 [R133], R8 ;  /* 0x0000000885007844 */ /* 0x000fe20000000200 */
[----:B------:R-:W-:-:S02]  /*b250*/  F2FP.BF16.F32.PACK_AB R14, R77, R76 ;  /* 0x0000004c4d0e723e */ /* 0x000fc400000010ff */
[----:B------:R-:W-:Y:S02]  /*b260*/  F2FP.BF16.F32.PACK_AB R15, R79, R78 ;  /* 0x0000004e4f0f723e */ /* 0x000fe400000010ff */
[----:B--2---:R-:W-:Y:S02]  /*b270*/  F2FP.BF16.F32.PACK_AB R88, R81, R80 ;  /* 0x000000505158723e */ /* 0x004fe400000010ff */
[----:B------:R-:W-:Y:S01]  /*b280*/  F2FP.BF16.F32.PACK_AB R89, R83, R82 ;  /* 0x000000525359723e */ /* 0x000fe200000010ff */
[----:B------:R-:W-:Y:S01]  /*b290*/  STSM.16.M88.4 [R132], R12 ;  /* 0x0000000c84007844 */ /* 0x000fe20000000200 */
[----:B------:R-:W-:Y:S02]  /*b2a0*/  F2FP.BF16.F32.PACK_AB R90, R85, R84 ;  /* 0x00000054555a723e */ /* 0x000fe400000010ff */
[----:B------:R-:W-:Y:S02]  /*b2b0*/  F2FP.BF16.F32.PACK_AB R91, R87, R86 ;  /* 0x00000056575b723e */ /* 0x000fe400000010ff */
[----:B------:R-:W-:-:S02]  /*b2c0*/  MOV R126, R126 ;  /* 0x0000007e007e7202 */ /* 0x000fc40000000f00 */
[----:B0-----:R-:W-:Y:S01]  /*b2d0*/  F2FP.BF16.F32.PACK_AB R92, R21, R20 ;  /* 0x00000014155c723e */ /* 0x001fe200000010ff */
[----:B------:R0:W-:Y:S01]  /*b2e0*/  STSM.16.M88.4 [R19], R88 ;  /* 0x0000005813007844 */ /* 0x0001e20000000200 */
[----:B------:R-:W-:Y:S02]  /*b2f0*/  F2FP.BF16.F32.PACK_AB R93, R123, R122 ;  /* 0x0000007a7b5d723e */ /* 0x000fe400000010ff */
[----:B------:R-:W-:Y:S02]  /*b300*/  F2FP.BF16.F32.PACK_AB R94, R121, R120 ;  /* 0x00000078795e723e */ /* 0x000fe400000010ff */
[----:B------:R-:W-:Y:S02]  /*b310*/  F2FP.BF16.F32.PACK_AB R95, R125, R124 ;  /* 0x0000007c7d5f723e */ /* 0x000fe400000010ff */
[----:B------:R-:W-:Y:S02]  /*b320*/  MOV R128, R128 ;  /* 0x0000008000807202 */ /* 0x000fe40000000f00 */
[----:B---3--:R-:W-:Y:S01]  /*b330*/  F2FP.BF16.F32.PACK_AB R4, R97, R96 ;  /* 0x000000606104723e */ /* 0x008fe200000010ff */
[----:B------:R-:W-:Y:S01]  /*b340*/  STSM.16.M88.4 [R126], R92 ;  /* 0x0000005c7e007844 */ /* 0x000fe20000000200 */
[----:B------:R-:W-:-:S02]  /*b350*/  F2FP.BF16.F32.PACK_AB R5, R99, R98 ;  /* 0x000000626305723e */ /* 0x000fc400000010ff */
[----:B------:R-:W-:Y:S02]  /*b360*/  F2FP.BF16.F32.PACK_AB R6, R101, R100 ;  /* 0x000000646506723e */ /* 0x000fe400000010ff */
[----:B------:R-:W-:Y:S01]  /*b370*/  F2FP.BF16.F32.PACK_AB R7, R103, R102 ;  /* 0x000000666707723e */ /* 0x000fe200000010ff */
[----:B0-----:R-:W-:Y:S01]  /*b380*/  IMAD.U32 R88, RZ, RZ, UR9 ;  /* 0x00000009ff587e24 */ /* 0x001fe2000f8e00ff */
[----:B------:R-:W-:Y:S01]  /*b390*/  MOV R130, R130 ;  /* 0x0000008200827202 */ /* 0x000fe20000000f00 */
[----:B------:R-:W-:Y:S01]  /*b3a0*/  IMAD.U32 R89, RZ, RZ, UR12 ;  /* 0x0000000cff597e24 */ /* 0x000fe2000f8e00ff */
[----:B------:R-:W-:Y:S01]  /*b3b0*/  F2FP.BF16.F32.PACK_AB R8, R105, R104 ;  /* 0x000000686908723e */ /* 0x000fe200000010ff */
[----:B------:R-:W-:Y:S01]  /*b3c0*/  STSM.16.M88.4 [R128], R4 ;  /* 0x0000000480007844 */ /* 0x000fe20000000200 */
[----:B------:R-:W-:Y:S01]  /*b3d0*/  F2FP.BF16.F32.PACK_AB R9, R107, R106 ;  /* 0x0000006a6b09723e */ /* 0x000fe200000010ff */
[----:B------:R-:W-:Y:S01]  /*b3e0*/  ULDC.64 UR12, c[0x0][0xc08] ;  /* 0x00030200000c7ab9 */ /* 0x000fe20000000a00 */
        /* <DEDUP_REMOVED lines=10> */
[----:B------:R-:W-:-:S07]  /*b490*/  ISETP.NE.AND.EX P0, PT, RZ, UR15, PT, P0 ;  /* 0x0000000fff007c0c */ /* 0x000fce000bf05300 */
[----:B0-----:R-:W0:Y:S06]  /*b4a0*/  LDC R3, c[0x0][0xbe8] ;  /* 0x0002fa00ff037b82 */ /* 0x001e2c0000000800 */
[----:B------:R-:W2:Y:S01]  /*b4b0*/  @P0 LDG.E R19, desc[UR36][R88.64] ;  /* 0x0000002458130981 */ /* 0x000ea2000c1e1900 */
[----:B------:R-:W-:-:S04]  /*b4c0*/  UISETP.NE.U32.AND UP0, UPT, UR12, URZ, UPT ;  /* 0x0000003f0c00728c */ /* 0x000fc8000bf05070 */
[----:B------:R-:W-:-:S06]  /*b4d0*/  UISETP.NE.AND.EX UP0, UPT, UR13, URZ, UPT, UP0 ;  /* 0x0000003f0d00728c */ /* 0x000fcc000bf05300 */
[----:B------:R-:W-:Y:S02]  /*b4e0*/  PLOP3.LUT P4, PT, PT, PT, UP0, 0x80, 0x0 ;  /* 0x000000000000781c */ /* 0x000fe40003f8f008 */
[----:B0-----:R-:W-:-:S03]  /*b4f0*/  ISETP.NE.AND P1, PT, R3, 0x1, PT ;  /* 0x000000010300780c */ /* 0x001fc60003f25270 */
[----:B------:R-:W-:-:S03]  /*b500*/  @UP0 UIADD3 UR12, UP1, UR4, UR12, URZ ;  /* 0x0000000c040c0290 */ /* 0x000fc6000ff3e03f */
[----:B------:R-:W-:Y:S01]  /*b510*/  ULDC UR4, c[0x0][0xa88] ;  /* 0x0002a20000047ab9 */ /* 0x000fe20000000800 */
[----:B------:R-:W-:Y:S01]  /*b520*/  @UP0 UIADD3.X UR13, UR16, UR13, URZ, UP1, !UPT ;  /* 0x0000000d100d0290 */ /* 0x000fe20008ffe43f */
[----:B------:R-:W-:Y:S01]  /*b530*/  IMAD.U32 R8, RZ, RZ, UR4 ;  /* 0x00000004ff087e24 */ /* 0x000fe2000f8e00ff */
[----:B------:R-:W-:Y:S01]  /*b540*/  UISETP.NE.AND UP0, UPT, UR20, URZ, UPT ;  /* 0x0000003f1400728c */ /* 0x000fe2000bf05270 */
[----:B------:R-:W-:Y:S01]  /*b550*/  IMAD.U32 R4, RZ, RZ, UR12 ;  /* 0x0000000cff047e24 */ /* 0x000fe2000f8e00ff */
[----:B------:R-:W-:Y:S02]  /*b560*/  ULDC UR4, c[0x0][0xad4] ;  /* 0x0002b50000047ab9 */ /* 0x000fe40000000800 */
[----:B------:R-:W0:Y:S01]  /*b570*/  @P1 LDC R6, c[0x0][0xbec] ;  /* 0x0002fb00ff061b82 */ /* 0x000e220000000800 */
[----:B------:R-:W-:Y:S01]  /*b580*/  USEL UR4, UR20, UR4, UP0 ;  /* 0x0000000414047287 */ /* 0x000fe20008000000 */
[----:B------:R-:W-:Y:S01]  /*b590*/  IMAD.U32 R5, RZ, RZ, UR13 ;  /* 0x0000000dff057e24 */ /* 0x000fe2000f8e00ff */
[----:B------:R-:W-:-:S02]  /*b5a0*/  UMOV UR22, 0x9b8 ;  /* 0x000009b800167882 */ /* 0x000fc40000000000 */
[----:B------:R-:W-:-:S03]  /*b5b0*/  UISETP.GT.AND UP1, UPT, UR4, 0x1, UPT ;  /* 0x000000010400788c */ /* 0x000fc6000bf24270 */
[----:B------:R-:W1:Y:S01]  /*b5c0*/  @P1 LDC R9, c[0x0][0xbf0] ;  /* 0x0002fc00ff091b82 */ /* 0x000e620000000800 */
[----:B------:R-:W-:Y:S01]  /*b5d0*/  USEL UR22, UR22, 0x978, UP1 ;  /* 0x0000097816167887 */ /* 0x000fe20008800000 */
[----:B------:R-:W-:Y:S01]  /*b5e0*/  VIADD R11, R17, UR42 ;  /* 0x0000002a110b7c36 */ /* 0x000fe20008000000 */
[----:B------:R-:W-:Y:S01]  /*b5f0*/  UISETP.NE.U32.AND UP0, UPT, UR14, URZ, UPT ;  /* 0x0000003f0e00728c */ /* 0x000fe2000bf05070 */
[----:B------:R0:W5:Y:S01]  /*b600*/  @P4 LDG.E R8, desc[UR36][R4.64] ;  /* 0x0000002404084981 */ /* 0x000162000c1e1900 */
[----:B------:R-:W-:Y:S01]  /*b610*/  UMOV UR4, URZ ;  /* 0x0000003f00047c82 */ /* 0x000fe20008000000 */
[----:B------:R-:W-:Y:S01]  /*b620*/  USEL UR20, UR19, URZ, UP1 ;  /* 0x0000003f13147287 */ /* 0x000fe20008800000 */
[----:B------:R-:W-:Y:S01]  /*b630*/  IMAD.MOV.U32 R7, RZ, RZ, R11 ;  /* 0x000000ffff077224 */ /* 0x000fe200078e000b */
[----:B------:R-:W-:-:S04]  /*b640*/  UISETP.NE.AND.EX UP0, UPT, UR15, URZ, UPT, UP0 ;  /* 0x0000003f0f00728c */ /* 0x000fc8000bf05300 */
[----:B------:R-:W-:Y:S02]  /*b650*/  USEL UR9, UR18, URZ, !UP0 ;  /* 0x0000003f12097287 */ /* 0x000fe4000c000000 */
[----:B------:R-:W-:Y:S01]  /*b660*/  USEL UR21, UR17, URZ, !UP0 ;  /* 0x0000003f11157287 */ /* 0x000fe2000c000000 */
[----:B------:R-:W-:Y:S02]  /*b670*/  ULDC.64 UR12, c[0x0][UR22+0x218] ;  /* 0x00008600160c7abb */ /* 0x000fe40008000a00 */
[----:B------:R-:W-:Y:S01]  /*b680*/  ULDC.64 UR16, c[0x0][UR22+0x220] ;  /* 0x0000880016107abb */ /* 0x000fe20008000a00 */
[----:B------:R-:W-:Y:S01]  /*b690*/  ULDC.64 UR18, c[0x0][UR22+0x228] ;  /* 0x00008a0016127abb */ /* 0x000fe20008000a00 */
[----:B------:R-:W-:Y:S01]  /*b6a0*/  UIMAD.WIDE.U32 UR14, UR12, UR23, URZ ;  /* 0x000000170c0e72a5 */ /* 0x000fe2000f8e003f */
[----:B0-----:R-:W-:Y:S01]  /*b6b0*/  @P1 IMAD.HI.U32 R4, R11, R6, RZ ;  /* 0x000000060b041227 */ /* 0x001fe200078e00ff */
[----:B------:R-:W-:Y:S02]  /*b6c0*/  UIMAD UR23, UR13, UR23, URZ ;  /* 0x000000170d1772a4 */ /* 0x000fe4000f8e023f */
[----:B------:R-:W-:-:S02]  /*b6d0*/  UIMAD UR17, UR17, UR9, URZ ;  /* 0x00000009111172a4 */ /* 0x000fc4000f8e023f */
[----:B------:R-:W-:Y:S01]  /*b6e0*/  UIMAD.WIDE.U32 UR24, UR18, UR20, URZ ;  /* 0x00000014121872a5 */ /* 0x000fe2000f8e003f */
[----:B-1----:R-:W-:Y:S01]  /*b6f0*/  @P1 SHF.R.U32.HI R7, RZ, R9, R4 ;  /* 0x00000009ff071219 */ /* 0x002fe20000011604 */
[----:B------:R-:W-:Y:S02]  /*b700*/  UIMAD.WIDE.U32 UR12, UR16, UR9, URZ ;  /* 0x00000009100c72a5 */ /* 0x000fe4000f8e003f */
[----:B------:R-:W-:Y:S01]  /*b710*/  UIMAD UR18, UR19, UR20, URZ ;  /* 0x00000014131272a4 */ /* 0x000fe2000f8e023f */
[----:B------:R-:W-:Y:S01]  /*b720*/  IADD3 R6, -R7, RZ, RZ ;  /* 0x000000ff07067210 */ /* 0x000fe20007ffe1ff */
[----:B------:R-:W-:Y:S01]  /*b730*/  UIMAD UR17, UR16, UR21, UR17 ;  /* 0x00000015101172a4 */ /* 0x000fe2000f8e0211 */
[----:B------:R-:W-:Y:S01]  /*b740*/  IMAD.U32 R4, RZ, RZ, UR24 ;  /* 0x00000018ff047e24 */ /* 0x000fe2000f8e00ff */
[----:B------:R-:W-:Y:S02]  /*b750*/  UIADD3 UR18, UR25, UR18, URZ ;  /* 0x0000001219127290 */ /* 0x000fe4000fffe03f */
[----:B------:R-:W-:Y:S01]  /*b760*/  IMAD.U32 R5, RZ, RZ, UR25 ;  /* 0x00000019ff057e24 */ /* 0x000fe2000f8e00ff */
[----:B------:R-:W-:Y:S01]  /*b770*/  UIADD3 UR23, UR15, UR23, URZ ;  /* 0x000000170f177290 */ /* 0x000fe2000fffe03f */
[----:B------:R-:W-:Y:S01]  /*b780*/  IMAD R9, R3, R6, R11 ;  /* 0x0000000603097224 */ /* 0x000fe200078e020b */
[----:B------:R-:W-:Y:S01]  /*b790*/  UIADD3 UR17, UR13, UR17, URZ ;  /* 0x000000110d117290 */ /* 0x000fe2000fffe03f */
[----:B------:R-:W-:Y:S01]  /*b7a0*/  SHF.R.S32.HI R5, RZ, 0x1f, R7 ;  /* 0x0000001fff057819 */ /* 0x000fe20000011407 */
[----:B------:R-:W-:-:S02]  /*b7b0*/  IMAD.U32 R10, RZ, RZ, UR18 ;  /* 0x00000012ff0a7e24 */ /* 0x000fc4000f8e00ff */
[----:B------:R-:W-:Y:S02]  /*b7c0*/  SHF.R.S32.HI R6, RZ, 0x1f, R9 ;  /* 0x0000001fff067819 */ /* 0x000fe40000011409 */
[----:B--2---:R-:W-:-:S13]  /*b7d0*/  @P0 R2UR UR4, R19 ;  /* 0x00000000130402ca */ /* 0x004fda00000e0000 */
[----:B------:R-:W-:Y:S02]  /*b7e0*/  UIADD3 UR14, UP0, UP2, UR12, UR14, UR4 ;  /* 0x0000000e0c0e7290 */ /* 0x000fe4000fa1e004 */
[----:B------:R-:W-:Y:S01]  /*b7f0*/  USHF.R.S32.HI UR16, URZ, 0x1f, UR4 ;  /* 0x0000001f3f107899 */ /* 0x000fe20008011404 */
[----:B------:R-:W-:-:S03]  /*b800*/  ULDC.64 UR12, c[0x0][UR22+0x210] ;  /* 0x00008400160c7abb */ /* 0x000fc60008000a00 */
[----:B------:R-:W-:Y:S01]  /*b810*/  IADD3 R4, P2, P3, R7, UR14, R4 ;  /* 0x0000000e07047c10 */ /* 0x000fe2000fb5e004 */
[----:B------:R-:W-:Y:S01]  /*b820*/  UIADD3.X UR14, UR17, UR23, UR16, UP0, UP2 ;  /* 0x00000017110e7290 */ /* 0x000fe200087e4410 */
[----:B------:R-:W-:-:S04]  /*b830*/  IMAD R7, R9, UR13, RZ ;  /* 0x0000000d09077c24 */ /* 0x000fc8000f8e02ff */
[----:B------:R-:W-:Y:S01]  /*b840*/  IMAD R7, R6, UR12, R7 ;  /* 0x0000000c06077c24 */ /* 0x000fe2000f8e0207 */
[----:B------:R-:W-:Y:S01]  /*b850*/  IADD3.X R5, R5, UR14, R10, P2, P3 ;  /* 0x0000000e05057c10 */ /* 0x000fe200097e640a */
        /* <DEDUP_REMOVED lines=12> */
.L_x_2406:
[----:B------:R-:W2:Y:S01]  /*b920*/  LDL R12, [R1+0x10] ;  /* 0x00001000010c7983 */ /* 0x000ea20000100800 */
[----:B-----5:R-:W-:Y:S01]  /*b930*/  IMAD R19, R8, R3, RZ ;  /* 0x0000000308137224 */ /* 0x020fe200078e02ff */
[----:B------:R-:W-:Y:S02]  /*b940*/  LOP3.LUT P0, RZ, R217, 0x3, RZ, 0xc0, !PT ;  /* 0x00000003d9ff7812 */ /* 0x000fe4000780c0ff */
[----:B------:R-:W-:Y:S01]  /*b950*/  SHFL.IDX PT, R4, R9, RZ, 0x1c1f ;  /* 0x001c1fff09047589 */ /* 0x000fe200000e0000 */
[----:B------:R-:W-:-:S03]  /*b960*/  PLOP3.LUT P3, PT, PT, PT, UP1, 0x80, 0x0 ;  /* 0x000000000000781c */ /* 0x000fc60003f6f018 */
[----:B------:R-:W0:Y:S04]  /*b970*/  SHFL.IDX PT, R5, R10, RZ, 0x1c1f ;  /* 0x001c1fff0a057589 */ /* 0x000e2800000e0000 */
[----:B------:R-:W-:Y:S04]  /*b980*/  SHFL.IDX PT, R6, R9, 0x1, 0x1c1f ;  /* 0x003c1f0009067f89 */ /* 0x000fe800000e0000 */
[----:B------:R-:W1:Y:S01]  /*b990*/  SHFL.IDX PT, R7, R10, 0x1, 0x1c1f ;  /* 0x003c1f000a077f89 */ /* 0x000e6200000e0000 */
[----:B--2---:R-:W-:-:S04]  /*b9a0*/  VIADD R12, R12, UR42 ;  /* 0x0000002a0c0c7c36 */ /* 0x004fc80008000000 */
        /* <DEDUP_REMOVED lines=8> */
[----:B------:R-:W-:Y:S01]  /*ba30*/  IMAD.SHL.U32 R67, R18, 0x8, RZ ;  /* 0x0000000812437824 */ /* 0x000fe200078e00ff */
[----:B------:R-:W1:Y:S01]  /*ba40*/  @P1 LDC R21, c[0x0][0xbec] ;  /* 0x0002fb00ff151b82 */ /* 0x000e620000000800 */
[----:B0-----:R-:W-:Y:S01]  /*ba50*/  IMAD.MOV.U32 R5, RZ, RZ, 0x2 ;  /* 0x00000002ff057424 */ /* 0x001fe200078e00ff */
[----:B------:R-:W-:Y:S01]  /*ba60*/  ULDC.64 UR14, c[0x0][0xaa0] ;  /* 0x0002a800000e7ab9 */ /* 0x000fe20000000a00 */
[----:B------:R-:W-:Y:S01]  /*ba70*/  IMAD R4, R214, 0x40, R67 ;  /* 0x00000040d6047824 */ /* 0x000fe200078e0243 */
[----:B------:R-:W-:-:S03]  /*ba80*/  R2UR UR17, R213 ;  /* 0x00000000d51172ca */ /* 0x000fc600000e0000 */
[----:B------:R-:W-:Y:S01]  /*ba90*/  IMAD.WIDE R4, R4, R5, UR10 ;  /* 0x0000000a04047e25 */ /* 0x000fe2000f8e0205 */
[----:B------:R-:W0:Y:S02]  /*baa0*/  @P1 LDC R63, c[0x0][0xbf0] ;  /* 0x0002fc00ff3f1b82 */ /* 0x000e240000000800 */
[C---:B------:R-:W-:Y:S01]  /*bab0*/  IADD3 R33, P2, R4.reuse, 0x5000, RZ ;  /* 0x0000500004217810 */ /* 0x040fe20007f5e0ff */
[----:B------:R-:W-:Y:S01]  /*bac0*/  UIMAD UR12, UR16, UR14, URZ ;  /* 0x0000000e100c72a4 */ /* 0x000fe2000f8e023f */
[C---:B------:R-:W-:Y:S02]  /*bad0*/  IADD3 R9, P4, R4.reuse, 0x1000, RZ ;  /* 0x0000100004097810 */ /* 0x040fe40007f9e0ff */
[----:B------:R-:W-:Y:S02]  /*bae0*/  LOP3.LUT R32, R33, 0x380, RZ, 0xc0, !PT ;  /* 0x0000038021207812 */ /* 0x000fe400078ec0ff */
[----:B------:R-:W-:Y:S02]  /*baf0*/  IADD3 R13, P3, R4, 0x2000, RZ ;  /* 0x00002000040d7810 */ /* 0x000fe40007f7e0ff */
[----:B------:R-:W-:-:S02]  /*bb00*/  SHF.R.U64 R32, R32, 0x3, RZ ;  /* 0x0000000320207819 */ /* 0x000fc400000012ff */
[----:B------:R-:W-:Y:S02]  /*bb10*/  IADD3 R25, P6, R4, 0x3000, RZ ;  /* 0x0000300004197810 */ /* 0x000fe40007fde0ff */
[----:B------:R-:W-:Y:S01]  /*bb20*/  LOP3.LUT R32, R32, R33, RZ, 0x3c, !PT ;  /* 0x0000002120207212 */ /* 0x000fe200078e3cff */
[--C-:B------:R-:W-:Y:S01]  /*bb30*/  IMAD.X R33, RZ, RZ, R5.reuse, P2 ;  /* 0x000000ffff217224 */ /* 0x100fe200010e0605 */
[C---:B------:R-:W-:Y:S02]  /*bb40*/  IADD3 R7, P2, R4.reuse, 0xb000, RZ ;  /* 0x0000b00004077810 */ /* 0x040fe40007f5e0ff */
        /* <DEDUP_REMOVED lines=10> */
[----:B------:R-:W-:Y:S01]  /*bbf0*/  LOP3.LUT R28, R29, 0x380, RZ, 0xc0, !PT ;  /* 0x000003801d1c7812 */ /* 0x000fe200078ec0ff */
[----:B------:R-:W-:Y:S01]  /*bc00*/  UIADD3 UR11, UR11, UR12, URZ ;  /* 0x0000000c0b0b7290 */ /* 0x000fe2000fffe03f */
[----:B------:R-:W-:Y:S02]  /*bc10*/  LOP3.LUT R56, R0, R7, RZ, 0x3c, !PT ;  /* 0x0000000700387212 */ /* 0x000fe400078e3cff */
[----:B------:R-:W-:Y:S01]  /*bc20*/  LEA R0, R18, R214, 0x5 ;  /* 0x000000d612007211 */ /* 0x000fe200078e28ff */
[----:B------:R-:W-:Y:S01]  /*bc30*/  ULDC.64 UR12, c[0x0][0xae8] ;  /* 0x0002ba00000c7ab9 */ /* 0x000fe20000000a00 */
[----:B------:R-:W-:Y:S02]  /*bc40*/  SHF.R.U64 R8, R8, 0x3, RZ ;  /* 0x0000000308087819 */ /* 0x000fe400000012ff */
[----:B------:R-:W-:Y:S02]  /*bc50*/  SHF.R.U64 R12, R12, 0x3, RZ ;  /* 0x000000030c0c7819 */ /* 0x000fe400000012ff */
[----:B------:R-:W-:-:S02]  /*bc60*/  SHF.R.U64 R24, R24, 0x3, RZ ;  /* 0x0000000318187819 */ /* 0x000fc400000012ff */
[----:B------:R-:W-:Y:S01]  /*bc70*/  SHF.R.U64 R28, R28, 0x3, RZ ;  /* 0x000000031c1c7819 */ /* 0x000fe200000012ff */
[----:B------:R-:W-:Y:S01]  /*bc80*/  UIMAD.WIDE.U32 UR10, UR17, UR12, UR10 ;  /* 0x0000000c110a72a5 */ /* 0x000fe2000f8e000a */
[----:B------:R-:W-:Y:S01]  /*bc90*/  LOP3.LUT R8, R8, R9, RZ, 0x3c, !PT ;  /* 0x0000000908087212 */ /* 0x000fe200078e3cff */
[----:B------:R-:W-:Y:S01]  /*bca0*/  VIADD R60, R0, UR42 ;  /* 0x0000002a003c7c36 */ /* 0x000fe20008000000 */
[----:B------:R-:W-:Y:S01]  /*bcb0*/  LOP3.LUT R12, R12, R13, RZ, 0x3c, !PT ;  /* 0x0000000d0c0c7212 */ /* 0x000fe200078e3cff */
[--C-:B------:R-:W-:Y:S01]  /*bcc0*/  IMAD.X R13, RZ, RZ, R5.reuse, P3 ;  /* 0x000000ffff0d7224 */ /* 0x100fe200018e0605 */
[----:B------:R-:W-:Y:S01]  /*bcd0*/  LOP3.LUT R24, R24, R25, RZ, 0x3c, !PT ;  /* 0x0000001918187212 */ /* 0x000fe200078e3cff */
[--C-:B------:R-:W-:Y:S01]  /*bce0*/  IMAD.X R25, RZ, RZ, R5.reuse, P6 ;  /* 0x000000ffff197224 */ /* 0x100fe200030e0605 */
[----:B------:R-:W-:Y:S01]  /*bcf0*/  LOP3.LUT R28, R28, R29, RZ, 0x3c, !PT ;  /* 0x0000001d1c1c7212 */ /* 0x000fe200078e3cff */
[----:B------:R-:W-:Y:S01]  /*bd00*/  IMAD.X R29, RZ, RZ, R5, P5 ;  /* 0x000000ffff1d7224 */ /* 0x000fe200028e0605 */
[----:B------:R-:W-:Y:S01]  /*bd10*/  IADD3.X R9, RZ, R5, RZ, P4, !PT ;  /* 0x00000005ff097210 */ /* 0x000fe200027fe4ff */
[----:B------:R-:W-:Y:S01]  /*bd20*/  USHF.R.S32.HI UR4, URZ, 0x1f, UR9 ;  /* 0x0000001f3f047899 */ /* 0x000fe20008011409 */
[C---:B------:R-:W-:Y:S01]  /*bd30*/  IADD3 R37, P0, R4.reuse, 0x6000, RZ ;  /* 0x0000600004257810 */ /* 0x040fe20007f1e0ff */
[----:B------:R-:W-:Y:S01]  /*bd40*/  UIMAD UR11, UR17, UR13, UR11 ;  /* 0x0000000d110b72a4 */ /* 0x000fe2000f8e020b */
[----:B------:R-:W-:Y:S01]  /*bd50*/  IADD3 R41, P4, R4, 0x7000, RZ ;  /* 0x0000700004297810 */ /* 0x000fe20007f9e0ff */
[----:B-1----:R-:W-:Y:S01]  /*bd60*/  @P1 IMAD.HI.U32 R0, R60, R21, RZ ;  /* 0x000000153c001227 */ /* 0x002fe200078e00ff */
[C---:B------:R-:W-:Y:S01]  /*bd70*/  IADD3 R45, P3, R4.reuse, 0x8000, RZ ;  /* 0x00008000042d7810 */ /* 0x040fe20007f7e0ff */
[----:B------:R-:W-:Y:S01]  /*bd80*/  ULDC.64 UR12, c[0x0][0xaf0] ;  /* 0x0002bc00000c7ab9 */ /* 0x000fe20000000a00 */
[C---:B------:R-:W-:Y:S01]  /*bd90*/  IADD3 R49, P6, R4.reuse, 0x9000, RZ ;  /* 0x0000900004317810 */ /* 0x040fe20007fde0ff */
[----:B------:R-:W-:Y:S01]  /*bda0*/  IMAD.MOV.U32 R61, RZ, RZ, R60 ;  /* 0x000000ffff3d7224 */ /* 0x000fe200078e003c */
[----:B------:R-:W-:Y:S01]  /*bdb0*/  IADD3 R53, P5, R4, 0xa000, RZ ;  /* 0x0000a00004357810 */ /* 0x000fe20007fbe0ff */
[----:B------:R-:W-:Y:S01]  /*bdc0*/  UIMAD UR4, UR4, UR12, URZ ;  /* 0x0000000c040472a4 */ /* 0x000fe2000f8e023f */
[----:B------:R-:W-:Y:S01]  /*bdd0*/  LOP3.LUT R36, R37, 0x380, RZ, 0xc0, !PT ;  /* 0x0000038025247812 */ /* 0x000fe200078ec0ff */
[----:B------:R-:W5:Y:S01]  /*bde0*/  LD.E.128 R12, desc[UR36][R12.64] ;  /* 0x000000240c0c7980 */ /* 0x000f62000c101d00 */
[----:B------:R-:W-:-:S02]  /*bdf0*/  LOP3.LUT R40, R41, 0x380, RZ, 0xc0, !PT ;  /* 0x0000038029287812 */ /* 0x000fc400078ec0ff */
[----:B------:R-:W-:Y:S01]  /*be00*/  LOP3.LUT R44, R45, 0x380, RZ, 0xc0, !PT ;  /* 0x000003802d2c7812 */ /* 0x000fe200078ec0ff */
[----:B------:R-:W5:Y:S01]  /*be10*/  LD.E.128 R24, desc[UR36][R24.64] ;  /* 0x0000002418187980 */ /* 0x000f62000c101d00 */
[----:B------:R-:W-:Y:S02]  /*be20*/  LOP3.LUT R48, R49, 0x380, RZ, 0xc0, !PT ;  /* 0x0000038031307812 */ /* 0x000fe400078ec0ff */
[----:B------:R-:W-:Y:S02]  /*be30*/  LOP3.LUT R52, R53, 0x380, RZ, 0xc0, !PT ;  /* 0x0000038035347812 */ /* 0x000fe400078ec0ff */
[----:B------:R-:W-:Y:S01]  /*be40*/  LOP3.LUT R11, R4, 0x380, RZ, 0xc0, !PT ;  /* 0x00000380040b7812 */ /* 0x000fe200078ec0ff */
[----:B------:R-:W-:Y:S01]  /*be50*/  UIMAD UR4, UR9, UR13, UR4 ;  /* 0x0000000d090472a4 */ /* 0x000fe2000f8e0204 */
[----:B0-----:R-:W-:Y:S01]  /*be60*/  @P1 SHF.R.U32.HI R61, RZ, R63, R0 ;  /* 0x0000003fff3d1219 */ /* 0x001fe20000011600 */
[----:B------:R-:W-:Y:S01]  /*be70*/  UIMAD.WIDE.U32 UR10, UR9, UR12, UR10 ;  /* 0x0000000c090a72a5 */ /* 0x000fe2000f8e000a */
[----:B------:R-:W-:Y:S01]  /*be80*/  SHF.R.U64 R36, R36, 0x3, RZ ;  /* 0x0000000324247819 */ /* 0x000fe200000012ff */
[----:B------:R-:W5:Y:S01]  /*be90*/  LD.E.128 R28, desc[UR36][R28.64] ;  /* 0x000000241c1c7980 */ /* 0x000f62000c101d00 */
[----:B------:R-:W-:-:S02]  /*bea0*/  SHF.R.U64 R40, R40, 0x3, RZ ;  /* 0x0000000328287819 */ /* 0x000fc400000012ff */
[----:B------:R-:W-:Y:S01]  /*beb0*/  SHF.R.U64 R44, R44, 0x3, RZ ;  /* 0x000000032c2c7819 */ /* 0x000fe200000012ff */
[----:B------:R-:W5:Y:S01]  /*bec0*/  LD.E.128 R56, desc[UR36][R56.64] ;  /* 0x0000002438387980 */ /* 0x000f62000c101d00 */
[----:B------:R-:W-:Y:S02]  /*bed0*/  SHF.R.U64 R48, R48, 0x3, RZ ;  /* 0x0000000330307819 */ /* 0x000fe400000012ff */
[----:B------:R-:W-:Y:S02]  /*bee0*/  SHF.R.U64 R52, R52, 0x3, RZ ;  /* 0x0000000334347819 */ /* 0x000fe400000012ff */
[----:B------:R-:W-:Y:S01]  /*bef0*/  SHF.R.U64 R11, R11, 0x3, RZ ;  /* 0x000000030b0b7819 */ /* 0x000fe200000012ff */
[----:B------:R-:W-:Y:S01]  /*bf00*/  UIADD3 UR4, UR11, UR4, URZ ;  /* 0x000000040b047290 */ /* 0x000fe2000fffe03f */
[--C-:B------:R-:W-:Y:S01]  /*bf10*/  SHF.R.S32.HI R0, RZ, 0x1f, R61.reuse ;  /* 0x0000001fff007819 */ /* 0x100fe2000001143d */
[----:B------:R-:W-:Y:S01]  /*bf20*/  IMAD.MOV R2, RZ, RZ, -R61 ;  /* 0x000000ffff027224 */ /* 0x000fe200078e0a3d */
        /* <DEDUP_REMOVED lines=10> */
[----:B------:R-:W-:Y:S01]  /*bfd0*/  LOP3.LUT R4, R11, R4, RZ, 0x3c, !PT ;  /* 0x000000040b047212 */ /* 0x000fe200078e3cff */
[----:B------:R-:W-:Y:S01]  /*bfe0*/  ULDC.64 UR12, c[0x0][0xae0] ;  /* 0x0002b800000c7ab9 */ /* 0x000fe20000000a00 */
[----:B------:R-:W-:Y:S01]  /*bff0*/  IMAD R63, R3, R2, R60 ;  /* 0x00000002033f7224 */ /* 0x000fe200078e023c */
[----:B------:R-:W5:Y:S01]  /*c000*/  LD.E.128 R8, desc[UR36][R8.64] ;  /* 0x0000002408087980 */ /* 0x000f62000c101d00 */
[----:B------:R-:W-:-:S02]  /*c010*/  IMAD R0, R0, UR12, RZ ;  /* 0x0000000c00007c24 */ /* 0x000fc4000f8e02ff */
[----:B------:R-:W-:Y:S01]  /*c020*/  IMAD.U32 R21, RZ, RZ, UR11 ;  /* 0x0000000bff157e24 */ /* 0x000fe2000f8e00ff */
[----:B------:R-:W5:Y:S01]  /*c030*/  LD.E.128 R4, desc[UR36][R4.64] ;  /* 0x0000002404047980 */ /* 0x000f62000c101d00 */
[----:B------:R-:W-:Y:S01]  /*c040*/  IMAD.U32 R20, RZ, RZ, UR10 ;  /* 0x0000000aff147e24 */ /* 0x000fe2000f8e00ff */
[----:B------:R-:W-:Y:S01]  /*c050*/  ULDC.64 UR10, c[0x0][0xad8] ;  /* 0x0002b600000a7ab9 */ /* 0x000fe20000000a00 */
[----:B------:R-:W-:Y:S01]  /*c060*/  IMAD.U32 R21, RZ, RZ, UR4 ;  /* 0x00000004ff157e24 */ /* 0x000fe2000f8e00ff */
[----:B------:R-:W5:Y:S01]  /*c070*/  LD.E.128 R36, desc[UR36][R36.64] ;  /* 0x0000002424247980 */ /* 0x000f62000c101d00 */
[C---:B------:R-:W-:Y:S01]  /*c080*/  IMAD R65, R61.reuse, UR13, R0 ;  /* 0x0000000d3d417c24 */ /* 0x040fe2000f8e0200 */
[----:B------:R-:W-:Y:S02]  /*c090*/  SHF.R.S32.HI R0, RZ, 0x1f, R63 ;  /* 0x0000001fff007819 */ /* 0x000fe4000001143f */
[----:B------:R-:W5:Y:S01]  /*c0a0*/  LD.E.128 R40, desc[UR36][R40.64] ;  /* 0x0000002428287980 */ /* 0x000f62000c101d00 */
[----:B------:R-:W-:-:S03]  /*c0b0*/  IMAD.WIDE.U32 R2, R61, UR12, R20 ;  /* 0x0000000c3d027c25 */ /* 0x000fc6000f8e0014 */
        /* <DEDUP_REMOVED lines=11> */
[----:B------:R-:W-:Y:S01]  /*c170*/  VIADD R64, R214, UR42 ;  /* 0x0000002ad6407c36 */ /* 0x000fe20008000000 */
[----:B------:R-:W-:Y:S01]  /*c180*/  UIADD3 UR8, UR8, 0x30820, URZ ;  /* 0x0003082008087890 */ /* 0x000fe2000fffe03f */
[C---:B------:R-:W-:Y:S02]  /*c190*/  IMAD R21, R63.reuse, UR11, R20 ;  /* 0x0000000b3f157c24 */ /* 0x040fe4000f8e0214 */
[----:B------:R-:W-:Y:S01]  /*c1a0*/  IMAD.WIDE.U32 R2, R63, UR10, R2 ;  /* 0x0000000a3f027c25 */ /* 0x000fe2000f8e0002 */
[----:B------:R-:W-:Y:S01]  /*c1b0*/  ISETP.GE.AND P2, PT, R64, R19, PT ;  /* 0x000000134000720c */ /* 0x000fe20003f46270 */
[----:B------:R-:W-:Y:S01]  /*c1c0*/  ULDC.64 UR10, c[0x0][0xa80] ;  /* 0x0002a000000a7ab9 */ /* 0x000fe20000000a00 */
[----:B------:R-:W-:Y:S02]  /*c1d0*/  UPRMT UR8, URZ, 0x654, UR8 ;  /* 0x000006543f087896 */ /* 0x000fe40008000008 */
[----:B------:R-:W-:-:S02]  /*c1e0*/  IADD3 R3, R3, R21, RZ ;  /* 0x0000001503037210 */ /* 0x000fc40007ffe0ff */
[----:B------:R-:W-:Y:S01]  /*c1f0*/  LEA R62, P3, R2, UR10, 0x1 ;  /* 0x0000000a023e7c11 */ /* 0x000fe2000f8608ff */
[----:B------:R-:W-:-:S03]  /*c200*/  VIADD R0, R64, 0x20 ;  /* 0x0000002040007836 */ /* 0x000fc60000000000 */
[----:B------:R-:W-:Y:S01]  /*c210*/  LEA.HI.X R63, R2, UR11, R3, 0x1, P3 ;  /* 0x0000000b023f7c11 */ /* 0x000fe200098f0c03 */
[----:B------:R-:W-:Y:S01]  /*c220*/  VIADD R20, R64, 0x40 ;  /* 0x0000004040147836 */ /* 0x000fe20000000000 */
[-C--:B------:R-:W-:Y:S01]  /*c230*/  ISETP.GE.AND P0, PT, R0, R19.reuse, PT ;  /* 0x000000130000720c */ /* 0x080fe20003f06270 */
[C---:B------:R-:W-:Y:S01]  /*c240*/  VIADD R65, R67.reuse, 0x80 ;  /* 0x0000008043417836 */ /* 0x040fe20000000000 */
[----:B0-----:R-:W-:Y:S01]  /*c250*/  SYNCS.ARRIVE.TRANS64.RED.A1T0 RZ, [UR8], RZ ;  /* 0x000000ffffff79a7 */ /* 0x001fe20008100408 */
[----:B------:R-:W-:Y:S01]  /*c260*/  VIADD R69, R67, 0x40 ;  /* 0x0000004043457836 */ /* 0x000fe20000000000 */
[----:B------:R0:W1:Y:S01]  /*c270*/  SHFL.IDX PT, R60, R62, RZ, 0x181f ;  /* 0x00181fff3e3c7589 */ /* 0x00006200000e0000 */
[----:B------:R-:W-:Y:S03]  /*c280*/  BSSY B1, `(.L_x_2408) ;  /* 0x0000014000017945 */ /* 0x000fe60003800000 */
[----:B------:R0:W2:Y:S01]  /*c290*/  SHFL.IDX PT, R0, R63, RZ, 0x181f ;  /* 0x00181fff3f007589 */ /* 0x0000a200000e0000 */
[----:B------:R-:W-:-:S02]  /*c2a0*/  ISETP.GE.AND P1, PT, R20, R19, PT ;  /* 0x000000131400720c */ /* 0x000fc40003f26270 */
        /* <DEDUP_REMOVED lines=17> */
.L_x_2409:
[----:B------:R-:W-:Y:S05]  /*c3c0*/  BSYNC B1 ;  /* 0x0000000000017941 */ /* 0x000fea0003800000 */
.L_x_2408:
[----:B--2---:R2:W3:Y:S01]  /*c3d0*/  SHFL.IDX PT, R0, R63, 0x1, 0x181f ;  /* 0x00381f003f007f89 */ /* 0x0044e200000e0000 */
[----:B------:R-:W-:Y:S03]  /*c3e0*/  BSSY B1, `(.L_x_2410) ;  /* 0x0000010000017945 */ /* 0x000fe60003800000 */
[----:B0----5:R2:W0:Y:S01]  /*c3f0*/  SHFL.IDX PT, R6, R62, 0x1, 0x181f ;  /* 0x00381f003e067f89 */ /* 0x02142200000e0000 */
        /* <DEDUP_REMOVED lines=14> */
.L_x_2411:
[----:B------:R-:W-:Y:S05]  /*c4e0*/  BSYNC B1 ;  /* 0x0000000000017941 */ /* 0x000fea0003800000 */
.L_x_2410:
[----:B---3--:R3:W1:Y:S01]  /*c4f0*/  SHFL.IDX PT, R0, R63, 0x2, 0x181f ;  /* 0x00581f003f007f89 */ /* 0x00866200000e0000 */
[----:B------:R-:W-:Y:S03]  /*c500*/  BSSY B1, `(.L_x_2412) ;  /* 0x0000010000017945 */ /* 0x000fe60003800000 */
[----:B0---4-:R3:W0:Y:S01]  /*c510*/  SHFL.IDX PT, R6, R62, 0x2, 0x181f ;  /* 0x00581f003e067f89 */ /* 0x01162200000e0000 */
        /* <DEDUP_REMOVED lines=8> */
[-C--:B-1----:R-:W-:Y:S02]  /*c5a0*/  @!P3 LEA.HI.X R3, R67, R0.reuse, R68, 0x1, P0 ;  /* 0x000000004303b211 */ /* 0x082fe400000f0c44 */
[-C--:B------:R-:W-:Y:S02]  /*c5b0*/  @!P4 LEA.HI.X R5, R69, R0.reuse, R70, 0x1, P1 ;  /* 0x000000004505c211 */ /* 0x080fe400008f0c46 */
[----:B------:R-:W-:Y:S01]  /*c5c0*/  @!P5 LEA.HI.X R7, R65, R0, R66, 0x1, P2 ;  /* 0x000000004107d211 */ /* 0x000fe200010f0c42 */
[----:B------:R4:W-:Y:S04]  /*c5d0*/  @!P3 ST.E.128 desc[UR36][R2.64], R12 ;  /* 0x0000000c0200b985 */ /* 0x0009e8000c101d24 */
[----:B------:R4:W-:Y:S04]  /*c5e0*/  @!P4 ST.E.128 desc[UR36][R4.64], R36 ;  /* 0x000000240400c985 */ /* 0x0009e8000c101d24 */
[----:B------:R4:W-:Y:S02]  /*c5f0*/  @!P5 ST.E.128 desc[UR36][R6.64], R52 ;  /* 0x000000340600d985 */ /* 0x0009e4000c101d24 */
.L_x_2413:
[----:B------:R-:W-:Y:S05]  /*c600*/  BSYNC B1 ;  /* 0x0000000000017941 */ /* 0x000fea0003800000 */
.L_x_2412:
[----:B-1----:R-:W-:Y:S01]  /*c610*/  VIADD R0, R64, 0x60 ;  /* 0x0000006040007836 */ /* 0x002fe20000000000 */
[----:B--23--:R-:W1:Y:S04]  /*c620*/  SHFL.IDX PT, R63, R63, 0x3, 0x181f ;  /* 0x00781f003f3f7f89 */ /* 0x00ce6800000e0000 */
[----:B------:R-:W-:Y:S01]  /*c630*/  ISETP.GE.AND P0, PT, R0, R19, PT ;  /* 0x000000130000720c */ /* 0x000fe20003f06270 */
[----:B------:R-:W2:-:S12]  /*c640*/  SHFL.IDX PT, R62, R62, 0x3, 0x181f ;  /* 0x00781f003e3e7f89 */ /* 0x000e9800000e0000 */
[----:B------:R-:W-:Y:S05]  /*c650*/  @P0 BRA `(.L_x_2414) ;  /* 0x0000002000140947 */ /* 0x000fea0003800000 */
[----:B------:R-:W-:Y:S02]  /*c660*/  ULDC UR4, c[0x0][0xac8] ;  /* 0x0002b20000047ab9 */ /* 0x000fe40000000800 */
[----:B------:R-:W-:Y:S02]  /*c670*/  ISETP.GE.AND P2, PT, R67, UR4, PT ;  /* 0x0000000443007c0c */ /* 0x000fe4000bf46270 */
[----:B------:R-:W-:-:S11]  /*c680*/  ISETP.GE.AND P3, PT, R69, UR4, PT ;  /* 0x0000000445007c0c */ /* 0x000fd6000bf66270 */
[-C--:B--2-4-:R-:W-:Y:S02]  /*c690*/  @!P2 LEA R2, P0, R67, R62.reuse, 0x1 ;  /* 0x0000003e4302a211 */ /* 0x094fe400078008ff */
[----:B------:R-:W-:Y:S02]  /*c6a0*/  @!P3 LEA R4, P1, R69, R62, 0x1 ;  /* 0x0000003e4504b211 */ /* 0x000fe400078208ff */
[-C--:B-1----:R-:W-:Y:S02]  /*c6b0*/  @!P2 LEA.HI.X R3, R67, R63.reuse, R68, 0x1, P0 ;  /* 0x0000003f4303a211 */ /* 0x082fe400000f0c44 */
[----:B------:R-:W-:Y:S02]  /*c6c0*/  @!P3 LEA.HI.X R5, R69, R63, R70, 0x1, P1 ;  /* 0x0000003f4505b211 */ /* 0x000fe400008f0c46 */
[----:B------:R-:W-:Y:S01]  /*c6d0*/  ISETP.GE.AND P0, PT, R65, UR4, PT ;  /* 0x0000000441007c0c */ /* 0x000fe2000bf06270 */
[----:B------:R1:W-:Y:S04]  /*c6e0*/  @!P2 ST.E.128 desc[UR36][R2.64], R24 ;  /* 0x000000180200a985 */ /* 0x0003e8000c101d24 */
[----:B------:R1:W-:Y:S08]  /*c6f0*/  @!P3 ST.E.128 desc[UR36][R4.64], R40 ;  /* 0x000000280400b985 */ /* 0x0003f0000c101d24 */
[----:B------:R-:W-:Y:S05]  /*c700*/  @P0 BRA `(.L_x_2414) ;  /* 0x0000001c00e80947 */ /* 0x000fea0003800000 */
[----:B-1----:R-:W-:-:S04]  /*c710*/  LEA R2, P0, R65, R62, 0x1 ;  /* 0x0000003e41027211 */ /* 0x002fc800078008ff */
[----:B------:R-:W-:-:S05]  /*c720*/  LEA.HI.X R3, R65, R63, R66, 0x1, P0 ;  /* 0x0000003f41037211 */ /* 0x000fca00000f0c42 */
[----:B------:R1:W-:Y:S01]  /*c730*/  ST.E.128 desc[UR36][R2.64], R56 ;  /* 0x0000003802007985 */ /* 0x0003e2000c101d24 */
[----:B------:R-:W-:Y:S05]  /*c740*/  BRA `(.L_x_2414) ;  /* 0x0000001c00d87947 */ /* 0x000fea0003800000 */
.L_x_2407:
        /* <DEDUP_REMOVED lines=16> */
[----:B------:R-:W-:Y:S01]  /*c850*/  UIMAD.WIDE.U32 UR10, UR18, UR12, UR10 ;  /* 0x0000000c120a72a5 */ /* 0x000fe2000f8e000a */
[----:B------:R-:W-:Y:S01]  /*c860*/  SHF.R.S32.HI R90, RZ, 0x1f, R211 ;  /* 0x0000001fff5a7819 */ /* 0x000fe200000114d3 */
[----:B------:R-:W-:Y:S01]  /*c870*/  UPRMT UR8, URZ, 0x654, UR8 ;  /* 0x000006543f087896 */ /* 0x000fe20008000008 */
[----:B------:R-:W-:Y:S01]  /*c880*/  SHF.R.S32.HI R19, RZ, 0x1f, R212 ;  /* 0x0000001fff137819 */ /* 0x000fe200000114d4 */
        /* <DEDUP_REMOVED lines=40> */
[----:B------:R-:W-:Y:S02]  /*cb10*/  IADD3 R11, R16, 0x18, RZ ;  /* 0x00000018100b7810 */ /* 0x000fe40007ffe0ff */
[----:B------:R-:W-:-:S02]  /*cb20*/  SHF.R.S32.HI R9, RZ, 0x1f, R194 ;  /* 0x0000001fff097819 */ /* 0x000fc400000114c2 */
[----:B------:R-:W-:Y:S02]  /*cb30*/  ISETP.GE.AND P3, PT, R11, UR4, PT ;  /* 0x000000040b007c0c */ /* 0x000fe4000bf66270 */
[----:B------:R-:W-:Y:S01]  /*cb40*/  SHF.R.S32.HI R12, RZ, 0x1f, R11 ;  /* 0x0000001fff0c7819 */ /* 0x000fe2000001140b */
[----:B-12---:R-:W-:Y:S01]  /*cb50*/  @!P4 IMAD.WIDE R4, R16, 0x4, R2 ;  /* 0x000000041004c825 */ /* 0x006fe200078e0202 */
[----:B------:R-:W-:Y:S02]  /*cb60*/  SHF.R.S32.HI R15, RZ, 0x1f, R193 ;  /* 0x0000001fff0f7819 */ /* 0x000fe400000114c1 */
[-C--:B------:R-:W-:Y:S02]  /*cb70*/  @!P1 LEA R6, P5, R212, R2.reuse, 0x2 ;  /* 0x00000002d4069211 */ /* 0x080fe400078a10ff */
[----:B------:R1:W-:Y:S01]  /*cb80*/  @!P4 ST.E.64 desc[UR36][R4.64], R24 ;  /* 0x000000180400c985 */ /* 0x0003e2000c101b24 */
[----:B------:R-:W-:Y:S02]  /*cb90*/  ISETP.GE.AND P4, PT, R13, UR4, PT ;  /* 0x000000040d007c0c */ /* 0x000fe4000bf86270 */
[----:B------:R-:W-:-:S02]  /*cba0*/  @!P2 LEA R8, P6, R194, R2, 0x2 ;  /* 0x00000002c208a211 */ /* 0x000fc400078c10ff */
[-C--:B------:R-:W-:Y:S02]  /*cbb0*/  @!P1 LEA.HI.X R7, R212, R3.reuse, R19, 0x2, P5 ;  /* 0x00000003d4079211 */ /* 0x080fe400028f1413 */
[----:B------:R-:W-:Y:S02]  /*cbc0*/  ISETP.GE.AND P5, PT, R193, UR4, PT ;  /* 0x00000004c1007c0c */ /* 0x000fe4000bfa6270 */
[----:B------:R-:W-:Y:S01]  /*cbd0*/  @!P2 LEA.HI.X R9, R194, R3, R9, 0x2, P6 ;  /* 0x00000003c209a211 */ /* 0x000fe200030f1409 */
[----:B------:R2:W-:Y:S01]  /*cbe0*/  @!P1 ST.E.64 desc[UR36][R6.64], R28 ;  /* 0x0000001c06009985 */ /* 0x0005e2000c101b24 */
[-C--:B------:R-:W-:Y:S02]  /*cbf0*/  @!P3 LEA R10, P6, R11, R2.reuse, 0x2 ;  /* 0x000000020b0ab211 */ /* 0x080fe400078c10ff */
[----:B-1----:R-:W-:Y:S01]  /*cc00*/  SHF.R.S32.HI R5, RZ, 0x1f, R13 ;  /* 0x0000001fff057819 */ /* 0x002fe2000001140d */
[----:B------:R1:W-:Y:S01]  /*cc10*/  @!P2 ST.E.64 desc[UR36][R8.64], R32 ;  /* 0x000000200800a985 */ /* 0x0003e2000c101b24 */
[----:B------:R-:W-:-:S02]  /*cc20*/  @!P4 LEA R4, P1, R13, R2, 0x2 ;  /* 0x000000020d04c211 */ /* 0x000fc400078210ff */
[----:B------:R-:W-:Y:S02]  /*cc30*/  ISETP.GE.AND P2, PT, R192, UR4, PT ;  /* 0x00000004c0007c0c */ /* 0x000fe4000bf46270 */
[-C--:B------:R-:W-:Y:S02]  /*cc40*/  @!P4 LEA.HI.X R5, R13, R3.reuse, R5, 0x2, P1 ;  /* 0x000000030d05c211 */ /* 0x080fe400008f1405 */
[----:B------:R-:W-:Y:S02]  /*cc50*/  ISETP.GE.AND P1, PT, R23, UR4, PT ;  /* 0x0000000417007c0c */ /* 0x000fe4000bf26270 */
[-C--:B------:R-:W-:Y:S02]  /*cc60*/  @!P3 LEA.HI.X R11, R11, R3.reuse, R12, 0x2, P6 ;  /* 0x000000030b0bb211 */ /* 0x080fe400030f140c */
[C---:B------:R-:W-:Y:S02]  /*cc70*/  @!P5 LEA R12, P6, R193.reuse, R2, 0x2 ;  /* 0x00000002c10cd211 */ /* 0x040fe400078c10ff */
[----:B--2---:R-:W-:Y:S01]  /*cc80*/  SHF.R.S32.HI R7, RZ, 0x1f, R192 ;  /* 0x0000001fff077819 */ /* 0x004fe200000114c0 */
[----:B------:R-:W-:Y:S01]  /*cc90*/  @!P3 ST.E.64 desc[UR36][R10.64], R36 ;  /* 0x000000240a00b985 */ /* 0x000fe2000c101b24 */
[----:B------:R-:W-:-:S02]  /*cca0*/  @!P5 LEA.HI.X R13, R193, R3, R15, 0x2, P6 ;  /* 0x00000003c10dd211 */ /* 0x000fc400030f140f */
[----:B------:R-:W-:Y:S01]  /*ccb0*/  ISETP.GE.AND P6, PT, R22, UR4, PT ;  /* 0x0000000416007c0c */ /* 0x000fe2000bfc6270 */
[----:B------:R2:W-:Y:S01]  /*ccc0*/  @!P4 ST.E.64 desc[UR36][R4.64], R40 ;  /* 0x000000280400c985 */ /* 0x0005e2000c101b24 */
[CC--:B------:R-:W-:Y:S02]  /*ccd0*/  @!P2 LEA R6, P4, R192.reuse, R2.reuse, 0x2 ;  /* 0x00000002c006a211 */ /* 0x0c0fe400078810ff */
[----:B------:R-:W-:Y:S01]  /*cce0*/  ISETP.GE.AND P3, PT, R211, UR4, PT ;  /* 0x00000004d3007c0c */ /* 0x000fe2000bf66270 */
[----:B------:R-:W-:Y:S01]  /*ccf0*/  @!P5 ST.E.64 desc[UR36][R12.64], R44 ;  /* 0x0000002c0c00d985 */ /* 0x000fe2000c101b24 */
[----:B-1----:R-:W-:Y:S02]  /*cd00*/  SHF.R.S32.HI R9, RZ, 0x1f, R23 ;  /* 0x0000001fff097819 */ /* 0x002fe40000011417 */
[----:B------:R-:W-:Y:S02]  /*cd10*/  @!P1 LEA R8, P5, R23, R2, 0x2 ;  /* 0x0000000217089211 */ /* 0x000fe400078a10ff */
[----:B------:R-:W-:-:S02]  /*cd20*/  @!P2 LEA.HI.X R7, R192, R3, R7, 0x2, P4 ;  /* 0x00000003c007a211 */ /* 0x000fc400020f1407 */
[----:B------:R-:W-:Y:S02]  /*cd30*/  @!P1 LEA.HI.X R9, R23, R3, R9, 0x2, P5 ;  /* 0x0000000317099211 */ /* 0x000fe400028f1409 */
[----:B------:R-:W-:Y:S01]  /*cd40*/  ISETP.GE.AND P4, PT, R210, UR4, PT ;  /* 0x00000004d2007c0c */ /* 0x000fe2000bf86270 */
[----:B------:R1:W-:Y:S01]  /*cd50*/  @!P2 ST.E.64 desc[UR36][R6.64], R48 ;  /* 0x000000300600a985 */ /* 0x0003e2000c101b24 */
[----:B--2---:R-:W-:Y:S02]  /*cd60*/  SHF.R.S32.HI R5, RZ, 0x1f, R22 ;  /* 0x0000001fff057819 */ /* 0x004fe40000011416 */
[-C--:B------:R-:W-:Y:S01]  /*cd70*/  @!P6 LEA R4, P2, R22, R2.reuse, 0x2 ;  /* 0x000000021604e211 */ /* 0x080fe200078410ff */
[----:B------:R2:W-:Y:S01]  /*cd80*/  @!P1 ST.E.64 desc[UR36][R8.64], R52 ;  /* 0x0000003408009985 */ /* 0x0005e2000c101b24 */
[----:B------:R-:W-:Y:S02]  /*cd90*/  ISETP.GE.AND P5, PT, R209, UR4, PT ;  /* 0x00000004d1007c0c */ /* 0x000fe4000bfa6270 */
[----:B------:R-:W-:-:S02]  /*cda0*/  @!P3 LEA R10, P1, R211, R2, 0x2 ;  /* 0x00000002d30ab211 */ /* 0x000fc400078210ff */
[-C--:B------:R-:W-:Y:S02]  /*cdb0*/  @!P6 LEA.HI.X R5, R22, R3.reuse, R5, 0x2, P2 ;  /* 0x000000031605e211 */ /* 0x080fe400010f1405 */
[----:B------:R-:W-:Y:S02]  /*cdc0*/  @!P3 LEA.HI.X R11, R211, R3, R90, 0x2, P1 ;  /* 0x00000003d30bb211 */ /* 0x000fe400008f145a */
[----:B------:R-:W-:Y:S01]  /*cdd0*/  ISETP.GE.AND P1, PT, R208, UR4, PT ;  /* 0x00000004d0007c0c */ /* 0x000fe2000bf26270 */
[----:B------:R3:W-:Y:S01]  /*cde0*/  @!P6 ST.E.64 desc[UR36][R4.64], R56 ;  /* 0x000000380400e985 */ /* 0x0007e2000c101b24 */
[-C--:B-1----:R-:W-:Y:S02]  /*cdf0*/  @!P4 LEA R6, P6, R210, R2.reuse, 0x2 ;  /* 0x00000002d206c211 */ /* 0x082fe400078c10ff */
[----:B------:R-:W-:Y:S01]  /*ce00*/  ISETP.GE.AND P2, PT, R207, UR4, PT ;  /* 0x00000004cf007c0c */ /* 0x000fe2000bf46270 */
[----:B------:R1:W-:Y:S01]  /*ce10*/  @!P3 ST.E.64 desc[UR36][R10.64], R60 ;  /* 0x0000003c0a00b985 */ /* 0x0003e2000c101b24 */
[----:B------:R-:W-:-:S02]  /*ce20*/  @!P5 LEA R12, P3, R209, R2, 0x2 ;  /* 0x00000002d10cd211 */ /* 0x000fc400078610ff */
[-C--:B------:R-:W-:Y:S02]  /*ce30*/  @!P4 LEA.HI.X R7, R210, R3.reuse, R89, 0x2, P6 ;  /* 0x00000003d207c211 */ /* 0x080fe400030f1459 */
[----:B------:R-:W-:-:S03]  /*ce40*/  @!P5 LEA.HI.X R13, R209, R3, R88, 0x2, P3 ;  /* 0x00000003d10dd211 */ /* 0x000fc600018f1458 */
[----:B------:R4:W-:Y:S01]  /*ce50*/  @!P4 ST.E.64 desc[UR36][R6.64], R64 ;  /* 0x000000400600c985 */ /* 0x0009e2000c101b24 */
[----:B------:R-:W-:Y:S02]  /*ce60*/  ISETP.GE.AND P4, PT, R206, UR4, PT ;  /* 0x00000004ce007c0c */ /* 0x000fe4000bf86270 */
[CC--:B--2---:R-:W-:Y:S01]  /*ce70*/  @!P1 LEA R8, P3, R208.reuse, R2.reuse, 0x2 ;  /* 0x00000002d0089211 */ /* 0x0c4fe200078610ff */
        /* <DEDUP_REMOVED lines=45> */
.L_x_2416:
[----:B------:R-:W-:Y:S05]  /*d150*/  BSYNC B1 ;  /* 0x0000000000017941 */ /* 0x000fea0003800000 */
.L_x_2415:
        /* <DEDUP_REMOVED lines=11> */
[----:B------:R-:W-:Y:S02]  /*d210*/  SHF.R.S32.HI R8, RZ, 0x1f, R11 ;  /* 0x0000001fff087819 */ /* 0x000fe4000001140b */
[----:B0--3--:R-:W-:Y:S01]  /*d220*/  SHF.R.S32.HI R0, RZ, 0x1f, R9 ;  /* 0x0000001fff007819 */ /* 0x009fe20000011409 */
[----:B-12-4-:R-:W-:Y:S01]  /*d230*/  @!P3 IMAD.WIDE R2, R16, 0x4, R4 ;  /* 0x000000041002b825 */ /* 0x016fe200078e0204 */
[----:B------:R-:W-:Y:S02]  /*d240*/  SHF.R.S32.HI R15, RZ, 0x1f, R194 ;  /* 0x0000001fff0f7819 */ /* 0x000fe400000114c2 */
[CC--:B------:R-:W-:Y:S02]  /*d250*/  @!P4 LEA R6, P6, R212.reuse, R4.reuse, 0x2 ;  /* 0x00000004d406c211 */ /* 0x0c0fe400078c10ff */
[----:B------:R-:W-:Y:S01]  /*d260*/  @!P1 LEA R10, P5, R11, R4, 0x2 ;  /* 0x000000040b0a9211 */ /* 0x000fe200078a10ff */
[----:B------:R0:W-:Y:S01]  /*d270*/  @!P3 ST.E.64 desc[UR36][R2.64], R26 ;  /* 0x0000001a0200b985 */ /* 0x0001e2000c101b24 */
[----:B------:R-:W-:-:S02]  /*d280*/  @!P4 LEA.HI.X R7, R212, R5, R19, 0x2, P6 ;  /* 0x00000005d407c211 */ /* 0x000fc400030f1413 */
[----:B------:R-:W-:Y:S02]  /*d290*/  ISETP.GE.AND P3, PT, R193, UR4, PT ;  /* 0x00000004c1007c0c */ /* 0x000fe4000bf66270 */
[-C--:B------:R-:W-:Y:S01]  /*d2a0*/  @!P2 LEA R12, P6, R9, R4.reuse, 0x2 ;  /* 0x00000004090ca211 */ /* 0x080fe200078c10ff */
[----:B------:R1:W-:Y:S01]  /*d2b0*/  @!P4 ST.E.64 desc[UR36][R6.64], R30 ;  /* 0x0000001e0600c985 */ /* 0x0003e2000c101b24 */
[-C--:B------:R-:W-:Y:S02]  /*d2c0*/  @!P1 LEA.HI.X R11, R11, R5.reuse, R8, 0x2, P5 ;  /* 0x000000050b0b9211 */ /* 0x080fe400028f1408 */
[C---:B------:R-:W-:Y:S02]  /*d2d0*/  @!P0 LEA R8, P5, R194.reuse, R4, 0x2 ;  /* 0x00000004c2088211 */ /* 0x040fe400078a10ff */
[-C--:B------:R-:W-:Y:S02]  /*d2e0*/  @!P2 LEA.HI.X R13, R9, R5.reuse, R0, 0x2, P6 ;  /* 0x00000005090da211 */ /* 0x080fe400030f1400 */
[----:B------:R-:W-:-:S02]  /*d2f0*/  @!P0 LEA.HI.X R9, R194, R5, R15, 0x2, P5 ;  /* 0x00000005c2098211 */ /* 0x000fc400028f140f */
[----:B------:R-:W-:Y:S02]  /*d300*/  ISETP.GE.AND P4, PT, R192, UR4, PT ;  /* 0x00000004c0007c0c */ /* 0x000fe4000bf86270 */
[----:B------:R-:W-:Y:S01]  /*d310*/  ISETP.GE.AND P5, PT, R23, UR4, PT ;  /* 0x0000000417007c0c */ /* 0x000fe2000bfa6270 */
[----:B------:R-:W-:Y:S01]  /*d320*/  @!P0 ST.E.64 desc[UR36][R8.64], R34 ;  /* 0x0000002208008985 */ /* 0x000fe2000c101b24 */
[----:B------:R-:W-:Y:S02]  /*d330*/  SHF.R.S32.HI R0, RZ, 0x1f, R193 ;  /* 0x0000001fff007819 */ /* 0x000fe400000114c1 */
[----:B------:R-:W-:Y:S01]  /*d340*/  SHF.R.S32.HI R15, RZ, 0x1f, R192 ;  /* 0x0000001fff0f7819 */ /* 0x000fe200000114c0 */
[----:B------:R2:W-:Y:S01]  /*d350*/  @!P1 ST.E.64 desc[UR36][R10.64], R38 ;  /* 0x000000260a009985 */ /* 0x0005e2000c101b24 */
[C---:B0-----:R-:W-:Y:S02]  /*d360*/  @!P3 LEA R2, P1, R193.reuse, R4, 0x2 ;  /* 0x00000004c102b211 */ /* 0x041fe400078210ff */
[----:B------:R-:W-:Y:S01]  /*d370*/  SHF.R.S32.HI R19, RZ, 0x1f, R23 ;  /* 0x0000001fff137819 */ /* 0x000fe20000011417 */
[----:B------:R0:W-:Y:S01]  /*d380*/  @!P2 ST.E.64 desc[UR36][R12.64], R42 ;  /* 0x0000002a0c00a985 */ /* 0x0001e2000c101b24 */
[----:B------:R-:W-:-:S02]  /*d390*/  @!P3 LEA.HI.X R3, R193, R5, R0, 0x2, P1 ;  /* 0x00000005c103b211 */ /* 0x000fc400008f1400 */
[----:B------:R-:W-:Y:S02]  /*d3a0*/  ISETP.GE.AND P1, PT, R211, UR4, PT ;  /* 0x00000004d3007c0c */ /* 0x000fe4000bf26270 */
[----:B------:R-:W-:Y:S01]  /*d3b0*/  ISETP.GE.AND P2, PT, R22, UR4, PT ;  /* 0x0000000416007c0c */ /* 0x000fe2000bf46270 */
[----:B------:R3:W-:Y:S01]  /*d3c0*/  @!P3 ST.E.64 desc[UR36][R2.64], R46 ;  /* 0x0000002e0200b985 */ /* 0x0007e2000c101b24 */
[CC--:B-1----:R-:W-:Y:S02]  /*d3d0*/  @!P4 LEA R6, P0, R192.reuse, R4.reuse, 0x2 ;  /* 0x00000004c006c211 */ /* 0x0c2fe400078010ff */
[----:B------:R-:W-:Y:S02]  /*d3e0*/  @!P5 LEA R14, P6, R23, R4, 0x2 ;  /* 0x00000004170ed211 */ /* 0x000fe400078c10ff */
[----:B------:R-:W-:Y:S02]  /*d3f0*/  @!P4 LEA.HI.X R7, R192, R5, R15, 0x2, P0 ;  /* 0x00000005c007c211 */ /* 0x000fe400000f140f */
[----:B------:R-:W-:-:S02]  /*d400*/  ISETP.GE.AND P0, PT, R210, UR4, PT ;  /* 0x00000004d2007c0c */ /* 0x000fc4000bf06270 */
[----:B------:R-:W-:Y:S01]  /*d410*/  @!P5 LEA.HI.X R15, R23, R5, R19, 0x2, P6 ;  /* 0x00000005170fd211 */ /* 0x000fe200030f1413 */
[----:B------:R1:W-:Y:S01]  /*d420*/  @!P4 ST.E.64 desc[UR36][R6.64], R50 ;  /* 0x000000320600c985 */ /* 0x0003e2000c101b24 */
[-C--:B--2---:R-:W-:Y:S02]  /*d430*/  @!P1 LEA R10, P3, R211, R4.reuse, 0x2 ;  /* 0x00000004d30a9211 */ /* 0x084fe400078610ff */
[----:B------:R-:W-:Y:S01]  /*d440*/  SHF.R.S32.HI R9, RZ, 0x1f, R22 ;  /* 0x0000001fff097819 */ /* 0x000fe20000011416 */
[----:B------:R2:W-:Y:S01]  /*d450*/  @!P5 ST.E.64 desc[UR36][R14.64], R54 ;  /* 0x000000360e00d985 */ /* 0x0005e2000c101b24 */
[----:B------:R-:W-:Y:S02]  /*d460*/  ISETP.GE.AND P5, PT, R209, UR4, PT ;  /* 0x00000004d1007c0c */ /* 0x000fe4000bfa6270 */
[----:B------:R-:W-:Y:S02]  /*d470*/  @!P2 LEA R8, P6, R22, R4, 0x2 ;  /* 0x000000041608a211 */ /* 0x000fe400078c10ff */
[----:B------:R-:W-:-:S02]  /*d480*/  ISETP.GE.AND P4, PT, R208, UR4, PT ;  /* 0x00000004d0007c0c */ /* 0x000fc4000bf86270 */
[-C--:B------:R-:W-:Y:S02]  /*d490*/  @!P1 LEA.HI.X R11, R211, R5.reuse, R90, 0x2, P3 ;  /* 0x00000005d30b9211 */ /* 0x080fe400018f145a */
[----:B------:R-:W-:Y:S02]  /*d4a0*/  ISETP.GE.AND P3, PT, R207, UR4, PT ;  /* 0x00000004cf007c0c */ /* 0x000fe4000bf66270 */
[----:B------:R-:W-:Y:S02]  /*d4b0*/  @!P2 LEA.HI.X R9, R22, R5, R9, 0x2, P6 ;  /* 0x000000051609a211 */ /* 0x000fe400030f1409 */
[----:B0-----:R-:W-:-:S03]  /*d4c0*/  @!P0 LEA R12, P6, R210, R4, 0x2 ;  /* 0x00000004d20c8211 */ /* 0x001fc600078c10ff */
[----:B------:R0:W-:Y:S01]  /*d4d0*/  @!P2 ST.E.64 desc[UR36][R8.64], R58 ;  /* 0x0000003a0800a985 */ /* 0x0001e2000c101b24 */
[-C--:B------:R-:W-:Y:S02]  /*d4e0*/  @!P0 LEA.HI.X R13, R210, R5.reuse, R89, 0x2, P6 ;  /* 0x00000005d20d8211 */ /* 0x080fe400030f1459 */
[CC--:B---3--:R-:W-:Y:S01]  /*d4f0*/  @!P5 LEA R2, P6, R209.reuse, R4.reuse, 0x2 ;  /* 0x00000004d102d211 */ /* 0x0c8fe200078c10ff */
[----:B------:R3:W-:Y:S01]  /*d500*/  @!P1 ST.E.64 desc[UR36][R10.64], R62 ;  /* 0x0000003e0a009985 */ /* 0x0007e2000c101b24 */
[----:B------:R-:W-:Y:S02]  /*d510*/  ISETP.GE.AND P2, PT, R206, UR4, PT ;  /* 0x00000004ce007c0c */ /* 0x000fe4000bf46270 */
[----:B------:R-:W-:Y:S01]  /*d520*/  @!P5 LEA.HI.X R3, R209, R5, R88, 0x2, P6 ;  /* 0x00000005d103d211 */ /* 0x000fe200030f1458 */
[----:B------:R4:W-:Y:S01]  /*d530*/  @!P0 ST.E.64 desc[UR36][R12.64], R66 ;  /* 0x000000420c008985 */ /* 0x0009e2000c101b24 */
[-C--:B-1----:R-:W-:Y:S02]  /*d540*/  @!P4 LEA R6, P0, R208, R4.reuse, 0x2 ;  /* 0x00000004d006c211 */ /* 0x082fe400078010ff */
[----:B--2---:R-:W-:Y:S01]  /*d550*/  @!P3 LEA R14, P6, R207, R4, 0x2 ;  /* 0x00000004cf0eb211 */ /* 0x004fe200078c10ff */
[----:B------:R1:W-:Y:S01]  /*d560*/  @!P5 ST.E.64 desc[UR36][R2.64], R70 ;  /* 0x000000460200d985 */ /* 0x0003e2000c101b24 */
[----:B------:R-:W-:-:S02]  /*d570*/  ISETP.GE.AND P1, PT, R205, UR4, PT ;  /* 0x00000004cd007c0c */ /* 0x000fc4000bf26270 */
[-C--:B------:R-:W-:Y:S02]  /*d580*/  @!P4 LEA.HI.X R7, R208, R5.reuse, R229, 0x2, P0 ;  /* 0x00000005d007c211 */ /* 0x080fe400000f14e5 */
[----:B------:R-:W-:Y:S02]  /*d590*/  ISETP.GE.AND P0, PT, R204, UR4, PT ;  /* 0x00000004cc007c0c */ /* 0x000fe4000bf06270 */
[----:B------:R-:W-:Y:S01]  /*d5a0*/  @!P3 LEA.HI.X R15, R207, R5, R228, 0x2, P6 ;  /* 0x00000005cf0fb211 */ /* 0x000fe200030f14e4 */
[----:B------:R2:W-:Y:S01]  /*d5b0*/  @!P4 ST.E.64 desc[UR36][R6.64], R74 ;  /* 0x0000004a0600c985 */ /* 0x0005e2000c101b24 */
[----:B0-----:R-:W-:-:S03]  /*d5c0*/  @!P2 LEA R8, P4, R206, R4, 0x2 ;  /* 0x00000004ce08a211 */ /* 0x001fc600078810ff */
[----:B------:R-:W-:Y:S01]  /*d5d0*/  @!P3 ST.E.64 desc[UR36][R14.64], R78 ;  /* 0x0000004e0e00b985 */ /* 0x000fe2000c101b24 */
[----:B------:R-:W-:Y:S02]  /*d5e0*/  ISETP.GE.AND P3, PT, R203, UR4, PT ;  /* 0x00000004cb007c0c */ /* 0x000fe4000bf66270 */
[CC--:B---3--:R-:W-:Y:S02]  /*d5f0*/  @!P1 LEA R10, P5, R205.reuse, R4.reuse, 0x2 ;  /* 0x00000004cd0a9211 */ /* 0x0c8fe400078a10ff */
[-C--:B------:R-:W-:Y:S02]  /*d600*/  @!P2 LEA.HI.X R9, R206, R5.reuse, R227, 0x2, P4 ;  /* 0x00000005ce09a211 */ /* 0x080fe400020f14e3 */
[----:B----4-:R-:W-:Y:S02]  /*d610*/  @!P0 LEA R12, P6, R204, R4, 0x2 ;  /* 0x00000004cc0c8211 */ /* 0x010fe400078c10ff */
[----:B------:R-:W-:Y:S01]  /*d620*/  ISETP.GE.AND P4, PT, R202, UR4, PT ;  /* 0x00000004ca007c0c */ /* 0x000fe2000bf86270 */
[----:B------:R0:W-:Y:S01]  /*d630*/  @!P2 ST.E.64 desc[UR36][R8.64], R82 ;  /* 0x000000520800a985 */ /* 0x0001e2000c101b24 */
[----:B------:R-:W-:-:S02]  /*d640*/  @!P1 LEA.HI.X R11, R205, R5, R226, 0x2, P5 ;  /* 0x00000005cd0b9211 */ /* 0x000fc400028f14e2 */
[-C--:B------:R-:W-:Y:S02]  /*d650*/  @!P0 LEA.HI.X R13, R204, R5.reuse, R225, 0x2, P6 ;  /* 0x00000005cc0d8211 */ /* 0x080fe400030f14e1 */
[----:B------:R-:W-:Y:S01]  /*d660*/  ISETP.GE.AND P2, PT, R201, UR4, PT ;  /* 0x00000004c9007c0c */ /* 0x000fe2000bf46270 */
[----:B------:R3:W-:Y:S01]  /*d670*/  @!P1 ST.E.64 desc[UR36][R10.64], R86 ;  /* 0x000000560a009985 */ /* 0x0007e2000c101b24 */
[----:B-1----:R-:W-:Y:S02]  /*d680*/  @!P3 LEA R2, P5, R203, R4, 0x2 ;  /* 0x00000004cb02b211 */ /* 0x002fe400078a10ff */
[----:B------:R-:W-:Y:S01]  /*d690*/  ISETP.GE.AND P1, PT, R200, UR4, PT ;  /* 0x00000004c8007c0c */ /* 0x000fe2000bf26270 */
[----:B------:R1:W-:Y:S01]  /*d6a0*/  @!P0 ST.E.64 desc[UR36][R12.64], R122 ;  /* 0x0000007a0c008985 */ /* 0x0003e2000c101b24 */
[----:B------:R-:W-:Y:S02]  /*d6b0*/  ISETP.GE.AND P0, PT, R199, UR4, PT ;  /* 0x00000004c7007c0c */ /* 0x000fe4000bf06270 */
[----:B------:R-:W-:-:S02]  /*d6c0*/  @!P3 LEA.HI.X R3, R203, R5, R224, 0x2, P5 ;  /* 0x00000005cb03b211 */ /* 0x000fc400028f14e0 */
[----:B------:R-:W-:Y:S02]  /*d6d0*/  ISETP.GE.AND P5, PT, R198, UR4, PT ;  /* 0x00000004c6007c0c */ /* 0x000fe4000bfa6270 */
[CC--:B--2---:R-:W-:Y:S01]  /*d6e0*/  @!P4 LEA R6, P6, R202.reuse, R4.reuse, 0x2 ;  /* 0x00000004ca06c211 */ /* 0x0c4fe200078c10ff */
[----:B------:R2:W-:Y:S01]  /*d6f0*/  @!P3 ST.E.64 desc[UR36][R2.64], R124 ;  /* 0x0000007c0200b985 */ /* 0x0005e2000c101b24 */
[CC--:B0-----:R-:W-:Y:S02]  /*d700*/  @!P2 LEA R8, P3, R201.reuse, R4.reuse, 0x2 ;  /* 0x00000004c908a211 */ /* 0x0c1fe400078610ff */
[-C--:B------:R-:W-:Y:S02]  /*d710*/  @!P4 LEA.HI.X R7, R202, R5.reuse, R223, 0x2, P6 ;  /* 0x00000005ca07c211 */ /* 0x080fe400030f14df */
[-C--:B---3--:R-:W-:Y:S02]  /*d720*/  @!P1 LEA R10, P6, R200, R4.reuse, 0x2 ;  /* 0x00000004c80a9211 */ /* 0x088fe400078c10ff */
[----:B------:R-:W-:Y:S01]  /*d730*/  @!P2 LEA.HI.X R9, R201, R5, R222, 0x2, P3 ;  /* 0x00000005c909a211 */ /* 0x000fe200018f14de */
[----:B------:R2:W-:Y:S01]  /*d740*/  @!P4 ST.E.64 desc[UR36][R6.64], R98 ;  /* 0x000000620600c985 */ /* 0x0005e2000c101b24 */
[----:B-1----:R-:W-:-:S02]  /*d750*/  @!P0 LEA R12, P4, R199, R4, 0x2 ;  /* 0x00000004c70c8211 */ /* 0x002fc400078810ff */
[----:B------:R-:W-:Y:S01]  /*d760*/  @!P5 LEA R14, P3, R198, R4, 0x2 ;  /* 0x00000004c60ed211 */ /* 0x000fe200078610ff */
[----:B------:R2:W-:Y:S01]  /*d770*/  @!P2 ST.E.64 desc[UR36][R8.64], R102 ;  /* 0x000000660800a985 */ /* 0x0005e2000c101b24 */
[-C--:B------:R-:W-:Y:S02]  /*d780*/  @!P1 LEA.HI.X R11, R200, R5.reuse, R221, 0x2, P6 ;  /* 0x00000005c80b9211 */ /* 0x080fe400030f14dd */
        /* <DEDUP_REMOVED lines=11> */
.L_x_2405:
[----:B------:R-:W-:Y:S01]  /*d840*/  R2UR UR4, R196 ;  /* 0x00000000c40472ca */ /* 0x000fe200000e0000 */
[----:B------:R-:W-:Y:S01]  /*d850*/  ULDC.64 UR8, c[0x0][0xc00] ;  /* 0x0003000000087ab9 */ /* 0x000fe20000000a00 */
[----:B------:R-:W-:Y:S01]  /*d860*/  R2UR UR10, R19 ;  /* 0x00000000130a72ca */ /* 0x000fe200000e0000 */
[----:B------:R-:W-:-:S04]  /*d870*/  UISETP.NE.U32.AND UP0, UPT, UR8, URZ, UPT ;  /* 0x0000003f0800728c */ /* 0x000fc8000bf05070 */
[----:B------:R-:W-:-:S03]  /*d880*/  UISETP.NE.AND.EX UP0, UPT, UR9, URZ, UPT, UP0 ;  /* 0x0000003f0900728c */ /* 0x000fc6000bf05300 */
[----:B------:R-:W-:-:S03]  /*d890*/  ULDC.64 UR8, c[0x0][0xc00] ;  /* 0x0003000000087ab9 */ /* 0x000fc60000000a00 */
[----:B------:R-:W-:Y:S01]  /*d8a0*/  UIMAD.WIDE UR8, UR4, 0x4, UR8 ;  /* 0x00000004040878a5 */ /* 0x000fe2000f8e0208 */
[----:B------:R-:W-:-:S05]  /*d8b0*/  PLOP3.LUT P1, PT, PT, PT, UP0, 0x80, 0x0 ;  /* 0x000000000000781c */ /* 0x000fca0003f2f008 */
[----:B------:R-:W-:Y:S02]  /*d8c0*/  IMAD.U32 R2, RZ, RZ, UR8 ;  /* 0x00000008ff027e24 */ /* 0x000fe4000f8e00ff */
[----:B------:R-:W-:Y:S01]  /*d8d0*/  IMAD.U32 R3, RZ, RZ, UR9 ;  /* 0x00000009ff037e24 */ /* 0x000fe2000f8e00ff */
[----:B------:R-:W-:Y:S02]  /*d8e0*/  ULDC.64 UR8, c[0x0][0xc08] ;  /* 0x0003020000087ab9 */ /* 0x000fe40000000a00 */
[----:B------:R-:W-:-:S03]  /*d8f0*/  UISETP.NE.U32.AND UP1, UPT, UR8, URZ, UPT ;  /* 0x0000003f0800728c */ /* 0x000fc6000bf25070 */
[----:B------:R-:W2:Y:S01]  /*d900*/  @P1 LDG.E R6, desc[UR36][R2.64] ;  /* 0x0000002402061981 */ /* 0x000ea2000c1e1900 */
[----:B------:R-:W-:-:S06]  /*d910*/  UISETP.NE.AND.EX UP1, UPT, UR9, URZ, UPT, UP1 ;  /* 0x0000003f0900728c */ /* 0x000fcc000bf25310 */
[----:B------:R-:W-:-:S05]  /*d920*/  PLOP3.LUT P2, PT, PT, PT, UP1, 0x80, 0x0 ;  /* 0x000000000000781c */ /* 0x000fca0003f4f018 */
[----:B------:R-:W-:Y:S02]  /*d930*/  @UP1 ULDC.64 UR8, c[0x0][0xc08] ;  /* 0x0003020000081ab9 */ /* 0x000fe40000000a00 */
[----:B------:R-:W-:-:S03]  /*d940*/  @UP1 UIMAD.WIDE UR8, UR4, 0x4, UR8 ;  /* 0x00000004040818a5 */ /* 0x000fc6000f8e0208 */
[----:B------:R-:W-:Y:S02]  /*d950*/  ULDC UR4, c[0x0][0xa88] ;  /* 0x0002a20000047ab9 */ /* 0x000fe40000000800 */
[----:B------:R-:W-:Y:S02]  /*d960*/  IMAD.U32 R0, RZ, RZ, UR4 ;  /* 0x00000004ff007e24 */ /* 0x000fe4000f8e00ff */
[----:B------:R-:W-:Y:S02]  /*d970*/  IMAD.U32 R4, RZ, RZ, UR8 ;  /* 0x00000008ff047e24 */ /* 0x000fe4000f8e00ff */
[----:B------:R-:W-:-:S05]  /*d980*/  IMAD.U32 R5, RZ, RZ, UR9 ;  /* 0x00000009ff057e24 */ /* 0x000fca000f8e00ff */
[----:B------:R0:W5:Y:S01]  /*d990*/  @P2 LDG.E R0, desc[UR36][R4.64] ;  /* 0x0000002404002981 */ /* 0x000162000c1e1900 */
[----:B------:R-:W-:Y:S01]  /*d9a0*/  UMOV UR4, URZ ;  /* 0x0000003f00047c82 */ /* 0x000fe20008000000 */
[----:B------:R-:W-:Y:S01]  /*d9b0*/  UISETP.NE.AND UP1, UPT, UR10, URZ, UPT ;  /* 0x0000003f0a00728c */ /* 0x000fe2000bf25270 */
[----:B------:R-:W1:Y:S10]  /*d9c0*/  S2R R7, SR_TID.X ;  /* 0x0000000000077919 */ /* 0x000e740000002100 */
[----:B------:R-:W-:-:S02]  /*d9d0*/  @!UP1 ULDC UR10, c[0x0][0xad4] ;  /* 0x0002b500000a9ab9 */ /* 0x000fc40000000800 */
[----:B------:R-:W-:Y:S02]  /*d9e0*/  IMAD.U32 R19, RZ, RZ, UR10 ;  /* 0x0000000aff137e24 */ /* 0x000fe4000f8e00ff */
        /* <DEDUP_REMOVED lines=8> */
[----:B--2---:R-:W-:-:S07]  /*da70*/  IADD3 R0, -R5, R0, RZ ;  /* 0x0000000005007210 */ /* 0x004fce0007ffe1ff */
.L_x_2417:
[----:B------:R-:W-:Y:S01]  /*da80*/  R2UR UR9, R196 ;  /* 0x00000000c40972ca */ /* 0x000fe200000e0000 */
[----:B------:R-:W-:Y:S01]  /*da90*/  BSSY B1, `(.L_x_2418) ;  /* 0x000003d000017945 */ /* 0x000fe20003800000 */
[----:B------:R-:W-:-:S11]  /*daa0*/  R2UR UR8, R215 ;  /* 0x00000000d70872ca */ /* 0x000fd600000e0000 */
[----:B------:R-:W-:Y:S02]  /*dab0*/  USEL UR12, UR9, URZ, !UP0 ;  /* 0x0000003f090c7287 */ /* 0x000fe4000c000000 */
[----:B------:R-:W-:Y:S01]  /*dac0*/  USEL UR13, UR8, URZ, !UP0 ;  /* 0x0000003f080d7287 */ /* 0x000fe2000c000000 */
[----:B------:R-:W-:Y:S11]  /*dad0*/  @P0 BRA `(.L_x_2419) ;  /* 0x0000000000e00947 */ /* 0x000ff60003800000 */
[----:B------:R-:W0:Y:S01]  /*dae0*/  S2R R4, SR_TID.X ;  /* 0x0000000000047919 */ /* 0x000e220000002100 */
[----:B------:R-:W1:Y:S01]  /*daf0*/  LDC R9, c[0x0][0xbe8] ;  /* 0x0002fa00ff097b82 */ /* 0x000e620000000800 */
[----:B------:R-:W-:Y:S02]  /*db00*/  IMAD.U32 R3, RZ, RZ, UR42 ;  /* 0x0000002aff037e24 */ /* 0x000fe4000f8e00ff */
[----:B-1---5:R-:W-:-:S03]  /*db10*/  IMAD R2, R0, R9, RZ ;  /* 0x0000000900027224 */ /* 0x022fc600078e02ff */
        /* <DEDUP_REMOVED lines=37> */
[----:B------:R-:W-:Y:S01]  /*dd70*/  IMAD.U32 R6, RZ, RZ, UR16 ;  /* 0x00000010ff067e24 */ /* 0x000fe2000f8e00ff */
        /* <DEDUP_REMOVED lines=14> */
.L_x_2419:
[----:B------:R-:W-:Y:S05]  /*de60*/  BSYNC B1 ;  /* 0x0000000000017941 */ /* 0x000fea0003800000 */
.L_x_2418:
[----:B------:R-:W-:-:S13]  /*de70*/  R2UR UR8, R19 ;  /* 0x00000000130872ca */ /* 0x000fda00000e0000 */
[----:B------:R-:W-:-:S06]  /*de80*/  UISETP.GT.AND UP0, UPT, UR8, 0x1, UPT ;  /* 0x000000010800788c */ /* 0x000fcc000bf04270 */
[----:B------:R-:W-:-:S13]  /*de90*/  PLOP3.LUT P0, PT, PT, PT, UP0, 0x80, 0x0 ;  /* 0x000000000000781c */ /* 0x000fda0003f0f008 */
[----:B------:R-:W-:Y:S05]  /*dea0*/  @P0 BRA `(.L_x_2414) ;  /* 0x0000000800000947 */ /* 0x000fea0003800000 */
[----:B------:R-:W1:Y:S01]  /*deb0*/  LDC R11, c[0x0][0xbe8] ;  /* 0x0002fa00ff0b7b82 */ /* 0x000e620000000800 */
[----:B------:R-:W-:Y:S01]  /*dec0*/  ULDC.64 UR14, c[0x0][0xaa0] ;  /* 0x0002a800000e7ab9 */ /* 0x000fe20000000a00 */
[----:B------:R-:W-:Y:S01]  /*ded0*/  R2UR UR16, R213 ;  /* 0x00000000d51072ca */ /* 0x000fe200000e0000 */
[----:B------:R-:W-:Y:S01]  /*dee0*/  UIMAD UR10, UR21, UR14, URZ ;  /* 0x0000000e150a72a4 */ /* 0x000fe2000f8e023f */
[----:B------:R-:W-:Y:S01]  /*def0*/  IMAD R2, R18, 0x20, R214 ;  /* 0x0000002012027824 */ /* 0x000fe200078e02d6 */
[----:B------:R-:W-:Y:S01]  /*df00*/  UIMAD.WIDE.U32 UR8, UR4, UR14, URZ ;  /* 0x0000000e040872a5 */ /* 0x000fe2000f8e003f */
[----:B------:R-:W-:Y:S01]  /*df10*/  VIADD R8, R214, UR42 ;  /* 0x0000002ad6087c36 */ /* 0x000fe20008000000 */
[----:B------:R-:W-:Y:S01]  /*df20*/  UIMAD UR10, UR4, UR15, UR10 ;  /* 0x0000000f040a72a4 */ /* 0x000fe2000f8e020a */
[----:B------:R-:W-:Y:S01]  /*df30*/  VIADD R6, R2, UR42 ;  /* 0x0000002a02067c36 */ /* 0x000fe20008000000 */
[----:B------:R-:W-:Y:S02]  /*df40*/  BSSY B1, `(.L_x_2420) ;  /* 0x0000040000017945 */ /* 0x000fe40003800000 */
[----:B------:R-:W-:-:S02]  /*df50*/  UIADD3 UR9, UR9, UR10, URZ ;  /* 0x0000000a09097290 */ /* 0x000fc4000fffe03f */
[----:B0-----:R-:W-:Y:S01]  /*df60*/  MOV R5, R6 ;  /* 0x0000000600057202 */ /* 0x001fe20000000f00 */
[----:B------:R-:W-:Y:S02]  /*df70*/  ULDC.64 UR10, c[0x0][0xae8] ;  /* 0x0002ba00000a7ab9 */ /* 0x000fe40000000a00 */
[----:B------:R-:W-:-:S04]  /*df80*/  UIMAD.WIDE.U32 UR8, UR16, UR10, UR8 ;  /* 0x0000000a100872a5 */ /* 0x000fc8000f8e0008 */
[----:B------:R-:W-:-:S03]  /*df90*/  UIMAD UR9, UR16, UR11, UR9 ;  /* 0x0000000b100972a4 */ /* 0x000fc6000f8e0209 */
[----:B------:R-:W-:Y:S01]  /*dfa0*/  ULDC.64 UR10, c[0x0][0xaf0] ;  /* 0x0002bc00000a7ab9 */ /* 0x000fe20000000a00 */
[----:B-1----:R-:W-:Y:S01]  /*dfb0*/  ISETP.NE.AND P0, PT, R11, 0x1, PT ;  /* 0x000000010b00780c */ /* 0x002fe20003f05270 */
[----:B------:R-:W-:-:S04]  /*dfc0*/  UIMAD UR13, UR13, UR10, URZ ;  /* 0x0000000a0d0d72a4 */ /* 0x000fc8000f8e023f */
[----:B------:R-:W-:Y:S02]  /*dfd0*/  UIMAD UR4, UR12, UR11, UR13 ;  /* 0x0000000b0c0472a4 */ /* 0x000fe4000f8e020d */
[----:B------:R-:W-:-:S03]  /*dfe0*/  UIMAD.WIDE.U32 UR12, UR12, UR10, UR8 ;  /* 0x0000000a0c0c72a5 */ /* 0x000fc6000f8e0008 */
[----:B------:R-:W-:Y:S01]  /*dff0*/  ULDC.64 UR8, c[0x0][0xae0] ;  /* 0x0002b80000087ab9 */ /* 0x000fe20000000a00 */
[----:B------:R-:W-:Y:S02]  /*e000*/  UIADD3 UR4, UR13, UR4, URZ ;  /* 0x000000040d047290 */ /* 0x000fe4000fffe03f */
[----:B------:R-:W0:Y:S08]  /*e010*/  @P0 LDC R3, c[0x0][0xbec] ;  /* 0x0002fb00ff030b82 */ /* 0x000e300000000800 */
[----:B------:R-:W1:Y:S01]  /*e020*/  @P0 LDC R7, c[0x0][0xbf0] ;  /* 0x0002fc00ff070b82 */ /* 0x000e620000000800 */
        /* <DEDUP_REMOVED lines=8> */
[----:B------:R-:W-:Y:S02]  /*e0b0*/  IMAD.U32 R2, RZ, RZ, UR12 ;  /* 0x0000000cff027e24 */ /* 0x000fe4000f8e00ff */
[C---:B------:R-:W-:Y:S01]  /*e0c0*/  IMAD R9, R5.reuse, UR9, R4 ;  /* 0x0000000905097c24 */ /* 0x040fe2000f8e0204 */
[----:B------:R-:W-:Y:S01]  /*e0d0*/  SHF.R.S32.HI R4, RZ, 0x1f, R7 ;  /* 0x0000001fff047819 */ /* 0x000fe20000011407 */
[----:B------:R-:W-:Y:S01]  /*e0e0*/  IMAD.WIDE.U32 R2, R5, UR8, R2 ;  /* 0x0000000805027c25 */ /* 0x000fe2000f8e0002 */
[----:B------:R-:W-:-:S03]  /*e0f0*/  ULDC.64 UR8, c[0x0][0xad8] ;  /* 0x0002b60000087ab9 */ /* 0x000fc60000000a00 */
        /* <DEDUP_REMOVED lines=36> */
.L_x_2421:
[----:B------:R-:W-:Y:S05]  /*e340*/  BSYNC B1 ;  /* 0x0000000000017941 */ /* 0x000fea0003800000 */
.L_x_2420:
        /* <DEDUP_REMOVED lines=17> */
.L_x_2423:
[----:B------:R-:W-:Y:S05]  /*e460*/  BSYNC B1 ;  /* 0x0000000000017941 */ /* 0x000fea0003800000 */
.L_x_2422:
        /* <DEDUP_REMOVED lines=17> */
.L_x_2425:
[----:B------:R-:W-:Y:S05]  /*e580*/  BSYNC B1 ;  /* 0x0000000000017941 */ /* 0x000fea0003800000 */
.L_x_2424:
[----:B0-----:R-:W-:Y:S01]  /*e590*/  VIADD R0, R8, 0x60 ;  /* 0x0000006008007836 */ /* 0x001fe20000000000 */
[----:B--2-4-:R-:W2:Y:S04]  /*e5a0*/  SHFL.IDX PT, R5, R5, 0x3, 0x181f ;  /* 0x00781f0005057f89 */ /* 0x014ea800000e0000 */
[----:B------:R-:W-:Y:S01]  /*e5b0*/  ISETP.GE.AND P0, PT, R0, R11, PT ;  /* 0x0000000b0000720c */ /* 0x000fe20003f06270 */
[----:B-1-3--:R1:W3:-:S12]  /*e5c0*/  SHFL.IDX PT, R2, R4, 0x3, 0x181f ;  /* 0x00781f0004027f89 */ /* 0x00a2d800000e0000 */
        /* <DEDUP_REMOVED lines=8> */
[-C--:B--2---:R-:W-:Y:S02]  /*e650*/  @!P3 LEA.HI.X R15, R7, R5.reuse, R10, 0x1, P0 ;  /* 0x00000005070fb211 */ /* 0x084fe400000f0c0a */
[-C--:B------:R-:W-:Y:S02]  /*e660*/  @!P4 LEA.HI.X R9, R9, R5.reuse, R6, 0x1, P1 ;  /* 0x000000050909c211 */ /* 0x080fe400008f0c06 */
[----:B------:R-:W-:Y:S01]  /*e670*/  @!P5 LEA.HI.X R3, R13, R5, R12, 0x1, P2 ;  /* 0x000000050d03d211 */ /* 0x000fe200010f0c0c */
[----:B------:R1:W-:Y:S04]  /*e680*/  @!P3 ST.E.128 desc[UR36][R14.64], RZ ;  /* 0x000000ff0e00b985 */ /* 0x0003e8000c101d24 */
[----:B------:R1:W-:Y:S04]  /*e690*/  @!P4 ST.E.128 desc[UR36][R8.64], RZ ;  /* 0x000000ff0800c985 */ /* 0x0003e8000c101d24 */
[----:B------:R1:W-:Y:S02]  /*e6a0*/  @!P5 ST.E.128 desc[UR36][R2.64], RZ ;  /* 0x000000ff0200d985 */ /* 0x0003e4000c101d24 */
.L_x_2414:
[----:B------:R-:W-:Y:S05]  /*e6b0*/  BSYNC B0 ;  /* 0x0000000000007941 */ /* 0x000fea0003800000 */
.L_x_2404:
[----:B------:R-:W-:Y:S02]  /*e6c0*/  ULDC UR4, c[0x0][0xc3c] ;  /* 0x00030f0000047ab9 */ /* 0x000fe40000000800 */
[----:B------:R-:W-:-:S06]  /*e6d0*/  UISETP.GE.AND UP0, UPT, UR7, UR4, UPT ;  /* 0x000000040700728c */ /* 0x000fcc000bf06270 */
[----:B------:R-:W-:-:S13]  /*e6e0*/  PLOP3.LUT P0, PT, PT, PT, UP0, 0x80, 0x0 ;  /* 0x000000000000781c */ /* 0x000fda0003f0f008 */
[----:B------:R-:W-:Y:S05]  /*e6f0*/  @!P0 BRA `(.L_x_2426) ;  /* 0xffffff28002c8947 */ /* 0x000fea000383ffff */
[----:B------:R-:W-:Y:S05]  /*e700*/  EXIT ;  /* 0x000000000000794d */ /* 0x000fea0003800000 */
.L_x_2361:
        /* <DEDUP_REMOVED lines=16> */
.L_x_2427:
        /* <DEDUP_REMOVED lines=40> */
[----:B------:R-:W-:Y:S01]  /*ea90*/  MOV R8, R3 ;  /* 0x0000000300087202 */ /* 0x000fe20000000f00 */
[----:B------:R-:W-:Y:S01]  /*eaa0*/  UMOV UR4, URZ ;  /* 0x0000003f00047c82 */ /* 0x000fe20008000000 */
[----:B------:R-:W-:-:S05]  /*eab0*/  ULDC UR5, c[0x0][0xc38] ;  /* 0x00030e0000057ab9 */ /* 0x000fca0000000800 */
.L_x_2431:
        /* <DEDUP_REMOVED lines=35> */
.L_x_2429:
[----:B------:R-:W-:Y:S01]  /*ecf0*/  IMAD.IADD R3, R8, 0x1, -R3 ;  /* 0x0000000108037824 */ /* 0x000fe200078e0a03 */
[----:B------:R-:W-:-:S03]  /*ed00*/  MOV R16, RZ ;  /* 0x000000ff00107202 */ /* 0x000fc60000000f00 */
        /* <DEDUP_REMOVED lines=11> */
.L_x_2432:
        /* <DEDUP_REMOVED lines=30> */
[----:B------:R-:W-:-:S02]  /*efa0*/  @P0 VIADD R2, R2, 0x1 ;  /* 0x0000000102020836 */ /* 0x000fc40000000000 */
[----:B0-----:R-:W-:-:S03]  /*efb0*/  IMAD.MOV R13, RZ, RZ, -R3 ;  /* 0x000000ffff0d7224 */ /* 0x001fc600078e0a03 */
[----:B------:R-:W-:Y:S02]  /*efc0*/  MOV R10, R2 ;  /* 0x00000002000a7202 */ /* 0x000fe40000000f00 */
[----:B------:R-:W-:Y:S01]  /*efd0*/  IABS R2, R9 ;  /* 0x0000000900027213 */ /* 0x000fe20000000000 */
[----:B------:R-:W-:Y:S02]  /*efe0*/  IMAD R11, R13, R4, RZ ;  /* 0x000000040d0b7224 */ /* 0x000fe400078e02ff */
[----:B------:R-:W-:Y:S01]  /*eff0*/  @!P2 IMAD.MOV R10, RZ, RZ, -R10 ;  /* 0x000000ffff0aa224 */ /* 0x000fe200078e0a0a */
[----:B------:R-:W-:Y:S01]  /*f000*/  @!P1 LOP3.LUT R10, RZ, R6, RZ, 0x33, !PT ;  /* 0x00000006ff0a9212 */ /* 0x000fe200078e33ff */
[----:B------:R-:W-:Y:S02]  /*f010*/  IMAD.MOV R12, RZ, RZ, -R2 ;  /* 0x000000ffff0c7224 */ /* 0x000fe400078e0a02 */
[----:B------:R-:W-:Y:S01]  /*f020*/  IMAD.MOV.U32 R2, RZ, RZ, RZ ;  /* 0x000000ffff027224 */ /* 0x000fe200078e00ff */
[----:B------:R-:W-:-:S03]  /*f030*/  IABS R8, R10 ;  /* 0x0000000a00087213 */ /* 0x000fc60000000000 */
        /* <DEDUP_REMOVED lines=15> */
[----:B------:R-:W-:-:S04]  /*f130*/  @!P1 LOP3.LUT R2, RZ, R9, RZ, 0x33, !PT ;  /* 0x00000009ff029212 */ /* 0x000fc800078e33ff */
[----:B------:R-:W-:-:S05]  /*f140*/  IADD3 R18, -R2, RZ, RZ ;  /* 0x000000ff02127210 */ /* 0x000fca0007ffe1ff */
[C---:B------:R-:W-:Y:S02]  /*f150*/  IMAD R18, R9.reuse, R18, R10 ;  /* 0x0000001209127224 */ /* 0x040fe400078e020a */
[----:B------:R-:W-:Y:S02]  /*f160*/  IMAD R9, R9, 0x1000000, R2 ;  /* 0x0100000009097824 */ /* 0x000fe400078e0202 */
[----:B------:R-:W-:Y:S02]  /*f170*/  IMAD R2, R6, R3, R5 ;  /* 0x0000000306027224 */ /* 0x000fe400078e0205 */
[----:B------:R-:W-:Y:S01]  /*f180*/  IMAD R18, R18, 0x10000, R9 ;  /* 0x0001000012127824 */ /* 0x000fe200078e0209 */
[----:B------:R-:W-:Y:S06]  /*f190*/  BRA `(.L_x_2434) ;  /* 0x0000000000f47947 */ /* 0x000fec0003800000 */
.L_x_2433:
        /* <DEDUP_REMOVED lines=26> */
[----:B------:R-:W-:Y:S02]  /*f340*/  @!P2 IADD3 R2, -R2, RZ, RZ ;  /* 0x000000ff0202a210 */ /* 0x000fe40007ffe1ff */
        /* <DEDUP_REMOVED lines=31> */
[----:B------:R-:W-:Y:S02]  /*f540*/  @!P2 IADD3 R2, -R2, RZ, RZ ;  /* 0x000000ff0202a210 */ /* 0x000fe40007ffe1ff */
[----:B------:R-:W-:-:S05]  /*f550*/  @!P1 LOP3.LUT R2, RZ, R13, RZ, 0x33, !PT ;  /* 0x0000000dff029212 */ /* 0x000fca00078e33ff */
[----:B------:R-:W-:-:S07]  /*f560*/  IMAD R18, R2, R18, R3 ;  /* 0x0000001202127224 */ /* 0x000fce00078e0203 */
.L_x_2434:
[----:B------:R-:W-:-:S05]  /*f570*/  LOP3.LUT R17, RZ, R2, RZ, 0x33, !PT ;  /* 0x00000002ff117212 */ /* 0x000fca00078e33ff */
[----:B------:R-:W-:Y:S01]  /*f580*/  IMAD.IADD R17, R6, 0x1, R17 ;  /* 0x0000000106117824 */ /* 0x000fe200078e0211 */
[----:B------:R-:W-:Y:S06]  /*f590*/  BRA `(.L_x_2435) ;  /* 0x0000000000147947 */ /* 0x000fec0003800000 */
.L_x_2430:
[----:B------:R-:W-:Y:S01]  /*f5a0*/  ULDC UR4, c[0x0][0xc3c] ;  /* 0x00030f0000047ab9 */ /* 0x000fe20000000800 */
[----:B------:R-:W-:Y:S02]  /*f5b0*/  IMAD.MOV.U32 R17, RZ, RZ, RZ ;  /* 0x000000ffff117224 */ /* 0x000fe400078e00ff */
[----:B------:R-:W-:Y:S02]  /*f5c0*/  IMAD.U32 R16, RZ, RZ, UR6 ;  /* 0x00000006ff107e24 */ /* 0x000fe4000f8e00ff */
[----:B------:R-:W-:Y:S02]  /*f5d0*/  IMAD.MOV.U32 R18, RZ, RZ, RZ ;  /* 0x000000ffff127224 */ /* 0x000fe400078e00ff */
[----:B------:R-:W-:-:S07]  /*f5e0*/  IMAD.U32 R19, RZ, RZ, UR4 ;  /* 0x00000004ff137e24 */ /* 0x000fce000f8e00ff */
.L_x_2435:
[----:B------:R-:W-:-:S13]  /*f5f0*/  ISETP.NE.AND P0, PT, R7, RZ, PT ;  /* 0x000000ff0700720c */ /* 0x000fda0003f05270 */
[----:B------:R-:W0:Y:S01]  /*f600*/  @!P0 S2R R3, SR_CgaCtaId ;  /* 0x0000000000038919 */ /* 0x000e220000008800 */
[----:B------:R-:W-:-:S04]  /*f610*/  @!P0 MOV R2, 0x400 ;  /* 0x0000040000028802 */ /* 0x000fc80000000f00 */
[----:B0-----:R-:W-:-:S05]  /*f620*/  @!P0 LEA R2, R3, R2, 0x18 ;  /* 0x0000000203028211 */ /* 0x001fca00078ec0ff */
[----:B------:R1:W-:Y:S01]  /*f630*/  @!P0 STS.128 [R2+0x308d0], R16 ;  /* 0x0308d01002008388 */ /* 0x0003e20000000c00 */
[----:B------:R-:W-:Y:S06]  /*f640*/  BAR.ARV 0x5, 0x180 ;  /* 0x0146000000007b1d */ /* 0x000fec0000002000 */
.L_x_2428:
        /* <DEDUP_REMOVED lines=11> */
[----:B------:R-:W-:Y:S01]  /*f700*/  MOV R28, 0x1 ;  /* 0x00000001001c7802 */ /* 0x000fe20000000f00 */
[----:B------:R-:W-:Y:S01]  /*f710*/  IMAD.MOV.U32 R27, RZ, RZ, RZ ;  /* 0x000000ffff1b7224 */ /* 0x000fe200078e00ff */
[----:B------:R-:W-:Y:S01]  /*f720*/  LOP3.LUT R3, R31, 0x1f8, RZ, 0xc0, !PT ;  /* 0x000001f81f037812 */ /* 0x000fe200078ec0ff */
[----:B------:R-:W-:-:S03]  /*f730*/  ULDC UR39, c[0x0][0xc] ;  /* 0x0000030000277ab9 */ /* 0x000fc60000000800 */
        /* <DEDUP_REMOVED lines=15> */
.L_x_2501:
[----:B0-----:R-:W0:Y:S02]  /*f830*/  LDC.64 R2, c[0x0][0xc88] ;  /* 0x00032200ff027b82 */ /* 0x001e240000000a00 */
[----:B0-----:R-:W-:-:S05]  /*f840*/  IMAD.WIDE R2, R19, 0x4, R2 ;  /* 0x0000000413027825 */ /* 0x001fca00078e0202 */
[----:B------:R-:W2:Y:S01]  /*f850*/  LDG.E R29, desc[UR36][R2.64] ;  /* 0x00000024021d7981 */ /* 0x000ea2000c1e1900 */
[----:B------:R-:W-:Y:S05]  /*f860*/  YIELD ;  /* 0x0000000000007946 */ /* 0x000fea0003800000 */
[----:B------:R-:W-:Y:S01]  /*f870*/  ULDC.64 UR4, c[0x0][0xa28] ;  /* 0x00028a0000047ab9 */ /* 0x000fe20000000a00 */
[----:B------:R-:W-:Y:S01]  /*f880*/  IMAD.MOV.U32 R6, RZ, RZ, RZ ;  /* 0x000000ffff067224 */ /* 0x000fe200078e00ff */
[----:B------:R-:W-:Y:S01]  /*f890*/  ISETP.NE.U32.AND P0, PT, RZ, UR4, PT ;  /* 0x00000004ff007c0c */ /* 0x000fe2000bf05070 */
[----:B------:R-:W-:-:S03]  /*f8a0*/  ULDC.64 UR6, c[0x0][0xa18] ;  /* 0x0002860000067ab9 */ /* 0x000fc60000000a00 */
        /* <DEDUP_REMOVED lines=9> */
[----:B-1----:R1:W2:Y:S01]  /*f940*/  @P0 LDG.E R6, desc[UR36][R2.64] ;  /* 0x0000002402060981 */ /* 0x0022a2000c1e1900 */
        /* <DEDUP_REMOVED lines=31> */
.L_x_2437:
        /* <DEDUP_REMOVED lines=9> */
.L_x_2438:
        /* <DEDUP_REMOVED lines=8> */
[----:B---3--:R-:W-:-:S07]  /*fc50*/  IADD3 R37, -R37, R0, RZ ;  /* 0x0000000025257210 */ /* 0x008fce0007ffe1ff */
.L_x_2439:
[----:B------:R-:W4:Y:S01]  /*fc60*/  LDL R4, [R1+0xc] ;  /* 0x00000c0001047983 */ /* 0x000f220000100800 */
[----:B012---:R-:W0:Y:S01]  /*fc70*/  LDC R0, c[0x0][0x448] ;  /* 0x00011200ff007b82 */ /* 0x007e220000000800 */
[----:B-----5:R-:W-:Y:S01]  /*fc80*/  IMAD.IADD R37, R37, 0x1, -R6 ;  /* 0x0000000125257824 */ /* 0x020fe200078e0a06 */
[----:B------:R-:W-:Y:S01]  /*fc90*/  LOP3.LUT R23, R23, 0xffffff7f, RZ, 0xc0, !PT ;  /* 0xffffff7f17177812 */ /* 0x000fe200078ec0ff */
[----:B------:R-:W-:Y:S01]  /*fca0*/  BSSY B0, `(.L_x_2440) ;  /* 0x0000038000007945 */ /* 0x000fe20003800000 */
[----:B0-----:R-:W-:Y:S01]  /*fcb0*/  ISETP.NE.AND P0, PT, R0, 0x1, PT ;  /* 0x000000010000780c */ /* 0x001fe20003f05270 */
[----:B------:R-:W-:-:S04]  /*fcc0*/  IMAD.SHL.U32 R0, R17, 0x80, RZ ;  /* 0x0000008011007824 */ /* 0x000fc800078e00ff */
[----:B------:R-:W-:-:S08]  /*fcd0*/  VIADD R0, R0, 0x7f ;  /* 0x0000007f00007836 */ /* 0x000fd00000000000 */
[----:B---3--:R-:W0:Y:S01]  /*fce0*/  @P0 LDC R3, c[0x0][0x44c] ;  /* 0x00011300ff030b82 */ /* 0x008e220000000800 */
[----:B------:R-:W-:-:S07]  /*fcf0*/  @P0 LOP3.LUT R23, R23, 0x80, RZ, 0xfc, !PT ;  /* 0x0000008017170812 */ /* 0x000fce00078efcff */
[----:B------:R-:W1:Y:S01]  /*fd00*/  @P0 LDC R5, c[0x0][0x450] ;  /* 0x00011400ff050b82 */ /* 0x000e620000000800 */
[----:B0-----:R-:W-:-:S05]  /*fd10*/  @P0 IMAD.HI.U32 R2, R0, R3, RZ ;  /* 0x0000000300020227 */ /* 0x001fca00078e00ff */
[----:B-1----:R-:W-:Y:S01]  /*fd20*/  @P0 SHF.R.U32.HI R0, RZ, R5, R2 ;  /* 0x00000005ff000219 */ /* 0x002fe20000011602 */
[----:B------:R-:W-:-:S04]  /*fd30*/  VIADD R2, R37, 0x5f ;  /* 0x0000005f25027836 */ /* 0x000fc80000000000 */
[----:B------:R-:W-:Y:S01]  /*fd40*/  IMAD.HI R2, R2, 0x2aaaaaab, RZ ;  /* 0x2aaaaaab02027827 */ /* 0x000fe200078e02ff */
[----:B----4-:R-:W-:-:S05]  /*fd50*/  IADD3 R3, R37, 0x60, -R4 ;  /* 0x0000006025037810 */ /* 0x010fca0007ffe804 */
[----:B------:R-:W-:Y:S01]  /*fd60*/  IMAD.IADD R0, R3, 0x1, R0 ;  /* 0x0000000103007824 */ /* 0x000fe200078e0200 */
[----:B------:R-:W-:-:S03]  /*fd70*/  SHF.R.U32.HI R3, RZ, 0x1f, R2 ;  /* 0x0000001fff037819 */ /* 0x000fc60000011602 */
[----:B------:R-:W-:Y:S01]  /*fd80*/  IMAD.HI R4, R0, 0x2aaaaaab, RZ ;  /* 0x2aaaaaab00047827 */ /* 0x000fe200078e02ff */
[----:B------:R-:W-:Y:S02]  /*fd90*/  LEA.HI.SX32 R0, R2, R3, 0x1c ;  /* 0x0000000302007211 */ /* 0x000fe400078fe2ff */
[----:B------:R-:W-:Y:S02]  /*fda0*/  LOP3.LUT R2, R18, 0xff000000, RZ, 0xc0, !PT ;  /* 0xff00000012027812 */ /* 0x000fe400078ec0ff */
[----:B------:R-:W-:Y:S02]  /*fdb0*/  SHF.R.U32.HI R3, RZ, 0x1f, R4 ;  /* 0x0000001fff037819 */ /* 0x000fe40000011604 */
[----:B------:R-:W-:Y:S02]  /*fdc0*/  SHF.R.U32.HI R2, RZ, 0x8, R2 ;  /* 0x00000008ff027819 */ /* 0x000fe40000011602 */
[----:B------:R-:W-:-:S04]  /*fdd0*/  LEA.HI.SX32 R3, R4, R3, 0x1c ;  /* 0x0000000304037211 */ /* 0x000fc800078fe2ff */
[----:B------:R-:W-:Y:S02]  /*fde0*/  VIMNMX R0, R0, R3, PT ;  /* 0x0000000300007248 */ /* 0x000fe40003fe0100 */
[----:B------:R-:W-:Y:S02]  /*fdf0*/  LOP3.LUT R3, R18, 0xff0000, RZ, 0xc0, !PT ;  /* 0x00ff000012037812 */ /* 0x000fe400078ec0ff */
[----:B------:R-:W-:Y:S02]  /*fe00*/  ISETP.GE.AND P0, PT, R0, 0x1, PT ;  /* 0x000000010000780c */ /* 0x000fe40003f06270 */
[----:B------:R-:W-:Y:S01]  /*fe10*/  LEA.HI R2, R3, R2, RZ, 0x10 ;  /* 0x0000000203027211 */ /* 0x000fe200078f80ff */
[----:B------:R-:W-:-:S03]  /*fe20*/  IMAD.MOV.U32 R3, RZ, RZ, RZ ;  /* 0x000000ffff037224 */ /* 0x000fc600078e00ff */
[----:B------:R-:W-:-:S07]  /*fe30*/  LOP3.LUT R4, R2, 0xff, RZ, 0xc0, !PT ;  /* 0x000000ff02047812 */ /* 0x000fce00078ec0ff */
[----:B------:R-:W-:Y:S05]  /*fe40*/  @!P0 BRA `(.L_x_2441) ;  /* 0x0000000000748947 */ /* 0x000fea0003800000 */
[----:B------:R-:W-:-:S04]  /*fe50*/  SHF.R.U32.HI R5, RZ, 0x10, R2 ;  /* 0x00000010ff057819 */ /* 0x000fc80000011602 */
[----:B------:R-:W-:-:S13]  /*fe60*/  ISETP.NE.AND P0, PT, R5, RZ, PT ;  /* 0x000000ff0500720c */ /* 0x000fda0003f05270 */
[----:B------:R-:W0:Y:S02]  /*fe70*/  @!P0 LDC R5, c[0x0][0x9f0] ;  /* 0x00027c00ff058b82 */ /* 0x000e240000000800 */
[-C--:B0-----:R-:W-:Y:S02]  /*fe80*/  IABS R7, R5.reuse ;  /* 0x0000000500077213 */ /* 0x081fe40000000000 */
[----:B------:R-:W-:Y:S02]  /*fe90*/  IADD3 R6, R5, -0x1, R0 ;  /* 0xffffffff05067810 */ /* 0x000fe40007ffe000 */
[----:B------:R-:W0:Y:S02]  /*fea0*/  I2F.RP R9, R7 ;  /* 0x0000000700097306 */ /* 0x000e240000209400 */
[----:B------:R-:W-:-:S04]  /*feb0*/  LOP3.LUT R2, R6, R5, RZ, 0x3c, !PT ;  /* 0x0000000506027212 */ /* 0x000fc800078e3cff */
[----:B------:R-:W-:Y:S02]  /*fec0*/  ISETP.GE.AND P2, PT, R2, RZ, PT ;  /* 0x000000ff0200720c */ /* 0x000fe40003f46270 */
[----:B0-----:R-:W0:Y:S02]  /*fed0*/  MUFU.RCP R9, R9 ;  /* 0x0000000900097308 */ /* 0x001e240000001000 */
[----:B0-----:R-:W-:-:S06]  /*fee0*/  VIADD R10, R9, 0xffffffe ;  /* 0x0ffffffe090a7836 */ /* 0x001fcc0000000000 */
[----:B------:R-:W0:Y:S02]  /*fef0*/  F2I.FTZ.U32.TRUNC.NTZ R3, R10 ;  /* 0x0000000a00037305 */ /* 0x000e24000021f000 */
[----:B0-----:R-:W-:-:S04]  /*ff00*/  IMAD.MOV R2, RZ, RZ, -R3 ;  /* 0x000000ffff027224 */ /* 0x001fc800078e0a03 */
        /* <DEDUP_REMOVED lines=17> */
.L_x_2441:
[----:B------:R-:W-:Y:S05]  /*10020*/  BSYNC B0 ;  /* 0x0000000000007941 */ /* 0x000fea0003800000 */
.L_x_2440:
        /* <DEDUP_REMOVED lines=24> */
.L_x_2443:
        /* <DEDUP_REMOVED lines=20> */
.L_x_2446:
[----:B------:R-:W-:Y:S05]  /*102f0*/  BSYNC B6 ;  /* 0x0000000000067941 */ /* 0x000fea0003800000 */
.L_x_2445:
        /* <DEDUP_REMOVED lines=10> */
[----:B------:R-:W-:Y:S01]  /*103a0*/  MOV R8, 0x70 ;  /* 0x0000007000087802 */ /* 0x000fe20000000f00 */
[----:B------:R-:W-:Y:S02]  /*103b0*/  IMAD.U32 R5, RZ, RZ, UR7 ;  /* 0x00000007ff057e24 */ /* 0x000fe4000f8e00ff */
[----:B------:R-:W-:Y:S02]  /*103c0*/  IMAD.U32 R6, RZ, RZ, UR8 ;  /* 0x00000008ff067e24 */ /* 0x000fe4000f8e00ff */
[----:B------:R-:W-:-:S02]  /*103d0*/  IMAD.U32 R7, RZ, RZ, UR9 ;  /* 0x00000009ff077e24 */ /* 0x000fc4000f8e00ff */
[----:B------:R-:W-:Y:S02]  /*103e0*/  IMAD.U32 R10, RZ, RZ, UR4 ;  /* 0x00000004ff0a7e24 */ /* 0x000fe4000f8e00ff */
[----:B------:R-:W-:Y:S02]  /*103f0*/  IMAD.U32 R11, RZ, RZ, UR5 ;  /* 0x00000005ff0b7e24 */ /* 0x000fe4000f8e00ff */
[----:B------:R-:W-:Y:S02]  /*10400*/  IMAD.MOV.U32 R12, RZ, RZ, 0x1 ;  /* 0x00000001ff0c7424 */ /* 0x000fe400078e00ff */
[----:B0-----:R-:W-:-:S07]  /*10410*/  IMAD.MOV.U32 R13, RZ, RZ, RZ ;  /* 0x000000ffff0d7224 */ /* 0x001fce00078e00ff */
[----:B------:R-:W-:-:S07]  /*10420*/  LEPC R20, `(.L_x_2449) ;  /* 0x000000001014794e */ /* 0x000fce0000000000 */
[----:B-1----:R-:W-:Y:S05]  /*10430*/  CALL.ABS.NOINC R2 ;  /* 0x0000000002007343 */ /* 0x002fea0003c00000 */
.L_x_2449:
[----:B------:R0:W1:Y:S01]  /*10440*/  LDC.64 R2, c[0x4][R26] ;  /* 0x010000001a027b82 */ /* 0x0000620000000a00 */
[----:B------:R-:W-:Y:S01]  /*10450*/  ULDC.64 UR6, c[0x4][0x88] ;  /* 0x0100220000067ab9 */ /* 0x000fe20000000a00 */
[----:B------:R-:W-:Y:S01]  /*10460*/  ULDC.64 UR8, c[0x4][0x90] ;  /* 0x0100240000087ab9 */ /* 0x000fe20000000a00 */
[----:B------:R-:W-:Y:S01]  /*10470*/  ULDC.64 UR4, c[0x4][0x18] ;  /* 0x0100060000047ab9 */ /* 0x000fe20000000a00 */
[----:B------:R-:W-:Y:S01]  /*10480*/  IMAD.U32 R4, RZ, RZ, UR6 ;  /* 0x00000006ff047e24 */ /* 0x000fe2000f8e00ff */
[----:B------:R-:W-:Y:S01]  /*10490*/  MOV R13, RZ ;  /* 0x000000ff000d7202 */ /* 0x000fe20000000f00 */
[----:B------:R-:W-:Y:S02]  /*104a0*/  IMAD.U32 R5, RZ, RZ, UR7 ;  /* 0x00000007ff057e24 */ /* 0x000fe4000f8e00ff */
[----:B------:R-:W-:Y:S02]  /*104b0*/  IMAD.U32 R6, RZ, RZ, UR8 ;  /* 0x00000008ff067e24 */ /* 0x000fe4000f8e00ff */
[----:B------:R-:W-:-:S02]  /*104c0*/  IMAD.U32 R7, RZ, RZ, UR9 ;  /* 0x00000009ff077e24 */ /* 0x000fc4000f8e00ff */
[----:B------:R-:W-:Y:S02]  /*104d0*/  IMAD.U32 R10, RZ, RZ, UR4 ;  /* 0x00000004ff0a7e24 */ /* 0x000fe4000f8e00ff */
[----:B------:R-:W-:Y:S02]  /*104e0*/  IMAD.U32 R11, RZ, RZ, UR5 ;  /* 0x00000005ff0b7e24 */ /* 0x000fe4000f8e00ff */
[----:B------:R-:W-:Y:S02]  /*104f0*/  IMAD.MOV.U32 R8, RZ, RZ, 0x70 ;  /* 0x00000070ff087424 */ /* 0x000fe400078e00ff */
[----:B0-----:R-:W-:-:S07]  /*10500*/  IMAD.MOV.U32 R12, RZ, RZ, 0x1 ;  /* 0x00000001ff0c7424 */ /* 0x001fce00078e00ff */
[----:B------:R-:W-:-:S07]  /*10510*/  LEPC R20, `(.L_x_2448) ;  /* 0x000000001014794e */ /* 0x000fce0000000000 */
[----:B-1----:R-:W-:Y:S05]  /*10520*/  CALL.ABS.NOINC R2 ;  /* 0x0000000002007343 */ /* 0x002fea0003c00000 */
.L_x_2448:
[----:B------:R-:W-:Y:S05]  /*10530*/  BSYNC B6 ;  /* 0x0000000000067941 */ /* 0x000fea0003800000 */
.L_x_2447:
        /* <DEDUP_REMOVED lines=14> */
[----:B------:R-:W-:Y:S02]  /*10620*/  @P2 LOP3.LUT R23, R23, 0x20, RZ, 0xfc, !PT ;  /* 0x0000002017172812 */ /* 0x000fe400078efcff */
[----:B-1----:R-:W-:-:S04]  /*10630*/  LOP3.LUT R20, R20, 0x7f, RZ, 0xc0, !PT ;  /* 0x0000007f14147812 */ /* 0x002fc800078ec0ff */
[----:B------:R-:W-:Y:S02]  /*10640*/  SHF.R.U32.HI R26, RZ, 0x3, R20 ;  /* 0x00000003ff1a7819 */ /* 0x000fe40000011614 */
[----:B------:R-:W1:Y:S02]  /*10650*/  S2R R20, SR_TID.X ;  /* 0x0000000000147919 */ /* 0x000e640000002100 */
[----:B-1----:R-:W-:-:S05]  /*10660*/  IMAD.SHL.U32 R20, R20, 0x10, RZ ;  /* 0x0000001014147824 */ /* 0x002fca00078e00ff */
[----:B------:R-:W-:Y:S02]  /*10670*/  LOP3.LUT R20, R26, 0x70, R20, 0xf8, !PT ;  /* 0x000000701a147812 */ /* 0x000fe400078ef814 */
[----:B------:R-:W-:Y:S01]  /*10680*/  LOP3.LUT R23, R23, 0xfffffffb, RZ, 0xc0, !PT ;  /* 0xfffffffb17177812 */ /* 0x000fe200078ec0ff */
[----:B------:R-:W-:Y:S01]  /*10690*/  UMOV UR5, 0xffffffff ;  /* 0xffffffff00057882 */ /* 0x000fe20000000000 */
[----:B------:R-:W-:Y:S01]  /*106a0*/  LOP3.LUT R26, R18, 0xffff, RZ, 0xc0, !PT ;  /* 0x0000ffff121a7812 */ /* 0x000fe200078ec0ff */
[----:B--2---:R-:W-:Y:S02]  /*106b0*/  VIADD R25, R2, 0xffffffff ;  /* 0xffffffff02197836 */ /* 0x004fe40000000000 */
[----:B------:R-:W1:Y:S02]  /*106c0*/  @P2 LDC R2, c[0x0][0x438] ;  /* 0x00010e00ff022b82 */ /* 0x000e640000000800 */
[----:B------:R-:W-:-:S05]  /*106d0*/  IMAD R0, R25, 0x60, R20 ;  /* 0x0000006019007824 */ /* 0x000fca00078e0214 */
[C---:B------:R-:W-:Y:S01]  /*106e0*/  ISETP.GE.AND P0, PT, R0.reuse, R37, PT ;  /* 0x000000250000720c */ /* 0x040fe20003f06270 */
[----:B---3--:R-:W-:-:S03]  /*106f0*/  IMAD.IADD R0, R0, 0x1, R21 ;  /* 0x0000000100007824 */ /* 0x008fc600078e0215 */
[----:B------:R-:W-:Y:S01]  /*10700*/  ISETP.GT.U32.OR P0, PT, R20, 0x5f, P0 ;  /* 0x0000005f1400780c */ /* 0x000fe20000704470 */
[----:B0-----:R-:W-:-:S04]  /*10710*/  @P2 IMAD.HI.U32 R3, R0, R3, RZ ;  /* 0x0000000300032227 */ /* 0x001fc800078e00ff */
[----:B------:R-:W-:Y:S01]  /*10720*/  IMAD.MOV.U32 R4, RZ, RZ, R0 ;  /* 0x000000ffff047224 */ /* 0x000fe200078e0000 */
[----:B-1----:R-:W-:-:S07]  /*10730*/  @P2 SHF.R.U32.HI R4, RZ, R2, R3 ;  /* 0x00000002ff042219 */ /* 0x002fce0000011603 */
[----:B------:R-:W0:Y:S01]  /*10740*/  @!P0 LDC.64 R2, c[0x0][0x428] ;  /* 0x00010a00ff028b82 */ /* 0x000e220000000a00 */
[----:B------:R-:W-:-:S04]  /*10750*/  IMAD.MOV R5, RZ, RZ, -R4 ;  /* 0x000000ffff057224 */ /* 0x000fc800078e0a04 */
[----:B------:R-:W-:Y:S01]  /*10760*/  IMAD R0, R6, R5, R0 ;  /* 0x0000000506007224 */ /* 0x000fe200078e0200 */
[----:B----4-:R-:W-:Y:S02]  /*10770*/  SHF.R.S32.HI R6, RZ, 0x1f, R30 ;  /* 0x0000001fff067819 */ /* 0x010fe4000001141e */
[----:B------:R-:W-:-:S03]  /*10780*/  @!P0 SHF.R.S32.HI R5, RZ, 0x1f, R4 ;  /* 0x0000001fff058819 */ /* 0x000fc60000011404 */
[----:B------:R0:W-:Y:S02]  /*10790*/  STL [R1+0x8], R6 ;  /* 0x0000080601007387 */ /* 0x0001e40000100800 */
[-C--:B0-----:R-:W-:Y:S02]  /*107a0*/  @!P0 IMAD R6, R6, R2.reuse, RZ ;  /* 0x0000000206068224 */ /* 0x081fe400078e02ff */
[----:B------:R-:W-:-:S04]  /*107b0*/  @!P0 IMAD.WIDE.U32 R4, R30, R2, R4 ;  /* 0x000000021e048225 */ /* 0x000fc800078e0004 */
[----:B------:R-:W-:Y:S02]  /*107c0*/  @!P0 IMAD R6, R30, R3, R6 ;  /* 0x000000031e068224 */ /* 0x000fe400078e0206 */
[----:B------:R-:W0:Y:S01]  /*107d0*/  @!P0 LDC.64 R2, c[0x0][0x418] ;  /* 0x00010600ff028b82 */ /* 0x000e220000000a00 */
[----:B------:R-:W-:Y:S01]  /*107e0*/  ISETP.GE.AND P2, PT, R31, UR4, PT ;  /* 0x000000041f007c0c */ /* 0x000fe2000bf46270 */
[----:B------:R-:W-:-:S12]  /*107f0*/  @!P0 IMAD.IADD R6, R5, 0x1, R6 ;  /* 0x0000000105068824 */ /* 0x000fd800078e0206 */
[----:B------:R-:W-:Y:S02]  /*10800*/  @P2 LOP3.LUT R23, R23, 0x4, RZ, 0xfc, !PT ;  /* 0x0000000417172812 */ /* 0x000fe400078efcff */
[----:B0-----:R-:W-:-:S04]  /*10810*/  @!P0 LEA R2, P1, R4, R2, 0x2 ;  /* 0x0000000204028211 */ /* 0x001fc800078210ff */
[----:B------:R-:W-:Y:S01]  /*10820*/  @!P0 LEA.HI.X R3, R4, R3, R6, 0x2, P1 ;  /* 0x0000000304038211 */ /* 0x000fe200008f1406 */
[----:B------:R-:W-:Y:S01]  /*10830*/  IMAD.MOV.U32 R4, RZ, RZ, RZ ;  /* 0x000000ffff047224 */ /* 0x000fe200078e00ff */
[----:B------:R-:W-:Y:S02]  /*10840*/  ISETP.GE.AND P1, PT, R33, UR4, PT ;  /* 0x0000000421007c0c */ /* 0x000fe4000bf26270 */
[----:B------:R-:W-:-:S03]  /*10850*/  LOP3.LUT R23, R23, 0xfffffffd, RZ, 0xc0, !PT ;  /* 0xfffffffd17177812 */ /* 0x000fc600078ec0ff */
[----:B------:R0:W5:Y:S01]  /*10860*/  @!P0 LDG.E R4, desc[UR36][R2.64] ;  /* 0x0000002402048981 */ /* 0x000162000c1e1900 */
[----:B------:R-:W-:-:S07]  /*10870*/  ISETP.GE.AND P0, PT, R32, UR4, PT ;  /* 0x0000000420007c0c */ /* 0x000fce000bf06270 */
[----:B------:R-:W-:Y:S01]  /*10880*/  @P1 LOP3.LUT R23, R23, 0x2, RZ, 0xfc, !PT ;  /* 0x0000000217171812 */ /* 0x000fe200078efcff */
[----:B0-----:R-:W-:-:S03]  /*10890*/  IMAD.U32 R2, RZ, RZ, UR38 ;  /* 0x00000026ff027e24 */ /* 0x001fc6000f8e00ff */
[----:B------:R-:W-:-:S04]  /*108a0*/  LOP3.LUT R23, R23, 0xfffffffe, RZ, 0xc0, !PT ;  /* 0xfffffffe17177812 */ /* 0x000fc800078ec0ff */
[----:B------:R-:W-:Y:S01]  /*108b0*/  @P0 LOP3.LUT R23, R23, 0x1, RZ, 0xfc, !PT ;  /* 0x0000000117170812 */ /* 0x000fe200078efcff */
[----:B------:R-:W-:Y:S06]  /*108c0*/  BRA.DIV UR5, `(.L_x_2450) ;  /* 0x0000004605187947 */ /* 0x000fec000b800000 */
.L_x_2518:
        /* <DEDUP_REMOVED lines=8> */
.L_x_2451:
        /* <DEDUP_REMOVED lines=14> */
[----:B------:R-:W-:Y:S01]  /*10a30*/  IMAD.IADD R3, R3, 0x1, R7 ;  /* 0x0000000103037824 */ /* 0x000fe200078e0207 */
[----:B------:R-:W-:Y:S01]  /*10a40*/  LEA R7, R27, R22, 0x3 ;  /* 0x000000161b077211 */ /* 0x000fe200078e18ff */
[----:B------:R-:W-:-:S04]  /*10a50*/  IMAD.WIDE.U32 R2, R26, UR4, R2 ;  /* 0x000000041a027c25 */ /* 0x000fc8000f8e0002 */
[----:B------:R-:W-:Y:S01]  /*10a60*/  IMAD R24, R26, UR5, R3 ;  /* 0x000000051a187c24 */ /* 0x000fe2000f8e0203 */
[----:B------:R-:W-:-:S04]  /*10a70*/  LEA R18, P0, R2, UR6, 0x1 ;  /* 0x0000000602127c11 */ /* 0x000fc8000f8008ff */
[----:B------:R-:W-:Y:S02]  /*10a80*/  LEA.HI.X R24, R2, UR7, R24, 0x1, P0 ;  /* 0x0000000702187c11 */ /* 0x000fe400080f0c18 */
[----:B------:R-:W-:-:S06]  /*10a90*/  SHF.L.U32 R2, R28, 0x1f, RZ ;  /* 0x0000001f1c027819 */ /* 0x000fcc00000006ff */
[----:B------:R-:W0:Y:S02]  /*10aa0*/  SYNCS.PHASECHK.TRANS64.TRYWAIT P0, [R7+URZ+0x30840], R2 ;  /* 0x03084002070075a7 */ /* 0x000e24000800017f */
[----:B0-----:R-:W-:Y:S05]  /*10ab0*/  @!P0 BRA `(.L_x_2453) ;  /* 0x0000004000d08947 */ /* 0x001fea0003800000 */
.L_x_2519:
[----:B------:R-:W-:Y:S05]  /*10ac0*/  BSYNC B0 ;  /* 0x0000000000007941 */ /* 0x000fea0003800000 */
.L_x_2452:
        /* <DEDUP_REMOVED lines=90> */
.L_x_2533:
        /* <DEDUP_REMOVED lines=12> */
.L_x_2455:
        /* <DEDUP_REMOVED lines=10> */
.L_x_2456:
        /* <DEDUP_REMOVED lines=24> */
[----:B--2---:R-:W-:Y:S01]  /*11350*/  MOV R7, UR9 ;  /* 0x0000000900077c02 */ /* 0x004fe20008000f00 */
        /* <DEDUP_REMOVED lines=10> */
.L_x_2458:
[----:B------:R-:W-:Y:S05]  /*11400*/  BSYNC B6 ;  /* 0x0000000000067941 */ /* 0x000fea0003800000 */
.L_x_2457:
[----:B------:R-:W3:Y:S01]  /*11410*/  LDL.LU.64 R2, [R1+0x18] ;  /* 0x0000180001027983 */ /* 0x000ee20000300a00 */
[----:B------:R-:W0:Y:S01]  /*11420*/  LDC R0, c[0x0][0x448] ;  /* 0x00011200ff007b82 */ /* 0x000e220000000800 */
[----:B------:R-:W-:Y:S02]  /*11430*/  ULDC.64 UR4, c[0x0][0x2d8] ;  /* 0x0000b60000047ab9 */ /* 0x000fe40000000a00 */
[----:B------:R-:W4:Y:S04]  /*11440*/  LDL.LU R20, [R1+0x10] ;  /* 0x0000100001147983 */ /* 0x000f280000300800 */
[----:B------:R1:W5:Y:S01]  /*11450*/  LDL R9, [R1+0xc] ;  /* 0x00000c0001097983 */ /* 0x0003620000100800 */
[----:B------:R-:W2:Y:S01]  /*11460*/  S2R R21, SR_TID.X ;  /* 0x0000000000157919 */ /* 0x000ea20000002100 */
[----:B0-----:R-:W-:-:S13]  /*11470*/  ISETP.NE.AND P6, PT, R0, 0x1, PT ;  /* 0x000000010000780c */ /* 0x001fda0003fc5270 */
[----:B------:R-:W0:Y:S01]  /*11480*/  @P6 LDC R4, c[0x0][0x44c] ;  /* 0x00011300ff046b82 */ /* 0x000e220000000800 */
[----:B--2---:R-:W-:-:S07]  /*11490*/  LOP3.LUT R21, R21, 0x7f, RZ, 0xc0, !PT ;  /* 0x0000007f15157812 */ /* 0x004fce00078ec0ff */
[----:B------:R-:W2:Y:S01]  /*114a0*/  @P6 LDC R5, c[0x0][0x450] ;  /* 0x00011400ff056b82 */ /* 0x000ea20000000800 */
[----:B------:R-:W-:Y:S02]  /*114b0*/  SHF.R.U32.HI R0, RZ, 0x3, R21 ;  /* 0x00000003ff007819 */ /* 0x000fe40000011615 */
[----:B------:R-:W1:Y:S02]  /*114c0*/  S2R R21, SR_TID.X ;  /* 0x0000000000157919 */ /* 0x000e640000002100 */
[----:B-1----:R-:W-:-:S05]  /*114d0*/  IMAD.SHL.U32 R21, R21, 0x10, RZ ;  /* 0x0000001015157824 */ /* 0x002fca00078e00ff */
[----:B------:R-:W-:-:S05]  /*114e0*/  LOP3.LUT R21, R0, 0x70, R21, 0xf8, !PT ;  /* 0x0000007000157812 */ /* 0x000fca00078ef815 */
[----:B------:R-:W-:-:S04]  /*114f0*/  IMAD R0, R17, 0x80, R21 ;  /* 0x0000008011007824 */ /* 0x000fc800078e0215 */
[----:B0-----:R-:W-:-:S04]  /*11500*/  @P6 IMAD.HI.U32 R6, R0, R4, RZ ;  /* 0x0000000400066227 */ /* 0x001fc800078e00ff */
[----:B------:R-:W-:Y:S01]  /*11510*/  IMAD.MOV.U32 R4, RZ, RZ, R0 ;  /* 0x000000ffff047224 */ /* 0x000fe200078e0000 */
[----:B--2---:R-:W-:-:S05]  /*11520*/  @P6 SHF.R.U32.HI R4, RZ, R5, R6 ;  /* 0x00000005ff046219 */ /* 0x004fca0000011606 */
[----:B------:R-:W-:Y:S02]  /*11530*/  IMAD.MOV R6, RZ, RZ, -R4 ;  /* 0x000000ffff067224 */ /* 0x000fe400078e0a04 */
[----:B---3--:R-:W-:Y:S02]  /*11540*/  IMAD.MOV.U32 R3, RZ, RZ, R35 ;  /* 0x000000ffff037224 */ /* 0x008fe400078e0023 */
[----:B------:R-:W-:-:S04]  /*11550*/  IMAD.WIDE.U32 R2, R26, UR4, R2 ;  /* 0x000000041a027c25 */ /* 0x000fc8000f8e0002 */
[----:B------:R-:W-:Y:S01]  /*11560*/  IMAD R3, R26, UR5, R3 ;  /* 0x000000051a037c24 */ /* 0x000fe2000f8e0203 */
[----:B------:R-:W-:Y:S02]  /*11570*/  ULDC.64 UR4, c[0x0][0x2e0] ;  /* 0x0000b80000047ab9 */ /* 0x000fe40000000a00 */
[----:B----4-:R-:W-:Y:S02]  /*11580*/  IMAD R5, R20, UR4, RZ ;  /* 0x0000000414057c24 */ /* 0x010fe4000f8e02ff */
[----:B------:R-:W-:-:S04]  /*11590*/  IMAD.WIDE.U32 R2, R29, UR4, R2 ;  /* 0x000000041d027c25 */ /* 0x000fc8000f8e0002 */
[----:B------:R-:W-:Y:S01]  /*115a0*/  IMAD R5, R29, UR5, R5 ;  /* 0x000000051d057c24 */ /* 0x000fe2000f8e0205 */
[----:B------:R-:W0:Y:S01]  /*115b0*/  S2R R20, SR_TID.X ;  /* 0x0000000000147919 */ /* 0x000e220000002100 */
[----:B------:R-:W-:-:S03]  /*115c0*/  ULDC.64 UR4, c[0x0][0x2d0] ;  /* 0x0000b40000047ab9 */ /* 0x000fc60000000a00 */
[----:B------:R-:W-:Y:S02]  /*115d0*/  IADD3 R3, R3, R5, RZ ;  /* 0x0000000503037210 */ /* 0x000fe40007ffe0ff */
[----:B------:R-:W1:Y:S01]  /*115e0*/  LDC R5, c[0x0][0x448] ;  /* 0x00011200ff057b82 */ /* 0x000e620000000800 */
[----:B------:R-:W-:-:S04]  /*115f0*/  IMAD.WIDE.U32 R2, R4, UR4, R2 ;  /* 0x0000000404027c25 */ /* 0x000fc8000f8e0002 */
[----:B-1----:R-:W-:Y:S01]  /*11600*/  IMAD R0, R5, R6, R0 ;  /* 0x0000000605007224 */ /* 0x002fe200078e0200 */
        /* <DEDUP_REMOVED lines=22> */
[----:B-----5:R-:W-:Y:S02]  /*11770*/  IMAD R5, R9, R5, RZ ;  /* 0x0000000509057224 */ /* 0x020fe400078e02ff */
[----:B------:R-:W-:Y:S01]  /*11780*/  IMAD R17, R17, 0x80, R8 ;  /* 0x0000008011117824 */ /* 0x000fe200078e0208 */
        /* <DEDUP_REMOVED lines=16> */
[----:B------:R-:W0:Y:S01]  /*11890*/  SHFL.IDX PT, R14, R0, 0x2, 0x181f ;  /* 0x00581f00000e7f89 */ /* 0x000e2200000e0000 */
[----:B------:R-:W-:-:S05]  /*118a0*/  @!P1 MOV R3, R7 ;  /* 0x0000000700039202 */ /* 0x000fca0000000f00 */
        /* <DEDUP_REMOVED lines=28> */
[----:B0-----:R-:W-:-:S04]  /*11a70*/  @!P1 LEA R14, P4, R31, R14, 0x1 ;  /* 0x0000000e1f0e9211 */ /* 0x001fc800078808ff */
[----:B-1----:R-:W-:Y:S01]  /*11a80*/  @!P1 IADD3.X R7, RZ, R2, RZ, P4, !PT ;  /* 0x00000002ff079210 */ /* 0x002fe200027fe4ff */
[----:B------:R-:W-:Y:S02]  /*11a90*/  @!P1 IMAD.MOV.U32 R2, RZ, RZ, R14 ;  /* 0x000000ffff029224 */ /* 0x000fe400078e000e */
[----:B------:R-:W0:Y:S02]  /*11aa0*/  SHFL.IDX PT, R14, R0, 0x5, 0x181f ;  /* 0x00b81f00000e7f89 */ /* 0x000e2400000e0000 */
[----:B------:R-:W-:-:S05]  /*11ab0*/  @!P1 IMAD.MOV.U32 R3, RZ, RZ, R7 ;  /* 0x000000ffff039224 */ /* 0x000fca00078e0007 */
        /* <DEDUP_REMOVED lines=20> */
[----:B------:R1:W2:Y:S01]  /*11c00*/  SHFL.IDX PT, R14, R0, 0x7, 0x181f ;  /* 0x00f81f00000e7f89 */ /* 0x0002a200000e0000 */
[----:B------:R-:W-:-:S05]  /*11c10*/  @!P1 MOV R3, R7 ;  /* 0x0000000700039202 */ /* 0x000fca0000000f00 */
[----:B------:R1:W-:Y:S04]  /*11c20*/  @!P1 LDGSTS.E.BYPASS.LTC128B.128 [R36+0x15400], desc[UR36][R2.64], !P3 ;  /* 0x1540000002249fae */ /* 0x0003e8000d901d64 */
[----:B------:R1:W-:Y:S04]  /*11c30*/  @!P1 LDGSTS.E.BYPASS.LTC128B.128 [R36+0x19400], desc[UR36][R2.64+0x80], !P2 ;  /* 0x1940008002249fae */ /* 0x0003e8000d101d64 */
[----:B0-----:R1:W-:Y:S02]  /*11c40*/  @!P1 LDGSTS.E.BYPASS.LTC128B.128 [R36+0x1d400], desc[UR36][R2.64+0x100], !P0 ;  /* 0x1d40010002249fae */ /* 0x0013e4000c101d64 */
.L_x_2550:
        /* <DEDUP_REMOVED lines=12> */
.L_x_2461:
[----:B------:R-:W-:Y:S05]  /*11d10*/  BSYNC B0 ;  /* 0x0000000000007941 */ /* 0x000fea0003800000 */
.L_x_2460:
[----:B------:R-:W-:Y:S01]  /*11d20*/  NOP ;  /* 0x0000000000007918 */ /* 0x000fe20000000000 */
[----:B------:R-:W-:-:S13]  /*11d30*/  PLOP3.LUT P0, PT, PT, PT, PT, 0x80, 0x0 ;  /* 0x000000000000781c */ /* 0x000fda0003f0f070 */
.L_x_2462:
        /* <DEDUP_REMOVED lines=20> */
.L_x_2551:
[----:B------:R-:W-:Y:S05]  /*11e80*/  BSYNC B0 ;  /* 0x0000000000007941 */ /* 0x000fea0003800000 */
.L_x_2463:
        /* <DEDUP_REMOVED lines=11> */
.L_x_2479:
        /* <DEDUP_REMOVED lines=14> */
[----:B---3--:R-:W-:-:S05]  /*12020*/  IMAD R9, R8, 0x60, R5 ;  /* 0x0000006008097824 */ /* 0x008fca00078e0205 */
[----:B------:R-:W-:Y:S02]  /*12030*/  IADD3 R9, R4, R9, RZ ;  /* 0x0000000904097210 */ /* 0x000fe40007ffe0ff */
[----:B------:R-:W2:Y:S03]  /*12040*/  @!P5 LDC.64 R4, c[0x0][0x418] ;  /* 0x00010600ff04db82 */ /* 0x000ea60000000a00 */
        /* <DEDUP_REMOVED lines=9> */
[----:B--2---:R-:W-:Y:S01]  /*120e0*/  @!P5 LEA R4, P0, R2, R4, 0x2 ;  /* 0x000000040204d211 */ /* 0x004fe200078010ff */
        /* <DEDUP_REMOVED lines=16> */
.L_x_2467:
[----:B------:R-:W-:Y:S01]  /*121f0*/  IMAD R6, R27, 0x8, R22 ;  /* 0x000000081b067824 */ /* 0x000fe200078e0216 */
[----:B------:R-:W-:Y:S01]  /*12200*/  SHF.L.U32 R3, R28, 0x1f, RZ ;  /* 0x0000001f1c037819 */ /* 0x000fe200000006ff */
[----:B------:R-:W-:Y:S03]  /*12210*/  BSSY B1, `(.L_x_2468) ;  /* 0x0000003000017945 */ /* 0x000fe60003800000 */
[----:B------:R-:W0:Y:S02]  /*12220*/  SYNCS.PHASECHK.TRANS64.TRYWAIT P0, [R6+URZ+0x30840], R3 ;  /* 0x03084003060075a7 */ /* 0x000e24000800017f */
[----:B0-----:R-:W-:Y:S05]  /*12230*/  @!P0 BRA `(.L_x_2469) ;  /* 0x0000003c00dc8947 */ /* 0x001fea0003800000 */
.L_x_2552:
[----:B------:R-:W-:Y:S05]  /*12240*/  BSYNC B1 ;  /* 0x0000000000017941 */ /* 0x000fea0003800000 */
.L_x_2468:
        /* <DEDUP_REMOVED lines=15> */
[----:B------:R-:W-:-:S04]  /*12340*/  ULDC.64 UR4, c[0x0][0x308] ;  /* 0x0000c20000047ab9 */ /* 0x000fc80000000a00 */
[----:B------:R-:W-:-:S03]  /*12350*/  IADD3 R3, R3, R4, RZ ;  /* 0x0000000403037210 */ /* 0x000fc60007ffe0ff */
        /* <DEDUP_REMOVED lines=46> */
.L_x_2566:
        /* <DEDUP_REMOVED lines=11> */
.L_x_2471:
        /* <DEDUP_REMOVED lines=10> */
.L_x_2472:
[----:B------:R2:W-:Y:S01]  /*12790*/  SYNCS.ARRIVE.TRANS64.A1T0 RZ, [R6+URZ+0x30830], RZ ;  /* 0x030830ff06ff79a7 */ /* 0x0005e2000810003f */
[----:B------:R-:W-:Y:S05]  /*127a0*/  @!P5 BRA `(.L_x_2473) ;  /* 0x000000000004d947 */ /* 0x000fea0003800000 */
[----:B------:R-:W-:Y:S01]  /*127b0*/  BPT.TRAP 0x1 ;  /* 0x000000040000795c */ /* 0x000fe20000300000 */
.L_x_2473:
[----:B-1----:R-:W-:Y:S01]  /*127c0*/  SHF.L.U32 R2, R17, 0x1f, RZ ;  /* 0x0000001f11027819 */ /* 0x002fe200000006ff */
[----:B--2---:R-:W-:Y:S01]  /*127d0*/  IMAD R6, R10, 0x8, R22 ;  /* 0x000000080a067824 */ /* 0x004fe200078e0216 */
[----:B------:R-:W-:Y:S01]  /*127e0*/  BSSY B1, `(.L_x_2474) ;  /* 0x0000004000017945 */ /* 0x000fe20003800000 */
[----:B0-----:R-:W-:Y:S02]  /*127f0*/  IMAD R7, R29, -0x60, R37 ;  /* 0xffffffa01d077824 */ /* 0x001fe400078e0225 */
[----:B------:R-:W0:Y:S02]  /*12800*/  SYNCS.PHASECHK.TRANS64.TRYWAIT P0, [R6+URZ+0x30860], R2 ;  /* 0x03086002060075a7 */ /* 0x000e24000800017f */
[----:B0-----:R-:W-:Y:S05]  /*12810*/  @!P0 BRA `(.L_x_2475) ;  /* 0x0000004000588947 */ /* 0x001fea0003800000 */
.L_x_2567:
[----:B------:R-:W-:Y:S05]  /*12820*/  BSYNC B1 ;  /* 0x0000000000017941 */ /* 0x000fea0003800000 */
.L_x_2474:
[----:B------:R-:W1:Y:S01]  /*12830*/  S2R R3, SR_TID.X ;  /* 0x0000000000037919 */ /* 0x000e620000002100 */
[----:B------:R-:W-:Y:S01]  /*12840*/  UMOV UR4, 0xffffffff ;  /* 0xffffffff00047882 */ /* 0x000fe20000000000 */
[----:B------:R-:W-:Y:S01]  /*12850*/  IMAD R5, R10, 0x4800, R34 ;  /* 0x000048000a057824 */ /* 0x000fe200078e0222 */
[----:B-1----:R-:W-:-:S04]  /*12860*/  LOP3.LUT R3, R3, 0x7f, RZ, 0xc0, !PT ;  /* 0x0000007f03037812 */ /* 0x002fc800078ec0ff */
[----:B------:R-:W-:-:S04]  /*12870*/  SHF.R.U32.HI R3, RZ, 0x3, R3 ;  /* 0x00000003ff037819 */ /* 0x000fc80000011603 */
[----:B------:R-:W-:Y:S01]  /*12880*/  IADD3 R7, -R3, R7, RZ ;  /* 0x0000000703077210 */ /* 0x000fe20007ffe1ff */
        /* <DEDUP_REMOVED lines=54> */
.L_x_2581:
        /* <DEDUP_REMOVED lines=29> */
.L_x_2477:
        /* <DEDUP_REMOVED lines=10> */
.L_x_2478:
[----:B------:R-:W2:Y:S01]  /*12e60*/  LDL R0, [R1] ;  /* 0x0000000001007983 */ /* 0x000ea20000100800 */
[----:B------:R1:W-:Y:S01]  /*12e70*/  SYNCS.ARRIVE.TRANS64.A1T0 RZ, [R6+URZ+0x30850], RZ ;  /* 0x030850ff06ff79a7 */ /* 0x0003e2000810003f */
[C---:B------:R-:W-:Y:S01]  /*12e80*/  IADD3 R8, R25.reuse, -0x1, RZ ;  /* 0xffffffff19087810 */ /* 0x040fe20007ffe0ff */
[----:B------:R-:W-:Y:S02]  /*12e90*/  IMAD.MOV.U32 R17, RZ, RZ, R28 ;  /* 0x000000ffff117224 */ /* 0x000fe400078e001c */
[----:B------:R-:W-:Y:S02]  /*12ea0*/  IMAD.MOV.U32 R10, RZ, RZ, R27 ;  /* 0x000000ffff0a7224 */ /* 0x000fe400078e001b */
[----:B------:R-:W-:Y:S01]  /*12eb0*/  IMAD.MOV.U32 R29, RZ, RZ, R25 ;  /* 0x000000ffff1d7224 */ /* 0x000fe200078e0019 */
[----:B--2---:R-:W-:-:S13]  /*12ec0*/  ISETP.GT.AND P0, PT, R25, R0, PT ;  /* 0x000000001900720c */ /* 0x004fda0003f04270 */
[----:B-1----:R-:W-:Y:S05]  /*12ed0*/  @P0 BRA `(.L_x_2479) ;  /* 0xfffffff000180947 */ /* 0x002fea000383ffff */
.L_x_2466:
[----:B------:R-:W-:Y:S05]  /*12ee0*/  BSYNC B0 ;  /* 0x0000000000007941 */ /* 0x000fea0003800000 */
.L_x_2465:
        /* <DEDUP_REMOVED lines=17> */
.L_x_2481:
[----:B------:R-:W-:Y:S05]  /*13000*/  BSYNC B0 ;  /* 0x0000000000007941 */ /* 0x000fea0003800000 */
.L_x_2480:
[----:B------:R-:W-:-:S13]  /*13010*/  LOP3.LUT P0, RZ, R23, 0x10, RZ, 0xc0, !PT ;  /* 0x0000001017ff7812 */ /* 0x000fda000780c0ff */
[----:B------:R-:W-:Y:S05]  /*13020*/  @!P0 BRA `(.L_x_2482) ;  /* 0x0000000000048947 */ /* 0x000fea0003800000 */
[----:B------:R-:W-:Y:S01]  /*13030*/  BPT.TRAP 0x1 ;  /* 0x000000040000795c */ /* 0x000fe20000300000 */
.L_x_2482:
[----:B------:R-:W-:Y:S01]  /*13040*/  IMAD R0, R27, 0x8, R22 ;  /* 0x000000081b007824 */ /* 0x000fe200078e0216 */
[----:B0-----:R-:W-:Y:S01]  /*13050*/  SHF.L.U32 R3, R28, 0x1f, RZ ;  /* 0x0000001f1c037819 */ /* 0x001fe200000006ff */
[----:B------:R-:W-:Y:S01]  /*13060*/  BSSY B0, `(.L_x_2483) ;  /* 0x0000004000007945 */ /* 0x000fe20003800000 */
[----:B------:R-:W-:Y:S02]  /*13070*/  IMAD R6, R25, -0x60, R37 ;  /* 0xffffffa019067824 */ /* 0x000fe400078e0225 */
[----:B------:R-:W0:Y:S02]  /*13080*/  SYNCS.PHASECHK.TRANS64.TRYWAIT P0, [R0+URZ+0x30860], R3 ;  /* 0x03086003000075a7 */ /* 0x000e24000800017f */
[----:B0-----:R-:W-:Y:S05]  /*13090*/  @!P0 BRA `(.L_x_2484) ;  /* 0x00000040005c8947 */ /* 0x001fea0003800000 */
.L_x_2582:
[----:B------:R-:W-:Y:S05]  /*130a0*/  BSYNC B0 ;  /* 0x0000000000007941 */ /* 0x000fea0003800000 */
.L_x_2483:
        /* <DEDUP_REMOVED lines=42> */
[----:B------:R-:W-:-:S08]  /*13350*/  ISETP.LT.OR P4, PT, R6, 0x21, P0 ;  /* 0x000000210600780c */ /* 0x000fd00000781670 */
[----:B------:R-:W-:Y:S05]  /*13360*/  LDGSTS.E.BYPASS.LTC128B.128 [R4+0x4400], desc[UR36][R2.64+0x80], !P3 ;  /* 0x0440008002047fae */ /* 0x000fea000d901d64 */
        /* <DEDUP_REMOVED lines=21> */
.L_x_2596:
        /* <DEDUP_REMOVED lines=13> */
.L_x_2486:
        /* <DEDUP_REMOVED lines=10> */
.L_x_2487:
[----:B------:R1:W-:Y:S01]  /*13630*/  SYNCS.ARRIVE.TRANS64.A1T0 RZ, [R0+URZ+0x30850], RZ ;  /* 0x030850ff00ff79a7 */ /* 0x0003e2000810003f */
[----:B------:R-:W-:-:S05]  /*13640*/  VIADD R27, R27, 0x1 ;  /* 0x000000011b1b7836 */ /* 0x000fca0000000000 */
[----:B------:R-:W-:-:S04]  /*13650*/  ISETP.NE.AND P0, PT, R27, 0x2, PT ;  /* 0x000000021b00780c */ /* 0x000fc80003f05270 */
[----:B0-----:R-:W-:Y:S02]  /*13660*/  SEL R3, RZ, 0x1, P0 ;  /* 0x00000001ff037807 */ /* 0x001fe40000000000 */
[----:B------:R-:W-:Y:S02]  /*13670*/  SEL R27, R27, RZ, P0 ;  /* 0x000000ff1b1b7207 */ /* 0x000fe40000000000 */
[----:B-1----:R-:W-:-:S07]  /*13680*/  LOP3.LUT R28, R28, R3, RZ, 0x3c, !PT ;  /* 0x000000031c1c7212 */ /* 0x002fce00078e3cff */
.L_x_2444:
[----:B------:R-:W-:Y:S05]  /*13690*/  BSYNC B7 ;  /* 0x0000000000077941 */ /* 0x000fea0003800000 */
.L_x_2442:
        /* <DEDUP_REMOVED lines=8> */
[----:B------:R1:W2:Y:S01]  /*13720*/  LDS.128 R16, [R22+0x308d0] ;  /* 0x0308d00016107984 */ /* 0x0002a20000000c00 */
[----:B------:R-:W-:Y:S06]  /*13730*/  BAR.ARV 0x4, 0x180 ;  /* 0x0106000000007b1d */ /* 0x000fec0000002000 */
[----:B------:R-:W-:Y:S05]  /*13740*/  BRA `(.L_x_2489) ;  /* 0x0000000c00d47947 */ /* 0x000fea0003800000 */
.L_x_2488:
        /* <DEDUP_REMOVED lines=43> */
.L_x_2606:
[----:B------:R-:W-:Y:S02]  /*13a00*/  ULDC UR4, c[0x0][0xc38] ;  /* 0x00030e0000047ab9 */ /* 0x000fe40000000800 */
[----:B------:R-:W-:-:S04]  /*13a10*/  IMAD.U32 R5, RZ, RZ, UR4 ;  /* 0x00000004ff057e24 */ /* 0x000fc8000f8e00ff */
[----:B-1----:R-:W-:-:S04]  /*13a20*/  IMAD R14, R14, R5, RZ ;  /* 0x000000050e0e7224 */ /* 0x002fc800078e02ff */
[----:B------:R-:W-:-:S05]  /*13a30*/  IMAD.IADD R7, R7, 0x1, R14 ;  /* 0x0000000107077824 */ /* 0x000fca00078e020e */
[----:B------:R-:W-:-:S13]  /*13a40*/  ISETP.GT.AND P6, PT, R7, R0, PT ;  /* 0x000000000700720c */ /* 0x000fda0003fc4270 */
[----:B------:R-:W-:Y:S05]  /*13a50*/  @P6 BRA `(.L_x_2491) ;  /* 0x0000000000a46947 */ /* 0x000fea0003800000 */
.L_x_2494:
[----:B0-----:R-:W0:Y:S01]  /*13a60*/  LDC R2, c[0x0][0xc3c] ;  /* 0x00030f00ff027b82 */ /* 0x001e220000000800 */
[----:B------:R-:W-:-:S05]  /*13a70*/  VIADD R19, R19, 0x1f ;  /* 0x0000001f13137836 */ /* 0x000fca0000000000 */
[----:B0-----:R-:W-:-:S13]  /*13a80*/  ISETP.GE.AND P6, PT, R19, R2, PT ;  /* 0x000000021300720c */ /* 0x001fda0003fc6270 */
[----:B------:R-:W-:Y:S05]  /*13a90*/  @P6 BRA `(.L_x_2492) ;  /* 0x0000000800bc6947 */ /* 0x000fea0003800000 */
[----:B------:R-:W0:Y:S01]  /*13aa0*/  S2R R3, SR_TID.X ;  /* 0x0000000000037919 */ /* 0x000e220000002100 */
[----:B------:R-:W-:Y:S01]  /*13ab0*/  IMAD.MOV.U32 R17, RZ, RZ, RZ ;  /* 0x000000ffff117224 */ /* 0x000fe200078e00ff */
[----:B0-----:R-:W-:-:S04]  /*13ac0*/  LOP3.LUT R3, R3, 0x1f, RZ, 0xc0, !PT ;  /* 0x0000001f03037812 */ /* 0x001fc800078ec0ff */
[----:B------:R-:W-:-:S04]  /*13ad0*/  IADD3 R9, R19, R3, RZ ;  /* 0x0000000313097210 */ /* 0x000fc80007ffe0ff */
        /* <DEDUP_REMOVED lines=27> */
.L_x_2614:
[----:B------:R-:W-:Y:S02]  /*13c90*/  ULDC UR4, c[0x0][0xc38] ;  /* 0x00030e0000047ab9 */ /* 0x000fe40000000800 */
[----:B------:R-:W-:-:S04]  /*13ca0*/  IMAD.U32 R5, RZ, RZ, UR4 ;  /* 0x00000004ff057e24 */ /* 0x000fc8000f8e00ff */
[----:B-1----:R-:W-:-:S04]  /*13cb0*/  IMAD R14, R14, R5, RZ ;  /* 0x000000050e0e7224 */ /* 0x002fc800078e02ff */
[----:B------:R-:W-:-:S05]  /*13cc0*/  IMAD.IADD R7, R14, 0x1, R7 ;  /* 0x000000010e077824 */ /* 0x000fca00078e0207 */
[----:B------:R-:W-:-:S13]  /*13cd0*/  ISETP.GT.AND P6, PT, R7, R0, PT ;  /* 0x000000000700720c */ /* 0x000fda0003fc4270 */
[----:B------:R-:W-:Y:S05]  /*13ce0*/  @!P6 BRA `(.L_x_2494) ;  /* 0xfffffffc005ce947 */ /* 0x000fea000383ffff */
.L_x_2491:
[----:B------:R-:W-:Y:S01]  /*13cf0*/  IADD3 R7, -R14, R7, RZ ;  /* 0x000000070e077210 */ /* 0x000fe20007ffe1ff */
[----:B------:R-:W-:-:S04]  /*13d00*/  UMOV UR4, 0xffffffff ;  /* 0xffffffff00047882 */ /* 0x000fc80000000000 */
        /* <DEDUP_REMOVED lines=8> */
.L_x_2619:
[----:B------:R-:W-:-:S13]  /*13d90*/  ISETP.NE.AND P0, PT, R3, RZ, PT ;  /* 0x000000ff0300720c */ /* 0x000fda0003f05270 */
[----:B------:R-:W-:Y:S05]  /*13da0*/  @!P0 BRA `(.L_x_2496) ;  /* 0x0000000000108947 */ /* 0x000fea0003800000 */
[----:B------:R-:W-:Y:S01]  /*13db0*/  UMOV UR4, 0xffffffff ;  /* 0xffffffff00047882 */ /* 0x000fe20000000000 */
[----:B-1----:R-:W-:Y:S02]  /*13dc0*/  VIADD R12, R12, 0xffffffff ;  /* 0xffffffff0c0c7836 */ /* 0x002fe40000000000 */
[----:B------:R-:W-:Y:S05]  /*13dd0*/  BRA.DIV UR4, `(.L_x_2497) ;  /* 0x0000004604747947 */ /* 0x000fea000b800000 */
[----:B------:R4:W1:Y:S02]  /*13de0*/  SHFL.IDX PT, R6, R2, R12, 0x1f ;  /* 0x00001f0c02067589 */ /* 0x00086400000e0000 */
.L_x_2496:
        /* <DEDUP_REMOVED lines=28> */
[----:B------:R-:W-:Y:S01]  /*13fb0*/  IMAD.MOV.U32 R2, RZ, RZ, RZ ;  /* 0x000000ffff027224 */ /* 0x000fe200078e00ff */
[----:B0-----:R-:W-:-:S05]  /*13fc0*/  IADD3 R5, RZ, -R3, RZ ;  /* 0x80000003ff057210 */ /* 0x001fca0007ffe0ff */
        /* <DEDUP_REMOVED lines=23> */
[----:B------:R-:W-:-:S04]  /*14140*/  @!P1 LOP3.LUT R5, RZ, R8, RZ, 0x33, !PT ;  /* 0x00000008ff059212 */ /* 0x000fc800078e33ff */
[----:B------:R-:W-:Y:S01]  /*14150*/  IADD3 R3, -R5, RZ, RZ ;  /* 0x000000ff05037210 */ /* 0x000fe20007ffe1ff */
[----:B------:R-:W-:-:S04]  /*14160*/  IMAD R5, R8, 0x1000000, R5 ;  /* 0x0100000008057824 */ /* 0x000fc800078e0205 */
[----:B------:R-:W-:-:S04]  /*14170*/  IMAD R8, R8, R3, R6 ;  /* 0x0000000308087224 */ /* 0x000fc800078e0206 */
[----:B------:R-:W-:Y:S01]  /*14180*/  IMAD R18, R8, 0x10000, R5 ;  /* 0x0001000008127824 */ /* 0x000fe200078e0205 */
[----:B------:R-:W-:Y:S06]  /*14190*/  BRA `(.L_x_2499) ;  /* 0x0000000000f07947 */ /* 0x000fec0003800000 */
.L_x_2498:
        /* <DEDUP_REMOVED lines=25> */
[----:B------:R-:W-:-:S06]  /*14330*/  @P0 IADD3 R2, R2, 0x1, RZ ;  /* 0x0000000102020810 */ /* 0x000fcc0007ffe0ff */
        /* <DEDUP_REMOVED lines=29> */
[----:B------:R-:W-:-:S06]  /*14510*/  @P0 IADD3 R2, R2, 0x1, RZ ;  /* 0x0000000102020810 */ /* 0x000fcc0007ffe0ff */
[----:B------:R-:W-:Y:S01]  /*14520*/  @!P2 IMAD.MOV R2, RZ, RZ, -R2 ;  /* 0x000000ffff02a224 */ /* 0x000fe200078e0a02 */
[----:B------:R-:W-:Y:S01]  /*14530*/  @!P1 LOP3.LUT R2, RZ, R5, RZ, 0x33, !PT ;  /* 0x00000005ff029212 */ /* 0x000fe200078e33ff */
[----:B------:R-:W-:-:S04]  /*14540*/  IMAD.MOV R5, RZ, RZ, -R5 ;  /* 0x000000ffff057224 */ /* 0x000fc800078e0a05 */
[----:B------:R-:W-:-:S07]  /*14550*/  IMAD R18, R2, R5, R3 ;  /* 0x0000000502127224 */ /* 0x000fce00078e0203 */
.L_x_2499:
[----:B------:R-:W-:-:S05]  /*14560*/  LOP3.LUT R2, RZ, R2, RZ, 0x33, !PT ;  /* 0x00000002ff027212 */ /* 0x000fca00078e33ff */
[----:B------:R-:W-:Y:S01]  /*14570*/  IMAD.IADD R17, R17, 0x1, R2 ;  /* 0x0000000111117824 */ /* 0x000fe200078e0202 */
[----:B------:R-:W-:Y:S06]  /*14580*/  BRA `(.L_x_2500) ;  /* 0x00000000001c7947 */ /* 0x000fec0003800000 */
.L_x_2492:
[----:B------:R-:W-:Y:S01]  /*14590*/  UMOV UR4, URZ ;  /* 0x0000003f00047c82 */ /* 0x000fe20008000000 */
[----:B------:R-:W-:Y:S01]  /*145a0*/  UMOV UR5, URZ ;  /* 0x0000003f00057c82 */ /* 0x000fe20008000000 */
[----:B------:R-:W-:Y:S01]  /*145b0*/  ULDC UR6, c[0x0][0xc3c] ;  /* 0x00030f0000067ab9 */ /* 0x000fe20000000800 */
[----:B------:R-:W-:Y:S02]  /*145c0*/  IMAD.MOV.U32 R16, RZ, RZ, R0 ;  /* 0x000000ffff107224 */ /* 0x000fe400078e0000 */
[----:B------:R-:W-:Y:S02]  /*145d0*/  IMAD.U32 R17, RZ, RZ, UR4 ;  /* 0x00000004ff117e24 */ /* 0x000fe4000f8e00ff */
[----:B------:R-:W-:Y:S02]  /*145e0*/  IMAD.U32 R18, RZ, RZ, UR5 ;  /* 0x00000005ff127e24 */ /* 0x000fe4000f8e00ff */
[----:B------:R-:W-:-:S07]  /*145f0*/  IMAD.U32 R19, RZ, RZ, UR6 ;  /* 0x00000006ff137e24 */ /* 0x000fce000f8e00ff */
.L_x_2500:
        /* <DEDUP_REMOVED lines=10> */
.L_x_2489:
[----:B------:R-:W-:Y:S02]  /*146a0*/  ULDC UR4, c[0x0][0xc3c] ;  /* 0x00030f0000047ab9 */ /* 0x000fe40000000800 */
[----:B--2---:R-:W-:-:S13]  /*146b0*/  ISETP.GE.AND P0, PT, R19, UR4, PT ;  /* 0x0000000413007c0c */ /* 0x004fda000bf06270 */
[----:B------:R-:W-:Y:S05]  /*146c0*/  @!P0 BRA `(.L_x_2501) ;  /* 0xffffffb000588947 */ /* 0x000fea000383ffff */
[----:B------:R-:W-:Y:S05]  /*146d0*/  BSYNC B8 ;  /* 0x0000000000087941 */ /* 0x000fea0003800000 */
.L_x_2436:
[----:B------:R-:W2:Y:S01]  /*146e0*/  LDL.LU R0, [R1+0x24] ;  /* 0x0000240001007983 */ /* 0x000ea20000300800 */
[----:B------:R-:W-:Y:S01]  /*146f0*/  BSSY B0, `(.L_x_2502) ;  /* 0x000000b000007945 */ /* 0x000fe20003800000 */
[----:B------:R-:W3:Y:S01]  /*14700*/  S2R R5, SR_CgaCtaId ;  /* 0x0000000000057919 */ /* 0x000ee20000008800 */
[----:B--2---:R-:W-:-:S05]  /*14710*/  VIADD R0, R0, 0x1 ;  /* 0x0000000100007836 */ /* 0x004fca0000000000 */
[----:B-1----:R-:W-:-:S04]  /*14720*/  LEA.HI R2, R0, R0, RZ, 0x1 ;  /* 0x0000000000027211 */ /* 0x002fc800078f08ff */
[----:B------:R-:W-:Y:S02]  /*14730*/  LOP3.LUT R3, R2, 0xfffffffe, RZ, 0xc0, !PT ;  /* 0xfffffffe02037812 */ /* 0x000fe400078ec0ff */
[----:B------:R-:W-:-:S03]  /*14740*/  MOV R2, 0x400 ;  /* 0x0000040000027802 */ /* 0x000fc60000000f00 */
[----:B------:R-:W-:Y:S01]  /*14750*/  IMAD.IADD R0, R0, 0x1, -R3 ;  /* 0x0000000100007824 */ /* 0x000fe200078e0a03 */
[----:B---3--:R-:W-:-:S04]  /*14760*/  LEA R4, R5, R2, 0x18 ;  /* 0x0000000205047211 */ /* 0x008fc800078ec0ff */
[----:B------:R-:W-:-:S04]  /*14770*/  SHF.L.U32 R0, R0, 0x1f, RZ ;  /* 0x0000001f00007819 */ /* 0x000fc800000006ff */
[----:B------:R-:W1:Y:S02]  /*14780*/  SYNCS.PHASECHK.TRANS64.TRYWAIT P0, [R4+URZ+0x30820], R0 ;  /* 0x03082000040075a7 */ /* 0x000e64000800017f */
[----:B-1----:R-:W-:Y:S05]  /*14790*/  @!P0 BRA `(.L_x_2503) ;  /* 0x0000003c002c8947 */ /* 0x002fea0003800000 */
.L_x_2622:
[----:B------:R-:W-:Y:S05]  /*147a0*/  BSYNC B0 ;  /* 0x0000000000007941 */ /* 0x000fea0003800000 */
.L_x_2502:
[----:B------:R-:W-:-:S03]  /*147b0*/  UMOV UR4, 0xffffffff ;  /* 0xffffffff00047882 */ /* 0x000fc60000000000 */
[----:B------:R-:W-:Y:S05]  /*147c0*/  BRA.DIV UR4, `(.L_x_2504) ;  /* 0x0000003e04347947 */ /* 0x000fea000b800000 */
[----:B-1----:R-:W1:Y:S02]  /*147d0*/  S2R R0, SR_TID.X ;  /* 0x0000000000007919 */ /* 0x002e640000002100 */
[----:B-1----:R-:W-:-:S04]  /*147e0*/  SHF.R.U32.HI R0, RZ, 0x5, R0 ;  /* 0x00000005ff007819 */ /* 0x002fc80000011600 */
[----:B------:R-:W-:-:S05]  /*147f0*/  LOP3.LUT R0, R0, 0x3, RZ, 0xc0, !PT ;  /* 0x0000000300007812 */ /* 0x000fca00078ec0ff */
[----:B------:R1:W2:Y:S02]  /*14800*/  SHFL.IDX PT, R14, R0, RZ, 0x1f ;  /* 0x00001fff000e7589 */ /* 0x0002a400000e0000 */
.L_x_2625:
[----:B--2---:R-:W-:Y:S01]  /*14810*/  ISETP.NE.AND P0, PT, R14, RZ, PT ;  /* 0x000000ff0e00720c */ /* 0x004fe20003f05270 */
[----:B------:R-:W-:-:S12]  /*14820*/  BSSY B0, `(.L_x_2505) ;  /* 0x0000026000007945 */ /* 0x000fd80003800000 */
[----:B------:R-:W-:Y:S05]  /*14830*/  @P0 BRA `(.L_x_2506) ;  /* 0x0000000000900947 */ /* 0x000fea0003800000 */
[----:B------:R-:W-:-:S03]  /*14840*/  UMOV UR4, 0xffffffff ;  /* 0xffffffff00047882 */ /* 0x000fc60000000000 */
[----:B------:R-:W-:Y:S05]  /*14850*/  BRA.DIV UR4, `(.L_x_2507) ;  /* 0x0000003e04447947 */ /* 0x000fea000b800000 */
[----:B------:R-:W-:-:S13]  /*14860*/  ELECT P6, URZ, PT ;  /* 0x00000000003f782f */ /* 0x000fda00038c0000 */
.L_x_2628:
        /* <DEDUP_REMOVED lines=8> */
.L_x_2508:
[C---:B------:R-:W-:Y:S01]  /*148f0*/  IMAD R5, R27.reuse, 0x8, R4 ;  /* 0x000000081b057824 */ /* 0x040fe200078e0204 */
[----:B------:R-:W-:Y:S01]  /*14900*/  SHF.L.U32 R0, R28, 0x1f, RZ ;  /* 0x0000001f1c007819 */ /* 0x000fe200000006ff */
[----:B------:R-:W-:-:S03]  /*14910*/  VIADD R27, R27, 0x1 ;  /* 0x000000011b1b7836 */ /* 0x000fc60000000000 */
[----:B------:R-:W1:Y:S02]  /*14920*/  SYNCS.PHASECHK.TRANS64.TRYWAIT P1, [R5+URZ+0x30840], R0 ;  /* 0x03084000050075a7 */ /* 0x000e64000802017f */
[----:B------:R-:W-:-:S04]  /*14930*/  ISETP.NE.AND P2, PT, R27, 0x2, PT ;  /* 0x000000021b00780c */ /* 0x000fc80003f45270 */
[----:B------:R-:W-:Y:S01]  /*14940*/  SEL R3, RZ, 0x1, P2 ;  /* 0x00000001ff037807 */ /* 0x000fe20001000000 */
[----:B-1----:R-:W-:Y:S08]  /*14950*/  @!P1 BRA `(.L_x_2509) ;  /* 0x0000003c00249947 */ /* 0x002ff00003800000 */
.L_x_2629:
[----:B------:R-:W-:Y:S02]  /*14960*/  SEL R27, R27, RZ, P2 ;  /* 0x000000ff1b1b7207 */ /* 0x000fe40001000000 */
[----:B------:R-:W-:Y:S01]  /*14970*/  LOP3.LUT R2, R28, R3, RZ, 0x3c, !PT ;  /* 0x000000031c027212 */ /* 0x000fe200078e3cff */
[----:B------:R-:W-:Y:S06]  /*14980*/  @!P0 BRA `(.L_x_2510) ;  /* 0x0000000000048947 */ /* 0x000fec0003800000 */
[----:B------:R-:W-:Y:S01]  /*14990*/  BPT.TRAP 0x1 ;  /* 0x000000040000795c */ /* 0x000fe20000300000 */
.L_x_2510:
[----:B------:R-:W-:Y:S01]  /*149a0*/  IMAD R27, R27, 0x8, R4 ;  /* 0x000000081b1b7824 */ /* 0x000fe200078e0204 */
[----:B------:R-:W-:-:S04]  /*149b0*/  SHF.L.U32 R2, R2, 0x1f, RZ ;  /* 0x0000001f02027819 */ /* 0x000fc800000006ff */
[----:B------:R-:W2:Y:S02]  /*149c0*/  SYNCS.PHASECHK.TRANS64.TRYWAIT P1, [R27+URZ+0x30840], R2 ;  /* 0x030840021b0075a7 */ /* 0x000ea4000802017f */
[----:B--2---:R-:W-:Y:S05]  /*149d0*/  @!P1 BRA `(.L_x_2511) ;  /* 0x0000003c00189947 */ /* 0x004fea0003800000 */
.L_x_2630:
[----:B------:R-:W-:Y:S05]  /*149e0*/  @!P0 BRA `(.L_x_2512) ;  /* 0x0000000000048947 */ /* 0x000fea0003800000 */
[----:B------:R-:W-:Y:S01]  /*149f0*/  BPT.TRAP 0x1 ;  /* 0x000000040000795c */ /* 0x000fe20000300000 */
.L_x_2512:
[----:B------:R-:W3:Y:S02]  /*14a00*/  SYNCS.PHASECHK.TRANS64.TRYWAIT P1, [R5+URZ+0x30860], R0 ;  /* 0x03086000050075a7 */ /* 0x000ee4000802017f */
[----:B---3--:R-:W-:Y:S05]  /*14a10*/  @!P1 BRA `(.L_x_2513) ;  /* 0x0000003c001c9947 */ /* 0x008fea0003800000 */
.L_x_2631:
[----:B------:R-:W-:Y:S05]  /*14a20*/  @!P0 BRA `(.L_x_2514) ;  /* 0x0000000000048947 */ /* 0x000fea0003800000 */
[----:B------:R-:W-:Y:S01]  /*14a30*/  BPT.TRAP 0x1 ;  /* 0x000000040000795c */ /* 0x000fe20000300000 */
.L_x_2514:
[----:B----4-:R4:W0:Y:S02]  /*14a40*/  SYNCS.PHASECHK.TRANS64.TRYWAIT P0, [R27+URZ+0x30860], R2 ;  /* 0x030860021b0075a7 */ /* 0x010824000800017f */
[----:B0-----:R-:W-:Y:S05]  /*14a50*/  @!P0 NANOSLEEP.SYNCS 0x989680 ;  /* 0x009896800000895d */ /* 0x001fea0003900000 */
[----:B------:R-:W0:Y:S02]  /*14a60*/  @!P0 SYNCS.PHASECHK.TRANS64 P0, [R27+URZ+0x30860], R2 ;  /* 0x030860021b0085a7 */ /* 0x000e24000800007f */
[----:B0-----:R-:W-:Y:S05]  /*14a70*/  @!P0 BRA `(.L_x_2514) ;  /* 0xfffffffc00f08947 */ /* 0x001fea000383ffff */
.L_x_2506:
[----:B------:R-:W-:Y:S05]  /*14a80*/  BSYNC B0 ;  /* 0x0000000000007941 */ /* 0x000fea0003800000 */
.L_x_2505:
[----:B------:R-:W-:Y:S05]  /*14a90*/  EXIT ;  /* 0x000000000000794d */ /* 0x000fea0003800000 */
.L_x_2369:
[----:B0-----:R-:W-:-:S04]  /*14aa0*/  IMAD.U32 R3, RZ, RZ, UR40 ;  /* 0x00000028ff037e24 */ /* 0x001fc8000f8e00ff */
[----:B------:R0:W1:Y:S03]  /*14ab0*/  SYNCS.PHASECHK.TRANS64.TRYWAIT P1, [R3+URZ+0x30800], R0 ;  /* 0x03080000030075a7 */ /* 0x000066000802017f */
[----:B-1----:R-:W-:Y:S05]  /*14ac0*/  @!P1 NANOSLEEP.SYNCS 0x989680 ;  /* 0x009896800000995d */ /* 0x002fea0003900000 */
[----:B------:R-:W1:Y:S02]  /*14ad0*/  @!P1 SYNCS.PHASECHK.TRANS64 P1, [R3+URZ+0x30800], R0 ;  /* 0x03080000030095a7 */ /* 0x000e64000802007f */
[----:B-1----:R-:W-:Y:S05]  /*14ae0*/  @!P1 BRA `(.L_x_2369) ;  /* 0xfffffffc00ec9947 */ /* 0x002fea000383ffff */
[----:B------:R-:W-:Y:S05]  /*14af0*/  BRA `(.L_x_2515) ;  /* 0xfffffed400407947 */ /* 0x000fea000383ffff */
.L_x_2373:
[----:B-1----:R1:W2:Y:S02]  /*14b00*/  SYNCS.PHASECHK.TRANS64.TRYWAIT P1, [R0+URZ+0x30830], R3 ;  /* 0x03083003000075a7 */ /* 0x0022a4000802017f */
[----:B--2---:R-:W-:Y:S05]  /*14b10*/  @!P1 NANOSLEEP.SYNCS 0x989680 ;  /* 0x009896800000995d */ /* 0x004fea0003900000 */
[----:B------:R-:W2:Y:S02]  /*14b20*/  @!P1 SYNCS.PHASECHK.TRANS64 P1, [R0+URZ+0x30830], R3 ;  /* 0x03083003000095a7 */ /* 0x000ea4000802007f */
[----:B--2---:R-:W-:Y:S05]  /*14b30*/  @!P1 BRA `(.L_x_2373) ;  /* 0xfffffffc00f09947 */ /* 0x004fea000383ffff */
[----:B------:R-:W-:Y:S05]  /*14b40*/  BRA `(.L_x_2372) ;  /* 0xfffffed4005c7947 */ /* 0x000fea000383ffff */
.L_x_2379:
[----:B-1----:R-:W-:-:S04]  /*14b50*/  IMAD.U32 R12, RZ, RZ, UR8 ;  /* 0x00000008ff0c7e24 */ /* 0x002fc8000f8e00ff */
[----:B------:R1:W2:Y:S03]  /*14b60*/  SYNCS.PHASECHK.TRANS64.TRYWAIT P1, [R12+URZ+0x30830], R11 ;  /* 0x0308300b0c0075a7 */ /* 0x0002a6000802017f */
[----:B--2---:R-:W-:Y:S05]  /*14b70*/  @!P1 NANOSLEEP.SYNCS 0x989680 ;  /* 0x009896800000995d */ /* 0x004fea0003900000 */
[----:B------:R-:W2:Y:S02]  /*14b80*/  @!P1 SYNCS.PHASECHK.TRANS64 P1, [R12+URZ+0x30830], R11 ;  /* 0x0308300b0c0095a7 */ /* 0x000ea4000802007f */
[----:B--2---:R-:W-:Y:S05]  /*14b90*/  @!P1 BRA `(.L_x_2379) ;  /* 0xfffffffc00ec9947 */ /* 0x004fea000383ffff */
[----:B------:R-:W-:Y:S05]  /*14ba0*/  BRA `(.L_x_2378) ;  /* 0xfffffefc00447947 */ /* 0x000fea000383ffff */
.L_x_2383:
[----:B---3--:R-:W-:-:S04]  /*14bb0*/  IMAD.U32 R2, RZ, RZ, UR9 ;  /* 0x00000009ff027e24 */ /* 0x008fc8000f8e00ff */
[----:B------:R3:W4:Y:S03]  /*14bc0*/  SYNCS.PHASECHK.TRANS64.TRYWAIT P1, [R2+URZ+0x30850], R0 ;  /* 0x03085000020075a7 */ /* 0x000726000802017f */
[----:B----4-:R-:W-:Y:S05]  /*14bd0*/  @!P1 NANOSLEEP.SYNCS 0x989680 ;  /* 0x009896800000995d */ /* 0x010fea0003900000 */
[----:B------:R-:W4:Y:S02]  /*14be0*/  @!P1 SYNCS.PHASECHK.TRANS64 P1, [R2+URZ+0x30850], R0 ;  /* 0x03085000020095a7 */ /* 0x000f24000802007f */
[----:B----4-:R-:W-:Y:S05]  /*14bf0*/  @!P1 BRA `(.L_x_2383) ;  /* 0xfffffffc00ec9947 */ /* 0x010fea000383ffff */
[----:B------:R-:W-:Y:S05]  /*14c00*/  BRA `(.L_x_2382) ;  /* 0xffffff08000c7947 */ /* 0x000fea000383ffff */
.L_x_2391:
[----:B-1----:R-:W-:-:S04]  /*14c10*/  IMAD.U32 R12, RZ, RZ, UR8 ;  /* 0x00000008ff0c7e24 */ /* 0x002fc8000f8e00ff */
[----:B------:R1:W2:Y:S03]  /*14c20*/  SYNCS.PHASECHK.TRANS64.TRYWAIT P1, [R12+URZ+0x30830], R11 ;  /* 0x0308300b0c0075a7 */ /* 0x0002a6000802017f */
[----:B--2---:R-:W-:Y:S05]  /*14c30*/  @!P1 NANOSLEEP.SYNCS 0x989680 ;  /* 0x009896800000995d */ /* 0x004fea0003900000 */
[----:B------:R-:W2:Y:S02]  /*14c40*/  @!P1 SYNCS.PHASECHK.TRANS64 P1, [R12+URZ+0x30830], R11 ;  /* 0x0308300b0c0095a7 */ /* 0x000ea4000802007f */
[----:B--2---:R-:W-:Y:S05]  /*14c50*/  @!P1 BRA `(.L_x_2391) ;  /* 0xfffffffc00ec9947 */ /* 0x004fea000383ffff */
[----:B------:R-:W-:Y:S05]  /*14c60*/  BRA `(.L_x_2390) ;  /* 0xffffff2800387947 */ /* 0x000fea000383ffff */
.L_x_2395:
[----:B---3--:R-:W-:-:S04]  /*14c70*/  IMAD.U32 R2, RZ, RZ, UR8 ;  /* 0x00000008ff027e24 */ /* 0x008fc8000f8e00ff */
[----:B------:R3:W4:Y:S03]  /*14c80*/  SYNCS.PHASECHK.TRANS64.TRYWAIT P1, [R2+URZ+0x30850], R0 ;  /* 0x03085000020075a7 */ /* 0x000726000802017f */
[----:B----4-:R-:W-:Y:S05]  /*14c90*/  @!P1 NANOSLEEP.SYNCS 0x989680 ;  /* 0x009896800000995d */ /* 0x010fea0003900000 */
[----:B------:R-:W4:Y:S02]  /*14ca0*/  @!P1 SYNCS.PHASECHK.TRANS64 P1, [R2+URZ+0x30850], R0 ;  /* 0x03085000020095a7 */ /* 0x000f24000802007f */
[----:B----4-:R-:W-:Y:S05]  /*14cb0*/  @!P1 BRA `(.L_x_2395) ;  /* 0xfffffffc00ec9947 */ /* 0x010fea000383ffff */
[----:B------:R-:W-:Y:S05]  /*14cc0*/  BRA `(.L_x_2394) ;  /* 0xffffff3400007947 */ /* 0x000fea000383ffff */
.L_x_2402:
[----:B-1----:R-:W-:-:S04]  /*14cd0*/  IMAD.U32 R5, RZ, RZ, UR5 ;  /* 0x00000005ff057e24 */ /* 0x002fc8000f8e00ff */
[----:B------:R1:W2:Y:S03]  /*14ce0*/  SYNCS.PHASECHK.TRANS64.TRYWAIT P1, [R5+URZ+0x30850], R0 ;  /* 0x03085000050075a7 */ /* 0x0002a6000802017f */
[----:B--2---:R-:W-:Y:S05]  /*14cf0*/  @!P1 NANOSLEEP.SYNCS 0x989680 ;  /* 0x009896800000995d */ /* 0x004fea0003900000 */
[----:B------:R-:W2:Y:S02]  /*14d00*/  @!P1 SYNCS.PHASECHK.TRANS64 P1, [R5+URZ+0x30850], R0 ;  /* 0x03085000050095a7 */ /* 0x000ea4000802007f */
[----:B--2---:R-:W-:Y:S05]  /*14d10*/  @!P1 BRA `(.L_x_2402) ;  /* 0xfffffffc00ec9947 */ /* 0x004fea000383ffff */
[----:B------:R-:W-:Y:S05]  /*14d20*/  BRA `(.L_x_2401) ;  /* 0xffffff50009c7947 */ /* 0x000fea000383ffff */
.L_x_2450:
[----:B------:R-:W0:Y:S01]  /*14d30*/  S2R R7, SR_TID.X ;  /* 0x0000000000077919 */ /* 0x000e220000002100 */
[----:B------:R-:W-:Y:S01]  /*14d40*/  BSSY B0, `(.L_x_2516) ;  /* 0x000000a000007945 */ /* 0x000fe20003800000 */
[----:B------:R-:W-:Y:S02]  /*14d50*/  IMAD.MOV.U32 R12, RZ, RZ, RZ ;  /* 0x000000ffff0c7224 */ /* 0x000fe400078e00ff */
[----:B------:R-:W-:Y:S02]  /*14d60*/  IMAD.MOV.U32 R11, RZ, RZ, 0x1f ;  /* 0x0000001fff0b7424 */ /* 0x000fe400078e00ff */
[----:B------:R-:W-:Y:S01]  /*14d70*/  IMAD.MOV.U32 R15, RZ, RZ, -0x1 ;  /* 0xffffffffff0f7424 */ /* 0x000fe200078e00ff */
[----:B0-----:R-:W-:-:S04]  /*14d80*/  SHF.R.U32.HI R7, RZ, 0x5, R7 ;  /* 0x00000005ff077819 */ /* 0x001fc80000011607 */
[----:B------:R-:W-:-:S04]  /*14d90*/  LOP3.LUT R7, R7, 0x3, RZ, 0xc0, !PT ;  /* 0x0000000307077812 */ /* 0x000fc800078ec0ff */
[----:B------:R-:W-:-:S07]  /*14da0*/  MOV R13, R7 ;  /* 0x00000007000d7202 */ /* 0x000fce0000000f00 */
[----:B-----5:R-:W-:Y:S05]  /*14db0*/  WARPSYNC.COLLECTIVE R15, `(.L_x_2517) ;  /* 0x000000000f087348 */ /* 0x020fea0003c00000 */
[----:B------:R0:W1:Y:S02]  /*14dc0*/  SHFL.IDX P6, R14, R13, R12, R11 ;  /* 0x0000000c0d0e7389 */ /* 0x00006400000c000b */
[----:B01---5:R-:W-:Y:S01]  /*14dd0*/  ENDCOLLECTIVE ;  /* 0x000000000000791b */ /* 0x023fe20003800000 */
.L_x_2517:
[----:B------:R-:W-:Y:S05]  /*14de0*/  BSYNC B0 ;  /* 0x0000000000007941 */ /* 0x000fea0003800000 */
.L_x_2516:
[----:B------:R-:W-:Y:S05]  /*14df0*/  BRA `(.L_x_2518) ;  /* 0xffffffb800b47947 */ /* 0x000fea000383ffff */
.L_x_2453:
[----:B0-----:R0:W1:Y:S02]  /*14e00*/  SYNCS.PHASECHK.TRANS64.TRYWAIT P0, [R7+URZ+0x30840], R2 ;  /* 0x03084002070075a7 */ /* 0x001064000800017f */
[----:B-1----:R-:W-:Y:S05]  /*14e10*/  @!P0 NANOSLEEP.SYNCS 0x989680 ;  /* 0x009896800000895d */ /* 0x002fea0003900000 */
[----:B------:R-:W1:Y:S02]  /*14e20*/  @!P0 SYNCS.PHASECHK.TRANS64 P0, [R7+URZ+0x30840], R2 ;  /* 0x03084002070085a7 */ /* 0x000e64000800007f */
[----:B-1----:R-:W-:Y:S05]  /*14e30*/  @!P0 BRA `(.L_x_2453) ;  /* 0xfffffffc00f08947 */ /* 0x002fea000383ffff */
[----:B------:R-:W-:Y:S05]  /*14e40*/  BRA `(.L_x_2519) ;  /* 0xffffffbc001c7947 */ /* 0x000fea000383ffff */
.L_x_2454:
        /* <DEDUP_REMOVED lines=8> */
.L_x_2521:
[----:B------:R-:W-:Y:S05]  /*14ed0*/  BSYNC B0 ;  /* 0x0000000000007941 */ /* 0x000fea0003800000 */
.L_x_2520:
[----:B------:R-:W-:Y:S01]  /*14ee0*/  IMAD.MOV.U32 R13, RZ, RZ, R4 ;  /* 0x000000ffff0d7224 */ /* 0x000fe200078e0004 */
[----:B------:R-:W-:Y:S01]  /*14ef0*/  MOV R12, RZ ;  /* 0x000000ff000c7202 */ /* 0x000fe20000000f00 */
[----:B------:R-:W-:Y:S02]  /*14f00*/  IMAD.MOV.U32 R11, RZ, RZ, 0x181f ;  /* 0x0000181fff0b7424 */ /* 0x000fe400078e00ff */
[----:B------:R-:W-:Y:S02]  /*14f10*/  IMAD.MOV.U32 R15, RZ, RZ, -0x1 ;  /* 0xffffffffff0f7424 */ /* 0x000fe400078e00ff */
[----:B------:R-:W-:Y:S02]  /*14f20*/  IMAD.MOV.U32 R2, RZ, RZ, R14 ;  /* 0x000000ffff027224 */ /* 0x000fe400078e000e */
[----:B------:R-:W-:-:S07]  /*14f30*/  @P0 IMAD R8, R5, 0x2, R22 ;  /* 0x0000000205080824 */ /* 0x000fce00078e0216 */
[----:B------:R-:W-:Y:S05]  /*14f40*/  WARPSYNC.COLLECTIVE R15, `(.L_x_2522) ;  /* 0x000000000f087348 */ /* 0x000fea0003c00000 */
[----:B------:R0:W1:Y:S02]  /*14f50*/  SHFL.IDX P6, R14, R13, R12, R11 ;  /* 0x0000000c0d0e7389 */ /* 0x00006400000c000b */
[----:B01----:R-:W-:Y:S01]  /*14f60*/  ENDCOLLECTIVE ;  /* 0x000000000000791b */ /* 0x003fe20003800000 */
.L_x_2522:
[----:B------:R-:W-:Y:S02]  /*14f70*/  IMAD.MOV.U32 R13, RZ, RZ, R0 ;  /* 0x000000ffff0d7224 */ /* 0x000fe400078e0000 */
[----:B------:R-:W-:Y:S02]  /*14f80*/  IMAD.MOV.U32 R12, RZ, RZ, 0x1 ;  /* 0x00000001ff0c7424 */ /* 0x000fe400078e00ff */
[----:B------:R-:W-:-:S07]  /*14f90*/  IMAD.MOV.U32 R3, RZ, RZ, R14 ;  /* 0x000000ffff037224 */ /* 0x000fce00078e000e */
[----:B------:R-:W-:Y:S05]  /*14fa0*/  WARPSYNC.COLLECTIVE R15, `(.L_x_2523) ;  /* 0x000000000f087348 */ /* 0x000fea0003c00000 */
[----:B------:R0:W1:Y:S02]  /*14fb0*/  SHFL.IDX P6, R14, R13, R12, R11 ;  /* 0x0000000c0d0e7389 */ /* 0x00006400000c000b */
[----:B01----:R-:W-:Y:S01]  /*14fc0*/  ENDCOLLECTIVE ;  /* 0x000000000000791b */ /* 0x003fe20003800000 */
.L_x_2523:
        /* <DEDUP_REMOVED lines=17> */
.L_x_2524:
[----:B------:R-:W-:Y:S02]  /*150e0*/  @P1 IMAD R8, R5, 0x2, R22 ;  /* 0x0000000205081824 */ /* 0x000fe400078e0216 */
[----:B------:R-:W-:Y:S02]  /*150f0*/  IMAD.MOV.U32 R13, RZ, RZ, R0 ;  /* 0x000000ffff0d7224 */ /* 0x000fe400078e0000 */
[----:B------:R-:W-:Y:S01]  /*15100*/  IMAD.MOV.U32 R12, RZ, RZ, 0x2 ;  /* 0x00000002ff0c7424 */ /* 0x000fe200078e00ff */
[----:B------:R-:W-:-:S07]  /*15110*/  MOV R3, R14 ;  /* 0x0000000e00037202 */ /* 0x000fce0000000f00 */
[----:B------:R-:W-:Y:S05]  /*15120*/  WARPSYNC.COLLECTIVE R15, `(.L_x_2525) ;  /* 0x000000000f087348 */ /* 0x000fea0003c00000 */
[----:B------:R0:W1:Y:S02]  /*15130*/  SHFL.IDX P6, R14, R13, R12, R11 ;  /* 0x0000000c0d0e7389 */ /* 0x00006400000c000b */
[----:B01----:R-:W-:Y:S01]  /*15140*/  ENDCOLLECTIVE ;  /* 0x000000000000791b */ /* 0x003fe20003800000 */
.L_x_2525:
        /* <DEDUP_REMOVED lines=17> */
.L_x_2526:
[----:B------:R-:W-:Y:S01]  /*15260*/  @P1 IMAD R8, R5, 0x2, R22 ;  /* 0x0000000205081824 */ /* 0x000fe200078e0216 */
[----:B------:R-:W-:Y:S01]  /*15270*/  MOV R13, R0 ;  /* 0x00000000000d7202 */ /* 0x000fe20000000f00 */
[----:B------:R-:W-:Y:S02]  /*15280*/  IMAD.MOV.U32 R12, RZ, RZ, 0x3 ;  /* 0x00000003ff0c7424 */ /* 0x000fe400078e00ff */
[----:B------:R-:W-:-:S07]  /*15290*/  IMAD.MOV.U32 R3, RZ, RZ, R14 ;  /* 0x000000ffff037224 */ /* 0x000fce00078e000e */
[----:B------:R-:W-:Y:S05]  /*152a0*/  WARPSYNC.COLLECTIVE R15, `(.L_x_2527) ;  /* 0x000000000f087348 */ /* 0x000fea0003c00000 */
[----:B------:R0:W1:Y:S02]  /*152b0*/  SHFL.IDX P6, R14, R13, R12, R11 ;  /* 0x0000000c0d0e7389 */ /* 0x00006400000c000b */
[----:B01----:R-:W-:Y:S01]  /*152c0*/  ENDCOLLECTIVE ;  /* 0x000000000000791b */ /* 0x003fe20003800000 */
.L_x_2527:
        /* <DEDUP_REMOVED lines=17> */
.L_x_2528:
[----:B------:R-:W-:Y:S02]  /*153e0*/  @P1 IMAD R8, R5, 0x2, R22 ;  /* 0x0000000205081824 */ /* 0x000fe400078e0216 */
[----:B------:R-:W-:Y:S02]  /*153f0*/  IMAD.MOV.U32 R13, RZ, RZ, R0 ;  /* 0x000000ffff0d7224 */ /* 0x000fe400078e0000 */
[----:B------:R-:W-:Y:S02]  /*15400*/  IMAD.MOV.U32 R12, RZ, RZ, 0x4 ;  /* 0x00000004ff0c7424 */ /* 0x000fe400078e00ff */
[----:B------:R-:W-:-:S07]  /*15410*/  IMAD.MOV.U32 R3, RZ, RZ, R14 ;  /* 0x000000ffff037224 */ /* 0x000fce00078e000e */
[----:B------:R-:W-:Y:S05]  /*15420*/  WARPSYNC.COLLECTIVE R15, `(.L_x_2529) ;  /* 0x000000000f087348 */ /* 0x000fea0003c00000 */
[----:B------:R0:W1:Y:S02]  /*15430*/  SHFL.IDX P6, R14, R13, R12, R11 ;  /* 0x0000000c0d0e7389 */ /* 0x00006400000c000b */
[----:B01----:R-:W-:Y:S01]  /*15440*/  ENDCOLLECTIVE ;  /* 0x000000000000791b */ /* 0x003fe20003800000 */
.L_x_2529:
[----:B------:R-:W-:-:S05]  /*15450*/  @P1 LEA R3, P0, R31, R3, 0x1 ;  /* 0x000000031f031211 */ /* 0x000fca00078008ff */
[----:B------:R-:W-:-:S05]  /*15460*/  @P1 IMAD.X R2, RZ, RZ, R2, P0 ;  /* 0x000000ffff021224 */ /* 0x000fca00000e0602 */
[----:B------:R-:W-:Y:S02]  /*15470*/  @P1 LOP3.LUT R3, R3, R2, RZ, 0x3c, !PT ;  /* 0x0000000203031212 */ /* 0x000fe400078e3cff */
[----:B------:R-:W-:Y:S02]  /*15480*/  MOV R13, R4 ;  /* 0x00000004000d7202 */ /* 0x000fe40000000f00 */
        /* <DEDUP_REMOVED lines=13> */
.L_x_2530:
[----:B------:R-:W-:Y:S02]  /*15560*/  @P1 IMAD R8, R5, 0x2, R22 ;  /* 0x0000000205081824 */ /* 0x000fe400078e0216 */
[----:B------:R-:W-:Y:S02]  /*15570*/  IMAD.MOV.U32 R13, RZ, RZ, R0 ;  /* 0x000000ffff0d7224 */ /* 0x000fe400078e0000 */
[----:B------:R-:W-:Y:S02]  /*15580*/  IMAD.MOV.U32 R12, RZ, RZ, 0x5 ;  /* 0x00000005ff0c7424 */ /* 0x000fe400078e00ff */
[----:B------:R-:W-:-:S07]  /*15590*/  IMAD.MOV.U32 R3, RZ, RZ, R14 ;  /* 0x000000ffff037224 */ /* 0x000fce00078e000e */
[----:B------:R-:W-:Y:S05]  /*155a0*/  WARPSYNC.COLLECTIVE R15, `(.L_x_2531) ;  /* 0x000000000f087348 */ /* 0x000fea0003c00000 */
[----:B------:R0:W1:Y:S02]  /*155b0*/  SHFL.IDX P6, R14, R13, R12, R11 ;  /* 0x0000000c0d0e7389 */ /* 0x00006400000c000b */
[----:B01----:R-:W-:Y:S01]  /*155c0*/  ENDCOLLECTIVE ;  /* 0x000000000000791b */ /* 0x003fe20003800000 */
.L_x_2531:
        /* <DEDUP_REMOVED lines=10> */
.L_x_2532:
        /* <DEDUP_REMOVED lines=8> */
.L_x_2459:
[----:B------:R-:W-:Y:S01]  /*156f0*/  IMAD.MOV.U32 R13, RZ, RZ, R4 ;  /* 0x000000ffff0d7224 */ /* 0x000fe200078e0004 */
[----:B------:R-:W-:Y:S01]  /*15700*/  MOV R12, RZ ;  /* 0x000000ff000c7202 */ /* 0x000fe20000000f00 */
[----:B------:R-:W-:Y:S02]  /*15710*/  IMAD.MOV.U32 R11, RZ, RZ, 0x181f ;  /* 0x0000181fff0b7424 */ /* 0x000fe400078e00ff */
[----:B------:R-:W-:Y:S02]  /*15720*/  IMAD.MOV.U32 R15, RZ, RZ, -0x1 ;  /* 0xffffffffff0f7424 */ /* 0x000fe400078e00ff */
[----:B-----5:R-:W-:Y:S02]  /*15730*/  IMAD R5, R9, R5, RZ ;  /* 0x0000000509057224 */ /* 0x020fe400078e02ff */
[----:B------:R-:W-:-:S07]  /*15740*/  IMAD R17, R17, 0x80, R8 ;  /* 0x0000008011117824 */ /* 0x000fce00078e0208 */
[----:B------:R-:W-:Y:S05]  /*15750*/  WARPSYNC.COLLECTIVE R15, `(.L_x_2534) ;  /* 0x000000000f087348 */ /* 0x000fea0003c00000 */
[----:B------:R0:W1:Y:S02]  /*15760*/  SHFL.IDX P6, R14, R13, R12, R11 ;  /* 0x0000000c0d0e7389 */ /* 0x00006400000c000b */
[----:B01----:R-:W-:Y:S01]  /*15770*/  ENDCOLLECTIVE ;  /* 0x000000000000791b */ /* 0x003fe20003800000 */
.L_x_2534:
[C---:B------:R-:W-:Y:S01]  /*15780*/  VIADD R6, R17.reuse, 0x10 ;  /* 0x0000001011067836 */ /* 0x040fe20000000000 */
[----:B------:R-:W-:Y:S01]  /*15790*/  ISETP.GE.AND P1, PT, R17, R5, PT ;  /* 0x000000051100720c */ /* 0x000fe20003f26270 */
[----:B------:R-:W-:Y:S02]  /*157a0*/  IMAD.MOV.U32 R13, RZ, RZ, R0 ;  /* 0x000000ffff0d7224 */ /* 0x000fe400078e0000 */
[----:B------:R-:W-:-:S10]  /*157b0*/  IMAD.MOV.U32 R2, RZ, RZ, R14 ;  /* 0x000000ffff027224 */ /* 0x000fd400078e000e */
[----:B------:R-:W-:Y:S05]  /*157c0*/  WARPSYNC.COLLECTIVE R15, `(.L_x_2535) ;  /* 0x000000000f087348 */ /* 0x000fea0003c00000 */
[----:B------:R0:W1:Y:S02]  /*157d0*/  SHFL.IDX P6, R14, R13, R12, R11 ;  /* 0x0000000c0d0e7389 */ /* 0x00006400000c000b */
[----:B01----:R-:W-:Y:S01]  /*157e0*/  ENDCOLLECTIVE ;  /* 0x000000000000791b */ /* 0x003fe20003800000 */
.L_x_2535:
[----:B------:R-:W-:Y:S01]  /*157f0*/  IMAD.MOV.U32 R13, RZ, RZ, R4 ;  /* 0x000000ffff0d7224 */ /* 0x000fe200078e0004 */
[----:B------:R-:W-:Y:S02]  /*15800*/  MOV R12, 0x1 ;  /* 0x00000001000c7802 */ /* 0x000fe40000000f00 */
[----:B------:R-:W-:-:S05]  /*15810*/  @!P1 LEA R14, P4, R31, R14, 0x1 ;  /* 0x0000000e1f0e9211 */ /* 0x000fca00078808ff */
[----:B------:R-:W-:Y:S02]  /*15820*/  @!P1 IMAD.X R3, RZ, RZ, R2, P4 ;  /* 0x000000ffff039224 */ /* 0x000fe400020e0602 */
[----:B------:R-:W-:-:S07]  /*15830*/  @!P1 IMAD.MOV.U32 R2, RZ, RZ, R14 ;  /* 0x000000ffff029224 */ /* 0x000fce00078e000e */
[----:B------:R-:W-:Y:S05]  /*15840*/  WARPSYNC.COLLECTIVE R15, `(.L_x_2536) ;  /* 0x000000000f087348 */ /* 0x000fea0003c00000 */
[----:B------:R0:W1:Y:S02]  /*15850*/  SHFL.IDX P6, R14, R13, R12, R11 ;  /* 0x0000000c0d0e7389 */ /* 0x00006400000c000b */
[----:B01----:R-:W-:Y:S01]  /*15860*/  ENDCOLLECTIVE ;  /* 0x000000000000791b */ /* 0x003fe20003800000 */
.L_x_2536:
        /* <DEDUP_REMOVED lines=13> */
.L_x_2537:
        /* <DEDUP_REMOVED lines=8> */
.L_x_2538:
[----:B------:R-:W-:-:S05]  /*159c0*/  @!P1 IMAD.MOV.U32 R3, RZ, RZ, R7 ;  /* 0x000000ffff039224 */ /* 0x000fca00078e0007 */
        /* <DEDUP_REMOVED lines=8> */
[----:B------:R-:W-:Y:S02]  /*15a50*/  VIADD R6, R17, 0x30 ;  /* 0x0000003011067836 */ /* 0x000fe40000000000 */
[----:B0-----:R-:W-:-:S10]  /*15a60*/  IMAD.MOV.U32 R2, RZ, RZ, R14 ;  /* 0x000000ffff027224 */ /* 0x001fd400078e000e */
[----:B------:R-:W-:Y:S05]  /*15a70*/  WARPSYNC.COLLECTIVE R15, `(.L_x_2539) ;  /* 0x000000000f087348 */ /* 0x000fea0003c00000 */
[----:B------:R0:W1:Y:S02]  /*15a80*/  SHFL.IDX P6, R14, R13, R12, R11 ;  /* 0x0000000c0d0e7389 */ /* 0x00006400000c000b */
[----:B01----:R-:W-:Y:S01]  /*15a90*/  ENDCOLLECTIVE ;  /* 0x000000000000791b */ /* 0x003fe20003800000 */
.L_x_2539:
        /* <DEDUP_REMOVED lines=8> */
.L_x_2540:
        /* <DEDUP_REMOVED lines=14> */
.L_x_2541:
        /* <DEDUP_REMOVED lines=8> */
.L_x_2542:
        /* <DEDUP_REMOVED lines=8> */
[----:B------:R-:W-:Y:S02]  /*15d00*/  ISETP.GE.AND P1, PT, R6, R5, PT ;  /* 0x000000050600720c */ /* 0x000fe40003f26270 */
[----:B------:R-:W-:Y:S01]  /*15d10*/  IADD3 R6, R17, 0x50, RZ ;  /* 0x0000005011067810 */ /* 0x000fe20007ffe0ff */
[----:B0-----:R-:W-:-:S10]  /*15d20*/  IMAD.MOV.U32 R2, RZ, RZ, R14 ;  /* 0x000000ffff027224 */ /* 0x001fd400078e000e */
[----:B------:R-:W-:Y:S05]  /*15d30*/  WARPSYNC.COLLECTIVE R15, `(.L_x_2543) ;  /* 0x000000000f087348 */ /* 0x000fea0003c00000 */
[----:B------:R0:W1:Y:S02]  /*15d40*/  SHFL.IDX P6, R14, R13, R12, R11 ;  /* 0x0000000c0d0e7389 */ /* 0x00006400000c000b */
[----:B01----:R-:W-:Y:S01]  /*15d50*/  ENDCOLLECTIVE ;  /* 0x000000000000791b */ /* 0x003fe20003800000 */
.L_x_2543:
        /* <DEDUP_REMOVED lines=8> */
.L_x_2544:
        /* <DEDUP_REMOVED lines=14> */
.L_x_2545:
        /* <DEDUP_REMOVED lines=8> */
.L_x_2546:
        /* <DEDUP_REMOVED lines=13> */
.L_x_2547:
        /* <DEDUP_REMOVED lines=8> */
.L_x_2548:
        /* <DEDUP_REMOVED lines=12> */
.L_x_2549:
[----:B------:R-:W-:Y:S05]  /*16150*/  BRA `(.L_x_2550) ;  /* 0xffffffb800bc7947 */ /* 0x000fea000383ffff */
.L_x_2464:
[----:B0-----:R0:W1:Y:S02]  /*16160*/  SYNCS.PHASECHK.TRANS64.TRYWAIT P0, [R22+URZ+0x30820], R3 ;  /* 0x03082003160075a7 */ /* 0x001064000800017f */
[----:B-1----:R-:W-:Y:S05]  /*16170*/  @!P0 NANOSLEEP.SYNCS 0x989680 ;  /* 0x009896800000895d */ /* 0x002fea0003900000 */
[----:B------:R-:W1:Y:S02]  /*16180*/  @!P0 SYNCS.PHASECHK.TRANS64 P0, [R22+URZ+0x30820], R3 ;  /* 0x03082003160085a7 */ /* 0x000e64000800007f */
[----:B-1----:R-:W-:Y:S05]  /*16190*/  @!P0 BRA `(.L_x_2464) ;  /* 0xfffffffc00f08947 */ /* 0x002fea000383ffff */
[----:B------:R-:W-:Y:S05]  /*161a0*/  BRA `(.L_x_2551) ;  /* 0xffffffbc00347947 */ /* 0x000fea000383ffff */
.L_x_2469:
[----:B0-----:R0:W1:Y:S02]  /*161b0*/  SYNCS.PHASECHK.TRANS64.TRYWAIT P0, [R6+URZ+0x30840], R3 ;  /* 0x03084003060075a7 */ /* 0x001064000800017f */
[----:B-1----:R-:W-:Y:S05]  /*161c0*/  @!P0 NANOSLEEP.SYNCS 0x989680 ;  /* 0x009896800000895d */ /* 0x002fea0003900000 */
[----:B------:R-:W1:Y:S02]  /*161d0*/  @!P0 SYNCS.PHASECHK.TRANS64 P0, [R6+URZ+0x30840], R3 ;  /* 0x03084003060085a7 */ /* 0x000e64000800007f */
[----:B-1----:R-:W-:Y:S05]  /*161e0*/  @!P0 BRA `(.L_x_2469) ;  /* 0xfffffffc00f08947 */ /* 0x002fea000383ffff */
[----:B------:R-:W-:Y:S05]  /*161f0*/  BRA `(.L_x_2552) ;  /* 0xffffffc000107947 */ /* 0x000fea000383ffff */
.L_x_2470:
[----:B------:R-:W-:Y:S01]  /*16200*/  BSSY B1, `(.L_x_2553) ;  /* 0x0000008000017945 */ /* 0x000fe20003800000 */
[----:B------:R-:W-:Y:S01]  /*16210*/  MOV R13, R8 ;  /* 0x00000008000d7202 */ /* 0x000fe20000000f00 */
[----:B------:R-:W-:Y:S02]  /*16220*/  IMAD.MOV.U32 R12, RZ, RZ, RZ ;  /* 0x000000ffff0c7224 */ /* 0x000fe400078e00ff */
[----:B------:R-:W-:Y:S02]  /*16230*/  IMAD.MOV.U32 R11, RZ, RZ, 0x181f ;  /* 0x0000181fff0b7424 */ /* 0x000fe400078e00ff */
[----:B------:R-:W-:-:S07]  /*16240*/  IMAD.MOV.U32 R15, RZ, RZ, -0x1 ;  /* 0xffffffffff0f7424 */ /* 0x000fce00078e00ff */
[----:B------:R-:W-:Y:S05]  /*16250*/  WARPSYNC.COLLECTIVE R15, `(.L_x_2554) ;  /* 0x000000000f087348 */ /* 0x000fea0003c00000 */
[----:B------:R0:W1:Y:S02]  /*16260*/  SHFL.IDX P6, R14, R13, R12, R11 ;  /* 0x0000000c0d0e7389 */ /* 0x00006400000c000b */
[----:B01----:R-:W-:Y:S01]  /*16270*/  ENDCOLLECTIVE ;  /* 0x000000000000791b */ /* 0x003fe20003800000 */
.L_x_2554:
[----:B------:R-:W-:Y:S05]  /*16280*/  BSYNC B1 ;  /* 0x0000000000017941 */ /* 0x000fea0003800000 */
.L_x_2553:
[----:B------:R-:W-:Y:S01]  /*16290*/  IMAD.MOV.U32 R13, RZ, RZ, R7 ;  /* 0x000000ffff0d7224 */ /* 0x000fe200078e0007 */
[----:B------:R-:W-:Y:S01]  /*162a0*/  LOP3.LUT R23, R23, 0xfffffdff, RZ, 0xc0, !PT ;  /* 0xfffffdff17177812 */ /* 0x000fe200078ec0ff */
[----:B------:R-:W-:Y:S01]  /*162b0*/  IMAD.MOV.U32 R12, RZ, RZ, RZ ;  /* 0x000000ffff0c7224 */ /* 0x000fe200078e00ff */
[----:B------:R-:W-:Y:S01]  /*162c0*/  SHF.L.U32 R4, R31, 0x1, RZ ;  /* 0x000000011f047819 */ /* 0x000fe200000006ff */
[----:B------:R-:W-:Y:S01]  /*162d0*/  IMAD.MOV.U32 R11, RZ, RZ, 0x181f ;  /* 0x0000181fff0b7424 */ /* 0x000fe200078e00ff */
[----:B------:R-:W-:Y:S01]  /*162e0*/  @P1 LOP3.LUT R23, R23, 0x200, RZ, 0xfc, !PT ;  /* 0x0000020017171812 */ /* 0x000fe200078efcff */
[----:B------:R-:W-:Y:S02]  /*162f0*/  IMAD.MOV.U32 R15, RZ, RZ, -0x1 ;  /* 0xffffffffff0f7424 */ /* 0x000fe400078e00ff */
[----:B------:R-:W-:Y:S01]  /*16300*/  IMAD.MOV.U32 R3, RZ, RZ, R14 ;  /* 0x000000ffff037224 */ /* 0x000fe200078e000e */
[----:B------:R-:W-:Y:S01]  /*16310*/  LOP3.LUT P1, RZ, R23, 0x4, RZ, 0xc0, !PT ;  /* 0x0000000417ff7812 */ /* 0x000fe2000782c0ff */
[----:B------:R-:W-:-:S12]  /*16320*/  IMAD R5, R5, 0x2, R22 ;  /* 0x0000000205057824 */ /* 0x000fd800078e0216 */
[----:B------:R-:W-:Y:S05]  /*16330*/  WARPSYNC.COLLECTIVE R15, `(.L_x_2555) ;  /* 0x000000000f087348 */ /* 0x000fea0003c00000 */
[----:B------:R0:W1:Y:S02]  /*16340*/  SHFL.IDX P6, R14, R13, R12, R11 ;  /* 0x0000000c0d0e7389 */ /* 0x00006400000c000b */
[----:B01----:R-:W-:Y:S01]  /*16350*/  ENDCOLLECTIVE ;  /* 0x000000000000791b */ /* 0x003fe20003800000 */
.L_x_2555:
[----:B------:R-:W-:Y:S02]  /*16360*/  IMAD.MOV.U32 R13, RZ, RZ, R8 ;  /* 0x000000ffff0d7224 */ /* 0x000fe400078e0008 */
[----:B------:R-:W-:Y:S02]  /*16370*/  IMAD.MOV.U32 R12, RZ, RZ, 0x1 ;  /* 0x00000001ff0c7424 */ /* 0x000fe400078e00ff */
[----:B------:R-:W-:-:S07]  /*16380*/  IMAD.MOV.U32 R2, RZ, RZ, R14 ;  /* 0x000000ffff027224 */ /* 0x000fce00078e000e */
[----:B------:R-:W-:Y:S05]  /*16390*/  WARPSYNC.COLLECTIVE R15, `(.L_x_2556) ;  /* 0x000000000f087348 */ /* 0x000fea0003c00000 */
[----:B------:R0:W1:Y:S02]  /*163a0*/  SHFL.IDX P6, R14, R13, R12, R11 ;  /* 0x0000000c0d0e7389 */ /* 0x00006400000c000b */
[----:B01----:R-:W-:Y:S01]  /*163b0*/  ENDCOLLECTIVE ;  /* 0x000000000000791b */ /* 0x003fe20003800000 */
.L_x_2556:
        /* <DEDUP_REMOVED lines=13> */
.L_x_2557:
[----:B------:R-:W-:Y:S01]  /*16490*/  IMAD.MOV.U32 R13, RZ, RZ, R8 ;  /* 0x000000ffff0d7224 */ /* 0x000fe200078e0008 */
[----:B------:R-:W-:Y:S01]  /*164a0*/  MOV R12, 0x2 ;  /* 0x00000002000c7802 */ /* 0x000fe20000000f00 */
[----:B------:R-:W-:-:S07]  /*164b0*/  IMAD.MOV.U32 R2, RZ, RZ, R14 ;  /* 0x000000ffff027224 */ /* 0x000fce00078e000e */
[----:B------:R-:W-:Y:S05]  /*164c0*/  WARPSYNC.COLLECTIVE R15, `(.L_x_2558) ;  /* 0x000000000f087348 */ /* 0x000fea0003c00000 */
[----:B------:R0:W1:Y:S02]  /*164d0*/  SHFL.IDX P6, R14, R13, R12, R11 ;  /* 0x0000000c0d0e7389 */ /* 0x00006400000c000b */
[----:B01----:R-:W-:Y:S01]  /*164e0*/  ENDCOLLECTIVE ;  /* 0x000000000000791b */ /* 0x003fe20003800000 */
.L_x_2558:
        /* <DEDUP_REMOVED lines=13> */
.L_x_2559:
[----:B------:R-:W-:Y:S02]  /*165c0*/  IMAD.MOV.U32 R13, RZ, RZ, R8 ;  /* 0x000000ffff0d7224 */ /* 0x000fe400078e0008 */
[----:B------:R-:W-:Y:S02]  /*165d0*/  IMAD.MOV.U32 R12, RZ, RZ, 0x3 ;  /* 0x00000003ff0c7424 */ /* 0x000fe400078e00ff */
[----:B------:R-:W-:-:S07]  /*165e0*/  IMAD.MOV.U32 R2, RZ, RZ, R14 ;  /* 0x000000ffff027224 */ /* 0x000fce00078e000e */
[----:B------:R-:W-:Y:S05]  /*165f0*/  WARPSYNC.COLLECTIVE R15, `(.L_x_2560) ;  /* 0x000000000f087348 */ /* 0x000fea0003c00000 */
[----:B------:R0:W1:Y:S02]  /*16600*/  SHFL.IDX P6, R14, R13, R12, R11 ;  /* 0x0000000c0d0e7389 */ /* 0x00006400000c000b */
[----:B01----:R-:W-:Y:S01]  /*16610*/  ENDCOLLECTIVE ;  /* 0x000000000000791b */ /* 0x003fe20003800000 */
.L_x_2560:
        /* <DEDUP_REMOVED lines=13> */
.L_x_2561:
[----:B------:R-:W-:Y:S02]  /*166f0*/  IMAD.MOV.U32 R13, RZ, RZ, R8 ;  /* 0x000000ffff0d7224 */ /* 0x000fe400078e0008 */
[----:B------:R-:W-:Y:S02]  /*16700*/  IMAD.MOV.U32 R12, RZ, RZ, 0x4 ;  /* 0x00000004ff0c7424 */ /* 0x000fe400078e00ff */
[----:B------:R-:W-:-:S07]  /*16710*/  IMAD.MOV.U32 R2, RZ, RZ, R14 ;  /* 0x000000ffff027224 */ /* 0x000fce00078e000e */
[----:B------:R-:W-:Y:S05]  /*16720*/  WARPSYNC.COLLECTIVE R15, `(.L_x_2562) ;  /* 0x000000000f087348 */ /* 0x000fea0003c00000 */
[----:B------:R0:W1:Y:S02]  /*16730*/  SHFL.IDX P6, R14, R13, R12, R11 ;  /* 0x0000000c0d0e7389 */ /* 0x00006400000c000b */
[----:B01----:R-:W-:Y:S01]  /*16740*/  ENDCOLLECTIVE ;  /* 0x000000000000791b */ /* 0x003fe20003800000 */
.L_x_2562:
[----:B------:R-:W-:-:S04]  /*16750*/  IADD3 R2, P0, R2, R4, RZ ;  /* 0x0000000402027210 */ /* 0x000fc80007f1e0ff */
[----:B------:R-:W-:-:S05]  /*16760*/  IADD3.X R3, RZ, R35, RZ, P0, !PT ;  /* 0x00000023ff037210 */ /* 0x000fca00007fe4ff */
        /* <DEDUP_REMOVED lines=11> */
.L_x_2563:
[----:B------:R-:W-:Y:S02]  /*16820*/  IMAD.MOV.U32 R13, RZ, RZ, R8 ;  /* 0x000000ffff0d7224 */ /* 0x000fe400078e0008 */
[----:B------:R-:W-:Y:S02]  /*16830*/  IMAD.MOV.U32 R12, RZ, RZ, 0x5 ;  /* 0x00000005ff0c7424 */ /* 0x000fe400078e00ff */
[----:B------:R-:W-:-:S07]  /*16840*/  IMAD.MOV.U32 R2, RZ, RZ, R14 ;  /* 0x000000ffff027224 */ /* 0x000fce00078e000e */
[----:B------:R-:W-:Y:S05]  /*16850*/  WARPSYNC.COLLECTIVE R15, `(.L_x_2564) ;  /* 0x000000000f087348 */ /* 0x000fea0003c00000 */
[----:B------:R0:W1:Y:S02]  /*16860*/  SHFL.IDX P6, R14, R13, R12, R11 ;  /* 0x0000000c0d0e7389 */ /* 0x00006400000c000b */
[----:B01----:R-:W-:Y:S01]  /*16870*/  ENDCOLLECTIVE ;  /* 0x000000000000791b */ /* 0x003fe20003800000 */
.L_x_2564:
[----:B------:R-:W-:-:S05]  /*16880*/  IADD3 R2, P0, R2, R4, RZ ;  /* 0x0000000402027210 */ /* 0x000fca0007f1e0ff */
[----:B------:R-:W-:-:S05]  /*16890*/  IMAD.X R3, RZ, RZ, R35, P0 ;  /* 0x000000ffff037224 */ /* 0x000fca00000e0623 */
[----:B------:R-:W-:Y:S01]  /*168a0*/  @!PT LDS RZ, [RZ] ;  /* 0x00000000fffff984 */ /* 0x000fe20000000800 */
[----:B------:R-:W-:Y:S01]  /*168b0*/  @!PT LDS RZ, [RZ] ;  /* 0x00000000fffff984 */ /* 0x000fe20000000800 */
[----:B------:R-:W-:Y:S01]  /*168c0*/  @!PT LDS RZ, [RZ] ;  /* 0x00000000fffff984 */ /* 0x000fe20000000800 */
[----:B------:R0:W-:Y:S01]  /*168d0*/  LDGSTS.E.BYPASS.LTC128B.128 [R5+0x20400], desc[UR36][R2.64], !P1 ;  /* 0x2040000002057fae */ /* 0x0001e2000c901d64 */
[----:B------:R-:W-:Y:S02]  /*168e0*/  MOV R13, R7 ;  /* 0x00000007000d7202 */ /* 0x000fe40000000f00 */
[----:B------:R-:W-:Y:S01]  /*168f0*/  LOP3.LUT P1, RZ, R23, 0x200, RZ, 0xc0, !PT ;  /* 0x0000020017ff7812 */ /* 0x000fe2000782c0ff */
[----:B------:R0:W-:Y:S04]  /*16900*/  LDGSTS.E.BYPASS.LTC128B.128 [R5+0x23400], desc[UR36][R2.64+0x80], !P5 ;  /* 0x2340008002057fae */ /* 0x0001e8000e901d64 */
[----:B------:R0:W-:Y:S01]  /*16910*/  LDGSTS.E.BYPASS.LTC128B.128 [R5+0x26400], desc[UR36][R2.64+0x100], !P4 ;  /* 0x2640010002057fae */ /* 0x0001e2000e101d64 */
[----:B------:R-:W-:-:S07]  /*16920*/  IMAD.MOV.U32 R35, RZ, RZ, R14 ;  /* 0x000000ffff237224 */ /* 0x000fce00078e000e */
[----:B0-----:R-:W-:Y:S05]  /*16930*/  WARPSYNC.COLLECTIVE R15, `(.L_x_2565) ;  /* 0x000000000f087348 */ /* 0x001fea0003c00000 */
[----:B------:R1:W2:Y:S02]  /*16940*/  SHFL.IDX P6, R14, R13, R12, R11 ;  /* 0x0000000c0d0e7389 */ /* 0x0002a400000c000b */
[----:B012---:R-:W-:Y:S01]  /*16950*/  ENDCOLLECTIVE ;  /* 0x000000000000791b */ /* 0x007fe20003800000 */
.L_x_2565:
[----:B------:R-:W-:Y:S01]  /*16960*/  IMAD.MOV.U32 R2, RZ, RZ, R14 ;  /* 0x000000ffff027224 */ /* 0x000fe200078e000e */
[----:B------:R-:W-:Y:S06]  /*16970*/  BRA `(.L_x_2566) ;  /* 0xffffffbc00307947 */ /* 0x000fec000383ffff */
.L_x_2475:
[----:B0-----:R0:W1:Y:S02]  /*16980*/  SYNCS.PHASECHK.TRANS64.TRYWAIT P0, [R6+URZ+0x30860], R2 ;  /* 0x03086002060075a7 */ /* 0x001064000800017f */
[----:B-1----:R-:W-:Y:S05]  /*16990*/  @!P0 NANOSLEEP.SYNCS 0x989680 ;  /* 0x009896800000895d */ /* 0x002fea0003900000 */
[----:B------:R-:W1:Y:S02]  /*169a0*/  @!P0 SYNCS.PHASECHK.TRANS64 P0, [R6+URZ+0x30860], R2 ;  /* 0x03086002060085a7 */ /* 0x000e64000800007f */
[----:B-1----:R-:W-:Y:S05]  /*169b0*/  @!P0 BRA `(.L_x_2475) ;  /* 0xfffffffc00f08947 */ /* 0x002fea000383ffff */
[----:B------:R-:W-:Y:S05]  /*169c0*/  BRA `(.L_x_2567) ;  /* 0xffffffbc00947947 */ /* 0x000fea000383ffff */
.L_x_2476:
        /* <DEDUP_REMOVED lines=8> */
.L_x_2569:
[----:B------:R-:W-:Y:S05]  /*16a50*/  BSYNC B1 ;  /* 0x0000000000017941 */ /* 0x000fea0003800000 */
.L_x_2568:
        /* <DEDUP_REMOVED lines=9> */
.L_x_2570:
[----:B------:R-:W-:Y:S02]  /*16af0*/  IMAD.MOV.U32 R13, RZ, RZ, R24 ;  /* 0x000000ffff0d7224 */ /* 0x000fe400078e0018 */
[----:B------:R-:W-:Y:S02]  /*16b00*/  IMAD.MOV.U32 R12, RZ, RZ, 0x1 ;  /* 0x00000001ff0c7424 */ /* 0x000fe400078e00ff */
[----:B------:R-:W-:-:S07]  /*16b10*/  IMAD.MOV.U32 R2, RZ, RZ, R14 ;  /* 0x000000ffff027224 */ /* 0x000fce00078e000e */
[----:B------:R-:W-:Y:S05]  /*16b20*/  WARPSYNC.COLLECTIVE R15, `(.L_x_2571) ;  /* 0x000000000f087348 */ /* 0x000fea0003c00000 */
[----:B------:R0:W1:Y:S02]  /*16b30*/  SHFL.IDX P6, R14, R13, R12, R11 ;  /* 0x0000000c0d0e7389 */ /* 0x00006400000c000b */
[----:B01----:R-:W-:Y:S01]  /*16b40*/  ENDCOLLECTIVE ;  /* 0x000000000000791b */ /* 0x003fe20003800000 */
.L_x_2571:
        /* <DEDUP_REMOVED lines=16> */
.L_x_2572:
[----:B------:R-:W-:Y:S01]  /*16c50*/  MOV R13, R24 ;  /* 0x00000018000d7202 */ /* 0x000fe20000000f00 */
[----:B------:R-:W-:Y:S02]  /*16c60*/  IMAD.MOV.U32 R12, RZ, RZ, 0x2 ;  /* 0x00000002ff0c7424 */ /* 0x000fe400078e00ff */
[----:B------:R-:W-:-:S07]  /*16c70*/  IMAD.MOV.U32 R2, RZ, RZ, R14 ;  /* 0x000000ffff027224 */ /* 0x000fce00078e000e */
[----:B------:R-:W-:Y:S05]  /*16c80*/  WARPSYNC.COLLECTIVE R15, `(.L_x_2573) ;  /* 0x000000000f087348 */ /* 0x000fea0003c00000 */
[----:B------:R0:W1:Y:S02]  /*16c90*/  SHFL.IDX P6, R14, R13, R12, R11 ;  /* 0x0000000c0d0e7389 */ /* 0x00006400000c000b */
[----:B01----:R-:W-:Y:S01]  /*16ca0*/  ENDCOLLECTIVE ;  /* 0x000000000000791b */ /* 0x003fe20003800000 */
.L_x_2573:
        /* <DEDUP_REMOVED lines=16> */
.L_x_2574:
[----:B------:R-:W-:Y:S02]  /*16db0*/  IMAD.MOV.U32 R13, RZ, RZ, R24 ;  /* 0x000000ffff0d7224 */ /* 0x000fe400078e0018 */
[----:B------:R-:W-:Y:S02]  /*16dc0*/  IMAD.MOV.U32 R12, RZ, RZ, 0x3 ;  /* 0x00000003ff0c7424 */ /* 0x000fe400078e00ff */
[----:B------:R-:W-:-:S07]  /*16dd0*/  IMAD.MOV.U32 R2, RZ, RZ, R14 ;  /* 0x000000ffff027224 */ /* 0x000fce00078e000e */
[----:B------:R-:W-:Y:S05]  /*16de0*/  WARPSYNC.COLLECTIVE R15, `(.L_x_2575) ;  /* 0x000000000f087348 */ /* 0x000fea0003c00000 */
[----:B------:R0:W1:Y:S02]  /*16df0*/  SHFL.IDX P6, R14, R13, R12, R11 ;  /* 0x0000000c0d0e7389 */ /* 0x00006400000c000b */
[----:B01----:R-:W-:Y:S01]  /*16e00*/  ENDCOLLECTIVE ;  /* 0x000000000000791b */ /* 0x003fe20003800000 */
.L_x_2575:
        /* <DEDUP_REMOVED lines=16> */
.L_x_2576:
[----:B------:R-:W-:Y:S02]  /*16f10*/  IMAD.MOV.U32 R13, RZ, RZ, R24 ;  /* 0x000000ffff0d7224 */ /* 0x000fe400078e0018 */
[----:B------:R-:W-:Y:S01]  /*16f20*/  IMAD.MOV.U32 R12, RZ, RZ, 0x4 ;  /* 0x00000004ff0c7424 */ /* 0x000fe200078e00ff */
[----:B------:R-:W-:-:S07]  /*16f30*/  MOV R2, R14 ;  /* 0x0000000e00027202 */ /* 0x000fce0000000f00 */
[----:B------:R-:W-:Y:S05]  /*16f40*/  WARPSYNC.COLLECTIVE R15, `(.L_x_2577) ;  /* 0x000000000f087348 */ /* 0x000fea0003c00000 */
[----:B------:R0:W1:Y:S02]  /*16f50*/  SHFL.IDX P6, R14, R13, R12, R11 ;  /* 0x0000000c0d0e7389 */ /* 0x00006400000c000b */
[----:B01----:R-:W-:Y:S01]  /*16f60*/  ENDCOLLECTIVE ;  /* 0x000000000000791b */ /* 0x003fe20003800000 */
.L_x_2577:
        /* <DEDUP_REMOVED lines=16> */
.L_x_2578:
[----:B------:R-:W-:Y:S02]  /*17070*/  IMAD.MOV.U32 R13, RZ, RZ, R24 ;  /* 0x000000ffff0d7224 */ /* 0x000fe400078e0018 */
[----:B------:R-:W-:Y:S02]  /*17080*/  IMAD.MOV.U32 R12, RZ, RZ, 0x5 ;  /* 0x00000005ff0c7424 */ /* 0x000fe400078e00ff */
[----:B------:R-:W-:-:S07]  /*17090*/  IMAD.MOV.U32 R2, RZ, RZ, R14 ;  /* 0x000000ffff027224 */ /* 0x000fce00078e000e */
[----:B------:R-:W-:Y:S05]  /*170a0*/  WARPSYNC.COLLECTIVE R15, `(.L_x_2579) ;  /* 0x000000000f087348 */ /* 0x000fea0003c00000 */
[----:B------:R0:W1:Y:S02]  /*170b0*/  SHFL.IDX P6, R14, R13, R12, R11 ;  /* 0x0000000c0d0e7389 */ /* 0x00006400000c000b */
[----:B01----:R-:W-:Y:S01]  /*170c0*/  ENDCOLLECTIVE ;  /* 0x000000000000791b */ /* 0x003fe20003800000 */
.L_x_2579:
        /* <DEDUP_REMOVED lines=13> */
.L_x_2580:
[----:B------:R-:W-:Y:S01]  /*171a0*/  @!PT LDS RZ, [RZ] ;  /* 0x00000000fffff984 */ /* 0x000fe20000000800 */
[----:B------:R-:W-:Y:S01]  /*171b0*/  @!PT LDS RZ, [RZ] ;  /* 0x00000000fffff984 */ /* 0x000fe20000000800 */
[----:B------:R-:W-:Y:S01]  /*171c0*/  @!PT LDS RZ, [RZ] ;  /* 0x00000000fffff984 */ /* 0x000fe20000000800 */
[----:B------:R1:W-:Y:S01]  /*171d0*/  LDGSTS.E.BYPASS.LTC128B.128 [R5+0x5400], desc[UR36][R2.64+0x80], !P0 ;  /* 0x0540008002057fae */ /* 0x0003e2000c101d64 */
[----:B------:R-:W-:-:S13]  /*171e0*/  ISETP.LT.OR P0, PT, R7, 0x41, P1 ;  /* 0x000000410700780c */ /* 0x000fda0000f01670 */
[----:B------:R1:W-:Y:S01]  /*171f0*/  LDGSTS.E.BYPASS.LTC128B.128 [R5+0x8400], desc[UR36][R2.64+0x100], !P0 ;  /* 0x0840010002057fae */ /* 0x0003e2000c101d64 */
[----:B------:R-:W-:Y:S05]  /*17200*/  BRA `(.L_x_2581) ;  /* 0xffffffb800787947 */ /* 0x000fea000383ffff */
.L_x_2484:
[----:B0-----:R0:W1:Y:S02]  /*17210*/  SYNCS.PHASECHK.TRANS64.TRYWAIT P0, [R0+URZ+0x30860], R3 ;  /* 0x03086003000075a7 */ /* 0x001064000800017f */
[----:B-1----:R-:W-:Y:S05]  /*17220*/  @!P0 NANOSLEEP.SYNCS 0x989680 ;  /* 0x009896800000895d */ /* 0x002fea0003900000 */
[----:B------:R-:W1:Y:S02]  /*17230*/  @!P0 SYNCS.PHASECHK.TRANS64 P0, [R0+URZ+0x30860], R3 ;  /* 0x03086003000085a7 */ /* 0x000e64000800007f */
[----:B-1----:R-:W-:Y:S05]  /*17240*/  @!P0 BRA `(.L_x_2484) ;  /* 0xfffffffc00f08947 */ /* 0x002fea000383ffff */
[----:B------:R-:W-:Y:S05]  /*17250*/  BRA `(.L_x_2582) ;  /* 0xffffffbc00907947 */ /* 0x000fea000383ffff */
.L_x_2485:
        /* <DEDUP_REMOVED lines=8> */
.L_x_2584:
[----:B------:R-:W-:Y:S05]  /*172e0*/  BSYNC B0 ;  /* 0x0000000000007941 */ /* 0x000fea0003800000 */
.L_x_2583:
[----:B------:R-:W-:Y:S01]  /*172f0*/  IMAD.MOV.U32 R13, RZ, RZ, R18 ;  /* 0x000000ffff0d7224 */ /* 0x000fe200078e0012 */
[----:B------:R-:W-:Y:S01]  /*17300*/  MOV R15, 0xffffffff ;  /* 0xffffffff000f7802 */ /* 0x000fe20000000f00 */
[----:B------:R-:W-:Y:S02]  /*17310*/  IMAD.MOV.U32 R12, RZ, RZ, RZ ;  /* 0x000000ffff0c7224 */ /* 0x000fe400078e00ff */
[----:B------:R-:W-:Y:S02]  /*17320*/  IMAD.MOV.U32 R11, RZ, RZ, 0x181f ;  /* 0x0000181fff0b7424 */ /* 0x000fe400078e00ff */
[----:B------:R-:W-:Y:S02]  /*17330*/  IMAD.MOV.U32 R3, RZ, RZ, R14 ;  /* 0x000000ffff037224 */ /* 0x000fe400078e000e */
[----:B------:R-:W-:-:S07]  /*17340*/  IMAD.SHL.U32 R5, R31, 0x2, RZ ;  /* 0x000000021f057824 */ /* 0x000fce00078e00ff */
[----:B------:R-:W-:Y:S05]  /*17350*/  WARPSYNC.COLLECTIVE R15, `(.L_x_2585) ;  /* 0x000000000f087348 */ /* 0x000fea0003c00000 */
[----:B------:R0:W1:Y:S02]  /*17360*/  SHFL.IDX P6, R14, R13, R12, R11 ;  /* 0x0000000c0d0e7389 */ /* 0x00006400000c000b */
[----:B01----:R-:W-:Y:S01]  /*17370*/  ENDCOLLECTIVE ;  /* 0x000000000000791b */ /* 0x003fe20003800000 */
.L_x_2585:
        /* <DEDUP_REMOVED lines=14> */
.L_x_2586:
        /* <DEDUP_REMOVED lines=13> */
.L_x_2587:
[----:B------:R-:W-:Y:S01]  /*17530*/  IMAD.MOV.U32 R13, RZ, RZ, R24 ;  /* 0x000000ffff0d7224 */ /* 0x000fe200078e0018 */
[----:B------:R-:W-:Y:S02]  /*17540*/  MOV R12, 0x2 ;  /* 0x00000002000c7802 */ /* 0x000fe40000000f00 */
[----:B------:R-:W-:-:S13]  /*17550*/  IADD3 R2, P4, R14, R5, RZ ;  /* 0x000000050e027210 */ /* 0x000fda0007f9e0ff */
[----:B------:R-:W-:Y:S05]  /*17560*/  WARPSYNC.COLLECTIVE R15, `(.L_x_2588) ;  /* 0x000000000f087348 */ /* 0x000fea0003c00000 */
[----:B------:R0:W1:Y:S02]  /*17570*/  SHFL.IDX P6, R14, R13, R12, R11 ;  /* 0x0000000c0d0e7389 */ /* 0x00006400000c000b */
[----:B01----:R-:W-:Y:S01]  /*17580*/  ENDCOLLECTIVE ;  /* 0x000000000000791b */ /* 0x003fe20003800000 */
.L_x_2588:
        /* <DEDUP_REMOVED lines=15> */
.L_x_2589:
[----:B------:R-:W-:Y:S02]  /*17680*/  IMAD.MOV.U32 R13, RZ, RZ, R24 ;  /* 0x000000ffff0d7224 */ /* 0x000fe400078e0018 */
[----:B------:R-:W-:Y:S01]  /*17690*/  IMAD.MOV.U32 R12, RZ, RZ, 0x3 ;  /* 0x00000003ff0c7424 */ /* 0x000fe200078e00ff */
[----:B------:R-:W-:-:S13]  /*176a0*/  IADD3 R2, P4, R14, R5, RZ ;  /* 0x000000050e027210 */ /* 0x000fda0007f9e0ff */
[----:B------:R-:W-:Y:S05]  /*176b0*/  WARPSYNC.COLLECTIVE R15, `(.L_x_2590) ;  /* 0x000000000f087348 */ /* 0x000fea0003c00000 */
[----:B------:R0:W1:Y:S02]  /*176c0*/  SHFL.IDX P6, R14, R13, R12, R11 ;  /* 0x0000000c0d0e7389 */ /* 0x00006400000c000b */
[----:B01----:R-:W-:Y:S01]  /*176d0*/  ENDCOLLECTIVE ;  /* 0x000000000000791b */ /* 0x003fe20003800000 */
.L_x_2590:
        /* <DEDUP_REMOVED lines=15> */
.L_x_2591:
[----:B------:R-:W-:Y:S01]  /*177d0*/  IMAD.MOV.U32 R13, RZ, RZ, R24 ;  /* 0x000000ffff0d7224 */ /* 0x000fe200078e0018 */
[----:B------:R-:W-:Y:S02]  /*177e0*/  MOV R12, 0x4 ;  /* 0x00000004000c7802 */ /* 0x000fe40000000f00 */
[----:B------:R-:W-:-:S13]  /*177f0*/  IADD3 R2, P4, R14, R5, RZ ;  /* 0x000000050e027210 */ /* 0x000fda0007f9e0ff */
[----:B------:R-:W-:Y:S05]  /*17800*/  WARPSYNC.COLLECTIVE R15, `(.L_x_2592) ;  /* 0x000000000f087348 */ /* 0x000fea0003c00000 */
[----:B------:R0:W1:Y:S02]  /*17810*/  SHFL.IDX P6, R14, R13, R12, R11 ;  /* 0x0000000c0d0e7389 */ /* 0x00006400000c000b */
[----:B01----:R-:W-:Y:S01]  /*17820*/  ENDCOLLECTIVE ;  /* 0x000000000000791b */ /* 0x003fe20003800000 */
.L_x_2592:
        /* <DEDUP_REMOVED lines=15> */
.L_x_2593:
[----:B------:R-:W-:Y:S02]  /*17920*/  IMAD.MOV.U32 R13, RZ, RZ, R24 ;  /* 0x000000ffff0d7224 */ /* 0x000fe400078e0018 */
[----:B------:R-:W-:Y:S01]  /*17930*/  IMAD.MOV.U32 R12, RZ, RZ, 0x5 ;  /* 0x00000005ff0c7424 */ /* 0x000fe200078e00ff */
[----:B------:R-:W-:-:S13]  /*17940*/  IADD3 R2, P4, R14, R5, RZ ;  /* 0x000000050e027210 */ /* 0x000fda0007f9e0ff */
[----:B------:R-:W-:Y:S05]  /*17950*/  WARPSYNC.COLLECTIVE R15, `(.L_x_2594) ;  /* 0x000000000f087348 */ /* 0x000fea0003c00000 */
[----:B------:R0:W1:Y:S02]  /*17960*/  SHFL.IDX P6, R14, R13, R12, R11 ;  /* 0x0000000c0d0e7389 */ /* 0x00006400000c000b */
[----:B01----:R-:W-:Y:S01]  /*17970*/  ENDCOLLECTIVE ;  /* 0x000000000000791b */ /* 0x003fe20003800000 */
.L_x_2594:
        /* <DEDUP_REMOVED lines=14> */
.L_x_2595:
[----:B------:R-:W-:Y:S05]  /*17a60*/  BRA `(.L_x_2596) ;  /* 0xffffffb800947947 */ /* 0x000fea000383ffff */
.L_x_2490:
[----:B------:R-:W-:Y:S01]  /*17a70*/  BSSY B0, `(.L_x_2597) ;  /* 0x0000008000007945 */ /* 0x000fe20003800000 */
[----:B------:R-:W-:Y:S01]  /*17a80*/  IMAD.MOV.U32 R13, RZ, RZ, R16 ;  /* 0x000000ffff0d7224 */ /* 0x000fe200078e0010 */
[----:B------:R-:W-:Y:S01]  /*17a90*/  MOV R11, 0x1f ;  /* 0x0000001f000b7802 */ /* 0x000fe20000000f00 */
[----:B------:R-:W-:Y:S02]  /*17aa0*/  IMAD.MOV.U32 R12, RZ, RZ, RZ ;  /* 0x000000ffff0c7224 */ /* 0x000fe400078e00ff */
[----:B------:R-:W-:-:S07]  /*17ab0*/  IMAD.MOV.U32 R15, RZ, RZ, -0x1 ;  /* 0xffffffffff0f7424 */ /* 0x000fce00078e00ff */
[----:B------:R-:W-:Y:S05]  /*17ac0*/  WARPSYNC.COLLECTIVE R15, `(.L_x_2598) ;  /* 0x000000000f087348 */ /* 0x000fea0003c00000 */
[----:B------:R0:W1:Y:S02]  /*17ad0*/  SHFL.IDX P6, R14, R13, R12, R11 ;  /* 0x0000000c0d0e7389 */ /* 0x00006400000c000b */
[----:B01----:R-:W-:Y:S01]  /*17ae0*/  ENDCOLLECTIVE ;  /* 0x000000000000791b */ /* 0x003fe20003800000 */
.L_x_2598:
[----:B------:R-:W-:Y:S05]  /*17af0*/  BSYNC B0 ;  /* 0x0000000000007941 */ /* 0x000fea0003800000 */
.L_x_2597:
        /* <DEDUP_REMOVED lines=9> */
.L_x_2599:
        /* <DEDUP_REMOVED lines=15> */
[C---:B------:R-:W-:Y:S02]  /*17c80*/  ISETP.GE.U32.AND P5, PT, R10.reuse, 0x10, PT ;  /* 0x000000100a00780c */ /* 0x040fe40003fa6070 */
[----:B--2---:R-:W-:Y:S01]  /*17c90*/  @!P1 MOV R17, R4 ;  /* 0x0000000400119202 */ /* 0x004fe20000000f00 */
[----:B---3--:R-:W-:Y:S01]  /*17ca0*/  @!P1 IMAD.MOV.U32 R8, RZ, RZ, R2 ;  /* 0x000000ffff089224 */ /* 0x008fe200078e0002 */
[----:B------:R-:W-:-:S03]  /*17cb0*/  ISETP.NE.AND P1, PT, R10, RZ, PT ;  /* 0x000000ff0a00720c */ /* 0x000fc60003f25270 */
[----:B------:R-:W-:-:S10]  /*17cc0*/  IMAD R13, R8, R17, RZ ;  /* 0x00000011080d7224 */ /* 0x000fd400078e02ff */
[----:B------:R-:W-:Y:S05]  /*17cd0*/  WARPSYNC.COLLECTIVE R15, `(.L_x_2600) ;  /* 0x000000000f087348 */ /* 0x000fea0003c00000 */
[----:B------:R0:W1:Y:S02]  /*17ce0*/  SHFL.UP P6, R14, R13, R12, R11 ;  /* 0x0400000c0d0e7389 */ /* 0x00006400000c000b */
[----:B01----:R-:W-:Y:S01]  /*17cf0*/  ENDCOLLECTIVE ;  /* 0x000000000000791b */ /* 0x003fe20003800000 */
.L_x_2600:
[----:B------:R-:W-:Y:S01]  /*17d00*/  IMAD.MOV.U32 R12, RZ, RZ, 0x2 ;  /* 0x00000002ff0c7424 */ /* 0x000fe200078e00ff */
[----:B------:R-:W-:-:S05]  /*17d10*/  SEL R6, R14, RZ, P1 ;  /* 0x000000ff0e067207 */ /* 0x000fca0000800000 */
[----:B------:R-:W-:-:S04]  /*17d20*/  IMAD.IADD R6, R13, 0x1, R6 ;  /* 0x000000010d067824 */ /* 0x000fc800078e0206 */
[----:B------:R-:W-:-:S07]  /*17d30*/  IMAD.MOV.U32 R13, RZ, RZ, R6 ;  /* 0x000000ffff0d7224 */ /* 0x000fce00078e0006 */
[----:B------:R-:W-:Y:S05]  /*17d40*/  WARPSYNC.COLLECTIVE R15, `(.L_x_2601) ;  /* 0x000000000f087348 */ /* 0x000fea0003c00000 */
[----:B------:R0:W1:Y:S02]  /*17d50*/  SHFL.UP P6, R14, R13, R12, R11 ;  /* 0x0400000c0d0e7389 */ /* 0x00006400000c000b */
[----:B01----:R-:W-:Y:S01]  /*17d60*/  ENDCOLLECTIVE ;  /* 0x000000000000791b */ /* 0x003fe20003800000 */
.L_x_2601:
        /* <DEDUP_REMOVED lines=8> */
.L_x_2602:
[----:B------:R-:W-:Y:S01]  /*17df0*/  IMAD.MOV.U32 R12, RZ, RZ, 0x8 ;  /* 0x00000008ff0c7424 */ /* 0x000fe200078e00ff */
[----:B------:R-:W-:-:S04]  /*17e00*/  SEL R3, R14, RZ, P3 ;  /* 0x000000ff0e037207 */ /* 0x000fc80001800000 */
[----:B------:R-:W-:-:S05]  /*17e10*/  IADD3 R3, R2, R3, RZ ;  /* 0x0000000302037210 */ /* 0x000fca0007ffe0ff */
[----:B------:R-:W-:-:S07]  /*17e20*/  IMAD.MOV.U32 R13, RZ, RZ, R3 ;  /* 0x000000ffff0d7224 */ /* 0x000fce00078e0003 */
[----:B------:R-:W-:Y:S05]  /*17e30*/  WARPSYNC.COLLECTIVE R15, `(.L_x_2603) ;  /* 0x000000000f087348 */ /* 0x000fea0003c00000 */
[----:B------:R0:W1:Y:S02]  /*17e40*/  SHFL.UP P6, R14, R13, R12, R11 ;  /* 0x0400000c0d0e7389 */ /* 0x00006400000c000b */
[----:B01----:R-:W-:Y:S01]  /*17e50*/  ENDCOLLECTIVE ;  /* 0x000000000000791b */ /* 0x003fe20003800000 */
.L_x_2603:
[----:B------:R-:W-:Y:S01]  /*17e60*/  IMAD.MOV.U32 R12, RZ, RZ, 0x10 ;  /* 0x00000010ff0c7424 */ /* 0x000fe200078e00ff */
[----:B------:R-:W-:-:S05]  /*17e70*/  SEL R4, R14, RZ, P4 ;  /* 0x000000ff0e047207 */ /* 0x000fca0002000000 */
[----:B------:R-:W-:-:S04]  /*17e80*/  IMAD.IADD R4, R3, 0x1, R4 ;  /* 0x0000000103047824 */ /* 0x000fc800078e0204 */
[----:B------:R-:W-:-:S07]  /*17e90*/  IMAD.MOV.U32 R13, RZ, RZ, R4 ;  /* 0x000000ffff0d7224 */ /* 0x000fce00078e0004 */
[----:B------:R-:W-:Y:S05]  /*17ea0*/  WARPSYNC.COLLECTIVE R15, `(.L_x_2604) ;  /* 0x000000000f087348 */ /* 0x000fea0003c00000 */
[----:B------:R0:W1:Y:S02]  /*17eb0*/  SHFL.UP P6, R14, R13, R12, R11 ;  /* 0x0400000c0d0e7389 */ /* 0x00006400000c000b */
[----:B01----:R-:W-:Y:S01]  /*17ec0*/  ENDCOLLECTIVE ;  /* 0x000000000000791b */ /* 0x003fe20003800000 */
.L_x_2604:
        /* <DEDUP_REMOVED lines=8> */
.L_x_2605:
[----:B------:R-:W-:Y:S05]  /*17f50*/  BRA `(.L_x_2606) ;  /* 0xffffffb800a87947 */ /* 0x000fea000383ffff */
.L_x_2493:
[----:B------:R-:W-:Y:S01]  /*17f60*/  BSSY B0, `(.L_x_2607) ;  /* 0x0000007000007945 */ /* 0x000fe20003800000 */
[----:B------:R-:W-:Y:S02]  /*17f70*/  IMAD.MOV.U32 R12, RZ, RZ, 0x1 ;  /* 0x00000001ff0c7424 */ /* 0x000fe400078e00ff */
[----:B------:R-:W-:Y:S02]  /*17f80*/  IMAD.MOV.U32 R11, RZ, RZ, RZ ;  /* 0x000000ffff0b7224 */ /* 0x000fe400078e00ff */
[----:B------:R-:W-:-:S07]  /*17f90*/  IMAD.MOV.U32 R15, RZ, RZ, -0x1 ;  /* 0xffffffffff0f7424 */ /* 0x000fce00078e00ff */
[----:B------:R-:W-:Y:S05]  /*17fa0*/  WARPSYNC.COLLECTIVE R15, `(.L_x_2608) ;  /* 0x000000000f087348 */ /* 0x000fea0003c00000 */
[----:B------:R0:W1:Y:S02]  /*17fb0*/  SHFL.UP P6, R14, R13, R12, R11 ;  /* 0x0400000c0d0e7389 */ /* 0x00006400000c000b */
[----:B01----:R-:W-:Y:S01]  /*17fc0*/  ENDCOLLECTIVE ;  /* 0x000000000000791b */ /* 0x003fe20003800000 */
.L_x_2608:
[----:B------:R-:W-:Y:S05]  /*17fd0*/  BSYNC B0 ;  /* 0x0000000000007941 */ /* 0x000fea0003800000 */
.L_x_2607:
        /* <DEDUP_REMOVED lines=8> */
.L_x_2609:
[----:B------:R-:W-:Y:S02]  /*18060*/  MOV R12, 0x4 ;  /* 0x00000004000c7802 */ /* 0x000fe40000000f00 */
[----:B------:R-:W-:-:S05]  /*18070*/  SEL R2, R14, RZ, P2 ;  /* 0x000000ff0e027207 */ /* 0x000fca0001000000 */
[----:B------:R-:W-:-:S04]  /*18080*/  IMAD.IADD R2, R13, 0x1, R2 ;  /* 0x000000010d027824 */ /* 0x000fc800078e0202 */
[----:B------:R-:W-:-:S07]  /*18090*/  IMAD.MOV.U32 R13, RZ, RZ, R2 ;  /* 0x000000ffff0d7224 */ /* 0x000fce00078e0002 */
[----:B------:R-:W-:Y:S05]  /*180a0*/  WARPSYNC.COLLECTIVE R15, `(.L_x_2610) ;  /* 0x000000000f087348 */ /* 0x000fea0003c00000 */
[----:B------:R0:W1:Y:S02]  /*180b0*/  SHFL.UP P6, R14, R13, R12, R11 ;  /* 0x0400000c0d0e7389 */ /* 0x00006400000c000b */
[----:B01----:R-:W-:Y:S01]  /*180c0*/  ENDCOLLECTIVE ;  /* 0x000000000000791b */ /* 0x003fe20003800000 */
.L_x_2610:
[----:B------:R-:W-:Y:S01]  /*180d0*/  IMAD.MOV.U32 R12, RZ, RZ, 0x8 ;  /* 0x00000008ff0c7424 */ /* 0x000fe200078e00ff */
[----:B------:R-:W-:-:S05]  /*180e0*/  SEL R3, R14, RZ, P3 ;  /* 0x000000ff0e037207 */ /* 0x000fca0001800000 */
[----:B------:R-:W-:-:S04]  /*180f0*/  IMAD.IADD R3, R2, 0x1, R3 ;  /* 0x0000000102037824 */ /* 0x000fc800078e0203 */
[----:B------:R-:W-:-:S07]  /*18100*/  IMAD.MOV.U32 R13, RZ, RZ, R3 ;  /* 0x000000ffff0d7224 */ /* 0x000fce00078e0003 */
[----:B------:R-:W-:Y:S05]  /*18110*/  WARPSYNC.COLLECTIVE R15, `(.L_x_2611) ;  /* 0x000000000f087348 */ /* 0x000fea0003c00000 */
[----:B------:R0:W1:Y:S02]  /*18120*/  SHFL.UP P6, R14, R13, R12, R11 ;  /* 0x0400000c0d0e7389 */ /* 0x00006400000c000b */
[----:B01----:R-:W-:Y:S01]  /*18130*/  ENDCOLLECTIVE ;  /* 0x000000000000791b */ /* 0x003fe20003800000 */
.L_x_2611:
[----:B------:R-:W-:Y:S01]  /*18140*/  IMAD.MOV.U32 R12, RZ, RZ, 0x10 ;  /* 0x00000010ff0c7424 */ /* 0x000fe200078e00ff */
[----:B------:R-:W-:-:S05]  /*18150*/  SEL R4, R14, RZ, P4 ;  /* 0x000000ff0e047207 */ /* 0x000fca0002000000 */
[----:B------:R-:W-:-:S04]  /*18160*/  IMAD.IADD R4, R3, 0x1, R4 ;  /* 0x0000000103047824 */ /* 0x000fc800078e0204 */
[----:B------:R-:W-:-:S07]  /*18170*/  IMAD.MOV.U32 R13, RZ, RZ, R4 ;  /* 0x000000ffff0d7224 */ /* 0x000fce00078e0004 */
[----:B------:R-:W-:Y:S05]  /*18180*/  WARPSYNC.COLLECTIVE R15, `(.L_x_2612) ;  /* 0x000000000f087348 */ /* 0x000fea0003c00000 */
[----:B------:R0:W1:Y:S02]  /*18190*/  SHFL.UP P6, R14, R13, R12, R11 ;  /* 0x0400000c0d0e7389 */ /* 0x00006400000c000b */
[----:B01----:R-:W-:Y:S01]  /*181a0*/  ENDCOLLECTIVE ;  /* 0x000000000000791b */ /* 0x003fe20003800000 */
.L_x_2612:
[----:B------:R-:W-:Y:S01]  /*181b0*/  IMAD.MOV.U32 R12, RZ, RZ, 0x1f ;  /* 0x0000001fff0c7424 */ /* 0x000fe200078e00ff */
[----:B------:R-:W-:Y:S02]  /*181c0*/  MOV R11, 0x1f ;  /* 0x0000001f000b7802 */ /* 0x000fe40000000f00 */
[----:B------:R-:W-:-:S05]  /*181d0*/  SEL R3, R14, RZ, P5 ;  /* 0x000000ff0e037207 */ /* 0x000fca0002800000 */
[----:B------:R-:W-:-:S04]  /*181e0*/  IMAD.IADD R2, R4, 0x1, R3 ;  /* 0x0000000104027824 */ /* 0x000fc800078e0203 */
[----:B------:R-:W-:-:S07]  /*181f0*/  IMAD.MOV.U32 R13, RZ, RZ, R2 ;  /* 0x000000ffff0d7224 */ /* 0x000fce00078e0002 */
[----:B------:R-:W-:Y:S05]  /*18200*/  WARPSYNC.COLLECTIVE R15, `(.L_x_2613) ;  /* 0x000000000f087348 */ /* 0x000fea0003c00000 */
[----:B------:R0:W1:Y:S02]  /*18210*/  SHFL.IDX P6, R14, R13, R12, R11 ;  /* 0x0000000c0d0e7389 */ /* 0x00006400000c000b */
[----:B01----:R-:W-:Y:S01]  /*18220*/  ENDCOLLECTIVE ;  /* 0x000000000000791b */ /* 0x003fe20003800000 */
.L_x_2613:
[----:B------:R-:W-:Y:S05]  /*18230*/  BRA `(.L_x_2614) ;  /* 0xffffffb800947947 */ /* 0x000fea000383ffff */
.L_x_2495:
[----:B------:R-:W-:Y:S01]  /*18240*/  BSSY B0, `(.L_x_2615) ;  /* 0x0000006000007945 */ /* 0x000fe20003800000 */
[----:B------:R-:W-:Y:S01]  /*18250*/  PLOP3.LUT P6, PT, P6, PT, PT, 0x8, 0x0 ;  /* 0x000000000000781c */ /* 0x000fe200037ce170 */
[----:B------:R-:W-:-:S12]  /*18260*/  IMAD.MOV.U32 R15, RZ, RZ, -0x1 ;  /* 0xffffffffff0f7424 */ /* 0x000fd800078e00ff */
[----:B0-----:R-:W-:Y:S05]  /*18270*/  WARPSYNC.COLLECTIVE R15, `(.L_x_2616) ;  /* 0x000000000f087348 */ /* 0x001fea0003c00000 */
[----:B------:R-:W-:Y:S01]  /*18280*/  VOTE.ANY R14, PT, P6 ;  /* 0x00000000000e7806 */ /* 0x000fe200030e0100 */
[----:B0-----:R-:W-:Y:S06]  /*18290*/  ENDCOLLECTIVE ;  /* 0x000000000000791b */ /* 0x001fec0003800000 */
.L_x_2616:
[----:B------:R-:W-:Y:S05]  /*182a0*/  BSYNC B0 ;  /* 0x0000000000007941 */ /* 0x000fea0003800000 */
.L_x_2615:
        /* <DEDUP_REMOVED lines=8> */
.L_x_2617:
[----:B------:R-:W-:Y:S02]  /*18330*/  IMAD.IADD R19, R12, 0x1, R19 ;  /* 0x000000010c137824 */ /* 0x000fe400078e0213 */
[----:B------:R-:W-:Y:S02]  /*18340*/  IMAD.MOV.U32 R13, RZ, RZ, R8 ;  /* 0x000000ffff0d7224 */ /* 0x000fe400078e0008 */
[----:B------:R-:W-:-:S07]  /*18350*/  IMAD.MOV.U32 R17, RZ, RZ, R14 ;  /* 0x000000ffff117224 */ /* 0x000fce00078e000e */
[----:B------:R-:W-:Y:S05]  /*18360*/  WARPSYNC.COLLECTIVE R15, `(.L_x_2618) ;  /* 0x000000000f087348 */ /* 0x000fea0003c00000 */
[----:B------:R0:W1:Y:S02]  /*18370*/  SHFL.IDX P6, R14, R13, R12, R11 ;  /* 0x0000000c0d0e7389 */ /* 0x00006400000c000b */
[----:B01----:R-:W-:Y:S01]  /*18380*/  ENDCOLLECTIVE ;  /* 0x000000000000791b */ /* 0x003fe20003800000 */
.L_x_2618:
[----:B------:R-:W-:Y:S01]  /*18390*/  IMAD.MOV.U32 R8, RZ, RZ, R14 ;  /* 0x000000ffff087224 */ /* 0x000fe200078e000e */
[----:B------:R-:W-:Y:S06]  /*183a0*/  BRA `(.L_x_2619) ;  /* 0xffffffb800787947 */ /* 0x000fec000383ffff */
.L_x_2497:
[----:B------:R-:W-:Y:S01]  /*183b0*/  BSSY B0, `(.L_x_2620) ;  /* 0x0000007000007945 */ /* 0x000fe20003800000 */
[----:B------:R-:W-:Y:S01]  /*183c0*/  MOV R13, R2 ;  /* 0x00000002000d7202 */ /* 0x000fe20000000f00 */
[----:B------:R-:W-:Y:S02]  /*183d0*/  IMAD.MOV.U32 R11, RZ, RZ, 0x1f ;  /* 0x0000001fff0b7424 */ /* 0x000fe400078e00ff */
[----:B------:R-:W-:-:S07]  /*183e0*/  IMAD.MOV.U32 R15, RZ, RZ, -0x1 ;  /* 0xffffffffff0f7424 */ /* 0x000fce00078e00ff */
[----:B0-23--:R-:W-:Y:S05]  /*183f0*/  WARPSYNC.COLLECTIVE R15, `(.L_x_2621) ;  /* 0x000000000f087348 */ /* 0x00dfea0003c00000 */
[----:B------:R1:W4:Y:S02]  /*18400*/  SHFL.IDX P6, R14, R13, R12, R11 ;  /* 0x0000000c0d0e7389 */ /* 0x00032400000c000b */
[----:B01234-:R-:W-:Y:S01]  /*18410*/  ENDCOLLECTIVE ;  /* 0x000000000000791b */ /* 0x01ffe20003800000 */
.L_x_2621:
[----:B------:R-:W-:Y:S05]  /*18420*/  BSYNC B0 ;  /* 0x0000000000007941 */ /* 0x000fea0003800000 */
.L_x_2620:
[----:B------:R-:W-:Y:S01]  /*18430*/  IMAD.MOV.U32 R6, RZ, RZ, R14 ;  /* 0x000000ffff067224 */ /* 0x000fe200078e000e */
[----:B------:R-:W-:Y:S06]  /*18440*/  BRA `(.L_x_2496) ;  /* 0xffffffb800687947 */ /* 0x000fec000383ffff */
.L_x_2503:
[----:B-1----:R1:W2:Y:S02]  /*18450*/  SYNCS.PHASECHK.TRANS64.TRYWAIT P0, [R4+URZ+0x30820], R0 ;  /* 0x03082000040075a7 */ /* 0x0022a4000800017f */
[----:B--2---:R-:W-:Y:S05]  /*18460*/  @!P0 NANOSLEEP.SYNCS 0x989680 ;  /* 0x009896800000895d */ /* 0x004fea0003900000 */
[----:B------:R-:W2:Y:S02]  /*18470*/  @!P0 SYNCS.PHASECHK.TRANS64 P0, [R4+URZ+0x30820], R0 ;  /* 0x03082000040085a7 */ /* 0x000ea4000800007f */
[----:B--2---:R-:W-:Y:S05]  /*18480*/  @!P0 BRA `(.L_x_2503) ;  /* 0xfffffffc00f08947 */ /* 0x004fea000383ffff */
[----:B------:R-:W-:Y:S05]  /*18490*/  BRA `(.L_x_2622) ;  /* 0xffffffc000c07947 */ /* 0x000fea000383ffff */
.L_x_2504:
[----:B------:R-:W2:Y:S01]  /*184a0*/  S2R R2, SR_TID.X ;  /* 0x0000000000027919 */ /* 0x000ea20000002100 */
[----:B------:R-:W-:Y:S01]  /*184b0*/  BSSY B0, `(.L_x_2623) ;  /* 0x000000a000007945 */ /* 0x000fe20003800000 */
[----:B------:R-:W-:Y:S02]  /*184c0*/  IMAD.MOV.U32 R12, RZ, RZ, RZ ;  /* 0x000000ffff0c7224 */ /* 0x000fe400078e00ff */
[----:B------:R-:W-:Y:S02]  /*184d0*/  IMAD.MOV.U32 R11, RZ, RZ, 0x1f ;  /* 0x0000001fff0b7424 */ /* 0x000fe400078e00ff */
[----:B------:R-:W-:Y:S01]  /*184e0*/  IMAD.MOV.U32 R15, RZ, RZ, -0x1 ;  /* 0xffffffffff0f7424 */ /* 0x000fe200078e00ff */
[----:B--2---:R-:W-:-:S04]  /*184f0*/  SHF.R.U32.HI R2, RZ, 0x5, R2 ;  /* 0x00000005ff027819 */ /* 0x004fc80000011602 */
[----:B------:R-:W-:-:S05]  /*18500*/  LOP3.LUT R2, R2, 0x3, RZ, 0xc0, !PT ;  /* 0x0000000302027812 */ /* 0x000fca00078ec0ff */
[----:B------:R-:W-:-:S07]  /*18510*/  IMAD.MOV.U32 R13, RZ, RZ, R2 ;  /* 0x000000ffff0d7224 */ /* 0x000fce00078e0002 */
[----:B01----:R-:W-:Y:S05]  /*18520*/  WARPSYNC.COLLECTIVE R15, `(.L_x_2624) ;  /* 0x000000000f087348 */ /* 0x003fea0003c00000 */
[----:B------:R2:W3:Y:S02]  /*18530*/  SHFL.IDX P6, R14, R13, R12, R11 ;  /* 0x0000000c0d0e7389 */ /* 0x0004e400000c000b */
[----:B0123--:R-:W-:Y:S01]  /*18540*/  ENDCOLLECTIVE ;  /* 0x000000000000791b */ /* 0x00ffe20003800000 */
.L_x_2624:
[----:B------:R-:W-:Y:S05]  /*18550*/  BSYNC B0 ;  /* 0x0000000000007941 */ /* 0x000fea0003800000 */
.L_x_2623:
[----:B------:R-:W-:Y:S05]  /*18560*/  BRA `(.L_x_2625) ;  /* 0xffffffc000a87947 */ /* 0x000fea000383ffff */
.L_x_2507:
[----:B------:R-:W-:Y:S01]  /*18570*/  BSSY B1, `(.L_x_2626) ;  /* 0x0000006000017945 */ /* 0x000fe20003800000 */
[----:B------:R-:W-:-:S07]  /*18580*/  IMAD.MOV.U32 R15, RZ, RZ, -0x1 ;  /* 0xffffffffff0f7424 */ /* 0x000fce00078e00ff */
[----:B01----:R-:W-:Y:S05]  /*18590*/  WARPSYNC.COLLECTIVE R15, `(.L_x_2627) ;  /* 0x000000000f0c7348 */ /* 0x003fea0003c00000 */
[----:B------:R-:W-:Y:S02]  /*185a0*/  ELECT P6, UR62, PT ;  /* 0x00000000003e782f */ /* 0x000fe400038c0000 */
[----:B------:R-:W-:Y:S01]  /*185b0*/  MOV R14, UR62 ;  /* 0x0000003e000e7c02 */ /* 0x000fe20008000f00 */
[----:B01----:R-:W-:Y:S10]  /*185c0*/  ENDCOLLECTIVE ;  /* 0x000000000000791b */ /* 0x003ff40003800000 */
.L_x_2627:
[----:B------:R-:W-:Y:S05]  /*185d0*/  BSYNC B1 ;  /* 0x0000000000017941 */ /* 0x000fea0003800000 */
.L_x_2626:
[----:B------:R-:W-:Y:S05]  /*185e0*/  BRA `(.L_x_2628) ;  /* 0xffffffc000a07947 */ /* 0x000fea000383ffff */
.L_x_2509:
[----:B-1----:R1:W2:Y:S02]  /*185f0*/  SYNCS.PHASECHK.TRANS64.TRYWAIT P1, [R5+URZ+0x30840], R0 ;  /* 0x03084000050075a7 */ /* 0x0022a4000802017f */
[----:B--2---:R-:W-:Y:S05]  /*18600*/  @!P1 NANOSLEEP.SYNCS 0x989680 ;  /* 0x009896800000995d */ /* 0x004fea0003900000 */
[----:B------:R-:W2:Y:S02]  /*18610*/  @!P1 SYNCS.PHASECHK.TRANS64 P1, [R5+URZ+0x30840], R0 ;  /* 0x03084000050095a7 */ /* 0x000ea4000802007f */
[----:B--2---:R-:W-:Y:S05]  /*18620*/  @!P1 BRA `(.L_x_2509) ;  /* 0xfffffffc00f09947 */ /* 0x004fea000383ffff */
[----:B------:R-:W-:Y:S05]  /*18630*/  BRA `(.L_x_2629) ;  /* 0xffffffc000c87947 */ /* 0x000fea000383ffff */
.L_x_2511:
[----:B--2---:R2:W3:Y:S02]  /*18640*/  SYNCS.PHASECHK.TRANS64.TRYWAIT P1, [R27+URZ+0x30840], R2 ;  /* 0x030840021b0075a7 */ /* 0x0044e4000802017f */
[----:B---3--:R-:W-:Y:S05]  /*18650*/  @!P1 NANOSLEEP.SYNCS 0x989680 ;  /* 0x009896800000995d */ /* 0x008fea0003900000 */
[----:B------:R-:W3:Y:S02]  /*18660*/  @!P1 SYNCS.PHASECHK.TRANS64 P1, [R27+URZ+0x30840], R2 ;  /* 0x030840021b0095a7 */ /* 0x000ee4000802007f */
[----:B---3--:R-:W-:Y:S05]  /*18670*/  @!P1 BRA `(.L_x_2511) ;  /* 0xfffffffc00f09947 */ /* 0x008fea000383ffff */
[----:B------:R-:W-:Y:S05]  /*18680*/  BRA `(.L_x_2630) ;  /* 0xffffffc000d47947 */ /* 0x000fea000383ffff */
.L_x_2513:
[----:B---3--:R3:W4:Y:S02]  /*18690*/  SYNCS.PHASECHK.TRANS64.TRYWAIT P1, [R5+URZ+0x30860], R0 ;  /* 0x03086000050075a7 */ /* 0x008724000802017f */
[----:B----4-:R-:W-:Y:S05]  /*186a0*/  @!P1 NANOSLEEP.SYNCS 0x989680 ;  /* 0x009896800000995d */ /* 0x010fea0003900000 */
[----:B------:R-:W4:Y:S02]  /*186b0*/  @!P1 SYNCS.PHASECHK.TRANS64 P1, [R5+URZ+0x30860], R0 ;  /* 0x03086000050095a7 */ /* 0x000f24000802007f */
[----:B----4-:R-:W-:Y:S05]  /*186c0*/  @!P1 BRA `(.L_x_2513) ;  /* 0xfffffffc00f09947 */ /* 0x010fea000383ffff */
[----:B------:R-:W-:Y:S05]  /*186d0*/  BRA `(.L_x_2631) ;  /* 0xffffffc000d07947 */ /* 0x000fea000383ffff */
.L_x_2632:
        /* <DEDUP_REMOVED lines=10> */
.L_x_3204:


//--------------------- .text._ZN7cutlass13device_kernelIN5flash11enable_sm90INS1_16FlashAttnFwdSm90INS1_25CollectiveMainloopFwdSm90ILi2EN4cute5tupleIJNS5_1CILi1EEES8_S8_EEENS6_IJNS7_ILi128EEENS7_ILi96EEENS7_ILi192EEEEEELi192ENS_10bfloat16_tEfNS_4arch4Sm90ELb1ELb0ELb1ELb1ELb1ELb1ELb0ELb1ELb1ELb1ELb1ELb0EEENS1_21CollectiveEpilogueFwdINS6_IJSA_SC_SB_EEES9_SE_SG_Li256ELb1ELb1ELb1ELb0EEENS1_36VarlenDynamicPersistentTileSchedulerILi128ELi96ELi256ELi128ELb1ELb1ELb1ELb1ELb1ELb1EEEEEEEEEvNT_6ParamsE --------------------------
	.section	.text._ZN7cutlass13device_kernelIN5flash11enable_sm90INS1_16FlashAttnFwdSm90INS1_25CollectiveMainloopFwdSm90ILi2EN4cute5tupleIJNS5_1CILi1EEES8_S8_EEENS6_IJNS7_ILi128EEENS7_ILi96EEENS7_ILi192EEEEEELi192ENS_10bfloat16_tEfNS_4arch4Sm90ELb1ELb0ELb1ELb1ELb1ELb1ELb0ELb1ELb1ELb1ELb1ELb0EEENS1_21CollectiveEpilogueFwdINS6_IJSA_SC_SB_EEES9_SE_SG_Li256ELb1ELb1ELb1ELb0EEENS1_36VarlenDynamicPersistentTileSchedulerILi128ELi96ELi256ELi128ELb1ELb1ELb1ELb1ELb1ELb1EEEEEEEEEvNT_6ParamsE,"ax",@progbits
	.align	128
.text._ZN7cutlass13device_kernelIN5flash11enable_sm90INS1_16FlashAttnFwdSm90INS1_25CollectiveMainloopFwdSm90ILi2EN4cute5tupleIJNS5_1CILi1EEES8_S8_EEENS6_IJNS7_ILi128EEENS7_ILi96EEENS7_ILi192EEEEEELi192ENS_10bfloat16_tEfNS_4arch4Sm90ELb1ELb0ELb1ELb1ELb1ELb1ELb0ELb1ELb1ELb1ELb1ELb0EEENS1_21CollectiveEpilogueFwdINS6_IJSA_SC_SB_EEES9_SE_SG_Li256ELb1ELb1ELb1ELb0EEENS1_36VarlenDynamicPersistentTileSchedulerILi128ELi96ELi256ELi128ELb1ELb1ELb1ELb1ELb1ELb1EEEEEEEEEvNT_6ParamsE:
        .type           _ZN7cutlass13device_kernelIN5flash11enable_sm90INS1_16FlashAttnFwdSm90INS1_25CollectiveMainloopFwdSm90ILi2EN4cute5tupleIJNS5_1CILi1EEES8_S8_EEENS6_IJNS7_ILi128EEENS7_ILi96EEENS7_ILi192EEEEEELi192ENS_10bfloat16_tEfNS_4arch4Sm90ELb1ELb0ELb1ELb1ELb1ELb1ELb0ELb1ELb1ELb1ELb1ELb0EEENS1_21CollectiveEpilogueFwdINS6_IJSA_SC_SB_EEES9_SE_SG_Li256ELb1ELb1ELb1ELb0EEENS1_36VarlenDynamicPersistentTileSchedulerILi128ELi96ELi256ELi128ELb1ELb1ELb1ELb1ELb1ELb1EEEEEEEEEvNT_6ParamsE,@function
        .size           _ZN7cutlass13device_kernelIN5flash11enable_sm90INS1_16FlashAttnFwdSm90INS1_25CollectiveMainloopFwdSm90ILi2EN4cute5tupleIJNS5_1CILi1EEES8_S8_EEENS6_IJNS7_ILi128EEENS7_ILi96EEENS7_ILi192EEEEEELi192ENS_10bfloat16_tEfNS_4arch4Sm90ELb1ELb0ELb1ELb1ELb1ELb1ELb0ELb1ELb1ELb1ELb1ELb0EEENS1_21CollectiveEpilogueFwdINS6_IJSA_SC_SB_EEES9_SE_SG_Li256ELb1ELb1ELb1ELb0EEENS1_36VarlenDynamicPersistentTileSchedulerILi128ELi96ELi256ELi128ELb1ELb1ELb1ELb1ELb1ELb1EEEEEEEEEvNT_6ParamsE,(.L_x_3205 - _ZN7cutlass13device_kernelIN5flash11enable_sm90INS1_16FlashAttnFwdSm90INS1_25CollectiveMainloopFwdSm90ILi2EN4cute5tupleIJNS5_1CILi1EEES8_S8_EEENS6_IJNS7_ILi128EEENS7_ILi96EEENS7_ILi192EEEEEELi192ENS_10bfloat16_tEfNS_4arch4Sm90ELb1ELb0ELb1ELb1ELb1ELb1ELb0ELb1ELb1ELb1ELb1ELb0EEENS1_21CollectiveEpilogueFwdINS6_IJSA_SC_SB_EEES9_SE_SG_Li256ELb1ELb1ELb1ELb0EEENS1_36VarlenDynamicPersistentTileSchedulerILi128ELi96ELi256ELi128ELb1ELb1ELb1ELb1ELb1ELb1EEEEEEEEEvNT_6ParamsE)
        .other          _ZN7cutlass13device_kernelIN5flash11enable_sm90INS1_16FlashAttnFwdSm90INS1_25CollectiveMainloopFwdSm90ILi2EN4cute5tupleIJNS5_1CILi1EEES8_S8_EEENS6_IJNS7_ILi128EEENS7_ILi96EEENS7_ILi192EEEEEELi192ENS_10bfloat16_tEfNS_4arch4Sm90ELb1ELb0ELb1ELb1ELb1ELb1ELb0ELb1ELb1ELb1ELb1ELb0EEENS1_21CollectiveEpilogueFwdINS6_IJSA_SC_SB_EEES9_SE_SG_Li256ELb1ELb1ELb1ELb0EEENS1_36VarlenDynamicPersistentTileSchedulerILi128ELi96ELi256ELi128ELb1ELb1ELb1ELb1ELb1ELb1EEEEEEEEEvNT_6ParamsE,@"STO_CUDA_ENTRY STV_DEFAULT"
_ZN7cutlass13device_kernelIN5flash11enable_sm90INS1_16FlashAttnFwdSm90INS1_25CollectiveMainloopFwdSm90ILi2EN4cute5tupleIJNS5_1CILi1EEES8_S8_EEENS6_IJNS7_ILi128EEENS7_ILi96EEENS7_ILi192EEEEEELi192ENS_10bfloat16_tEfNS_4arch4Sm90ELb1ELb0ELb1ELb1ELb1ELb1ELb0ELb1ELb1ELb1ELb1ELb0EEENS1_21CollectiveEpilogueFwdINS6_IJSA_SC_SB_EEES9_SE_SG_Li256ELb1ELb1ELb1ELb0EEENS1_36VarlenDynamicPersistentTileSchedulerILi128ELi96ELi256ELi128ELb1ELb1ELb1ELb1ELb1ELb1EEEEEEEEEvNT_6ParamsE:
[----:B------:R-:W0:Y:S02]  /*0000*/  LDC R1, c[0x0][0x28] ;  /* 0x00000a00ff017b82 */ /* 0x000e240000000800 */
[----:B0-----:R-:W-:Y:S01]  /*0010*/  VIADD R1, R1, 0xffffff80 ;  /* 0xffffff8001017836 */ /* 0x001fe20000000000 */
[----:B------:R-:W0:Y:S01]  /*0020*/  S2R R0, SR_TID.X ;  /* 0x0000000000007919 */ /* 0x000e220000002100 */
[----:B------:R-:W-:Y:S01]  /*0030*/  ELECT P0, URZ, PT ;  /* 0x00000000003f782f */ /* 0x000fe20003800000 */
[----:B------:R-:W-:Y:S01]  /*0040*/  BSSY B0, `(.L_x_2633) ;  /* 0x000000e000007945 */ /* 0x000fe20003800000 */
[----:B0-----:R-:W-:-:S05]  /*0050*/  SHF.R.U32.HI R2, RZ, 0x5, R0 ;  /* 0x00000005ff027819 */ /* 0x001fca0000011600 */
[----:B------:R-:W0:Y:S02]  /*0060*/  SHFL.IDX PT, R3, R2, RZ, 0x1f ;  /* 0x00001fff02037589 */ /* 0x000e2400000e0000 */
[----:B0-----:R-:W-:Y:S02]  /*0070*/  ISETP.EQ.AND P0, PT, R3, RZ, P0 ;  /* 0x000000ff0300720c */ /* 0x001fe40000702270 */
[----:B------:R-:W-:-:S11]  /*0080*/  SHF.R.U32.HI R3, RZ, 0x7, R0 ;  /* 0x00000007ff037819 */ /* 0x000fd60000011600 */
        /* <DEDUP_REMOVED lines=9> */
.L_x_2634:
[----:B------:R-:W-:Y:S05]  /*0120*/  BSYNC B0 ;  /* 0x0000000000007941 */ /* 0x000fea0003800000 */
.L_x_2633:
[----:B------:R-:W-:Y:S01]  /*0130*/  VOTEU.ANY UP0, P0 ;  /* 0x00000000003f7886 */ /* 0x000fe20000000100 */
[----:B------:R-:W0:Y:S01]  /*0140*/  SHFL.IDX PT, R3, R3, RZ, 0x1f ;  /* 0x00001fff03037589 */ /* 0x000e2200000e0000 */
[----:B------:R-:W-:Y:S01]  /*0150*/  UMOV UR4, 0x80 ;  /* 0x0000008000047882 */ /* 0x000fe20000000000 */
[----:B------:R-:W-:Y:S01]  /*0160*/  UMOV UR7, 0x100 ;  /* 0x0000010000077882 */ /* 0x000fe20000000000 */
[----:B------:R-:W-:Y:S01]  /*0170*/  VOTEU.ANY UP1, P0 ;  /* 0x00000000003f7886 */ /* 0x000fe20000020100 */
[----:B------:R-:W1:Y:S01]  /*0180*/  @UP0 S2UR UR8, SR_CgaCtaId ;  /* 0x00000000000809c3 */ /* 0x000e620000008800 */
[----:B------:R-:W2:Y:S01]  /*0190*/  SHFL.IDX PT, R4, R2, RZ, 0x1f ;  /* 0x00001fff02047589 */ /* 0x000ea200000e0000 */
[----:B------:R-:W-:Y:S01]  /*01a0*/  @UP0 UMOV UR6, 0x400 ;  /* 0x0000040000060882 */ /* 0x000fe20000000000 */
[----:B------:R-:W-:-:S04]  /*01b0*/  @UP0 UIADD3 UR4, -UR4, 0x100000, URZ ;  /* 0x0010000004040890 */ /* 0x000fc8000fffe13f */
[----:B------:R-:W-:Y:S02]  /*01c0*/  @UP0 USHF.L.U32 UR5, UR4, 0xb, URZ ;  /* 0x0000000b04050899 */ /* 0x000fe4000800063f */
[----:B------:R-:W-:Y:S01]  /*01d0*/  @UP0 USHF.L.U32 UR4, UR4, 0x1, URZ ;  /* 0x0000000104040899 */ /* 0x000fe2000800063f */
[----:B------:R-:W-:Y:S01]  /*01e0*/  VOTEU.ANY UP2, P0 ;  /* 0x00000000003f7886 */ /* 0x000fe20000040100 */
[----:B0-----:R-:W-:Y:S01]  /*01f0*/  R2UR UR9, R3 ;  /* 0x00000000030972ca */ /* 0x001fe200000e0000 */
[----:B-1----:R-:W-:Y:S01]  /*0200*/  @UP0 ULEA UR8, UR8, UR6, 0x18 ;  /* 0x0000000608080291 */ /* 0x002fe2000f8ec03f */
[----:B--2---:R-:W-:Y:S01]  /*0210*/  ISETP.NE.AND P1, PT, R4, RZ, PT ;  /* 0x000000ff0400720c */ /* 0x004fe20003f25270 */
        /* <DEDUP_REMOVED lines=26> */
.L_x_2635:
        /* <DEDUP_REMOVED lines=22> */
.L_x_2636:
        /* <DEDUP_REMOVED lines=18> */
.L_x_2637:
        /* <DEDUP_REMOVED lines=22> */
.L_x_2638:
        /* <DEDUP_REMOVED lines=22> */
.L_x_2639:
[----:B0-----:R-:W-:Y:S01]  /*0900*/  UMOV UR4, 0x1 ;  /* 0x0000000100047882 */ /* 0x001fe20000000000 */
[----:B------:R-:W-:Y:S01]  /*0910*/  PLOP3.LUT P0, PT, PT, PT, UP0, 0x80, 0x0 ;  /* 0x000000000000781c */ /* 0x000fe20003f0f008 */
[----:B------:R-:W-:Y:S01]  /*0920*/  USEL UR4, UR4, 0x2, !UP0 ;  /* 0x0000000204047887 */ /* 0x000fe2000c000000 */
[----:B------:R-:W-:Y:S01]  /*0930*/  NOP ;  /* 0x0000000000007918 */ /* 0x000fe20000000000 */
[----:B------:R-:W-:Y:S01]  /*0940*/  ULDC.64 UR60, c[0x0][0x208] ;  /* 0x00008200003c7ab9 */ /* 0x000fe20000000a00 */
[----:B------:R-:W-:Y:S03]  /*0950*/  BSSY B9, `(.L_x_2640) ;  /* 0x00027e5000097945 */ /* 0x000fe60003800000 */
[----:B------:R-:W-:-:S05]  /*0960*/  IMAD.U32 R3, RZ, RZ, UR4 ;  /* 0x00000004ff037e24 */ /* 0x000fca000f8e00ff */
[----:B------:R0:W-:Y:S01]  /*0970*/  STL [R1+0x6c], R3 ;  /* 0x00006c0301007387 */ /* 0x0001e20000100800 */
[----:B-12-4-:R-:W-:Y:S06]  /*0980*/  BAR.SYNC.DEFER_BLOCKING 0x0 ;  /* 0x0000000000007b1d */ /* 0x016fec0000010000 */
[----:B------:R-:W-:Y:S05]  /*0990*/  @!P0 BRA `(.L_x_2641) ;  /* 0x0000020000208947 */ /* 0x000fea0003800000 */
.L_x_2642:
        /* <DEDUP_REMOVED lines=15> */
[----:B------:R-:W2:Y:S01]  /*0a90*/  LDL R4, [R1+0x6c] ;  /* 0x00006c0001047983 */ /* 0x000ea20000100800 */
[----:B------:R-:W-:Y:S01]  /*0aa0*/  VIADD R0, R0, 0xffffff80 ;  /* 0xffffff8000007836 */ /* 0x000fe20000000000 */
[----:B------:R-:W-:Y:S01]  /*0ab0*/  R2UR UR4, R2 ;  /* 0x00000000020472ca */ /* 0x000fe200000e0000 */
[----:B------:R-:W-:Y:S02]  /*0ac0*/  IMAD.MOV.U32 R205, RZ, RZ, RZ ;  /* 0x000000ffffcd7224 */ /* 0x000fe400078e00ff */
[----:B------:R-:W-:Y:S01]  /*0ad0*/  IMAD.MOV.U32 R200, RZ, RZ, RZ ;  /* 0x000000ffffc87224 */ /* 0x000fe200078e00ff */
[----:B------:R-:W-:Y:S01]  /*0ae0*/  SHF.R.S32.HI R3, RZ, 0x1f, R0 ;  /* 0x0000001fff037819 */ /* 0x000fe20000011400 */
[----:B------:R-:W-:-:S03]  /*0af0*/  IMAD.MOV.U32 R196, RZ, RZ, RZ ;  /* 0x000000ffffc47224 */ /* 0x000fc600078e00ff */
[----:B------:R-:W-:-:S04]  /*0b00*/  LEA.HI R6, R3, R0, RZ, 0x4 ;  /* 0x0000000003067211 */ /* 0x000fc800078f20ff */
[----:B------:R-:W-:Y:S01]  /*0b10*/  SHF.R.S32.HI R7, RZ, 0x4, R6 ;  /* 0x00000004ff077819 */ /* 0x000fe20000011406 */
[----:B------:R-:W-:Y:S01]  /*0b20*/  UIADD3 UR4, UR4, 0x12400, URZ ;  /* 0x0001240004047890 */ /* 0x000fe2000fffe03f */
[----:B--2---:R-:W-:Y:S02]  /*0b30*/  R2UR UR5, R4 ;  /* 0x00000000040572ca */ /* 0x004fe400000e0000 */
[----:B------:R-:W-:-:S04]  /*0b40*/  LEA.HI R4, R3, R0, RZ, 0x7 ;  /* 0x0000000003047211 */ /* 0x000fc800078f38ff */
[----:B------:R-:W-:-:S05]  /*0b50*/  LOP3.LUT R5, R4, 0xffffff80, RZ, 0xc0, !PT ;  /* 0xffffff8004057812 */ /* 0x000fca00078ec0ff */
[----:B------:R-:W-:Y:S01]  /*0b60*/  IMAD.IADD R15, R0, 0x1, -R5 ;  /* 0x00000001000f7824 */ /* 0x000fe200078e0a05 */
[----:B------:R-:W-:Y:S01]  /*0b70*/  LEA.HI R5, R6, R7, RZ, 0x1 ;  /* 0x0000000706057211 */ /* 0x000fe200078f08ff */
[----:B------:R-:W-:-:S03]  /*0b80*/  ULOP3.LUT UR5, UR5, 0x1, URZ, 0xfc, !UPT ;  /* 0x0000000105057892 */ /* 0x000fc6000f8efc3f */
        /* <DEDUP_REMOVED lines=12> */
[-C--:B------:R-:W-:Y:S01]  /*0c50*/  LEA.HI R7, R3, R0.reuse, RZ, 0x5 ;  /* 0x0000000003077211 */ /* 0x080fe200078f28ff */
[----:B------:R-:W-:Y:S01]  /*0c60*/  IMAD.IADD R13, R9, 0x1, -R12 ;  /* 0x00000001090d7824 */ /* 0x000fe200078e0a0c */
[----:B------:R-:W-:-:S02]  /*0c70*/  LEA.HI R9, R3, R0, RZ, 0x2 ;  /* 0x0000000003097211 */ /* 0x000fc400078f10ff */
[----:B------:R-:W-:Y:S01]  /*0c80*/  LEA.HI R4, R4, R5, RZ, 0x1 ;  /* 0x0000000504047211 */ /* 0x000fe200078f08ff */
[----:B------:R-:W-:Y:S01]  /*0c90*/  IMAD R13, R10, 0x10, R13 ;  /* 0x000000100a0d7824 */ /* 0x000fe200078e020d */
[----:B------:R-:W-:Y:S01]  /*0ca0*/  LOP3.LUT R3, R6, 0x3fffff0, RZ, 0xc0, !PT ;  /* 0x03fffff006037812 */ /* 0x000fe200078ec0ff */
[----:B------:R-:W-:Y:S01]  /*0cb0*/  IMAD.MOV.U32 R6, RZ, RZ, R18 ;  /* 0x000000ffff067224 */ /* 0x000fe200078e0012 */
[----:B------:R-:W-:Y:S01]  /*0cc0*/  LOP3.LUT R4, R4, 0x3fffffe, RZ, 0xc0, !PT ;  /* 0x03fffffe04047812 */ /* 0x000fe200078ec0ff */
[----:B------:R-:W-:Y:S01]  /*0cd0*/  IMAD.MOV.U32 R18, RZ, RZ, RZ ;  /* 0x000000ffff127224 */ /* 0x000fe200078e00ff */
[----:B------:R-:W-:Y:S01]  /*0ce0*/  SHF.R.S32.HI R222, RZ, 0x5, R7 ;  /* 0x00000005ffde7819 */ /* 0x000fe20000011407 */
[----:B------:R-:W-:Y:S01]  /*0cf0*/  IMAD.IADD R3, R0, 0x1, -R3 ;  /* 0x0000000100037824 */ /* 0x000fe200078e0a03 */
[----:B------:R-:W-:Y:S01]  /*0d00*/  LOP3.LUT R7, R9, 0xfffffffc, RZ, 0xc0, !PT ;  /* 0xfffffffc09077812 */ /* 0x000fe200078ec0ff */
[----:B------:R-:W-:Y:S01]  /*0d10*/  IMAD.IADD R4, R5, 0x1, -R4 ;  /* 0x0000000105047824 */ /* 0x000fe200078e0a04 */
[----:B------:R-:W-:Y:S01]  /*0d20*/  SHF.R.S32.HI R204, RZ, 0x2, R9 ;  /* 0x00000002ffcc7819 */ /* 0x000fe20000011409 */
[----:B------:R-:W-:Y:S01]  /*0d30*/  IMAD R3, R222, 0x10, R3 ;  /* 0x00000010de037824 */ /* 0x000fe200078e0203 */
[----:B------:R-:W-:Y:S01]  /*0d40*/  LOP3.LUT R11, R11, 0x7ffffffc, RZ, 0xc0, !PT ;  /* 0x7ffffffc0b0b7812 */ /* 0x000fe200078ec0ff */
[----:B------:R-:W-:Y:S01]  /*0d50*/  IMAD R14, R4, 0x40, R13 ;  /* 0x00000040040e7824 */ /* 0x000fe200078e020d */
[----:B------:R-:W-:Y:S01]  /*0d60*/  SHF.R.S32.HI R9, RZ, 0x1f, R9 ;  /* 0x0000001fff097819 */ /* 0x000fe20000011409 */
[----:B------:R-:W-:-:S02]  /*0d70*/  IMAD R8, R3, 0x8, R8 ;  /* 0x0000000803087824 */ /* 0x000fc400078e0208 */
[----:B------:R-:W-:Y:S01]  /*0d80*/  IMAD.IADD R0, R0, 0x1, -R7 ;  /* 0x0000000100007824 */ /* 0x000fe200078e0a07 */
[----:B------:R-:W-:Y:S01]  /*0d90*/  STL [R1+0x64], R14 ;  /* 0x0000640e01007387 */ /* 0x000fe20000100800 */
[----:B------:R-:W-:Y:S01]  /*0da0*/  IMAD.U32 R3, RZ, RZ, UR5 ;  /* 0x00000005ff037e24 */ /* 0x000fe2000f8e00ff */
[----:B------:R-:W-:Y:S01]  /*0db0*/  LEA.HI R9, R9, R204, RZ, 0x3 ;  /* 0x000000cc09097211 */ /* 0x000fe200078f18ff */
[----:B------:R-:W-:Y:S01]  /*0dc0*/  VIADD R12, R204, 0x40 ;  /* 0x00000040cc0c7836 */ /* 0x000fe20000000000 */
[----:B------:R-:W-:Y:S01]  /*0dd0*/  STL [R1+0x50], RZ ;  /* 0x000050ff01007387 */ /* 0x000fe20000100800 */
[----:B------:R-:W-:Y:S01]  /*0de0*/  IMAD.SHL.U32 R194, R0, 0x4, RZ ;  /* 0x0000000400c27824 */ /* 0x000fe200078e00ff */
[----:B------:R-:W-:Y:S01]  /*0df0*/  LOP3.LUT R9, R9, 0xfffffff8, RZ, 0xc0, !PT ;  /* 0xfffffff809097812 */ /* 0x000fe200078ec0ff */
[----:B------:R-:W-:Y:S01]  /*0e00*/  IMAD.SHL.U32 R217, R12, 0x40, RZ ;  /* 0x000000400cd97824 */ /* 0x000fe200078e00ff */
[----:B------:R0:W-:Y:S01]  /*0e10*/  STL [R1+0x4], R3 ;  /* 0x0000040301007387 */ /* 0x0001e20000100800 */
[----:B------:R-:W-:-:S02]  /*0e20*/  VIADD R207, R194, 0x20 ;  /* 0x00000020c2cf7836 */ /* 0x000fc40000000000 */
[----:B------:R-:W-:Y:S01]  /*0e30*/  IMAD.IADD R11, R15, 0x1, -R11 ;  /* 0x000000010f0b7824 */ /* 0x000fe200078e0a0b */
[----:B------:R-:W-:Y:S01]  /*0e40*/  LOP3.LUT R217, R217, 0x1c0, RZ, 0xc0, !PT ;  /* 0x000001c0d9d97812 */ /* 0x000fe200078ec0ff */
[----:B------:R-:W-:Y:S02]  /*0e50*/  IMAD.IADD R193, R194, 0x1, R207 ;  /* 0x00000001c2c17824 */ /* 0x000fe400078e02cf */
[C---:B------:R-:W-:Y:S02]  /*0e60*/  IMAD.SHL.U32 R16, R0.reuse, 0x8, RZ ;  /* 0x0000000800107824 */ /* 0x040fe400078e00ff */
[----:B------:R-:W-:Y:S01]  /*0e70*/  IMAD.U32 R4, RZ, RZ, UR4 ;  /* 0x00000004ff047e24 */ /* 0x000fe2000f8e00ff */
[----:B0-----:R-:W-:Y:S01]  /*0e80*/  LEA.HI R3, R0, R0, RZ, 0x1 ;  /* 0x0000000000037211 */ /* 0x001fe200078f08ff */
[----:B------:R-:W-:Y:S02]  /*0e90*/  IMAD.SHL.U32 R229, R11, 0x2, RZ ;  /* 0x000000020be57824 */ /* 0x000fe400078e00ff */
[----:B------:R-:W-:Y:S01]  /*0ea0*/  IMAD.IADD R10, R204, 0x1, -R9 ;  /* 0x00000001cc0a7824 */ /* 0x000fe200078e0a09 */
[----:B------:R-:W-:Y:S01]  /*0eb0*/  LOP3.LUT R3, R3, 0x1ffffffe, RZ, 0xc0, !PT ;  /* 0x1ffffffe03037812 */ /* 0x000fe200078ec0ff */
[----:B------:R0:W-:Y:S01]  /*0ec0*/  STL [R1+0x58], R4 ;  /* 0x0000580401007387 */ /* 0x0001e20000100800 */
[----:B------:R-:W-:-:S02]  /*0ed0*/  VIADD R36, R229, 0x10 ;  /* 0x00000010e5247836 */ /* 0x000fc40000000000 */
[C---:B------:R-:W-:Y:S01]  /*0ee0*/  VIADD R34, R229.reuse, 0x20 ;  /* 0x00000020e5227836 */ /* 0x040fe20000000000 */
[----:B------:R1:W-:Y:S01]  /*0ef0*/  STL [R1+0x38], R10 ;  /* 0x0000380a01007387 */ /* 0x0003e20000100800 */
[----:B------:R-:W-:Y:S01]  /*0f00*/  IMAD.IADD R3, R0, 0x1, -R3 ;  /* 0x0000000100037824 */ /* 0x000fe200078e0a03 */
[----:B------:R-:W-:Y:S01]  /*0f10*/  SHF.R.U32.HI R0, RZ, 0x3, R217 ;  /* 0x00000003ff007819 */ /* 0x000fe200000116d9 */
[C---:B------:R-:W-:Y:S01]  /*0f20*/  VIADD R31, R229.reuse, 0x38 ;  /* 0x00000038e51f7836 */ /* 0x040fe20000000000 */
[----:B------:R-:W-:Y:S01]  /*0f30*/  SHF.R.S32.HI R0, RZ, 0x1f, R193 ;  /* 0x0000001fff007819 */ /* 0x000fe200000114c1 */
[C---:B------:R-:W-:Y:S01]  /*0f40*/  VIADD R28, R229.reuse, 0x50 ;  /* 0x00000050e51c7836 */ /* 0x040fe20000000000 */
[----:B0-----:R-:W-:Y:S01]  /*0f50*/  SHF.R.S32.HI R4, RZ, 0x1f, R12 ;  /* 0x0000001fff047819 */ /* 0x001fe2000001140c */
[C---:B------:R-:W-:Y:S01]  /*0f60*/  VIADD R25, R229.reuse, 0x68 ;  /* 0x00000068e5197836 */ /* 0x040fe20000000000 */
[----:B------:R-:W-:Y:S01]  /*0f70*/  LEA.HI R0, R0, R193, RZ, 0x3 ;  /* 0x000000c100007211 */ /* 0x000fe200078f18ff */
[C---:B------:R-:W-:Y:S01]  /*0f80*/  VIADD R20, R229.reuse, 0x80 ;  /* 0x00000080e5147836 */ /* 0x040fe20000000000 */
[----:B------:R-:W-:Y:S01]  /*0f90*/  LEA.HI R4, R4, R12, RZ, 0x3 ;  /* 0x0000000c04047211 */ /* 0x000fe200078f18ff */
[C---:B------:R-:W-:Y:S01]  /*0fa0*/  VIADD R12, R229.reuse, 0x98 ;  /* 0x00000098e50c7836 */ /* 0x040fe20000000000 */
[----:B------:R-:W-:Y:S01]  /*0fb0*/  SHF.R.S32.HI R198, RZ, 0x3, R0 ;  /* 0x00000003ffc67819 */ /* 0x000fe20000011400 */
[C---:B------:R-:W-:Y:S01]  /*0fc0*/  VIADD R0, R229.reuse, 0xb0 ;  /* 0x000000b0e5007836 */ /* 0x040fe20000000000 */
[----:B------:R-:W-:Y:S01]  /*0fd0*/  SHF.R.S32.HI R0, RZ, 0x1f, R36 ;  /* 0x0000001fff007819 */ /* 0x000fe20000011424 */
[----:B------:R-:W-:Y:S01]  /*0fe0*/  IMAD.SHL.U32 R8, R8, 0x8, RZ ;  /* 0x0000000808087824 */ /* 0x000fe200078e00ff */
[----:B------:R-:W-:Y:S01]  /*0ff0*/  SHF.R.S32.HI R0, RZ, 0x1f, R34 ;  /* 0x0000001fff007819 */ /* 0x000fe20000011422 */
[----:B------:R-:W-:Y:S01]  /*1000*/  VIADD R206, R194, 0x40 ;  /* 0x00000040c2ce7836 */ /* 0x000fe20000000000 */
[----:B------:R-:W-:Y:S01]  /*1010*/  SHF.R.S32.HI R0, RZ, 0x1f, R31 ;  /* 0x0000001fff007819 */ /* 0x000fe2000001141f */
[----:B------:R-:W-:Y:S01]  /*1020*/  IMAD.SHL.U32 R4, R4, 0x40, RZ ;  /* 0x0000004004047824 */ /* 0x000fe200078e00ff */
[----:B------:R-:W-:Y:S01]  /*1030*/  SHF.R.S32.HI R0, RZ, 0x1f, R28 ;  /* 0x0000001fff007819 */ /* 0x000fe2000001141c */
[----:B------:R0:W-:Y:S01]  /*1040*/  STL [R1+0x68], R8 ;  /* 0x0000680801007387 */ /* 0x0001e20000100800 */
[----:B------:R-:W-:Y:S01]  /*1050*/  SHF.R.S32.HI R0, RZ, 0x1f, R25 ;  /* 0x0000001fff007819 */ /* 0x000fe20000011419 */
[----:B------:R-:W-:Y:S01]  /*1060*/  IMAD.IADD R192, R194, 0x1, R206 ;  /* 0x00000001c2c07824 */ /* 0x000fe200078e02ce */
[----:B------:R-:W-:Y:S01]  /*1070*/  SHF.R.S32.HI R0, RZ, 0x1f, R20 ;  /* 0x0000001fff007819 */ /* 0x000fe20000011414 */
[----:B------:R-:W-:Y:S01]  /*1080*/  VIADD R37, R229, 0x8 ;  /* 0x00000008e5257836 */ /* 0x000fe20000000000 */
[----:B------:R-:W-:Y:S01]  /*1090*/  SHF.R.S32.HI R0, RZ, 0x1f, R12 ;  /* 0x0000001fff007819 */ /* 0x000fe2000001140c */
[----:B------:R-:W-:Y:S01]  /*10a0*/  IMAD R0, R3, 0x8, R14 ;  /* 0x0000000803007824 */ /* 0x000fe200078e020e */
[----:B------:R-:W-:Y:S01]  /*10b0*/  SHF.R.S32.HI R9, RZ, 0x1f, R192 ;  /* 0x0000001fff097819 */ /* 0x000fe200000114c0 */
[C---:B------:R-:W-:Y:S01]  /*10c0*/  VIADD R35, R229.reuse, 0x18 ;  /* 0x00000018e5237836 */ /* 0x040fe20000000000 */
[----:B------:R-:W-:Y:S01]  /*10d0*/  LOP3.LUT R224, R4, 0xfffffe00, RZ, 0xc0, !PT ;  /* 0xfffffe0004e07812 */ /* 0x000fe200078ec0ff */
[----:B------:R-:W-:Y:S01]  /*10e0*/  VIADD R33, R229, 0x28 ;  /* 0x00000028e5217836 */ /* 0x000fe20000000000 */
[----:B------:R2:W-:Y:S01]  /*10f0*/  STL [R1+0x3c], R0 ;  /* 0x00003c0001007387 */ /* 0x0005e20000100800 */
[----:B------:R-:W-:Y:S01]  /*1100*/  LEA.HI R9, R9, R192, RZ, 0x3 ;  /* 0x000000c009097211 */ /* 0x000fe200078f18ff */
[C---:B------:R-:W-:Y:S01]  /*1110*/  VIADD R32, R229.reuse, 0x30 ;  /* 0x00000030e5207836 */ /* 0x040fe20000000000 */
[----:B------:R-:W-:Y:S01]  /*1120*/  SHF.R.S32.HI R4, RZ, 0x1f, R37 ;  /* 0x0000001fff047819 */ /* 0x000fe20000011425 */
[----:B------:R-:W-:Y:S01]  /*1130*/  IMAD.SHL.U32 R220, R10, 0x40, RZ ;  /* 0x000000400adc7824 */ /* 0x000fe200078e00ff */
        /* <DEDUP_REMOVED lines=8> */
[----:B------:R-:W-:Y:S01]  /*11c0*/  LOP3.LUT R220, R220, 0x1c0, RZ, 0xc0, !PT ;  /* 0x000001c0dcdc7812 */ /* 0x000fe200078ec0ff */
[C---:B------:R-:W-:Y:S01]  /*11d0*/  VIADD R24, R229.reuse, 0x70 ;  /* 0x00000070e5187836 */ /* 0x040fe20000000000 */
[----:B------:R-:W-:Y:S01]  /*11e0*/  SHF.R.S32.HI R9, RZ, 0x1f, R30 ;  /* 0x0000001fff097819 */ /* 0x000fe2000001141e */
[C---:B------:R-:W-:Y:S01]  /*11f0*/  VIADD R21, R229.reuse, 0x78 ;  /* 0x00000078e5157836 */ /* 0x040fe20000000000 */
[----:B------:R-:W-:Y:S01]  /*1200*/  SHF.R.S32.HI R4, RZ, 0x1f, R29 ;  /* 0x0000001fff047819 */ /* 0x000fe2000001141d */
[----:B------:R-:W-:Y:S01]  /*1210*/  IMAD.MOV.U32 R7, RZ, RZ, R19 ;  /* 0x000000ffff077224 */ /* 0x000fe200078e0013 */
        /* <DEDUP_REMOVED lines=9> */
[----:B------:R-:W-:Y:S01]  /*12b0*/  VIADD R23, R16, 0xa0 ;  /* 0x000000a010177836 */ /* 0x000fe20000000000 */
[----:B------:R-:W-:Y:S01]  /*12c0*/  SHF.R.S32.HI R4, RZ, 0x1f, R13 ;  /* 0x0000001fff047819 */ /* 0x000fe2000001140d */
[C---:B-1----:R-:W-:Y:S01]  /*12d0*/  VIADD R10, R229.reuse, 0xa0 ;  /* 0x000000a0e50a7836 */ /* 0x042fe20000000000 */
[----:B------:R-:W-:Y:S01]  /*12e0*/  SHF.R.S32.HI R203, RZ, 0x1f, R22 ;  /* 0x0000001fffcb7819 */ /* 0x000fe20000011416 */
[----:B0-----:R-:W-:Y:S01]  /*12f0*/  VIADD R8, R229, 0xa8 ;  /* 0x000000a8e5087836 */ /* 0x001fe20000000000 */
[----:B------:R-:W-:Y:S01]  /*1300*/  SHF.R.S32.HI R202, RZ, 0x1f, R19 ;  /* 0x0000001fffca7819 */ /* 0x000fe20000011413 */
[----:B------:R-:W-:Y:S01]  /*1310*/  IMAD.MOV.U32 R5, RZ, RZ, R17 ;  /* 0x000000ffff057224 */ /* 0x000fe200078e0011 */
[----:B------:R-:W-:Y:S01]  /*1320*/  SHF.R.S32.HI R17, RZ, 0x1f, R16 ;  /* 0x0000001fff117819 */ /* 0x000fe20000011410 */
[----:B------:R-:W-:Y:S01]  /*1330*/  IMAD.SHL.U32 R222, R222, 0x200, RZ ;  /* 0x00000200dede7824 */ /* 0x000fe200078e00ff */
[----:B------:R-:W-:Y:S01]  /*1340*/  SHF.R.S32.HI R201, RZ, 0x1f, R23 ;  /* 0x0000001fffc97819 */ /* 0x000fe20000011417 */
[C---:B------:R-:W-:Y:S01]  /*1350*/  VIADD R215, R194.reuse, 0x10 ;  /* 0x00000010c2d77836 */ /* 0x040fe20000000000 */
[----:B------:R-:W-:Y:S01]  /*1360*/  SHF.R.U32.HI R221, RZ, 0x3, R220 ;  /* 0x00000003ffdd7819 */ /* 0x000fe200000116dc */
[C---:B------:R-:W-:Y:S01]  /*1370*/  VIADD R208, R194.reuse, 0x30 ;  /* 0x00000030c2d07836 */ /* 0x040fe20000000000 */
[----:B------:R-:W-:Y:S01]  /*1380*/  SHF.R.S32.HI R9, RZ, 0x1f, R10 ;  /* 0x0000001fff097819 */ /* 0x000fe2000001140a */
[----:B------:R-:W-:Y:S01]  /*1390*/  VIADD R216, R194, 0x50 ;  /* 0x00000050c2d87836 */ /* 0x000fe20000000000 */
[----:B--2---:R-:W-:-:S07]  /*13a0*/  SHF.R.S32.HI R4, RZ, 0x1f, R8 ;  /* 0x0000001fff047819 */ /* 0x004fce0000011408 */
.L_x_2886:
[----:B012-4-:R-:W0:Y:S01]  /*13b0*/  LDC.64 R8, c[0x0][0xc88] ;  /* 0x00032200ff087b82 */ /* 0x017e220000000a00 */
[----:B------:R-:W-:Y:S01]  /*13c0*/  ULDC.64 UR4, c[0x0][0xa28] ;  /* 0x00028a0000047ab9 */ /* 0x000fe20000000a00 */
[----:B------:R-:W-:Y:S01]  /*13d0*/  ULDC.64 UR8, c[0x0][0xa18] ;  /* 0x0002860000087ab9 */ /* 0x000fe20000000a00 */
[----:B------:R-:W-:Y:S01]  /*13e0*/  ULDC.64 UR6, c[0x0][0xa08] ;  /* 0x0002820000067ab9 */ /* 0x000fe20000000a00 */
[----:B0-----:R-:W-:-:S05]  /*13f0*/  IMAD.WIDE R8, R7, 0x4, R8 ;  /* 0x0000000407087825 */ /* 0x001fca00078e0208 */
[----:B------:R-:W2:Y:S01]  /*1400*/  LDG.E R26, desc[UR60][R8.64] ;  /* 0x0000003c081a7981 */ /* 0x000ea2000c1e1900 */
[----:B------:R-:W-:Y:S01]  /*1410*/  ISETP.NE.U32.AND P2, PT, RZ, UR4, PT ;  /* 0x00000004ff007c0c */ /* 0x000fe2000bf45070 */
[----:B------:R-:W-:Y:S01]  /*1420*/  IMAD.MOV.U32 R4, RZ, RZ, RZ ;  /* 0x000000ffff047224 */ /* 0x000fe200078e00ff */
[----:B------:R-:W-:Y:S01]  /*1430*/  ISETP.NE.U32.AND P1, PT, RZ, UR8, PT ;  /* 0x00000008ff007c0c */ /* 0x000fe2000bf25070 */
[----:B------:R-:W-:Y:S01]  /*1440*/  IMAD.MOV.U32 R122, RZ, RZ, RZ ;  /* 0x000000ffff7a7224 */ /* 0x000fe200078e00ff */
[----:B------:R-:W-:Y:S02]  /*1450*/  ISETP.NE.AND.EX P2, PT, RZ, UR5, PT, P2 ;  /* 0x00000005ff007c0c */ /* 0x000fe4000bf45320 */
[----:B------:R-:W-:Y:S02]  /*1460*/  ISETP.NE.AND.EX P1, PT, RZ, UR9, PT, P1 ;  /* 0x00000009ff007c0c */ /* 0x000fe4000bf25310 */
[----:B------:R-:W-:-:S04]  /*1470*/  ISETP.NE.U32.AND P0, PT, RZ, UR6, PT ;  /* 0x00000006ff007c0c */ /* 0x000fc8000bf05070 */
[----:B------:R-:W-:Y:S02]  /*1480*/  ISETP.NE.AND.EX P0, PT, RZ, UR7, PT, P0 ;  /* 0x00000007ff007c0c */ /* 0x000fe4000bf05300 */
[----:B--2---:R-:W-:Y:S01]  /*1490*/  SHF.R.S32.HI R0, RZ, 0x1f, R26 ;  /* 0x0000001fff007819 */ /* 0x004fe2000001141a */
[C---:B------:R-:W-:Y:S02]  /*14a0*/  IMAD.SHL.U32 R29, R26.reuse, 0x4, RZ ;  /* 0x000000041a1d7824 */ /* 0x040fe400078e00ff */
[C---:B------:R-:W-:Y:S01]  /*14b0*/  @P2 LEA R10, P3, R26.reuse, UR4, 0x2 ;  /* 0x000000041a0a2c11 */ /* 0x040fe2000f8610ff */
[----:B------:R-:W-:Y:S01]  /*14c0*/  STL [R1+0x44], R26 ;  /* 0x0000441a01007387 */ /* 0x000fe20000100800 */
[C-C-:B------:R-:W-:Y:S02]  /*14d0*/  SHF.L.U64.HI R28, R26.reuse, 0x2, R0.reuse ;  /* 0x000000021a1c7819 */ /* 0x140fe40000010200 */
[----:B------:R-:W-:Y:S01]  /*14e0*/  @P2 LEA.HI.X R11, R26, UR5, R0, 0x2, P3 ;  /* 0x000000051a0b2c11 */ /* 0x000fe200098f1400 */
[----:B------:R-:W-:Y:S01]  /*14f0*/  ULDC UR4, c[0x0][0x288] ;  /* 0x0000a20000047ab9 */ /* 0x000fe20000000800 */
[C---:B------:R-:W-:Y:S01]  /*1500*/  IADD3 R8, P4, R29.reuse, UR6, RZ ;  /* 0x000000061d087c10 */ /* 0x040fe2000ff9e0ff */
[----:B------:R0:W-:Y:S04]  /*1510*/  STL [R1+0x5c], R0 ;  /* 0x00005c0001007387 */ /* 0x0001e80000100800 */
[----:B------:R1:W5:Y:S01]  /*1520*/  @P2 LDG.E R4, desc[UR60][R10.64] ;  /* 0x0000003c0a042981 */ /* 0x000362000c1e1900 */
[----:B------:R-:W-:Y:S01]  /*1530*/  @P1 IADD3 R12, P2, R29, UR8, RZ ;  /* 0x000000081d0c1c10 */ /* 0x000fe2000ff5e0ff */
[----:B------:R-:W-:Y:S01]  /*1540*/  IMAD.U32 R227, RZ, RZ, UR4 ;  /* 0x00000004ffe37e24 */ /* 0x000fe2000f8e00ff */
[C---:B------:R-:W-:Y:S01]  /*1550*/  IADD3.X R9, R28.reuse, UR7, RZ, P4, !PT ;  /* 0x000000071c097c10 */ /* 0x040fe2000a7fe4ff */
[----:B------:R2:W-:Y:S01]  /*1560*/  STL [R1+0x48], R29 ;  /* 0x0000481d01007387 */ /* 0x0005e20000100800 */
[----:B------:R-:W-:Y:S01]  /*1570*/  @P1 IADD3.X R13, R28, UR9, RZ, P2, !PT ;  /* 0x000000091c0d1c10 */ /* 0x000fe200097fe4ff */
[----:B------:R-:W-:Y:S01]  /*1580*/  ULDC.64 UR4, c[0x0][0x418] ;  /* 0x0001060000047ab9 */ /* 0x000fe20000000a00 */
[----:B------:R-:W-:Y:S01]  /*1590*/  ULDC.64 UR8, c[0x0][0xa20] ;  /* 0x0002880000087ab9 */ /* 0x000fe20000000a00 */
[----:B------:R2:W5:Y:S04]  /*15a0*/  @P0 LDG.E R122, desc[UR60][R8.64] ;  /* 0x0000003c087a0981 */ /* 0x000568000c1e1900 */
[----:B------:R2:W5:Y:S04]  /*15b0*/  @P1 LDG.E R227, desc[UR60][R12.64] ;  /* 0x0000003c0ce31981 */ /* 0x000568000c1e1900 */
[----:B------:R2:W-:Y:S01]  /*15c0*/  STL [R1+0x4c], R28 ;  /* 0x00004c1c01007387 */ /* 0x0005e20000100800 */
        /* <DEDUP_REMOVED lines=12> */
[----:B-1----:R-:W-:Y:S02]  /*1690*/  LEA.HI R11, R0, R3, RZ, 0x10 ;  /* 0x00000003000b7211 */ /* 0x002fe400078f80ff */
[----:B------:R-:W-:Y:S01]  /*16a0*/  LOP3.LUT R197, R6, 0xffff, RZ, 0xc0, !PT ;  /* 0x0000ffff06c57812 */ /* 0x000fe200078ec0ff */
[----:B--23--:R-:W-:Y:S07]  /*16b0*/  @P1 BRA `(.L_x_2644) ;  /* 0x0000000000241947 */ /* 0x00cfee0003800000 */
        /* <DEDUP_REMOVED lines=9> */
.L_x_2644:
[----:B------:R-:W-:Y:S02]  /*1750*/  IMAD.U32 R25, RZ, RZ, UR5 ;  /* 0x00000005ff197e24 */ /* 0x000fe4000f8e00ff */
[----:B------:R-:W-:Y:S01]  /*1760*/  IMAD.U32 R27, RZ, RZ, UR4 ;  /* 0x00000004ff1b7e24 */ /* 0x000fe2000f8e00ff */
[----:B------:R-:W-:Y:S06]  /*1770*/  @!P2 BRA `(.L_x_2645) ;  /* 0x000000000010a947 */ /* 0x000fec0003800000 */
[----:B------:R-:W-:-:S04]  /*1780*/  IADD3 R6, P0, R29, UR8, RZ ;  /* 0x000000081d067c10 */ /* 0x000fc8000ff1e0ff */
[----:B------:R-:W-:-:S05]  /*1790*/  IADD3.X R7, R28, UR9, RZ, P0, !PT ;  /* 0x000000091c077c10 */ /* 0x000fca00087fe4ff */
[----:B------:R0:W5:Y:S01]  /*17a0*/  LDG.E R27, desc[UR60][R6.64] ;  /* 0x0000003c061b7981 */ /* 0x000162000c1e1900 */
[----:B------:R-:W-:Y:S05]  /*17b0*/  BRA `(.L_x_2646) ;  /* 0x0000000000107947 */ /* 0x000fea0003800000 */
.L_x_2645:
[----:B------:R-:W-:Y:S05]  /*17c0*/  @!P0 BRA `(.L_x_2646) ;  /* 0x00000000000c8947 */ /* 0x000fea0003800000 */
[----:B------:R-:W2:Y:S04]  /*17d0*/  LDG.E R0, desc[UR60][R8.64] ;  /* 0x0000003c08007981 */ /* 0x000ea8000c1e1900 */
[----:B------:R-:W2:Y:S02]  /*17e0*/  LDG.E R27, desc[UR60][R8.64+0x4] ;  /* 0x0000043c081b7981 */ /* 0x000ea4000c1e1900 */
[----:B--2---:R-:W-:-:S07]  /*17f0*/  IMAD.IADD R27, R27, 0x1, -R0 ;  /* 0x000000011b1b7824 */ /* 0x004fce00078e0a00 */
.L_x_2646:
[----:B------:R-:W-:Y:S01]  /*1800*/  ULDC.64 UR4, c[0x0][0xa10] ;  /* 0x0002840000047ab9 */ /* 0x000fe20000000a00 */
[----:B------:R-:W1:Y:S01]  /*1810*/  LDC R10, c[0x0][0x448] ;  /* 0x00011200ff0a7b82 */ /* 0x000e620000000800 */
[----:B------:R-:W-:-:S04]  /*1820*/  ISETP.NE.U32.AND P0, PT, RZ, UR4, PT ;  /* 0x00000004ff007c0c */ /* 0x000fc8000bf05070 */
[----:B------:R-:W-:Y:S01]  /*1830*/  ISETP.NE.AND.EX P0, PT, RZ, UR5, PT, P0 ;  /* 0x00000005ff007c0c */ /* 0x000fe2000bf05300 */
[----:B------:R-:W-:-:S12]  /*1840*/  ULDC.64 UR4, c[0x0][0xa30] ;  /* 0x00028c0000047ab9 */ /* 0x000fd80000000a00 */
[----:B0-----:R-:W0:Y:S02]  /*1850*/  @P0 LDC.64 R6, c[0x0][0xa10] ;  /* 0x00028400ff060b82 */ /* 0x001e240000000a00 */
[----:B0-----:R-:W-:-:S05]  /*1860*/  @P0 IMAD.WIDE R6, R26, 0x4, R6 ;  /* 0x000000041a060825 */ /* 0x001fca00078e0206 */
[----:B------:R-:W2:Y:S04]  /*1870*/  @P0 LDG.E R0, desc[UR60][R6.64] ;  /* 0x0000003c06000981 */ /* 0x000ea8000c1e1900 */
[----:B------:R0:W2:Y:S01]  /*1880*/  @P0 LDG.E R3, desc[UR60][R6.64+0x4] ;  /* 0x0000043c06030981 */ /* 0x0000a2000c1e1900 */
[----:B------:R-:W-:Y:S01]  /*1890*/  ISETP.NE.U32.AND P1, PT, RZ, UR4, PT ;  /* 0x00000004ff007c0c */ /* 0x000fe2000bf25070 */
[----:B-----5:R-:W-:-:S03]  /*18a0*/  IMAD.MOV.U32 R134, RZ, RZ, R27 ;  /* 0x000000ffff867224 */ /* 0x020fc600078e001b */
[----:B------:R-:W-:-:S13]  /*18b0*/  ISETP.NE.AND.EX P1, PT, RZ, UR5, PT, P1 ;  /* 0x00000005ff007c0c */ /* 0x000fda000bf25310 */
[----:B------:R-:W-:-:S04]  /*18c0*/  @P1 IADD3 R8, P2, R29, UR4, RZ ;  /* 0x000000041d081c10 */ /* 0x000fc8000ff5e0ff */
[----:B------:R-:W-:-:S05]  /*18d0*/  @P1 IADD3.X R9, R28, UR5, RZ, P2, !PT ;  /* 0x000000051c091c10 */ /* 0x000fca00097fe4ff */
[----:B------:R3:W5:Y:S01]  /*18e0*/  @P1 LDG.E R134, desc[UR60][R8.64] ;  /* 0x0000003c08861981 */ /* 0x000762000c1e1900 */
[----:B-1----:R-:W-:Y:S01]  /*18f0*/  ISETP.NE.AND P1, PT, R10, 0x1, PT ;  /* 0x000000010a00780c */ /* 0x002fe20003f25270 */
[----:B------:R-:W-:Y:S01]  /*1900*/  IMAD.SHL.U32 R226, R5, 0x80, RZ ;  /* 0x0000008005e27824 */ /* 0x000fe200078e00ff */
[----:B------:R-:W-:Y:S01]  /*1910*/  LOP3.LUT R13, R11, 0xff, RZ, 0xc0, !PT ;  /* 0x000000ff0b0d7812 */ /* 0x000fe200078ec0ff */
[----:B------:R-:W-:Y:S01]  /*1920*/  IMAD.IADD R12, R27, 0x1, -R4 ;  /* 0x000000011b0c7824 */ /* 0x000fe200078e0a04 */
[----:B------:R-:W-:Y:S01]  /*1930*/  SHF.R.U32.HI R14, RZ, 0x10, R11 ;  /* 0x00000010ff0e7819 */ /* 0x000fe2000001160b */
[----:B------:R-:W-:Y:S01]  /*1940*/  VIADD R5, R226, 0x7f ;  /* 0x0000007fe2057836 */ /* 0x000fe20000000000 */
[----:B------:R-:W-:Y:S01]  /*1950*/  BSSY B0, `(.L_x_2647) ;  /* 0x0000033000007945 */ /* 0x000fe20003800000 */
[----:B------:R1:W-:Y:S04]  /*1960*/  STL [R1+0x54], R13 ;  /* 0x0000540d01007387 */ /* 0x0003e80000100800 */
[----:B------:R1:W-:Y:S02]  /*1970*/  STL [R1+0x40], R14 ;  /* 0x0000400e01007387 */ /* 0x0003e40000100800 */
[----:B------:R-:W4:Y:S08]  /*1980*/  @P1 LDC R10, c[0x0][0x44c] ;  /* 0x00011300ff0a1b82 */ /* 0x000f300000000800 */
[----:B0-----:R-:W0:Y:S01]  /*1990*/  @P1 LDC R7, c[0x0][0x450] ;  /* 0x00011400ff071b82 */ /* 0x001e220000000800 */
[----:B--2---:R-:W-:-:S02]  /*19a0*/  @P0 IMAD.IADD R25, R3, 0x1, -R0 ;  /* 0x0000000103190824 */ /* 0x004fc400078e0a00 */
[----:B----4-:R-:W-:-:S04]  /*19b0*/  @P1 IMAD.HI.U32 R0, R5, R10, RZ ;  /* 0x0000000a05001227 */ /* 0x010fc800078e00ff */
[----:B------:R-:W-:Y:S01]  /*19c0*/  IMAD.IADD R228, R12, 0x1, R25 ;  /* 0x000000010ce47824 */ /* 0x000fe200078e0219 */
[----:B0-----:R-:W-:-:S03]  /*19d0*/  @P1 SHF.R.U32.HI R5, RZ, R7, R0 ;  /* 0x00000007ff051219 */ /* 0x001fc60000011600 */
[C---:B------:R-:W-:Y:S01]  /*19e0*/  VIADD R0, R228.reuse, 0x5f ;  /* 0x0000005fe4007836 */ /* 0x040fe20000000000 */
[----:B------:R-:W-:-:S03]  /*19f0*/  IADD3 R135, R228, 0x60, -R227 ;  /* 0x00000060e4877810 */ /* 0x000fc60007ffe8e3 */
[----:B------:R-:W-:-:S04]  /*1a00*/  IMAD.HI R0, R0, 0x2aaaaaab, RZ ;  /* 0x2aaaaaab00007827 */ /* 0x000fc800078e02ff */
[----:B------:R-:W-:Y:S01]  /*1a10*/  IMAD.IADD R5, R135, 0x1, R5 ;  /* 0x0000000187057824 */ /* 0x000fe200078e0205 */
[----:B------:R-:W-:-:S03]  /*1a20*/  SHF.R.U32.HI R3, RZ, 0x1f, R0 ;  /* 0x0000001fff037819 */ /* 0x000fc60000011600 */
[----:B------:R-:W-:Y:S01]  /*1a30*/  IMAD.HI R5, R5, 0x2aaaaaab, RZ ;  /* 0x2aaaaaab05057827 */ /* 0x000fe200078e02ff */
[----:B------:R-:W-:-:S03]  /*1a40*/  LEA.HI.SX32 R136, R0, R3, 0x1c ;  /* 0x0000000300887211 */ /* 0x000fc600078fe2ff */
[----:B------:R-:W-:Y:S01]  /*1a50*/  IMAD.MOV.U32 R0, RZ, RZ, RZ ;  /* 0x000000ffff007224 */ /* 0x000fe200078e00ff */
[----:B------:R-:W-:-:S04]  /*1a60*/  SHF.R.U32.HI R4, RZ, 0x1f, R5 ;  /* 0x0000001fff047819 */ /* 0x000fc80000011605 */
[----:B------:R-:W-:-:S04]  /*1a70*/  LEA.HI.SX32 R5, R5, R4, 0x1c ;  /* 0x0000000405057211 */ /* 0x000fc800078fe2ff */
[----:B---3--:R-:W-:-:S04]  /*1a80*/  VIMNMX R9, R136, R5, PT ;  /* 0x0000000588097248 */ /* 0x008fc80003fe0100 */
[----:B------:R-:W-:-:S13]  /*1a90*/  ISETP.GE.AND P0, PT, R9, 0x1, PT ;  /* 0x000000010900780c */ /* 0x000fda0003f06270 */
[----:B-1----:R-:W-:Y:S05]  /*1aa0*/  @!P0 BRA `(.L_x_2648) ;  /* 0x0000000000748947 */ /* 0x002fea0003800000 */
[----:B------:R-:W-:Y:S01]  /*1ab0*/  ISETP.NE.AND P0, PT, R14, RZ, PT ;  /* 0x000000ff0e00720c */ /* 0x000fe20003f05270 */
[----:B------:R-:W-:-:S03]  /*1ac0*/  ULDC UR4, c[0x0][0x9f0] ;  /* 0x00027c0000047ab9 */ /* 0x000fc60000000800 */
[----:B------:R-:W-:-:S04]  /*1ad0*/  SEL R10, R14, UR4, P0 ;  /* 0x000000040e0a7c07 */ /* 0x000fc80008000000 */
[-C--:B------:R-:W-:Y:S02]  /*1ae0*/  IABS R6, R10.reuse ;  /* 0x0000000a00067213 */ /* 0x080fe40000000000 */
[----:B------:R-:W-:Y:S02]  /*1af0*/  IADD3 R0, R10, -0x1, R9 ;  /* 0xffffffff0a007810 */ /* 0x000fe40007ffe009 */
[----:B------:R-:W0:Y:S01]  /*1b00*/  I2F.RP R3, R6 ;  /* 0x0000000600037306 */ /* 0x000e220000209400 */
[----:B------:R-:W-:Y:S02]  /*1b10*/  IABS R11, R10 ;  /* 0x0000000a000b7213 */ /* 0x000fe40000000000 */
        /* <DEDUP_REMOVED lines=22> */
.L_x_2648:
[----:B------:R-:W-:Y:S05]  /*1c80*/  BSYNC B0 ;  /* 0x0000000000007941 */ /* 0x000fea0003800000 */
.L_x_2647:
        /* <DEDUP_REMOVED lines=37> */
.L_x_2651:
[----:B------:R-:W-:Y:S05]  /*1ee0*/  BSYNC B6 ;  /* 0x0000000000067941 */ /* 0x000fea0003800000 */
.L_x_2650:
        /* <DEDUP_REMOVED lines=20> */
.L_x_2653:
[----:B------:R-:W-:Y:S05]  /*2030*/  BSYNC B6 ;  /* 0x0000000000067941 */ /* 0x000fea0003800000 */
.L_x_2652:
[----:B------:R-:W-:Y:S01]  /*2040*/  ULDC.64 UR4, c[0x0][0x9f8] ;  /* 0x00027e0000047ab9 */ /* 0x000fe20000000a00 */
[----:B------:R-:W2:Y:S01]  /*2050*/  LDL R21, [R1+0x38] ;  /* 0x0000380001157983 */ /* 0x000ea20000100800 */
[----:B------:R-:W-:Y:S01]  /*2060*/  ISETP.NE.U32.AND P0, PT, RZ, UR4, PT ;  /* 0x00000004ff007c0c */ /* 0x000fe2000bf05070 */
[----:B------:R-:W-:Y:S01]  /*2070*/  IMAD.MOV.U32 R0, RZ, RZ, R26 ;  /* 0x000000ffff007224 */ /* 0x000fe200078e001a */
[----:B------:R-:W0:Y:S01]  /*2080*/  LDC R119, c[0x0][0x3f4] ;  /* 0x0000fd00ff777b82 */ /* 0x000e220000000800 */
[----:B------:R-:W3:Y:S01]  /*2090*/  LDL.LU R20, [R1] ;  /* 0x0000000001147983 */ /* 0x000ee20000300800 */
[----:B------:R-:W-:Y:S01]  /*20a0*/  ISETP.NE.AND.EX P0, PT, RZ, UR5, PT, P0 ;  /* 0x00000005ff007c0c */ /* 0x000fe2000bf05300 */
[----:B------:R-:W1:Y:S05]  /*20b0*/  S2R R8, SR_TID.X ;  /* 0x0000000000087919 */ /* 0x000e6a0000002100 */
[----:B------:R-:W4:Y:S07]  /*20c0*/  LDC.64 R94, c[0x0][0x3f8] ;  /* 0x0000fe00ff5e7b82 */ /* 0x000f2e0000000a00 */
[----:B------:R-:W-:Y:S01]  /*20d0*/  @P0 IADD3 R4, P1, R29, UR4, RZ ;  /* 0x000000041d040c10 */ /* 0x000fe2000ff3e0ff */
[----:B------:R-:W-:Y:S01]  /*20e0*/  ULDC UR4, c[0x0][0x2f4] ;  /* 0x0000bd0000047ab9 */ /* 0x000fe20000000800 */
[----:B------:R-:W0:Y:S02]  /*20f0*/  LDC.64 R88, c[0x0][0x408] ;  /* 0x00010200ff587b82 */ /* 0x000e240000000a00 */
[----:B------:R-:W-:-:S05]  /*2100*/  @P0 IADD3.X R5, R28, UR5, RZ, P1, !PT ;  /* 0x000000051c050c10 */ /* 0x000fca0008ffe4ff */
[----:B------:R1:W3:Y:S01]  /*2110*/  @P0 LDG.E R0, desc[UR60][R4.64] ;  /* 0x0000003c04000981 */ /* 0x0002e2000c1e1900 */
[----:B------:R-:W-:Y:S02]  /*2120*/  ISETP.GE.AND P1, PT, R193, UR4, PT ;  /* 0x00000004c1007c0c */ /* 0x000fe4000bf26270 */
[----:B------:R-:W-:Y:S02]  /*2130*/  ISETP.GE.AND P0, PT, R16, UR4, PT ;  /* 0x0000000410007c0c */ /* 0x000fe4000bf06270 */
[----:B------:R-:W-:Y:S02]  /*2140*/  SEL R6, RZ, 0xffffffff, P1 ;  /* 0xffffffffff067807 */ /* 0x000fe40000800000 */
[----:B------:R-:W-:-:S03]  /*2150*/  SEL R3, RZ, 0x1, P0 ;  /* 0x00000001ff037807 */ /* 0x000fc60000000000 */
[----:B------:R-:W-:Y:S01]  /*2160*/  IMAD.SHL.U32 R6, R6, 0x2, RZ ;  /* 0x0000000206067824 */ /* 0x000fe200078e00ff */
[----:B------:R-:W-:Y:S02]  /*2170*/  ISETP.GE.AND P0, PT, R192, UR4, PT ;  /* 0x00000004c0007c0c */ /* 0x000fe4000bf06270 */
[----:B------:R-:W-:Y:S02]  /*2180*/  ISETP.GE.AND P1, PT, R22, UR4, PT ;  /* 0x0000000416007c0c */ /* 0x000fe4000bf26270 */
[----:B------:R-:W-:Y:S01]  /*2190*/  LOP3.LUT R3, R6, 0x2, R3, 0xe2, !PT ;  /* 0x0000000206037812 */ /* 0x000fe200078ee203 */
[----:B-1----:R-:W-:Y:S01]  /*21a0*/  VIADD R6, R8, 0xffffff80 ;  /* 0xffffff8008067836 */ /* 0x002fe20000000000 */
[----:B------:R-:W-:Y:S02]  /*21b0*/  SEL R4, RZ, 0x4, P0 ;  /* 0x00000004ff047807 */ /* 0x000fe40000000000 */
[----:B------:R-:W-:Y:S02]  /*21c0*/  SEL R5, RZ, 0x8, P1 ;  /* 0x00000008ff057807 */ /* 0x000fe40000800000 */
[----:B------:R-:W-:-:S02]  /*21d0*/  ISETP.GE.AND P0, PT, R19, UR4, PT ;  /* 0x0000000413007c0c */ /* 0x000fc4000bf06270 */
[----:B------:R-:W-:Y:S02]  /*21e0*/  SHF.R.S32.HI R7, RZ, 0x1f, R204 ;  /* 0x0000001fff077819 */ /* 0x000fe400000114cc */
[----:B------:R-:W-:Y:S02]  /*21f0*/  SHF.R.S32.HI R9, RZ, 0x1f, R6 ;  /* 0x0000001fff097819 */ /* 0x000fe40000011406 */
[----:B------:R-:W-:Y:S02]  /*2200*/  LOP3.LUT R3, R5, R3, R4, 0xfe, !PT ;  /* 0x0000000305037212 */ /* 0x000fe400078efe04 */
[----:B------:R-:W-:Y:S01]  /*2210*/  SEL R8, RZ, 0x10, P0 ;  /* 0x00000010ff087807 */ /* 0x000fe20000000000 */
[----:B----4-:R-:W-:Y:S01]  /*2220*/  IMAD R4, R7, R94, RZ ;  /* 0x0000005e07047224 */ /* 0x010fe200078e02ff */
[----:B0-----:R-:W-:Y:S02]  /*2230*/  ISETP.GE.AND P0, PT, R16, R119, PT ;  /* 0x000000771000720c */ /* 0x001fe40003f06270 */
[----:B------:R-:W-:-:S02]  /*2240*/  LEA.HI R9, R9, R6, RZ, 0x2 ;  /* 0x0000000609097211 */ /* 0x000fc400078f10ff */
[----:B------:R-:W-:Y:S02]  /*2250*/  SHF.R.S32.HI R195, RZ, 0x1f, R194 ;  /* 0x0000001fffc37819 */ /* 0x000fe400000114c2 */
[----:B------:R-:W-:Y:S02]  /*2260*/  ISETP.GE.AND P1, PT, R193, R119, PT ;  /* 0x00000077c100720c */ /* 0x000fe40003f26270 */
[----:B------:R-:W-:Y:S01]  /*2270*/  LOP3.LUT R8, R3, R8, RZ, 0xfc, !PT ;  /* 0x0000000803087212 */ /* 0x000fe200078efcff */
[C---:B------:R-:W-:Y:S01]  /*2280*/  IMAD R5, R204.reuse, R95, R4 ;  /* 0x0000005fcc057224 */ /* 0x040fe200078e0204 */
[----:B------:R-:W-:Y:S02]  /*2290*/  SEL R3, R119, RZ, P0 ;  /* 0x000000ff77037207 */ /* 0x000fe40000000000 */
[----:B------:R-:W-:Y:S01]  /*22a0*/  LOP3.LUT R9, R9, 0xfffffffc, RZ, 0xc0, !PT ;  /* 0xfffffffc09097812 */ /* 0x000fe200078ec0ff */
[----:B------:R-:W-:Y:S01]  /*22b0*/  IMAD.WIDE.U32 R98, R204, R94, R194 ;  /* 0x0000005ecc627225 */ /* 0x000fe200078e00c2 */
[----:B------:R-:W-:-:S02]  /*22c0*/  SEL R4, R119, RZ, P1 ;  /* 0x000000ff77047207 */ /* 0x000fc40000800000 */
[----:B------:R-:W-:Y:S01]  /*22d0*/  ISETP.GE.AND P2, PT, R192, R119, PT ;  /* 0x00000077c000720c */ /* 0x000fe20003f46270 */
[----:B------:R-:W-:-:S04]  /*22e0*/  IMAD.WIDE.U32 R96, R204, R94, R16 ;  /* 0x0000005ecc607225 */ /* 0x000fc800078e0010 */
[-C--:B------:R-:W-:Y:S02]  /*22f0*/  IMAD R7, R7, R88.reuse, RZ ;  /* 0x0000005807077224 */ /* 0x080fe400078e02ff */
[----:B------:R-:W-:Y:S02]  /*2300*/  IMAD.IADD R3, R16, 0x1, R3 ;  /* 0x0000000110037824 */ /* 0x000fe400078e0203 */
[----:B------:R-:W-:Y:S02]  /*2310*/  IMAD.IADD R109, R6, 0x1, -R9 ;  /* 0x00000001066d7824 */ /* 0x000fe400078e0a09 */
[----:B------:R-:W-:Y:S02]  /*2320*/  IMAD.IADD R99, R99, 0x1, R5 ;  /* 0x0000000163637824 */ /* 0x000fe400078e0205 */
[----:B------:R-:W-:Y:S01]  /*2330*/  IMAD.IADD R97, R5, 0x1, R97 ;  /* 0x0000000105617824 */ /* 0x000fe200078e0261 */
[----:B------:R-:W-:Y:S01]  /*2340*/  SEL R5, R119, RZ, P2 ;  /* 0x000000ff77057207 */ /* 0x000fe20001000000 */
[----:B------:R-:W-:-:S04]  /*2350*/  IMAD.WIDE.U32 R92, R204, R88, R194 ;  /* 0x00000058cc5c7225 */ /* 0x000fc800078e00c2 */
[C---:B------:R-:W-:Y:S02]  /*2360*/  IMAD R7, R204.reuse, R89, R7 ;  /* 0x00000059cc077224 */ /* 0x040fe400078e0207 */
[----:B------:R-:W-:-:S04]  /*2370*/  IMAD.WIDE.U32 R90, R204, R88, R16 ;  /* 0x00000058cc5a7225 */ /* 0x000fc800078e0010 */
[----:B------:R-:W-:Y:S01]  /*2380*/  IMAD.IADD R6, R193, 0x1, R4 ;  /* 0x00000001c1067824 */ /* 0x000fe200078e0204 */
[----:B------:R-:W-:Y:S01]  /*2390*/  SHF.R.S32.HI R4, RZ, 0x1f, R3 ;  /* 0x0000001fff047819 */ /* 0x000fe20000011403 */
[----:B------:R-:W-:Y:S02]  /*23a0*/  IMAD.IADD R93, R93, 0x1, R7 ;  /* 0x000000015d5d7824 */ /* 0x000fe400078e0207 */
[----:B------:R-:W-:Y:S01]  /*23b0*/  IMAD.IADD R91, R7, 0x1, R91 ;  /* 0x00000001075b7824 */ /* 0x000fe200078e025b */
[----:B------:R-:W-:Y:S01]  /*23c0*/  SHF.R.S32.HI R7, RZ, 0x1f, R6 ;  /* 0x0000001fff077819 */ /* 0x000fe20000011406 */
[----:B------:R-:W-:Y:S01]  /*23d0*/  IMAD.IADD R11, R192, 0x1, R5 ;  /* 0x00000001c00b7824 */ /* 0x000fe200078e0205 */
[CC--:B------:R-:W-:Y:S02]  /*23e0*/  LEA.HI R5, R4.reuse, R3.reuse, RZ, 0x3 ;  /* 0x0000000304057211 */ /* 0x0c0fe400078f18ff */
[----:B------:R-:W-:Y:S02]  /*23f0*/  LEA.HI R3, R4, R3, RZ, 0x6 ;  /* 0x0000000304037211 */ /* 0x000fe400078f30ff */
[----:B------:R-:W-:-:S02]  /*2400*/  LEA.HI R4, R7, R6, RZ, 0x6 ;  /* 0x0000000607047211 */ /* 0x000fc400078f30ff */
[----:B------:R-:W-:Y:S02]  /*2410*/  LEA.HI R6, R7, R6, RZ, 0x3 ;  /* 0x0000000607067211 */ /* 0x000fe400078f18ff */
[----:B------:R-:W-:Y:S01]  /*2420*/  SHF.R.S32.HI R3, RZ, 0x6, R3 ;  /* 0x00000006ff037819 */ /* 0x000fe20000011403 */
[----:B------:R-:W0:Y:S01]  /*2430*/  S2R R137, SR_TID.X ;  /* 0x0000000000897919 */ /* 0x000e220000002100 */
[----:B------:R-:W-:Y:S02]  /*2440*/  SHF.R.S32.HI R7, RZ, 0x6, R4 ;  /* 0x00000006ff077819 */ /* 0x000fe40000011404 */
[C---:B------:R-:W-:Y:S02]  /*2450*/  LOP3.LUT R10, R220.reuse, 0x38, R6, 0xf8, !PT ;  /* 0x00000038dc0a7812 */ /* 0x040fe400078ef806 */
[----:B------:R-:W-:Y:S01]  /*2460*/  LOP3.LUT R4, R220, 0x38, R5, 0xf8, !PT ;  /* 0x00000038dc047812 */ /* 0x000fe200078ef805 */
[C---:B------:R-:W-:Y:S01]  /*2470*/  IMAD R131, R3.reuse, 0x1800, R222 ;  /* 0x0000180003837824 */ /* 0x040fe200078e02de */
[----:B------:R-:W-:Y:S01]  /*2480*/  SHF.R.S32.HI R14, RZ, 0x1f, R11 ;  /* 0x0000001fff0e7819 */ /* 0x000fe2000001140b */
[----:B------:R-:W-:Y:S01]  /*2490*/  IMAD R129, R3, 0x1800, R224 ;  /* 0x0000180003817824 */ /* 0x000fe200078e02e0 */
[-C--:B------:R-:W-:Y:S01]  /*24a0*/  LOP3.LUT R3, R10, R221.reuse, RZ, 0x3c, !PT ;  /* 0x000000dd0a037212 */ /* 0x080fe200078e3cff */
[----:B------:R-:W-:Y:S01]  /*24b0*/  IMAD R130, R7, 0x1800, R222 ;  /* 0x0000180007827824 */ /* 0x000fe200078e02de */
[----:B------:R-:W-:-:S02]  /*24c0*/  LOP3.LUT R4, R4, R221, RZ, 0x3c, !PT ;  /* 0x000000dd04047212 */ /* 0x000fc400078e3cff */
[CC--:B------:R-:W-:Y:S02]  /*24d0*/  LEA.HI R13, R14.reuse, R11.reuse, RZ, 0x3 ;  /* 0x0000000b0e0d7211 */ /* 0x0c0fe400078f18ff */
[----:B------:R-:W-:Y:S01]  /*24e0*/  LEA.HI R11, R14, R11, RZ, 0x6 ;  /* 0x0000000b0e0b7211 */ /* 0x000fe200078f30ff */
[----:B------:R-:W-:Y:S01]  /*24f0*/  IMAD.IADD R130, R130, 0x1, R3 ;  /* 0x0000000182827824 */ /* 0x000fe200078e0203 */
[----:B------:R-:W-:Y:S02]  /*2500*/  LOP3.LUT R9, R217, 0x38, R5, 0xf8, !PT ;  /* 0x00000038d9097812 */ /* 0x000fe400078ef805 */
[----:B------:R-:W-:Y:S01]  /*2510*/  SHF.R.U32.HI R26, RZ, 0x3, R217 ;  /* 0x00000003ff1a7819 */ /* 0x000fe200000116d9 */
[----:B------:R-:W-:Y:S01]  /*2520*/  IMAD.IADD R131, R131, 0x1, R4 ;  /* 0x0000000183837824 */ /* 0x000fe200078e0204 */
[----:B------:R-:W-:Y:S02]  /*2530*/  LOP3.LUT R3, R217, 0x38, R6, 0xf8, !PT ;  /* 0x00000038d9037812 */ /* 0x000fe400078ef806 */
[----:B-----5:R-:W-:-:S02]  /*2540*/  SHF.R.S32.HI R15, RZ, 0x1f, R134 ;  /* 0x0000001fff0f7819 */ /* 0x020fc40000011486 */
[----:B------:R-:W-:Y:S02]  /*2550*/  SHF.R.S32.HI R11, RZ, 0x6, R11 ;  /* 0x00000006ff0b7819 */ /* 0x000fe4000001140b */
[--C-:B------:R-:W-:Y:S02]  /*2560*/  LOP3.LUT R4, R220, 0x38, R13.reuse, 0xf8, !PT ;  /* 0x00000038dc047812 */ /* 0x100fe400078ef80d */
[-C--:B------:R-:W-:Y:S02]  /*2570*/  LOP3.LUT R12, R9, R26.reuse, RZ, 0x3c, !PT ;  /* 0x0000001a090c7212 */ /* 0x080fe400078e3cff */
[----:B------:R-:W-:Y:S02]  /*2580*/  LOP3.LUT R9, R217, 0x38, R13, 0xf8, !PT ;  /* 0x00000038d9097812 */ /* 0x000fe400078ef80d */
[----:B------:R-:W-:Y:S01]  /*2590*/  LOP3.LUT R10, R3, R26, RZ, 0x3c, !PT ;  /* 0x0000001a030a7212 */ /* 0x000fe200078e3cff */
[----:B------:R-:W-:Y:S01]  /*25a0*/  IMAD R128, R11, 0x1800, R222 ;  /* 0x000018000b807824 */ /* 0x000fe200078e02de */
[----:B------:R-:W-:Y:S01]  /*25b0*/  LOP3.LUT R3, R4, R221, RZ, 0x3c, !PT ;  /* 0x000000dd04037212 */ /* 0x000fe200078e3cff */
[----:B------:R-:W-:Y:S01]  /*25c0*/  IMAD R4, R15, R94, RZ ;  /* 0x0000005e0f047224 */ /* 0x000fe200078e02ff */
[----:B------:R-:W-:Y:S01]  /*25d0*/  LOP3.LUT R9, R9, R26, RZ, 0x3c, !PT ;  /* 0x0000001a09097212 */ /* 0x000fe200078e3cff */
[----:B------:R-:W-:-:S02]  /*25e0*/  IMAD R15, R15, R88, RZ ;  /* 0x000000580f0f7224 */ /* 0x000fc400078e02ff */
[--C-:B------:R-:W-:Y:S01]  /*25f0*/  IMAD R126, R11, 0x1800, R224.reuse ;  /* 0x000018000b7e7824 */ /* 0x100fe200078e02e0 */
[----:B------:R-:W-:Y:S01]  /*2600*/  SHF.L.U64.HI R104, R88, 0x6, R89 ;  /* 0x0000000658687819 */ /* 0x000fe20000010259 */
[----:B------:R-:W-:Y:S02]  /*2610*/  IMAD.IADD R128, R128, 0x1, R3 ;  /* 0x0000000180807824 */ /* 0x000fe400078e0203 */
[----:B------:R-:W-:Y:S02]  /*2620*/  IMAD R127, R7, 0x1800, R224 ;  /* 0x00001800077f7824 */ /* 0x000fe400078e02e0 */
[----:B------:R-:W-:Y:S02]  /*2630*/  IMAD R3, R89, 0x60, RZ ;  /* 0x0000006059037824 */ /* 0x000fe400078e02ff */
[----:B------:R-:W-:Y:S02]  /*2640*/  IMAD R15, R134, R89, R15 ;  /* 0x00000059860f7224 */ /* 0x000fe400078e020f */
[----:B------:R-:W-:-:S02]  /*2650*/  IMAD.SHL.U32 R105, R88, 0x40, RZ ;  /* 0x0000004058697824 */ /* 0x000fc400078e00ff */
[----:B------:R-:W-:-:S04]  /*2660*/  IMAD.WIDE.U32 R92, R134, R88, R92 ;  /* 0x00000058865c7225 */ /* 0x000fc800078e005c */
[----:B------:R-:W-:-:S04]  /*2670*/  IMAD.WIDE.U32 R90, R134, R88, R90 ;  /* 0x00000058865a7225 */ /* 0x000fc800078e005a */
[----:B------:R-:W-:Y:S02]  /*2680*/  IMAD.IADD R126, R126, 0x1, R9 ;  /* 0x000000017e7e7824 */ /* 0x000fe400078e0209 */
[----:B------:R-:W-:Y:S01]  /*2690*/  IMAD R7, R134, R95, R4 ;  /* 0x0000005f86077224 */ /* 0x000fe200078e0204 */
[----:B------:R-:W-:Y:S01]  /*26a0*/  LOP3.LUT R4, R220, 0x18, R16, 0xf8, !PT ;  /* 0x00000018dc047812 */ /* 0x000fe200078ef810 */
[----:B------:R-:W-:-:S04]  /*26b0*/  IMAD.WIDE.U32 R88, R88, 0x60, RZ ;  /* 0x0000006058587825 */ /* 0x000fc800078e00ff */
[----:B------:R-:W-:-:S04]  /*26c0*/  IMAD.WIDE.U32 R98, R134, R94, R98 ;  /* 0x0000005e86627225 */ /* 0x000fc800078e0062 */
[----:B------:R-:W-:Y:S01]  /*26d0*/  IMAD.WIDE.U32 R96, R134, R94, R96 ;  /* 0x0000005e86607225 */ /* 0x000fe200078e0060 */
[----:B------:R-:W-:Y:S02]  /*26e0*/  SHF.L.U64.HI R102, R94, 0x6, R95 ;  /* 0x000000065e667819 */ /* 0x000fe4000001025f */
[----:B------:R-:W-:Y:S01]  /*26f0*/  LOP3.LUT R125, R4, R221, RZ, 0x3c, !PT ;  /* 0x000000dd047d7212 */ /* 0x000fe200078e3cff */
[----:B------:R-:W-:Y:S01]  /*2700*/  IMAD.IADD R124, R89, 0x1, R3 ;  /* 0x00000001597c7824 */ /* 0x000fe200078e0203 */
[----:B------:R-:W-:Y:S01]  /*2710*/  SHF.R.S32.HI R112, RZ, 0x3, R5 ;  /* 0x00000003ff707819 */ /* 0x000fe20000011405 */
[----:B------:R-:W-:Y:S01]  /*2720*/  IMAD R123, R95, 0x60, RZ ;  /* 0x000000605f7b7824 */ /* 0x000fe200078e02ff */
[----:B------:R-:W-:Y:S01]  /*2730*/  SHF.R.S32.HI R111, RZ, 0x3, R6 ;  /* 0x00000003ff6f7819 */ /* 0x000fe20000011406 */
[----:B------:R-:W-:Y:S01]  /*2740*/  IMAD.SHL.U32 R103, R94, 0x40, RZ ;  /* 0x000000405e677824 */ /* 0x000fe200078e00ff */
[----:B------:R-:W-:Y:S01]  /*2750*/  LOP3.LUT R5, R5, 0xfffffff8, RZ, 0xc0, !PT ;  /* 0xfffffff805057812 */ /* 0x000fe200078ec0ff */
[----:B------:R-:W-:Y:S01]  /*2760*/  IMAD.IADD R101, R99, 0x1, R7 ;  /* 0x0000000163657824 */ /* 0x000fe200078e0207 */
[----:B------:R-:W-:Y:S01]  /*2770*/  LOP3.LUT R6, R6, 0xfffffff8, RZ, 0xc0, !PT ;  /* 0xfffffff806067812 */ /* 0x000fe200078ec0ff */
[----:B------:R-:W-:Y:S01]  /*2780*/  IMAD.IADD R3, R7, 0x1, R97 ;  /* 0x0000000107037824 */ /* 0x000fe200078e0261 */
[----:B------:R-:W-:Y:S01]  /*2790*/  LOP3.LUT R7, R13, 0xfffffff8, RZ, 0xc0, !PT ;  /* 0xfffffff80d077812 */ /* 0x000fe200078ec0ff */
[----:B------:R-:W-:Y:S01]  /*27a0*/  IMAD.WIDE.U32 R94, R94, 0x60, RZ ;  /* 0x000000605e5e7825 */ /* 0x000fe200078e00ff */
[----:B0-----:R-:W-:-:S03]  /*27b0*/  LEA.HI R137, R137, 0x8, RZ, 0x19 ;  /* 0x0000000889897811 */ /* 0x001fc600078fc8ff */
[----:B------:R-:W-:Y:S01]  /*27c0*/  IMAD.IADD R127, R127, 0x1, R10 ;  /* 0x000000017f7f7824 */ /* 0x000fe200078e020a */
[----:B------:R-:W-:Y:S01]  /*27d0*/  SHF.R.S32.HI R110, RZ, 0x3, R13 ;  /* 0x00000003ff6e7819 */ /* 0x000fe2000001140d */
[----:B------:R-:W-:Y:S01]  /*27e0*/  IMAD.IADD R122, R122, 0x1, R27 ;  /* 0x000000017a7a7824 */ /* 0x000fe200078e021b */
[----:B------:R-:W-:Y:S01]  /*27f0*/  SHF.R.S32.HI R108, RZ, 0x1f, R5 ;  /* 0x0000001fff6c7819 */ /* 0x000fe20000011405 */
[----:B------:R-:W-:Y:S01]  /*2800*/  IMAD.IADD R129, R129, 0x1, R12 ;  /* 0x0000000181817824 */ /* 0x000fe200078e020c */
[----:B------:R-:W-:Y:S01]  /*2810*/  SHF.R.S32.HI R107, RZ, 0x1f, R6 ;  /* 0x0000001fff6b7819 */ /* 0x000fe20000011406 */
[----:B------:R-:W-:Y:S01]  /*2820*/  IMAD.SHL.U32 R119, R119, 0x2, RZ ;  /* 0x0000000277777824 */ /* 0x000fe200078e00ff */
[----:B------:R-:W-:Y:S01]  /*2830*/  SHF.R.S32.HI R106, RZ, 0x1f, R7 ;  /* 0x0000001fff6a7819 */ /* 0x000fe20000011407 */
[----:B------:R-:W-:Y:S02]  /*2840*/  IMAD.IADD R125, R222, 0x1, R125 ;  /* 0x00000001de7d7824 */ /* 0x000fe400078e027d */
[----:B------:R-:W-:-:S02]  /*2850*/  IMAD.IADD R123, R95, 0x1, R123 ;  /* 0x000000015f7b7824 */ /* 0x000fc400078e027b */
[----:B------:R-:W-:Y:S02]  /*2860*/  IMAD R109, R109, 0x40, R204 ;  /* 0x000000406d6d7824 */ /* 0x000fe400078e02cc */
[----:B------:R-:W-:Y:S02]  /*2870*/  IMAD.IADD R100, R93, 0x1, R15 ;  /* 0x000000015d647824 */ /* 0x000fe400078e020f */
[----:B------:R-:W-:Y:S01]  /*2880*/  IMAD.IADD R4, R15, 0x1, R91 ;  /* 0x000000010f047824 */ /* 0x000fe200078e025b */
[----:B--2---:R-:W-:Y:S02]  /*2890*/  LOP3.LUT P3, RZ, R21, 0x4, RZ, 0xc0, !PT ;  /* 0x0000000415ff7812 */ /* 0x004fe4000786c0ff */
[----:B---3--:R-:W-:-:S04]  /*28a0*/  LOP3.LUT R20, R20, 0xfffffffe, RZ, 0xc0, !PT ;  /* 0xfffffffe14147812 */ /* 0x008fc800078ec0ff */
[----:B------:R-:W-:Y:S02]  /*28b0*/  @P2 LOP3.LUT R20, R20, 0x1, RZ, 0xfc, !PT ;  /* 0x0000000114142812 */ /* 0x000fe400078efcff */
[----:B------:R-:W-:Y:S02]  /*28c0*/  ISETP.GE.AND P2, PT, R23, UR4, PT ;  /* 0x0000000417007c0c */ /* 0x000fe4000bf46270 */
[----:B------:R-:W-:Y:S02]  /*28d0*/  LOP3.LUT R20, R20, 0xfffffffb, RZ, 0xc0, !PT ;  /* 0xfffffffb14147812 */ /* 0x000fe400078ec0ff */
[----:B------:R-:W-:Y:S02]  /*28e0*/  SEL R9, RZ, 0x20, P2 ;  /* 0x00000020ff097807 */ /* 0x000fe40001000000 */
[----:B------:R-:W-:Y:S02]  /*28f0*/  @P3 LOP3.LUT R20, R20, 0x4, RZ, 0xfc, !PT ;  /* 0x0000000414143812 */ /* 0x000fe400078efcff */
[----:B------:R-:W-:-:S03]  /*2900*/  LOP3.LUT R26, R8, R9, RZ, 0xfc, !PT ;  /* 0x00000009081a7212 */ /* 0x000fc600078efcff */
[----:B------:R0:W-:Y:S01]  /*2910*/  STL [R1], R20 ;  /* 0x0000001401007387 */ /* 0x0001e20000100800 */
[C---:B------:R-:W-:Y:S02]  /*2920*/  LOP3.LUT R9, R26.reuse, 0x2, RZ, 0xc0, !PT ;  /* 0x000000021a097812 */ /* 0x040fe400078ec0ff */
[C---:B------:R-:W-:Y:S02]  /*2930*/  LOP3.LUT R10, R26.reuse, 0x4, RZ, 0xc0, !PT ;  /* 0x000000041a0a7812 */ /* 0x040fe400078ec0ff */
[----:B------:R-:W-:Y:S02]  /*2940*/  LOP3.LUT R21, R26, 0x10, RZ, 0xc0, !PT ;  /* 0x000000101a157812 */ /* 0x000fe400078ec0ff */
[----:B------:R-:W-:Y:S02]  /*2950*/  LOP3.LUT R8, R8, 0x1, RZ, 0xc0, !PT ;  /* 0x0000000108087812 */ /* 0x000fe400078ec0ff */
[----:B------:R-:W-:Y:S02]  /*2960*/  SHF.R.S32.HI R121, RZ, 0x1f, R0 ;  /* 0x0000001fff797819 */ /* 0x000fe40000011400 */
[----:B0-----:R-:W-:-:S02]  /*2970*/  LOP3.LUT R20, R26, 0x8, RZ, 0xc0, !PT ;  /* 0x000000081a147812 */ /* 0x001fc400078ec0ff */
[----:B------:R-:W-:-:S07]  /*2980*/  LOP3.LUT R26, R26, 0x20, RZ, 0xc0, !PT ;  /* 0x000000201a1a7812 */ /* 0x000fce00078ec0ff */
.L_x_2759:
[----:B0-2-4-:R-:W2:Y:S01]  /*2990*/  LDL R33, [R1+0x38] ;  /* 0x0000380001217983 */ /* 0x015ea20000100800 */
[----:B------:R-:W0:Y:S03]  /*29a0*/  LDC R76, c[0x0][0x430] ;  /* 0x00010c00ff4c7b82 */ /* 0x000e260000000800 */
[----:B------:R-:W3:Y:S01]  /*29b0*/  LDL.LU R31, [R1] ;  /* 0x00000000011f7983 */ /* 0x000ee20000300800 */
[----:B------:R-:W-:Y:S02]  /*29c0*/  VIADD R24, R24, 0xffffffff ;  /* 0xffffffff18187836 */ /* 0x000fe40000000000 */
[----:B------:R-:W-:Y:S02]  /*29d0*/  IMAD.MOV.U32 R27, RZ, RZ, RZ ;  /* 0x000000ffff1b7224 */ /* 0x000fe400078e00ff */
[----:B------:R-:W-:Y:S01]  /*29e0*/  IMAD R12, R24, 0x60, R109 ;  /* 0x00000060180c7824 */ /* 0x000fe200078e026d */
[----:B-1----:R-:W1:Y:S03]  /*29f0*/  LDC R118, c[0x0][0x3f4] ;  /* 0x0000fd00ff767b82 */ /* 0x002e660000000800 */
[----:B------:R-:W-:Y:S01]  /*2a00*/  IMAD.IADD R32, R122, 0x1, R12 ;  /* 0x000000017a207824 */ /* 0x000fe200078e020c */
[----:B------:R-:W-:-:S03]  /*2a10*/  ISETP.GE.AND P2, PT, R12, R25, PT ;  /* 0x000000190c00720c */ /* 0x000fc60003f46270 */
[----:B------:R-:W-:Y:S01]  /*2a20*/  IMAD.MOV.U32 R28, RZ, RZ, R32 ;  /* 0x000000ffff1c7224 */ /* 0x000fe200078e0020 */
[----:B------:R-:W-:Y:S02]  /*2a30*/  ISETP.GT.OR P2, PT, R109, 0x5f, P2 ;  /* 0x0000005f6d00780c */ /* 0x000fe40001744670 */
[----:B0-----:R-:W-:-:S11]  /*2a40*/  ISETP.NE.AND P3, PT, R76, 0x1, PT ;  /* 0x000000014c00780c */ /* 0x001fd60003f65270 */
[----:B------:R-:W0:Y:S08]  /*2a50*/  @!P2 LDC.64 R14, c[0x0][0x428] ;  /* 0x00010a00ff0eab82 */ /* 0x000e300000000a00 */
[----:B------:R-:W4:Y:S08]  /*2a60*/  @P3 LDC R11, c[0x0][0x434] ;  /* 0x00010d00ff0b3b82 */ /* 0x000f300000000800 */
[----:B------:R-:W1:Y:S08]  /*2a70*/  @P3 LDC R30, c[0x0][0x438] ;  /* 0x00010e00ff1e3b82 */ /* 0x000e700000000800 */
[----:B------:R-:W0:Y:S01]  /*2a80*/  @!P2 LDC.64 R12, c[0x0][0x418] ;  /* 0x00010600ff0cab82 */ /* 0x000e220000000a00 */
[----:B----4-:R-:W-:-:S05]  /*2a90*/  @P3 IMAD.HI.U32 R11, R32, R11, RZ ;  /* 0x0000000b200b3227 */ /* 0x010fca00078e00ff */
[----:B-1----:R-:W-:Y:S01]  /*2aa0*/  @P3 SHF.R.U32.HI R28, RZ, R30, R11 ;  /* 0x0000001eff1c3219 */ /* 0x002fe2000001160b */
[----:B0-----:R-:W-:-:S03]  /*2ab0*/  @!P2 IMAD R11, R121, R14, RZ ;  /* 0x0000000e790ba224 */ /* 0x001fc600078e02ff */
[--C-:B------:R-:W-:Y:S01]  /*2ac0*/  @!P2 SHF.R.S32.HI R29, RZ, 0x1f, R28.reuse ;  /* 0x0000001fff1da819 */ /* 0x100fe2000001141c */
[C---:B------:R-:W-:Y:S02]  /*2ad0*/  @!P2 IMAD R11, R0.reuse, R15, R11 ;  /* 0x0000000f000ba224 */ /* 0x040fe400078e020b */
[----:B------:R-:W-:-:S04]  /*2ae0*/  @!P2 IMAD.WIDE.U32 R14, R0, R14, R28 ;  /* 0x0000000e000ea225 */ /* 0x000fc800078e001c */
[----:B------:R-:W-:Y:S01]  /*2af0*/  @!P2 IMAD.IADD R11, R15, 0x1, R11 ;  /* 0x000000010f0ba824 */ /* 0x000fe200078e020b */
[----:B------:R-:W-:-:S04]  /*2b00*/  @!P2 LEA R12, P3, R14, R12, 0x2 ;  /* 0x0000000c0e0ca211 */ /* 0x000fc800078610ff */
[----:B------:R-:W-:-:S05]  /*2b10*/  @!P2 LEA.HI.X R13, R14, R13, R11, 0x2, P3 ;  /* 0x0000000d0e0da211 */ /* 0x000fca00018f140b */
[----:B------:R0:W5:Y:S01]  /*2b20*/  @!P2 LDG.E R27, desc[UR60][R12.64] ;  /* 0x0000003c0c1ba981 */ /* 0x000162000c1e1900 */
[----:B------:R-:W-:Y:S01]  /*2b30*/  ISETP.GT.AND P2, PT, R24, R120, PT ;  /* 0x000000781800720c */ /* 0x000fe20003f44270 */
[----:B------:R-:W-:Y:S01]  /*2b40*/  IMAD R14, R18, 0x4800, R125 ;  /* 0x00004800120e7824 */ /* 0x000fe200078e027d */
[----:B------:R-:W-:Y:S05]  /*2b50*/  YIELD ;  /* 0x0000000000007946 */ /* 0x000fea0003800000 */
[----:B------:R-:W-:Y:S01]  /*2b60*/  VIADD R78, R14, 0x20 ;  /* 0x000000200e4e7836 */ /* 0x000fe20000000000 */
[----:B------:R-:W-:Y:S01]  /*2b70*/  BSSY B0, `(.L_x_2654) ;  /* 0x00007f6000007945 */ /* 0x000fe20003800000 */
[----:B------:R-:W-:-:S02]  /*2b80*/  IMAD.MOV R11, RZ, RZ, -R28 ;  /* 0x000000ffff0b7224 */ /* 0x000fc400078e0a1c */
[----:B------:R-:W-:Y:S02]  /*2b90*/  IMAD R77, R14, 0x2, R113 ;  /* 0x000000020e4d7824 */ /* 0x000fe400078e0271 */
[----:B------:R-:W-:Y:S01]  /*2ba0*/  IMAD R76, R76, R11, R32 ;  /* 0x0000000b4c4c7224 */ /* 0x000fe200078e0220 */
[----:B--2---:R-:W-:Y:S02]  /*2bb0*/  LOP3.LUT P4, RZ, R33, 0x4, RZ, 0xc0, !PT ;  /* 0x0000000421ff7812 */ /* 0x004fe4000788c0ff */
[----:B---3--:R-:W-:-:S04]  /*2bc0*/  LOP3.LUT R31, R31, 0xfffffffd, RZ, 0xc0, !PT ;  /* 0xfffffffd1f1f7812 */ /* 0x008fc800078ec0ff */
[----:B------:R-:W-:Y:S02]  /*2bd0*/  @P2 LOP3.LUT R31, R31, 0x2, RZ, 0xfc, !PT ;  /* 0x000000021f1f2812 */ /* 0x000fe400078efcff */
[----:B------:R-:W-:-:S03]  /*2be0*/  ISETP.GE.AND P2, PT, R118, 0x1, PT ;  /* 0x000000017600780c */ /* 0x000fc60003f46270 */
[----:B------:R0:W-:Y:S02]  /*2bf0*/  STL [R1], R31 ;  /* 0x0000001f01007387 */ /* 0x0001e40000100800 */
[----:B------:R-:W-:-:S04]  /*2c00*/  @P4 VIADD R78, R14, 0xffffffe0 ;  /* 0xffffffe00e4e4836 */ /* 0x000fc80000000000 */
[----:B------:R-:W-:-:S04]  /*2c10*/  IMAD R78, R78, 0x2, R113 ;  /* 0x000000024e4e7824 */ /* 0x000fc800078e0271 */
[----:B0-----:R-:W-:Y:S05]  /*2c20*/  @!P2 BRA `(.L_x_2655) ;  /* 0x0000007400d4a947 */ /* 0x001fea0003800000 */
[----:B------:R-:W-:Y:S01]  /*2c30*/  SHF.R.S32.HI R79, RZ, 0x1f, R76 ;  /* 0x0000001fff4f7819 */ /* 0x000fe2000001144c */
[----:B------:R-:W-:Y:S01]  /*2c40*/  ULDC.64 UR4, c[0x0][0x300] ;  /* 0x0000c00000047ab9 */ /* 0x000fe20000000a00 */
[----:B-----5:R-:W-:Y:S01]  /*2c50*/  SHF.R.S32.HI R84, RZ, 0x1f, R27 ;  /* 0x0000001fff547819 */ /* 0x020fe2000001141b */
[----:B------:R-:W-:Y:S01]  /*2c60*/  IMAD.WIDE.U32 R12, R76, UR4, RZ ;  /* 0x000000044c0c7c25 */ /* 0x000fe2000f8e00ff */
[----:B------:R-:W-:Y:S02]  /*2c70*/  ULDC.U8 UR6, c[0x0][0x410] ;  /* 0x0001040000067ab9 */ /* 0x000fe40000000000 */
[----:B------:R-:W-:Y:S01]  /*2c80*/  ISETP.NE.AND P2, PT, RZ, UR6, PT ;  /* 0x00000006ff007c0c */ /* 0x000fe2000bf45270 */
[----:B------:R-:W-:Y:S02]  /*2c90*/  IMAD R11, R79, UR4, RZ ;  /* 0x000000044f0b7c24 */ /* 0x000fe4000f8e02ff */
[----:B------:R-:W-:Y:S02]  /*2ca0*/  IMAD R15, R124, R24, RZ ;  /* 0x000000187c0f7224 */ /* 0x000fe400078e02ff */
[----:B------:R-:W-:Y:S01]  /*2cb0*/  IMAD R11, R76, UR5, R11 ;  /* 0x000000054c0b7c24 */ /* 0x000fe2000f8e020b */
[----:B------:R-:W-:Y:S01]  /*2cc0*/  ULDC.64 UR4, c[0x0][0x310] ;  /* 0x0000c40000047ab9 */ /* 0x000fe20000000a00 */
[----:B------:R-:W-:-:S02]  /*2cd0*/  IMAD R85, R24, -0x60, R25 ;  /* 0xffffffa018557824 */ /* 0x000fc400078e0219 */
[----:B------:R-:W-:Y:S02]  /*2ce0*/  IMAD R14, R84, UR4, RZ ;  /* 0x00000004540e7c24 */ /* 0x000fe4000f8e02ff */
[----:B------:R-:W-:Y:S01]  /*2cf0*/  IMAD.IADD R13, R13, 0x1, R11 ;  /* 0x000000010d0d7824 */ /* 0x000fe200078e020b */
[----:B------:R-:W-:Y:S01]  /*2d00*/  VIMNMX R85, R85, 0x60, PT ;  /* 0x0000006055557848 */ /* 0x000fe20003fe0100 */
[C---:B------:R-:W-:Y:S02]  /*2d10*/  IMAD R11, R27.reuse, UR5, R14 ;  /* 0x000000051b0b7c24 */ /* 0x040fe4000f8e020e */
[----:B------:R-:W-:Y:S01]  /*2d20*/  IMAD.WIDE.U32 R12, R27, UR4, R12 ;  /* 0x000000041b0c7c25 */ /* 0x000fe2000f8e000c */
[----:B------:R-:W-:-:S03]  /*2d30*/  ULDC.64 UR4, c[0x0][0x308] ;  /* 0x0000c20000047ab9 */ /* 0x000fc60000000a00 */
[----:B------:R-:W-:Y:S01]  /*2d40*/  IMAD.IADD R13, R13, 0x1, R11 ;  /* 0x000000010d0d7824 */ /* 0x000fe200078e020b */
[----:B------:R-:W-:Y:S01]  /*2d50*/  SHF.R.S32.HI R11, RZ, 0x1f, R24 ;  /* 0x0000001fff0b7819 */ /* 0x000fe20000011418 */
[----:B------:R-:W-:Y:S02]  /*2d60*/  IMAD R14, R123, R24, RZ ;  /* 0x000000187b0e7224 */ /* 0x000fe400078e02ff */
[----:B------:R-:W-:-:S04]  /*2d70*/  IMAD.WIDE.U32 R116, R197, UR4, R12 ;  /* 0x00000004c5747c25 */ /* 0x000fc8000f8e000c */
[C---:B------:R-:W-:Y:S02]  /*2d80*/  IMAD R29, R11.reuse, R94, R14 ;  /* 0x0000005e0b1d7224 */ /* 0x040fe400078e020e */
[----:B------:R-:W-:Y:S02]  /*2d90*/  IMAD R31, R11, R88, R15 ;  /* 0x000000580b1f7224 */ /* 0x000fe400078e020f */
[----:B------:R-:W-:Y:S01]  /*2da0*/  IMAD R11, R197, UR5, R117 ;  /* 0x00000005c50b7c24 */ /* 0x000fe2000f8e0275 */
[----:B------:R-:W-:Y:S01]  /*2db0*/  ULDC.64 UR4, c[0x0][0x2e8] ;  /* 0x0000ba0000047ab9 */ /* 0x000fe20000000a00 */
[----:B------:R-:W-:Y:S01]  /*2dc0*/  IMAD.WIDE.U32 R14, R94, R24, RZ ;  /* 0x000000185e0e7225 */ /* 0x000fe200078e00ff */
[----:B------:R-:W-:-:S03]  /*2dd0*/  LEA R117, P3, R116, UR4, 0x1 ;  /* 0x0000000474757c11 */ /* 0x000fc6000f8608ff */
[----:B------:R-:W-:Y:S01]  /*2de0*/  IMAD.WIDE.U32 R12, R88, R24, RZ ;  /* 0x00000018580c7225 */ /* 0x000fe200078e00ff */
[----:B------:R-:W-:-:S03]  /*2df0*/  LEA.HI.X R116, R116, UR5, R11, 0x1, P3 ;  /* 0x0000000574747c11 */ /* 0x000fc600098f0c0b */
[----:B------:R-:W-:Y:S02]  /*2e00*/  IMAD.IADD R11, R15, 0x1, R29 ;  /* 0x000000010f0b7824 */ /* 0x000fe400078e021d */
[----:B------:R-:W-:Y:S01]  /*2e10*/  IMAD.IADD R80, R13, 0x1, R31 ;  /* 0x000000010d507824 */ /* 0x000fe200078e021f */
[----:B------:R-:W-:Y:S06]  /*2e20*/  @!P2 BRA `(.L_x_2656) ;  /* 0x00000038005ca947 */ /* 0x000fec0003800000 */
        /* <DEDUP_REMOVED lines=19> */
[----:B------:R-:W-:Y:S01]  /*2f60*/  CS2R R74, SRZ ;  /* 0x00000000004a7805 */ /* 0x000fe2000001ff00 */
[----:B------:R-:W-:Y:S01]  /*2f70*/  IMAD.X R32, R11, 0x1, R101, P2 ;  /* 0x000000010b207824 */ /* 0x000fe200010e0665 */
[----:B------:R-:W-:-:S04]  /*2f80*/  LEA R30, P2, R31, UR4, 0x1 ;  /* 0x000000041f1e7c11 */ /* 0x000fc8000f8408ff */
[----:B------:R-:W-:Y:S01]  /*2f90*/  LEA.HI.X R31, R31, UR5, R32, 0x1, P2 ;  /* 0x000000051f1f7c11 */ /* 0x000fe200090f0c20 */
[----:B------:R-:W-:Y:S01]  /*2fa0*/  ULDC.64 UR4, c[0x0][0x400] ;  /* 0x0001000000047ab9 */ /* 0x000fe20000000a00 */
[----:B------:R-:W-:-:S05]  /*2fb0*/  IADD3 R33, P2, R92, R12, RZ ;  /* 0x0000000c5c217210 */ /* 0x000fca0007f5e0ff */
[----:B------:R-:W-:Y:S01]  /*2fc0*/  IMAD.X R34, R80, 0x1, R100, P2 ;  /* 0x0000000150227824 */ /* 0x000fe200010e0664 */
        /* <DEDUP_REMOVED lines=30> */
.L_x_2658:
[----:B------:R-:W-:Y:S05]  /*31b0*/  BSYNC B1 ;  /* 0x0000000000017941 */ /* 0x000fea0003800000 */
.L_x_2657:
[----:B0-----:R-:W-:Y:S01]  /*31c0*/  VIADD R30, R204, 0x40 ;  /* 0x00000040cc1e7836 */ /* 0x001fe20000000000 */
        /* <DEDUP_REMOVED lines=11> */
[----:B------:R-:W-:Y:S01]  /*3280*/  CS2R R46, SRZ ;  /* 0x00000000002e7805 */ /* 0x000fe2000001ff00 */
[----:B-----5:R-:W-:Y:S01]  /*3290*/  IMAD.MOV.U32 R81, RZ, RZ, R52 ;  /* 0x000000ffff517224 */ /* 0x020fe200078e0034 */
[----:B------:R-:W-:Y:S01]  /*32a0*/  CS2R R50, SRZ ;  /* 0x0000000000327805 */ /* 0x000fe2000001ff00 */
[----:B------:R-:W-:Y:S06]  /*32b0*/  @P4 BRA `(.L_x_2660) ;  /* 0x0000000000a04947 */ /* 0x000fec0003800000 */
        /* <DEDUP_REMOVED lines=40> */
.L_x_2660:
[----:B------:R-:W-:Y:S05]  /*3540*/  BSYNC B1 ;  /* 0x0000000000017941 */ /* 0x000fea0003800000 */
.L_x_2659:
[----:B------:R-:W2:Y:S01]  /*3550*/  LDL R11, [R1+0x4] ;  /* 0x00000400010b7983 */ /* 0x000ea20000100800 */
        /* <DEDUP_REMOVED lines=12> */
[----:B------:R-:W-:-:S03]  /*3620*/  IMAD.MOV.U32 R13, RZ, RZ, R72 ;  /* 0x000000ffff0d7224 */ /* 0x000fc600078e0048 */
[----:B------:R-:W-:Y:S01]  /*3630*/  PRMT R157, R157, 0x5410, R12 ;  /* 0x000054109d9d7816 */ /* 0x000fe2000000000c */
[----:B------:R-:W-:Y:S01]  /*3640*/  IMAD.MOV.U32 R12, RZ, RZ, R54 ;  /* 0x000000ffff0c7224 */ /* 0x000fe200078e0036 */
[----:B------:R-:W-:Y:S02]  /*3650*/  PRMT R138, R14, 0x5410, R13 ;  /* 0x000054100e8a7816 */ /* 0x000fe4000000000d */
[----:B--2---:R-:W-:Y:S01]  /*3660*/  R2UR UR4, R11 ;  /* 0x000000000b0472ca */ /* 0x004fe200000e0000 */
[----:B------:R-:W-:-:S05]  /*3670*/  IMAD.MOV.U32 R11, RZ, RZ, R57 ;  /* 0x000000ffff0b7224 */ /* 0x000fca00078e0039 */
[----:B------:R-:W-:Y:S01]  /*3680*/  PRMT R150, R150, 0x5410, R11 ;  /* 0x0000541096967816 */ /* 0x000fe2000000000b */
[----:B------:R-:W-:-:S05]  /*3690*/  IMAD.MOV.U32 R11, RZ, RZ, R64 ;  /* 0x000000ffff0b7224 */ /* 0x000fca00078e0040 */
[----:B------:R-:W-:Y:S01]  /*36a0*/  PRMT R154, R154, 0x5410, R11 ;  /* 0x000054109a9a7816 */ /* 0x000fe2000000000b */
[----:B------:R-:W-:Y:S01]  /*36b0*/  IMAD.MOV.U32 R11, RZ, RZ, R68 ;  /* 0x000000ffff0b7224 */ /* 0x000fe200078e0044 */
[----:B------:R-:W-:-:S04]  /*36c0*/  UISETP.NE.AND UP0, UPT, UR4, 0x3, UPT ;  /* 0x000000030400788c */ /* 0x000fc8000bf05270 */
[----:B------:R-:W-:Y:S01]  /*36d0*/  PRMT R156, R156, 0x5410, R11 ;  /* 0x000054109c9c7816 */ /* 0x000fe2000000000b */
[----:B------:R-:W-:Y:S01]  /*36e0*/  IMAD.MOV.U32 R11, RZ, RZ, R55 ;  /* 0x000000ffff0b7224 */ /* 0x000fe200078e0037 */
[----:B------:R-:W-:-:S04]  /*36f0*/  PLOP3.LUT P2, PT, PT, PT, UP0, 0x80, 0x0 ;  /* 0x000000000000781c */ /* 0x000fc80003f4f008 */
[----:B------:R-:W-:Y:S01]  /*3700*/  PRMT R149, R12, 0x5410, R11 ;  /* 0x000054100c957816 */ /* 0x000fe2000000000b */
[----:B------:R-:W-:Y:S02]  /*3710*/  IMAD.MOV.U32 R12, RZ, RZ, R58 ;  /* 0x000000ffff0c7224 */ /* 0x000fe400078e003a */
        /* <DEDUP_REMOVED lines=59> */
.L_x_2661:
[----:B------:R-:W-:Y:S01]  /*3ad0*/  IMAD R86, R18, 0x8, R2 ;  /* 0x0000000812567824 */ /* 0x000fe200078e0202 */
[----:B------:R-:W-:Y:S01]  /*3ae0*/  SHF.L.U32 R87, R205, 0x1f, RZ ;  /* 0x0000001fcd577819 */ /* 0x000fe200000006ff */
[----:B------:R-:W-:Y:S03]  /*3af0*/  BSSY B1, `(.L_x_2662) ;  /* 0x0000003000017945 */ /* 0x000fe60003800000 */
[----:B------:R-:W0:Y:S02]  /*3b00*/  SYNCS.PHASECHK.TRANS64.TRYWAIT P5, [R86+URZ+0x30890], R87 ;  /* 0x03089057560075a7 */ /* 0x000e2400080a017f */
[----:B0-----:R-:W-:Y:S05]  /*3b10*/  @!P5 BRA `(.L_x_2663) ;  /* 0x0000024c0028d947 */ /* 0x001fea0003800000 */
.L_x_3015:
[----:B------:R-:W-:Y:S05]  /*3b20*/  BSYNC B1 ;  /* 0x0000000000017941 */ /* 0x000fea0003800000 */
.L_x_2662:
[----:B------:R-:W-:-:S03]  /*3b30*/  UMOV UR4, 0xffffffff ;  /* 0xffffffff00047882 */ /* 0x000fc60000000000 */
[----:B------:R-:W-:Y:S05]  /*3b40*/  BRA.DIV UR4, `(.L_x_2664) ;  /* 0x0000024e04307947 */ /* 0x000fea000b800000 */
[----:B------:R1:W2:Y:S04]  /*3b50*/  SHFL.IDX PT, R80, R116, RZ, 0x1c1f ;  /* 0x001c1fff74507589 */ /* 0x0002a800000e0000 */
[----:B------:R1:W3:Y:S02]  /*3b60*/  SHFL.IDX PT, R11, R117, RZ, 0x1c1f ;  /* 0x001c1fff750b7589 */ /* 0x0002e400000e0000 */
.L_x_3019:
        /* <DEDUP_REMOVED lines=13> */
[C---:B------:R-:W-:Y:S02]  /*3c40*/  PRMT R75, R139.reuse, 0x5410, R73 ;  /* 0x000054108b4b7816 */ /* 0x040fe40000000049 */
[----:B------:R-:W-:-:S02]  /*3c50*/  PRMT R73, R139, 0x5432, R74 ;  /* 0x000054328b497816 */ /* 0x000fc4000000004a */
[C---:B------:R-:W-:Y:S02]  /*3c60*/  PRMT R72, R138.reuse, 0x5432, R72 ;  /* 0x000054328a487816 */ /* 0x040fe40000000048 */
[----:B0-----:R-:W-:Y:S02]  /*3c70*/  LOP3.LUT R140, R13, 0xffff0000, RZ, 0xc0, !PT ;  /* 0xffff00000d8c7812 */ /* 0x001fe400078ec0ff */
[C---:B------:R-:W-:Y:S01]  /*3c80*/  LOP3.LUT R139, R75.reuse, 0xffff0000, RZ, 0xc0, !PT ;  /* 0xffff00004b8b7812 */ /* 0x040fe200078ec0ff */
[----:B------:R-:W-:Y:S01]  /*3c90*/  IMAD.U32 R75, R75, 0x10000, RZ ;  /* 0x000100004b4b7824 */ /* 0x000fe200078e00ff */
[----:B------:R-:W-:Y:S01]  /*3ca0*/  PRMT R133, R138, 0x5410, R133 ;  /* 0x000054108a857816 */ /* 0x000fe20000000085 */
[----:B------:R-:W-:Y:S01]  /*3cb0*/  IMAD.U32 R138, R13, 0x10000, RZ ;  /* 0x000100000d8a7824 */ /* 0x000fe200078e00ff */
[----:B------:R-:W-:Y:S01]  /*3cc0*/  LOP3.LUT R13, R72, 0xffff0000, RZ, 0xc0, !PT ;  /* 0xffff0000480d7812 */ /* 0x000fe200078ec0ff */
[----:B------:R-:W-:Y:S01]  /*3cd0*/  FMUL.FTZ R74, R140, R139 ;  /* 0x0000008b8c4a7220 */ /* 0x000fe20000410000 */
[----:B------:R-:W-:-:S03]  /*3ce0*/  IMAD.U32 R72, R72, 0x10000, RZ ;  /* 0x0001000048487824 */ /* 0x000fc600078e00ff */
        /* <DEDUP_REMOVED lines=32> */
.L_x_2670:
[----:B------:R-:W-:Y:S05]  /*3ef0*/  BSYNC B3 ;  /* 0x0000000000037941 */ /* 0x000fea0003800000 */
.L_x_2669:
[----:B---3--:R-:W-:-:S04]  /*3f00*/  LEA R72, P3, R16, R11, 0x1 ;  /* 0x0000000b10487211 */ /* 0x008fc800078608ff */
[----:B--2---:R-:W-:-:S05]  /*3f10*/  LEA.HI.X R73, R16, R80, R17, 0x1, P3 ;  /* 0x0000005010497211 */ /* 0x004fca00018f0c11 */
[----:B0-----:R4:W-:Y:S04]  /*3f20*/  ST.E.128 desc[UR60][R72.64], R12 ;  /* 0x0000000c48007985 */ /* 0x0019e8000c101d3c */
.L_x_2668:
[----:B------:R-:W-:Y:S05]  /*3f30*/  BSYNC B2 ;  /* 0x0000000000027941 */ /* 0x000fea0003800000 */
.L_x_2667:
        /* <DEDUP_REMOVED lines=54> */
.L_x_2674:
[----:B------:R-:W-:Y:S05]  /*42a0*/  BSYNC B3 ;  /* 0x0000000000037941 */ /* 0x000fea0003800000 */
.L_x_2673:
[----:B------:R-:W-:Y:S02]  /*42b0*/  IMAD.SHL.U32 R70, R198, 0x8, RZ ;  /* 0x00000008c6467824 */ /* 0x000fe400078e00ff */
[----:B---3--:R-:W-:Y:S02]  /*42c0*/  IMAD.MOV.U32 R68, RZ, RZ, R11 ;  /* 0x000000ffff447224 */ /* 0x008fe400078e000b */
[----:B--2---:R-:W-:Y:S02]  /*42d0*/  IMAD.MOV.U32 R69, RZ, RZ, R80 ;  /* 0x000000ffff457224 */ /* 0x004fe400078e0050 */
[----:B------:R-:W-:-:S05]  /*42e0*/  IMAD.WIDE R68, R70, 0x2, R68 ;  /* 0x0000000246447825 */ /* 0x000fca00078e0244 */
[----:B0-----:R0:W-:Y:S02]  /*42f0*/  ST.E.128 desc[UR60][R68.64], R12 ;  /* 0x0000000c44007985 */ /* 0x0011e4000c101d3c */
.L_x_2672:
[----:B------:R-:W-:Y:S05]  /*4300*/  BSYNC B2 ;  /* 0x0000000000027941 */ /* 0x000fea0003800000 */
.L_x_2671:
        /* <DEDUP_REMOVED lines=54> */
.L_x_2678:
[----:B------:R-:W-:Y:S05]  /*4670*/  BSYNC B3 ;  /* 0x0000000000037941 */ /* 0x000fea0003800000 */
.L_x_2677:
[----:B------:R-:W-:Y:S02]  /*4680*/  IMAD.SHL.U32 R66, R199, 0x8, RZ ;  /* 0x00000008c7427824 */ /* 0x000fe400078e00ff */
[----:B---3--:R-:W-:Y:S02]  /*4690*/  IMAD.MOV.U32 R64, RZ, RZ, R11 ;  /* 0x000000ffff407224 */ /* 0x008fe400078e000b */
[----:B--2---:R-:W-:Y:S02]  /*46a0*/  IMAD.MOV.U32 R65, RZ, RZ, R80 ;  /* 0x000000ffff417224 */ /* 0x004fe400078e0050 */
[----:B------:R-:W-:-:S05]  /*46b0*/  IMAD.WIDE R64, R66, 0x2, R64 ;  /* 0x0000000242407825 */ /* 0x000fca00078e0240 */
[----:B----4-:R0:W-:Y:S02]  /*46c0*/  ST.E.128 desc[UR60][R64.64], R12 ;  /* 0x0000000c40007985 */ /* 0x0101e4000c101d3c */
.L_x_2676:
[----:B------:R-:W-:Y:S05]  /*46d0*/  BSYNC B2 ;  /* 0x0000000000027941 */ /* 0x000fea0003800000 */
.L_x_2675:
[----:B------:R-:W-:Y:S01]  /*46e0*/  ISETP.NE.AND P3, PT, R20, RZ, PT ;  /* 0x000000ff1400720c */ /* 0x000fe20003f65270 */
[----:B------:R-:W-:-:S12]  /*46f0*/  BSSY B2, `(.L_x_2679) ;  /* 0x000003a000027945 */ /* 0x000fd80003800000 */
[----:B------:R-:W-:Y:S05]  /*4700*/  @!P3 BRA `(.L_x_2680) ;  /* 0x0000000000e0b947 */ /* 0x000fea0003800000 */
[----:B0---4-:R0:W4:Y:S01]  /*4710*/  LDS.128 R12, [R78+0x21000] ;  /* 0x021000004e0c7984 */ /* 0x0111220000000c00 */
[----:B------:R-:W-:Y:S01]  /*4720*/  ISETP.GE.AND P3, PT, R208, R118, PT ;  /* 0x00000076d000720c */ /* 0x000fe20003f66270 */
[----:B------:R-:W-:-:S12]  /*4730*/  BSSY B3, `(.L_x_2681) ;  /* 0x0000032000037945 */ /* 0x000fd80003800000 */
[----:B0-----:R-:W-:Y:S05]  /*4740*/  @P3 BRA `(.L_x_2682) ;  /* 0x0000000000c03947 */ /* 0x001fea0003800000 */
[--C-:B------:R-:W-:Y:S02]  /*4750*/  SHF.R.U64 R60, R60, 0x10, R61.reuse ;  /* 0x000000103c3c7819 */ /* 0x100fe4000000123d */
[----:B------:R-:W-:Y:S02]  /*4760*/  SHF.R.U32.HI R64, RZ, 0x10, R61 ;  /* 0x00000010ff407819 */ /* 0x000fe4000001163d */
[--C-:B------:R-:W-:Y:S02]  /*4770*/  SHF.R.U64 R61, R62, 0x10, R63.reuse ;  /* 0x000000103e3d7819 */ /* 0x100fe4000000123f */
[----:B------:R-:W-:Y:S02]  /*4780*/  SHF.R.U32.HI R65, RZ, 0x10, R63 ;  /* 0x00000010ff417819 */ /* 0x000fe4000001163f */
[----:B------:R-:W-:Y:S01]  /*4790*/  PRMT R63, R153, 0x5432, R61 ;  /* 0x00005432993f7816 */ /* 0x000fe2000000003d */
[----:B----4-:R-:W-:Y:S01]  /*47a0*/  IMAD.U32 R61, R13, 0x10000, RZ ;  /* 0x000100000d3d7824 */ /* 0x010fe200078e00ff */
[----:B------:R-:W-:-:S02]  /*47b0*/  PRMT R60, R153, 0x5410, R60 ;  /* 0x00005410993c7816 */ /* 0x000fc4000000003c */
[----:B------:R-:W-:Y:S02]  /*47c0*/  LOP3.LUT R68, R13, 0xffff0000, RZ, 0xc0, !PT ;  /* 0xffff00000d447812 */ /* 0x000fe400078ec0ff */
[C---:B------:R-:W-:Y:S01]  /*47d0*/  LOP3.LUT R66, R63.reuse, 0xffff0000, RZ, 0xc0, !PT ;  /* 0xffff00003f427812 */ /* 0x040fe200078ec0ff */
[----:B------:R-:W-:Y:S01]  /*47e0*/  IMAD.U32 R63, R63, 0x10000, RZ ;  /* 0x000100003f3f7824 */ /* 0x000fe200078e00ff */
[C---:B------:R-:W-:Y:S01]  /*47f0*/  LOP3.LUT R62, R60.reuse, 0xffff0000, RZ, 0xc0, !PT ;  /* 0xffff00003c3e7812 */ /* 0x040fe200078ec0ff */
[----:B------:R-:W-:Y:S02]  /*4800*/  IMAD.U32 R60, R60, 0x10000, RZ ;  /* 0x000100003c3c7824 */ /* 0x000fe400078e00ff */
[C---:B------:R-:W-:Y:S02]  /*4810*/  FMUL.FTZ R67, R68.reuse, R66 ;  /* 0x0000004244437220 */ /* 0x040fe40000410000 */
[-C--:B------:R-:W-:Y:S02]  /*4820*/  FMUL.FTZ R13, R68, R62.reuse ;  /* 0x0000003e440d7220 */ /* 0x080fe40000410000 */
[----:B------:R-:W-:-:S02]  /*4830*/  FFMA.FTZ R62, R61, R62, -R67 ;  /* 0x0000003e3d3e7223 */ /* 0x000fc40000010843 */
[----:B------:R-:W-:Y:S01]  /*4840*/  FFMA.FTZ R61, R61, R66, R13 ;  /* 0x000000423d3d7223 */ /* 0x000fe2000001000d */
[C---:B------:R-:W-:Y:S02]  /*4850*/  PRMT R13, R152.reuse, 0x5432, R64 ;  /* 0x00005432980d7816 */ /* 0x040fe40000000040 */
[----:B------:R-:W-:Y:S02]  /*4860*/  PRMT R64, R152, 0x5410, R65 ;  /* 0x0000541098407816 */ /* 0x000fe40000000041 */
[----:B------:R-:W-:Y:S01]  /*4870*/  LOP3.LUT R66, R14, 0xffff0000, RZ, 0xc0, !PT ;  /* 0xffff00000e427812 */ /* 0x000fe200078ec0ff */
        /* <DEDUP_REMOVED lines=16> */
[C---:B------:R-:W-:Y:S01]  /*4980*/  LOP3.LUT R13, R12.reuse, 0xffff0000, RZ, 0xc0, !PT ;  /* 0xffff00000c0d7812 */ /* 0x040fe200078ec0ff */
[----:B------:R-:W-:Y:S01]  /*4990*/  FFMA.FTZ R14, R15, R64, R14 ;  /* 0x000000400f0e7223 */ /* 0x000fe2000001000e */
[----:B------:R-:W-:-:S03]  /*49a0*/  IMAD.U32 R12, R12, 0x10000, RZ ;  /* 0x000100000c0c7824 */ /* 0x000fc600078e00ff */
[C---:B------:R-:W-:Y:S01]  /*49b0*/  FMUL.FTZ R15, R13.reuse, R63 ;  /* 0x0000003f0d0f7220 */ /* 0x040fe20000410000 */
[-C--:B------:R-:W-:Y:S01]  /*49c0*/  FMUL.FTZ R13, R13, R60.reuse ;  /* 0x0000003c0d0d7220 */ /* 0x080fe20000410000 */
[----:B------:R-:W-:Y:S02]  /*49d0*/  F2FP.BF16.F32.PACK_AB R14, R14, R65 ;  /* 0x000000410e0e723e */ /* 0x000fe400000010ff */
[C---:B------:R-:W-:Y:S01]  /*49e0*/  FFMA.FTZ R15, R12.reuse, R60, -R15 ;  /* 0x0000003c0c0f7223 */ /* 0x040fe2000001080f */
[----:B------:R-:W-:-:S05]  /*49f0*/  FFMA.FTZ R13, R12, R63, R13 ;  /* 0x0000003f0c0d7223 */ /* 0x000fca000001000d */
[----:B------:R-:W-:Y:S01]  /*4a00*/  F2FP.BF16.F32.PACK_AB R13, R13, R15 ;  /* 0x0000000f0d0d723e */ /* 0x000fe200000010ff */
[----:B------:R-:W-:Y:S02]  /*4a10*/  IMAD.MOV.U32 R15, RZ, RZ, R14 ;  /* 0x000000ffff0f7224 */ /* 0x000fe400078e000e */
[----:B------:R-:W-:Y:S02]  /*4a20*/  IMAD.MOV.U32 R14, RZ, RZ, R66 ;  /* 0x000000ffff0e7224 */ /* 0x000fe400078e0042 */
[----:B------:R-:W-:Y:S02]  /*4a30*/  IMAD.MOV.U32 R12, RZ, RZ, R13 ;  /* 0x000000ffff0c7224 */ /* 0x000fe400078e000d */
[----:B------:R-:W-:-:S07]  /*4a40*/  IMAD.MOV.U32 R13, RZ, RZ, R61 ;  /* 0x000000ffff0d7224 */ /* 0x000fce00078e003d */
.L_x_2682:
[----:B------:R-:W-:Y:S05]  /*4a50*/  BSYNC B3 ;  /* 0x0000000000037941 */ /* 0x000fea0003800000 */
.L_x_2681:
[----:B---3--:R-:W-:-:S04]  /*4a60*/  LEA R60, P3, R22, R11, 0x1 ;  /* 0x0000000b163c7211 */ /* 0x008fc800078608ff */
[----:B--2---:R-:W-:-:S05]  /*4a70*/  LEA.HI.X R61, R22, R80, R203, 0x1, P3 ;  /* 0x00000050163d7211 */ /* 0x004fca00018f0ccb */
[----:B----4-:R0:W-:Y:S04]  /*4a80*/  ST.E.128 desc[UR60][R60.64], R12 ;  /* 0x0000000c3c007985 */ /* 0x0101e8000c101d3c */
.L_x_2680:
[----:B------:R-:W-:Y:S05]  /*4a90*/  BSYNC B2 ;  /* 0x0000000000027941 */ /* 0x000fea0003800000 */
.L_x_2679:
[----:B------:R-:W-:Y:S01]  /*4aa0*/  ISETP.NE.AND P3, PT, R21, RZ, PT ;  /* 0x000000ff1500720c */ /* 0x000fe20003f65270 */
[----:B------:R-:W-:-:S12]  /*4ab0*/  BSSY B2, `(.L_x_2683) ;  /* 0x000003a000027945 */ /* 0x000fd80003800000 */
        /* <DEDUP_REMOVED lines=20> */
[-C--:B------:R-:W-:Y:S01]  /*4c00*/  FMUL.FTZ R13, R66, R58.reuse ;  /* 0x0000003a420d7220 */ /* 0x080fe20000410000 */
[C---:B------:R-:W-:Y:S01]  /*4c10*/  LOP3.LUT R66, R14.reuse, 0xffff0000, RZ, 0xc0, !PT ;  /* 0xffff00000e427812 */ /* 0x040fe200078ec0ff */
[----:B------:R-:W-:Y:S01]  /*4c20*/  FFMA.FTZ R58, R57, R58, -R65 ;  /* 0x0000003a393a7223 */ /* 0x000fe20000010841 */
[----:B------:R-:W-:-:S02]  /*4c30*/  IMAD.U32 R14, R14, 0x10000, RZ ;  /* 0x000100000e0e7824 */ /* 0x000fc400078e00ff */
[----:B------:R-:W-:Y:S01]  /*4c40*/  FFMA.FTZ R57, R57, R64, R13 ;  /* 0x0000004039397223 */ /* 0x000fe2000001000d */
[C---:B------:R-:W-:Y:S02]  /*4c50*/  PRMT R13, R150.reuse, 0x5432, R62 ;  /* 0x00005432960d7816 */ /* 0x040fe4000000003e */
[----:B------:R-:W-:Y:S02]  /*4c60*/  PRMT R62, R150, 0x5410, R63 ;  /* 0x00005410963e7816 */ /* 0x000fe4000000003f */
[----:B------:R-:W-:Y:S01]  /*4c70*/  F2FP.BF16.F32.PACK_AB R57, R57, R58 ;  /* 0x0000003a3939723e */ /* 0x000fe200000010ff */
[C---:B------:R-:W-:Y:S01]  /*4c80*/  IMAD.U32 R64, R13.reuse, 0x10000, RZ ;  /* 0x000100000d407824 */ /* 0x040fe200078e00ff */
[----:B------:R-:W-:Y:S01]  /*4c90*/  LOP3.LUT R13, R13, 0xffff0000, RZ, 0xc0, !PT ;  /* 0xffff00000d0d7812 */ /* 0x000fe200078ec0ff */
[C---:B------:R-:W-:Y:S01]  /*4ca0*/  IMAD.U32 R63, R62.reuse, 0x10000, RZ ;  /* 0x000100003e3f7824 */ /* 0x040fe200078e00ff */
[----:B------:R-:W-:-:S03]  /*4cb0*/  LOP3.LUT R62, R62, 0xffff0000, RZ, 0xc0, !PT ;  /* 0xffff00003e3e7812 */ /* 0x000fc600078ec0ff */
        /* <DEDUP_REMOVED lines=23> */
.L_x_2686:
[----:B------:R-:W-:Y:S05]  /*4e30*/  BSYNC B3 ;  /* 0x0000000000037941 */ /* 0x000fea0003800000 */
.L_x_2685:
[----:B----4-:R0:W-:Y:S02]  /*4e40*/  ST.E.128 desc[UR60][R60.64], R12 ;  /* 0x0000000c3c007985 */ /* 0x0101e4000c101d3c */
.L_x_2684:
[----:B------:R-:W-:Y:S05]  /*4e50*/  BSYNC B2 ;  /* 0x0000000000027941 */ /* 0x000fea0003800000 */
.L_x_2683:
        /* <DEDUP_REMOVED lines=8> */
[----:B------:R-:W-:Y:S02]  /*4ee0*/  SHF.R.U64 R11, R54, 0x10, R55 ;  /* 0x00000010360b7819 */ /* 0x000fe40000001237 */
[----:B------:R-:W-:Y:S02]  /*4ef0*/  SHF.R.U64 R52, R52, 0x10, R53 ;  /* 0x0000001034347819 */ /* 0x000fe40000001235 */
[----:B------:R-:W-:Y:S02]  /*4f00*/  PRMT R11, R149, 0x5410, R11 ;  /* 0x00005410950b7816 */ /* 0x000fe4000000000b */
        /* <DEDUP_REMOVED lines=9> */
[CC--:B------:R-:W-:Y:S01]  /*4fa0*/  FMUL.FTZ R59, R60.reuse, R55.reuse ;  /* 0x000000373c3b7220 */ /* 0x0c0fe20000410000 */
        /* <DEDUP_REMOVED lines=34> */
.L_x_2688:
[----:B------:R-:W-:Y:S05]  /*51d0*/  BSYNC B2 ;  /* 0x0000000000027941 */ /* 0x000fea0003800000 */
.L_x_2687:
[----:B----4-:R0:W-:Y:S02]  /*51e0*/  ST.E.128 desc[UR60][R56.64], R12 ;  /* 0x0000000c38007985 */ /* 0x0101e4000c101d3c */
.L_x_2666:
[----:B------:R-:W-:Y:S05]  /*51f0*/  BSYNC B1 ;  /* 0x0000000000017941 */ /* 0x000fea0003800000 */
.L_x_2665:
[----:B------:R-:W-:-:S03]  /*5200*/  UMOV UR4, 0xffffffff ;  /* 0xffffffff00047882 */ /* 0x000fc60000000000 */
[----:B------:R-:W-:Y:S05]  /*5210*/  BRA.DIV UR4, `(.L_x_2689) ;  /* 0x0000023604c87947 */ /* 0x000fea000b800000 */
[----:B-1----:R-:W1:Y:S04]  /*5220*/  SHFL.IDX PT, R116, R116, 0x1, 0x1c1f ;  /* 0x003c1f0074747f89 */ /* 0x002e6800000e0000 */
[----:B------:R-:W0:Y:S02]  /*5230*/  SHFL.IDX PT, R117, R117, 0x1, 0x1c1f ;  /* 0x003c1f0075757f89 */ /* 0x000e2400000e0000 */
.L_x_3023:
        /* <DEDUP_REMOVED lines=10> */
[----:B---3--:R-:W-:Y:S01]  /*52e0*/  SHF.R.U64 R11, R48, 0x10, R49 ;  /* 0x00000010300b7819 */ /* 0x008fe20000001231 */
[----:B----4-:R-:W-:Y:S01]  /*52f0*/  IMAD.U32 R56, R15, 0x10000, RZ ;  /* 0x000100000f387824 */ /* 0x010fe200078e00ff */
[--C-:B------:R-:W-:Y:S01]  /*5300*/  SHF.R.U64 R48, R50, 0x10, R51.reuse ;  /* 0x0000001032307819 */ /* 0x100fe20000001233 */
[----:B------:R-:W-:Y:S01]  /*5310*/  IMAD.U32 R54, R14, 0x10000, RZ ;  /* 0x000100000e367824 */ /* 0x000fe200078e00ff */
[----:B------:R-:W-:Y:S01]  /*5320*/  SHF.R.U32.HI R51, RZ, 0x10, R51 ;  /* 0x00000010ff337819 */ /* 0x000fe20000011633 */
[----:B------:R-:W-:Y:S01]  /*5330*/  IMAD.U32 R55, R12, 0x10000, RZ ;  /* 0x000100000c377824 */ /* 0x000fe200078e00ff */
[----:B------:R-:W-:Y:S02]  /*5340*/  PRMT R48, R147, 0x5410, R48 ;  /* 0x0000541093307816 */ /* 0x000fe40000000030 */
[----:B------:R-:W-:Y:S02]  /*5350*/  SHF.R.U32.HI R49, RZ, 0x10, R49 ;  /* 0x00000010ff317819 */ /* 0x000fe40000011631 */
[----:B------:R-:W-:Y:S01]  /*5360*/  LOP3.LUT R50, R15, 0xffff0000, RZ, 0xc0, !PT ;  /* 0xffff00000f327812 */ /* 0x000fe200078ec0ff */
[C---:B------:R-:W-:Y:S01]  /*5370*/  IMAD.U32 R15, R13.reuse, 0x10000, RZ ;  /* 0x000100000d0f7824 */ /* 0x040fe200078e00ff */
[----:B------:R-:W-:-:S02]  /*5380*/  LOP3.LUT R13, R13, 0xffff0000, RZ, 0xc0, !PT ;  /* 0xffff00000d0d7812 */ /* 0x000fc400078ec0ff */
[C---:B------:R-:W-:Y:S01]  /*5390*/  LOP3.LUT R57, R48.reuse, 0xffff0000, RZ, 0xc0, !PT ;  /* 0xffff000030397812 */ /* 0x040fe200078ec0ff */
[----:B------:R-:W-:Y:S01]  /*53a0*/  IMAD.U32 R48, R48, 0x10000, RZ ;  /* 0x0001000030307824 */ /* 0x000fe200078e00ff */
[C---:B------:R-:W-:Y:S02]  /*53b0*/  PRMT R11, R146.reuse, 0x5410, R11 ;  /* 0x00005410920b7816 */ /* 0x040fe4000000000b */
[----:B------:R-:W-:Y:S01]  /*53c0*/  PRMT R51, R147, 0x5432, R51 ;  /* 0x0000543293337816 */ /* 0x000fe20000000033 */
[----:B------:R-:W-:Y:S01]  /*53d0*/  FMUL.FTZ R58, R13, R57 ;  /* 0x000000390d3a7220 */ /* 0x000fe20000410000 */
[----:B------:R-:W-:Y:S02]  /*53e0*/  PRMT R49, R146, 0x5432, R49 ;  /* 0x0000543292317816 */ /* 0x000fe40000000031 */
[----:B------:R-:W-:Y:S01]  /*53f0*/  LOP3.LUT R60, R11, 0xffff0000, RZ, 0xc0, !PT ;  /* 0xffff00000b3c7812 */ /* 0x000fe200078ec0ff */
[----:B------:R-:W-:Y:S01]  /*5400*/  IMAD.U32 R59, R51, 0x10000, RZ ;  /* 0x00010000333b7824 */ /* 0x000fe200078e00ff */
[----:B------:R-:W-:Y:S01]  /*5410*/  LOP3.LUT R14, R14, 0xffff0000, RZ, 0xc0, !PT ;  /* 0xffff00000e0e7812 */ /* 0x000fe200078ec0ff */
[----:B------:R-:W-:Y:S01]  /*5420*/  IMAD.U32 R61, R49, 0x10000, RZ ;  /* 0x00010000313d7824 */ /* 0x000fe200078e00ff */
[----:B------:R-:W-:Y:S01]  /*5430*/  LOP3.LUT R51, R51, 0xffff0000, RZ, 0xc0, !PT ;  /* 0xffff000033337812 */ /* 0x000fe200078ec0ff */
[-C--:B------:R-:W-:Y:S01]  /*5440*/  FMUL.FTZ R13, R13, R60.reuse ;  /* 0x0000003c0d0d7220 */ /* 0x080fe20000410000 */
[----:B------:R-:W-:Y:S01]  /*5450*/  FFMA.FTZ R58, R15, R60, -R58 ;  /* 0x0000003c0f3a7223 */ /* 0x000fe2000001083a */
[C---:B------:R-:W-:Y:S01]  /*5460*/  FMUL.FTZ R60, R14.reuse, R59 ;  /* 0x0000003b0e3c7220 */ /* 0x040fe20000410000 */
[----:B------:R-:W-:Y:S01]  /*5470*/  FMUL.FTZ R14, R14, R61 ;  /* 0x0000003d0e0e7220 */ /* 0x000fe20000410000 */
[----:B------:R-:W-:Y:S01]  /*5480*/  LOP3.LUT R49, R49, 0xffff0000, RZ, 0xc0, !PT ;  /* 0xffff000031317812 */ /* 0x000fe200078ec0ff */
[----:B------:R-:W-:Y:S01]  /*5490*/  IMAD.U32 R11, R11, 0x10000, RZ ;  /* 0x000100000b0b7824 */ /* 0x000fe200078e00ff */
[----:B------:R-:W-:Y:S01]  /*54a0*/  LOP3.LUT R12, R12, 0xffff0000, RZ, 0xc0, !PT ;  /* 0xffff00000c0c7812 */ /* 0x000fe200078ec0ff */
[----:B------:R-:W-:Y:S01]  /*54b0*/  FFMA.FTZ R13, R15, R57, R13 ;  /* 0x000000390f0d7223 */ /* 0x000fe2000001000d */
[C---:B------:R-:W-:Y:S01]  /*54c0*/  FFMA.FTZ R60, R54.reuse, R61, -R60 ;  /* 0x0000003d363c7223 */ /* 0x040fe2000001083c */
[----:B------:R-:W-:Y:S01]  /*54d0*/  FFMA.FTZ R14, R54, R59, R14 ;  /* 0x0000003b360e7223 */ /* 0x000fe2000001000e */
[C---:B------:R-:W-:Y:S01]  /*54e0*/  FMUL.FTZ R15, R50.reuse, R51 ;  /* 0x00000033320f7220 */ /* 0x040fe20000410000 */
[----:B------:R-:W-:Y:S01]  /*54f0*/  FMUL.FTZ R54, R50, R49 ;  /* 0x0000003132367220 */ /* 0x000fe20000410000 */
[CC--:B------:R-:W-:Y:S01]  /*5500*/  FMUL.FTZ R50, R12.reuse, R48.reuse ;  /* 0x000000300c327220 */ /* 0x0c0fe20000410000 */
        /* <DEDUP_REMOVED lines=9> */
.L_x_2694:
[----:B------:R-:W-:Y:S05]  /*55a0*/  BSYNC B2 ;  /* 0x0000000000027941 */ /* 0x000fea0003800000 */
.L_x_2693:
[----:B----4-:R0:W-:Y:S02]  /*55b0*/  ST.E.128 desc[UR60][R52.64], R12 ;  /* 0x0000000c34007985 */ /* 0x0101e4000c101d3c */
.L_x_2692:
[----:B------:R-:W-:Y:S05]  /*55c0*/  BSYNC B1 ;  /* 0x0000000000017941 */ /* 0x000fea0003800000 */
.L_x_2691:
        /* <DEDUP_REMOVED lines=16> */
[----:B------:R-:W-:Y:S02]  /*56d0*/  PRMT R44, R145, 0x5410, R44 ;  /* 0x00005410912c7816 */ /* 0x000fe4000000002c */
[----:B------:R-:W-:Y:S02]  /*56e0*/  SHF.R.U32.HI R45, RZ, 0x10, R45 ;  /* 0x00000010ff2d7819 */ /* 0x000fe4000001162d */
[----:B------:R-:W-:-:S02]  /*56f0*/  PRMT R11, R144, 0x5410, R11 ;  /* 0x00005410900b7816 */ /* 0x000fc4000000000b */
[----:B------:R-:W-:Y:S01]  /*5700*/  PRMT R145, R145, 0x5432, R50 ;  /* 0x0000543291917816 */ /* 0x000fe20000000032 */
[C---:B------:R-:W-:Y:S01]  /*5710*/  IMAD.U32 R50, R13.reuse, 0x10000, RZ ;  /* 0x000100000d327824 */ /* 0x040fe200078e00ff */
[----:B------:R-:W-:Y:S02]  /*5720*/  LOP3.LUT R56, R13, 0xffff0000, RZ, 0xc0, !PT ;  /* 0xffff00000d387812 */ /* 0x000fe400078ec0ff */
[----:B------:R-:W-:Y:S01]  /*5730*/  LOP3.LUT R13, R44, 0xffff0000, RZ, 0xc0, !PT ;  /* 0xffff00002c0d7812 */ /* 0x000fe200078ec0ff */
[----:B------:R-:W-:Y:S01]  /*5740*/  IMAD.U32 R53, R145, 0x10000, RZ ;  /* 0x0001000091357824 */ /* 0x000fe200078e00ff */
[----:B------:R-:W-:Y:S02]  /*5750*/  PRMT R45, R144, 0x5432, R45 ;  /* 0x00005432902d7816 */ /* 0x000fe4000000002d */
[----:B------:R-:W-:Y:S01]  /*5760*/  LOP3.LUT R51, R11, 0xffff0000, RZ, 0xc0, !PT ;  /* 0xffff00000b337812 */ /* 0x000fe200078ec0ff */
[----:B------:R-:W-:Y:S01]  /*5770*/  FMUL.FTZ R55, R56, R13 ;  /* 0x0000000d38377220 */ /* 0x000fe20000410000 */
[----:B------:R-:W-:Y:S01]  /*5780*/  LOP3.LUT R14, R14, 0xffff0000, RZ, 0xc0, !PT ;  /* 0xffff00000e0e7812 */ /* 0x000fe200078ec0ff */
[----:B------:R-:W-:Y:S01]  /*5790*/  IMAD.U32 R54, R45, 0x10000, RZ ;  /* 0x000100002d367824 */ /* 0x000fe200078e00ff */
[----:B------:R-:W-:Y:S01]  /*57a0*/  LOP3.LUT R46, R15, 0xffff0000, RZ, 0xc0, !PT ;  /* 0xffff00000f2e7812 */ /* 0x000fe200078ec0ff */
[----:B------:R-:W-:Y:S01]  /*57b0*/  FMUL.FTZ R56, R56, R51 ;  /* 0x0000003338387220 */ /* 0x000fe20000410000 */
[----:B------:R-:W-:Y:S01]  /*57c0*/  LOP3.LUT R12, R12, 0xffff0000, RZ, 0xc0, !PT ;  /* 0xffff00000c0c7812 */ /* 0x000fe200078ec0ff */
[C---:B------:R-:W-:Y:S01]  /*57d0*/  FMUL.FTZ R57, R14.reuse, R53 ;  /* 0x000000350e397220 */ /* 0x040fe20000410000 */
[----:B------:R-:W-:Y:S01]  /*57e0*/  FMUL.FTZ R14, R14, R54 ;  /* 0x000000360e0e7220 */ /* 0x000fe20000410000 */
[----:B------:R-:W-:Y:S01]  /*57f0*/  FFMA.FTZ R56, R50, R13, R56 ;  /* 0x0000000d32387223 */ /* 0x000fe20000010038 */
[----:B------:R-:W-:Y:S01]  /*5800*/  LOP3.LUT R145, R145, 0xffff0000, RZ, 0xc0, !PT ;  /* 0xffff000091917812 */ /* 0x000fe200078ec0ff */
[----:B------:R-:W-:Y:S01]  /*5810*/  IMAD.U32 R13, R44, 0x10000, RZ ;  /* 0x000100002c0d7824 */ /* 0x000fe200078e00ff */
[----:B------:R-:W-:Y:S01]  /*5820*/  LOP3.LUT R45, R45, 0xffff0000, RZ, 0xc0, !PT ;  /* 0xffff00002d2d7812 */ /* 0x000fe200078ec0ff */
[----:B------:R-:W-:-:S02]  /*5830*/  IMAD.U32 R11, R11, 0x10000, RZ ;  /* 0x000100000b0b7824 */ /* 0x000fc400078e00ff */
[C---:B------:R-:W-:Y:S01]  /*5840*/  FFMA.FTZ R57, R47.reuse, R54, -R57 ;  /* 0x000000362f397223 */ /* 0x040fe20000010839 */
[----:B------:R-:W-:Y:S01]  /*5850*/  FFMA.FTZ R14, R47, R53, R14 ;  /* 0x000000352f0e7223 */ /* 0x000fe2000001000e */
[----:B------:R-:W-:Y:S01]  /*5860*/  FMUL.FTZ R44, R46, R145 ;  /* 0x000000912e2c7220 */ /* 0x000fe20000410000 */
[----:B------:R-:W-:Y:S01]  /*5870*/  FMUL.FTZ R47, R12, R13 ;  /* 0x0000000d0c2f7220 */ /* 0x000fe20000410000 */
[----:B------:R-:W-:Y:S02]  /*5880*/  IMAD.U32 R15, R15, 0x10000, RZ ;  /* 0x000100000f0f7824 */ /* 0x000fe400078e00ff */
[----:B------:R-:W-:Y:S01]  /*5890*/  FMUL.FTZ R46, R46, R45 ;  /* 0x0000002d2e2e7220 */ /* 0x000fe20000410000 */
[----:B------:R-:W-:Y:S01]  /*58a0*/  FMUL.FTZ R12, R12, R11 ;  /* 0x0000000b0c0c7220 */ /* 0x000fe20000410000 */
[----:B------:R-:W-:Y:S01]  /*58b0*/  FFMA.FTZ R55, R50, R51, -R55 ;  /* 0x0000003332377223 */ /* 0x000fe20000010837 */
        /* <DEDUP_REMOVED lines=8> */
.L_x_2698:
[----:B------:R-:W-:Y:S05]  /*5940*/  BSYNC B2 ;  /* 0x0000000000027941 */ /* 0x000fea0003800000 */
.L_x_2697:
[----:B----4-:R0:W-:Y:S02]  /*5950*/  ST.E.128 desc[UR60][R48.64], R12 ;  /* 0x0000000c30007985 */ /* 0x0101e4000c101d3c */
.L_x_2696:
[----:B------:R-:W-:Y:S05]  /*5960*/  BSYNC B1 ;  /* 0x0000000000017941 */ /* 0x000fea0003800000 */
.L_x_2695:
        /* <DEDUP_REMOVED lines=11> */
[----:B------:R-:W-:Y:S02]  /*5a20*/  SHF.R.U64 R42, R42, 0x10, R43 ;  /* 0x000000102a2a7819 */ /* 0x000fe4000000122b */
[----:B------:R-:W-:Y:S01]  /*5a30*/  SHF.R.U64 R49, R40, 0x10, R41 ;  /* 0x0000001028317819 */ /* 0x000fe20000001229 */
[----:B----4-:R-:W-:Y:S01]  /*5a40*/  IMAD.U32 R40, R14, 0x10000, RZ ;  /* 0x000100000e287824 */ /* 0x010fe200078e00ff */
[----:B------:R-:W-:Y:S02]  /*5a50*/  SHF.R.U32.HI R46, RZ, 0x10, R43 ;  /* 0x00000010ff2e7819 */ /* 0x000fe4000001162b */
[----:B------:R-:W-:Y:S02]  /*5a60*/  SHF.R.U32.HI R47, RZ, 0x10, R41 ;  /* 0x00000010ff2f7819 */ /* 0x000fe40000011629 */
[----:B------:R-:W-:Y:S02]  /*5a70*/  PRMT R42, R143, 0x5410, R42 ;  /* 0x000054108f2a7816 */ /* 0x000fe4000000002a */
[----:B------:R-:W-:-:S02]  /*5a80*/  PRMT R41, R142, 0x5410, R49 ;  /* 0x000054108e297816 */ /* 0x000fc40000000031 */
[----:B------:R-:W-:Y:S02]  /*5a90*/  PRMT R143, R143, 0x5432, R46 ;  /* 0x000054328f8f7816 */ /* 0x000fe4000000002e */
[----:B------:R-:W-:Y:S02]  /*5aa0*/  LOP3.LUT R46, R13, 0xffff0000, RZ, 0xc0, !PT ;  /* 0xffff00000d2e7812 */ /* 0x000fe400078ec0ff */
[C---:B------:R-:W-:Y:S01]  /*5ab0*/  LOP3.LUT R50, R42.reuse, 0xffff0000, RZ, 0xc0, !PT ;  /* 0xffff00002a327812 */ /* 0x040fe200078ec0ff */
[----:B------:R-:W-:Y:S01]  /*5ac0*/  IMAD.U32 R43, R143, 0x10000, RZ ;  /* 0x000100008f2b7824 */ /* 0x000fe200078e00ff */
[----:B------:R-:W-:Y:S01]  /*5ad0*/  LOP3.LUT R48, R41, 0xffff0000, RZ, 0xc0, !PT ;  /* 0xffff000029307812 */ /* 0x000fe200078ec0ff */
[----:B------:R-:W-:Y:S01]  /*5ae0*/  IMAD.U32 R42, R42, 0x10000, RZ ;  /* 0x000100002a2a7824 */ /* 0x000fe200078e00ff */
[----:B------:R-:W-:Y:S01]  /*5af0*/  PRMT R142, R142, 0x5432, R47 ;  /* 0x000054328e8e7816 */ /* 0x000fe2000000002f */
[----:B------:R-:W-:Y:S02]  /*5b00*/  IMAD.U32 R47, R13, 0x10000, RZ ;  /* 0x000100000d2f7824 */ /* 0x000fe400078e00ff */
[----:B------:R-:W-:Y:S01]  /*5b10*/  FMUL.FTZ R52, R46, R50 ;  /* 0x000000322e347220 */ /* 0x000fe20000410000 */
[----:B------:R-:W-:Y:S01]  /*5b20*/  LOP3.LUT R14, R14, 0xffff0000, RZ, 0xc0, !PT ;  /* 0xffff00000e0e7812 */ /* 0x000fe200078ec0ff */
[----:B------:R-:W-:Y:S01]  /*5b30*/  FMUL.FTZ R51, R46, R48 ;  /* 0x000000302e337220 */ /* 0x000fe20000410000 */
[----:B------:R-:W-:Y:S01]  /*5b40*/  IMAD.U32 R49, R142, 0x10000, RZ ;  /* 0x000100008e317824 */ /* 0x000fe200078e00ff */
[C---:B------:R-:W-:Y:S01]  /*5b50*/  LOP3.LUT R46, R12.reuse, 0xffff0000, RZ, 0xc0, !PT ;  /* 0xffff00000c2e7812 */ /* 0x040fe200078ec0ff */
[----:B------:R-:W-:-:S02]  /*5b60*/  IMAD.U32 R13, R12, 0x10000, RZ ;  /* 0x000100000c0d7824 */ /* 0x000fc400078e00ff */
[C---:B------:R-:W-:Y:S01]  /*5b70*/  FFMA.FTZ R12, R47.reuse, R48, -R52 ;  /* 0x000000302f0c7223 */ /* 0x040fe20000010834 */
[----:B------:R-:W-:Y:S01]  /*5b80*/  FFMA.FTZ R47, R47, R50, R51 ;  /* 0x000000322f2f7223 */ /* 0x000fe20000010033 */
[----:B------:R-:W-:Y:S01]  /*5b90*/  LOP3.LUT R11, R15, 0xffff0000, RZ, 0xc0, !PT ;  /* 0xffff00000f0b7812 */ /* 0x000fe200078ec0ff */
[C---:B------:R-:W-:Y:S01]  /*5ba0*/  FMUL.FTZ R51, R14.reuse, R49 ;  /* 0x000000310e337220 */ /* 0x040fe20000410000 */
[----:B------:R-:W-:Y:S01]  /*5bb0*/  LOP3.LUT R48, R143, 0xffff0000, RZ, 0xc0, !PT ;  /* 0xffff00008f307812 */ /* 0x000fe200078ec0ff */
[-C--:B------:R-:W-:Y:S01]  /*5bc0*/  FMUL.FTZ R53, R14, R43.reuse ;  /* 0x0000002b0e357220 */ /* 0x080fe20000410000 */
[----:B------:R-:W-:Y:S01]  /*5bd0*/  LOP3.LUT R142, R142, 0xffff0000, RZ, 0xc0, !PT ;  /* 0xffff00008e8e7812 */ /* 0x000fe200078ec0ff */
[----:B------:R-:W-:Y:S02]  /*5be0*/  IMAD.U32 R41, R41, 0x10000, RZ ;  /* 0x0001000029297824 */ /* 0x000fe400078e00ff */
[C---:B------:R-:W-:Y:S01]  /*5bf0*/  FFMA.FTZ R51, R40.reuse, R43, R51 ;  /* 0x0000002b28337223 */ /* 0x040fe20000010033 */
[----:B------:R-:W-:Y:S01]  /*5c00*/  FFMA.FTZ R14, R40, R49, -R53 ;  /* 0x00000031280e7223 */ /* 0x000fe20000010835 */
[C---:B------:R-:W-:Y:S01]  /*5c10*/  FMUL.FTZ R50, R11.reuse, R48 ;  /* 0x000000300b327220 */ /* 0x040fe20000410000 */
[----:B------:R-:W-:Y:S01]  /*5c20*/  FMUL.FTZ R43, R11, R142 ;  /* 0x0000008e0b2b7220 */ /* 0x000fe20000410000 */
[----:B------:R-:W-:-:S02]  /*5c30*/  IMAD.U32 R15, R15, 0x10000, RZ ;  /* 0x000100000f0f7824 */ /* 0x000fc400078e00ff */
[C---:B------:R-:W-:Y:S01]  /*5c40*/  FMUL.FTZ R40, R46.reuse, R42 ;  /* 0x0000002a2e287220 */ /* 0x040fe20000410000 */
[-C--:B------:R-:W-:Y:S01]  /*5c50*/  FMUL.FTZ R11, R46, R41.reuse ;  /* 0x000000292e0b7220 */ /* 0x080fe20000410000 */
[----:B------:R-:W-:Y:S01]  /*5c60*/  F2FP.BF16.F32.PACK_AB R14, R51, R14 ;  /* 0x0000000e330e723e */ /* 0x000fe200000010ff */
[C---:B------:R-:W-:Y:S01]  /*5c70*/  FFMA.FTZ R50, R15.reuse, R142, -R50 ;  /* 0x0000008e0f327223 */ /* 0x040fe20000010832 */
[----:B------:R-:W-:Y:S01]  /*5c80*/  FFMA.FTZ R43, R15, R48, R43 ;  /* 0x000000300f2b7223 */ /* 0x000fe2000001002b */
[C---:B------:R-:W-:Y:S01]  /*5c90*/  FFMA.FTZ R40, R13.reuse, R41, -R40 ;  /* 0x000000290d287223 */ /* 0x040fe20000010828 */
[----:B------:R-:W-:Y:S01]  /*5ca0*/  FFMA.FTZ R11, R13, R42, R11 ;  /* 0x0000002a0d0b7223 */ /* 0x000fe2000001000b */
[----:B------:R-:W-:Y:S02]  /*5cb0*/  F2FP.BF16.F32.PACK_AB R13, R47, R12 ;  /* 0x0000000c2f0d723e */ /* 0x000fe400000010ff */
[----:B------:R-:W-:Y:S02]  /*5cc0*/  F2FP.BF16.F32.PACK_AB R15, R43, R50 ;  /* 0x000000322b0f723e */ /* 0x000fe400000010ff */
[----:B------:R-:W-:-:S07]  /*5cd0*/  F2FP.BF16.F32.PACK_AB R12, R11, R40 ;  /* 0x000000280b0c723e */ /* 0x000fce00000010ff */
.L_x_2702:
[----:B------:R-:W-:Y:S05]  /*5ce0*/  BSYNC B2 ;  /* 0x0000000000027941 */ /* 0x000fea0003800000 */
.L_x_2701:
[----:B----4-:R0:W-:Y:S02]  /*5cf0*/  ST.E.128 desc[UR60][R44.64], R12 ;  /* 0x0000000c2c007985 */ /* 0x0101e4000c101d3c */
.L_x_2700:
[----:B------:R-:W-:Y:S05]  /*5d00*/  BSYNC B1 ;  /* 0x0000000000017941 */ /* 0x000fea0003800000 */
.L_x_2699:
        /* <DEDUP_REMOVED lines=9> */
[--C-:B------:R-:W-:Y:S01]  /*5da0*/  SHF.R.U64 R44, R36, 0x10, R37.reuse ;  /* 0x00000010242c7819 */ /* 0x100fe20000001225 */
[----:B----4-:R-:W-:Y:S01]  /*5db0*/  IMAD.U32 R36, R14, 0x10000, RZ ;  /* 0x000100000e247824 */ /* 0x010fe200078e00ff */
[----:B------:R-:W-:Y:S02]  /*5dc0*/  SHF.R.U32.HI R42, RZ, 0x10, R37 ;  /* 0x00000010ff2a7819 */ /* 0x000fe40000011625 */
[--C-:B------:R-:W-:Y:S02]  /*5dd0*/  SHF.R.U64 R43, R38, 0x10, R39.reuse ;  /* 0x00000010262b7819 */ /* 0x100fe40000001227 */
[----:B------:R-:W-:Y:S02]  /*5de0*/  SHF.R.U32.HI R39, RZ, 0x10, R39 ;  /* 0x00000010ff277819 */ /* 0x000fe40000011627 */
[----:B------:R-:W-:Y:S01]  /*5df0*/  LOP3.LUT R37, R14, 0xffff0000, RZ, 0xc0, !PT ;  /* 0xffff00000e257812 */ /* 0x000fe200078ec0ff */
[C---:B------:R-:W-:Y:S01]  /*5e00*/  IMAD.U32 R14, R15.reuse, 0x10000, RZ ;  /* 0x000100000f0e7824 */ /* 0x040fe200078e00ff */
[----:B---3--:R-:W-:-:S02]  /*5e10*/  LOP3.LUT R11, R15, 0xffff0000, RZ, 0xc0, !PT ;  /* 0xffff00000f0b7812 */ /* 0x008fc400078ec0ff */
[----:B------:R-:W-:Y:S02]  /*5e20*/  PRMT R15, R115, 0x5410, R44 ;  /* 0x00005410730f7816 */ /* 0x000fe4000000002c */
[C---:B------:R-:W-:Y:S02]  /*5e30*/  PRMT R44, R132.reuse, 0x5410, R43 ;  /* 0x00005410842c7816 */ /* 0x040fe4000000002b */
[----:B------:R-:W-:Y:S01]  /*5e40*/  PRMT R132, R132, 0x5432, R39 ;  /* 0x0000543284847816 */ /* 0x000fe20000000027 */
[----:B------:R-:W-:Y:S01]  /*5e50*/  IMAD.U32 R39, R13, 0x10000, RZ ;  /* 0x000100000d277824 */ /* 0x000fe200078e00ff */
[----:B------:R-:W-:Y:S02]  /*5e60*/  PRMT R115, R115, 0x5432, R42 ;  /* 0x0000543273737816 */ /* 0x000fe4000000002a */
[----:B------:R-:W-:Y:S01]  /*5e70*/  LOP3.LUT R38, R13, 0xffff0000, RZ, 0xc0, !PT ;  /* 0xffff00000d267812 */ /* 0x000fe200078ec0ff */
[----:B------:R-:W-:Y:S01]  /*5e80*/  IMAD.U32 R46, R132, 0x10000, RZ ;  /* 0x00010000842e7824 */ /* 0x000fe200078e00ff */
[----:B------:R-:W-:Y:S01]  /*5e90*/  LOP3.LUT R45, R44, 0xffff0000, RZ, 0xc0, !PT ;  /* 0xffff00002c2d7812 */ /* 0x000fe200078ec0ff */
[----:B------:R-:W-:Y:S01]  /*5ea0*/  IMAD.U32 R43, R115, 0x10000, RZ ;  /* 0x00010000732b7824 */ /* 0x000fe200078e00ff */
[----:B------:R-:W-:Y:S01]  /*5eb0*/  LOP3.LUT R42, R15, 0xffff0000, RZ, 0xc0, !PT ;  /* 0xffff00000f2a7812 */ /* 0x000fe200078ec0ff */
[C---:B------:R-:W-:Y:S01]  /*5ec0*/  FMUL.FTZ R47, R37.reuse, R46 ;  /* 0x0000002e252f7220 */ /* 0x040fe20000410000 */
[----:B------:R-:W-:Y:S01]  /*5ed0*/  LOP3.LUT R132, R132, 0xffff0000, RZ, 0xc0, !PT ;  /* 0xffff000084847812 */ /* 0x000fe200078ec0ff */
[----:B------:R-:W-:Y:S01]  /*5ee0*/  FMUL.FTZ R37, R37, R43 ;  /* 0x0000002b25257220 */ /* 0x000fe20000410000 */
[C---:B------:R-:W-:Y:S01]  /*5ef0*/  FMUL.FTZ R48, R38.reuse, R45 ;  /* 0x0000002d26307220 */ /* 0x040fe20000410000 */
[----:B------:R-:W-:Y:S01]  /*5f00*/  FMUL.FTZ R50, R38, R42 ;  /* 0x0000002a26327220 */ /* 0x000fe20000410000 */
[----:B------:R-:W-:Y:S01]  /*5f10*/  LOP3.LUT R115, R115, 0xffff0000, RZ, 0xc0, !PT ;  /* 0xffff000073737812 */ /* 0x000fe200078ec0ff */
[----:B------:R-:W-:Y:S01]  /*5f20*/  IMAD.U32 R44, R44, 0x10000, RZ ;  /* 0x000100002c2c7824 */ /* 0x000fe200078e00ff */
[----:B------:R-:W-:Y:S01]  /*5f30*/  LOP3.LUT R38, R12, 0xffff0000, RZ, 0xc0, !PT ;  /* 0xffff00000c267812 */ /* 0x000fe200078ec0ff */
[----:B------:R-:W-:-:S02]  /*5f40*/  IMAD.U32 R15, R15, 0x10000, RZ ;  /* 0x000100000f0f7824 */ /* 0x000fc400078e00ff */
[C---:B------:R-:W-:Y:S01]  /*5f50*/  FFMA.FTZ R46, R36.reuse, R46, R37 ;  /* 0x0000002e242e7223 */ /* 0x040fe20000010025 */
[----:B------:R-:W-:Y:S01]  /*5f60*/  FFMA.FTZ R47, R36, R43, -R47 ;  /* 0x0000002b242f7223 */ /* 0x000fe2000001082f */
[C---:B------:R-:W-:Y:S01]  /*5f70*/  FMUL.FTZ R37, R11.reuse, R132 ;  /* 0x000000840b257220 */ /* 0x040fe20000410000 */
[----:B------:R-:W-:Y:S01]  /*5f80*/  FMUL.FTZ R43, R11, R115 ;  /* 0x000000730b2b7220 */ /* 0x000fe20000410000 */
[----:B------:R-:W-:Y:S02]  /*5f90*/  IMAD.U32 R13, R12, 0x10000, RZ ;  /* 0x000100000c0d7824 */ /* 0x000fe400078e00ff */
[C---:B------:R-:W-:Y:S01]  /*5fa0*/  FMUL.FTZ R36, R38.reuse, R44 ;  /* 0x0000002c26247220 */ /* 0x040fe20000410000 */
[----:B------:R-:W-:Y:S01]  /*5fb0*/  FMUL.FTZ R11, R38, R15 ;  /* 0x0000000f260b7220 */ /* 0x000fe20000410000 */
[C---:B------:R-:W-:Y:S01]  /*5fc0*/  FFMA.FTZ R12, R39.reuse, R42, -R48 ;  /* 0x0000002a270c7223 */ /* 0x040fe20000010830 */
[C---:B------:R-:W-:Y:S01]  /*5fd0*/  FFMA.FTZ R37, R14.reuse, R115, -R37 ;  /* 0x000000730e257223 */ /* 0x040fe20000010825 */
[----:B------:R-:W-:Y:S01]  /*5fe0*/  FFMA.FTZ R39, R39, R45, R50 ;  /* 0x0000002d27277223 */ /* 0x000fe20000010032 */
[----:B------:R-:W-:Y:S01]  /*5ff0*/  FFMA.FTZ R14, R14, R132, R43 ;  /* 0x000000840e0e7223 */ /* 0x000fe2000001002b */
[C---:B------:R-:W-:Y:S01]  /*6000*/  FFMA.FTZ R36, R13.reuse, R15, -R36 ;  /* 0x0000000f0d247223 */ /* 0x040fe20000010824 */
[----:B------:R-:W-:-:S02]  /*6010*/  FFMA.FTZ R11, R13, R44, R11 ;  /* 0x0000002c0d0b7223 */ /* 0x000fc4000001000b */
[----:B------:R-:W-:Y:S02]  /*6020*/  F2FP.BF16.F32.PACK_AB R13, R39, R12 ;  /* 0x0000000c270d723e */ /* 0x000fe400000010ff */
[----:B------:R-:W-:Y:S02]  /*6030*/  F2FP.BF16.F32.PACK_AB R15, R14, R37 ;  /* 0x000000250e0f723e */ /* 0x000fe400000010ff */
[----:B------:R-:W-:Y:S02]  /*6040*/  F2FP.BF16.F32.PACK_AB R14, R46, R47 ;  /* 0x0000002f2e0e723e */ /* 0x000fe400000010ff */
[----:B------:R-:W-:-:S07]  /*6050*/  F2FP.BF16.F32.PACK_AB R12, R11, R36 ;  /* 0x000000240b0c723e */ /* 0x000fce00000010ff */
.L_x_2706:
[----:B------:R-:W-:Y:S05]  /*6060*/  BSYNC B2 ;  /* 0x0000000000027941 */ /* 0x000fea0003800000 */
.L_x_2705:
[----:B----4-:R0:W-:Y:S02]  /*6070*/  ST.E.128 desc[UR60][R40.64], R12 ;  /* 0x0000000c28007985 */ /* 0x0101e4000c101d3c */
.L_x_2704:
[----:B------:R-:W-:Y:S05]  /*6080*/  BSYNC B1 ;  /* 0x0000000000017941 */ /* 0x000fea0003800000 */
.L_x_2703:
        /* <DEDUP_REMOVED lines=9> */
[--C-:B------:R-:W-:Y:S02]  /*6120*/  SHF.R.U64 R41, R34, 0x10, R35.reuse ;  /* 0x0000001022297819 */ /* 0x100fe40000001223 */
[----:B------:R-:W-:Y:S02]  /*6130*/  SHF.R.U32.HI R39, RZ, 0x10, R35 ;  /* 0x00000010ff277819 */ /* 0x000fe40000011623 */
[--C-:B------:R-:W-:Y:S02]  /*6140*/  SHF.R.U64 R38, R32, 0x10, R33.reuse ;  /* 0x0000001020267819 */ /* 0x100fe40000001221 */
[----:B------:R-:W-:Y:S01]  /*6150*/  SHF.R.U32.HI R32, RZ, 0x10, R33 ;  /* 0x00000010ff207819 */ /* 0x000fe20000011621 */
[----:B----4-:R-:W-:Y:S01]  /*6160*/  IMAD.U32 R33, R14, 0x10000, RZ ;  /* 0x000100000e217824 */ /* 0x010fe200078e00ff */
[C---:B------:R-:W-:Y:S02]  /*6170*/  PRMT R40, R114.reuse, 0x5410, R41 ;  /* 0x0000541072287816 */ /* 0x040fe40000000029 */
[----:B------:R-:W-:-:S02]  /*6180*/  PRMT R114, R114, 0x5432, R39 ;  /* 0x0000543272727816 */ /* 0x000fc40000000027 */
[C---:B------:R-:W-:Y:S02]  /*6190*/  PRMT R35, R83.reuse, 0x5410, R38 ;  /* 0x0000541053237816 */ /* 0x040fe40000000026 */
[----:B------:R-:W-:Y:S01]  /*61a0*/  PRMT R83, R83, 0x5432, R32 ;  /* 0x0000543253537816 */ /* 0x000fe20000000020 */
[----:B------:R-:W-:Y:S01]  /*61b0*/  IMAD.U32 R42, R114, 0x10000, RZ ;  /* 0x00010000722a7824 */ /* 0x000fe200078e00ff */
        /* <DEDUP_REMOVED lines=8> */
[----:B---3--:R-:W-:Y:S01]  /*6240*/  LOP3.LUT R11, R15, 0xffff0000, RZ, 0xc0, !PT ;  /* 0xffff00000f0b7812 */ /* 0x008fe200078ec0ff */
[----:B------:R-:W-:-:S02]  /*6250*/  IMAD.U32 R15, R13, 0x10000, RZ ;  /* 0x000100000d0f7824 */ /* 0x000fc400078e00ff */
[----:B------:R-:W-:Y:S01]  /*6260*/  FMUL.FTZ R44, R32, R41 ;  /* 0x00000029202c7220 */ /* 0x000fe20000410000 */
[----:B------:R-:W-:Y:S01]  /*6270*/  LOP3.LUT R114, R114, 0xffff0000, RZ, 0xc0, !PT ;  /* 0xffff000072727812 */ /* 0x000fe200078ec0ff */
[----:B------:R-:W-:Y:S02]  /*6280*/  IMAD.U32 R13, R12, 0x10000, RZ ;  /* 0x000100000c0d7824 */ /* 0x000fe400078e00ff */
[-C--:B------:R-:W-:Y:S01]  /*6290*/  FMUL.FTZ R32, R32, R38.reuse ;  /* 0x0000002620207220 */ /* 0x080fe20000410000 */
[----:B------:R-:W-:Y:S01]  /*62a0*/  LOP3.LUT R83, R83, 0xffff0000, RZ, 0xc0, !PT ;  /* 0xffff000053537812 */ /* 0x000fe200078ec0ff */
[----:B------:R-:W-:Y:S01]  /*62b0*/  IMAD.U32 R35, R35, 0x10000, RZ ;  /* 0x0001000023237824 */ /* 0x000fe200078e00ff */
[----:B------:R-:W-:Y:S01]  /*62c0*/  LOP3.LUT R12, R12, 0xffff0000, RZ, 0xc0, !PT ;  /* 0xffff00000c0c7812 */ /* 0x000fe200078ec0ff */
[----:B------:R-:W-:Y:S01]  /*62d0*/  FFMA.FTZ R44, R15, R38, -R44 ;  /* 0x000000260f2c7223 */ /* 0x000fe2000001082c */
[-C--:B------:R-:W-:Y:S01]  /*62e0*/  FMUL.FTZ R34, R34, R39.reuse ;  /* 0x0000002722227220 */ /* 0x080fe20000410000 */
[----:B------:R-:W-:Y:S01]  /*62f0*/  FFMA.FTZ R46, R33, R39, -R46 ;  /* 0x00000027212e7223 */ /* 0x000fe2000001082e */
[----:B------:R-:W-:Y:S01]  /*6300*/  FFMA.FTZ R15, R15, R41, R32 ;  /* 0x000000290f0f7223 */ /* 0x000fe20000010020 */
[C---:B------:R-:W-:Y:S01]  /*6310*/  FMUL.FTZ R39, R11.reuse, R114 ;  /* 0x000000720b277220 */ /* 0x040fe20000410000 */
[----:B------:R-:W-:Y:S01]  /*6320*/  FMUL.FTZ R41, R11, R83 ;  /* 0x000000530b297220 */ /* 0x000fe20000410000 */
[C---:B------:R-:W-:Y:S01]  /*6330*/  FMUL.FTZ R32, R12.reuse, R40 ;  /* 0x000000280c207220 */ /* 0x040fe20000410000 */
[----:B------:R-:W-:Y:S01]  /*6340*/  FMUL.FTZ R11, R12, R35 ;  /* 0x000000230c0b7220 */ /* 0x000fe20000410000 */
[C---:B------:R-:W-:Y:S01]  /*6350*/  FFMA.FTZ R39, R14.reuse, R83, -R39 ;  /* 0x000000530e277223 */ /* 0x040fe20000010827 */
[----:B------:R-:W-:Y:S01]  /*6360*/  FFMA.FTZ R14, R14, R114, R41 ;  /* 0x000000720e0e7223 */ /* 0x000fe20000010029 */
[----:B------:R-:W-:Y:S01]  /*6370*/  FFMA.FTZ R33, R33, R42, R34 ;  /* 0x0000002a21217223 */ /* 0x000fe20000010022 */
[C---:B------:R-:W-:Y:S01]  /*6380*/  FFMA.FTZ R32, R13.reuse, R35, -R32 ;  /* 0x000000230d207223 */ /* 0x040fe20000010820 */
[----:B------:R-:W-:Y:S01]  /*6390*/  FFMA.FTZ R11, R13, R40, R11 ;  /* 0x000000280d0b7223 */ /* 0x000fe2000001000b */
[----:B------:R-:W-:-:S02]  /*63a0*/  F2FP.BF16.F32.PACK_AB R13, R15, R44 ;  /* 0x0000002c0f0d723e */ /* 0x000fc400000010ff */
[----:B------:R-:W-:Y:S02]  /*63b0*/  F2FP.BF16.F32.PACK_AB R15, R14, R39 ;  /* 0x000000270e0f723e */ /* 0x000fe400000010ff */
[----:B------:R-:W-:Y:S02]  /*63c0*/  F2FP.BF16.F32.PACK_AB R14, R33, R46 ;  /* 0x0000002e210e723e */ /* 0x000fe400000010ff */
[----:B------:R-:W-:-:S07]  /*63d0*/  F2FP.BF16.F32.PACK_AB R12, R11, R32 ;  /* 0x000000200b0c723e */ /* 0x000fce00000010ff */
.L_x_2710:
[----:B------:R-:W-:Y:S05]  /*63e0*/  BSYNC B2 ;  /* 0x0000000000027941 */ /* 0x000fea0003800000 */
.L_x_2709:
[----:B----4-:R0:W-:Y:S02]  /*63f0*/  ST.E.128 desc[UR60][R36.64], R12 ;  /* 0x0000000c24007985 */ /* 0x0101e4000c101d3c */
.L_x_2708:
[----:B------:R-:W-:Y:S05]  /*6400*/  BSYNC B1 ;  /* 0x0000000000017941 */ /* 0x000fea0003800000 */
.L_x_2707:
        /* <DEDUP_REMOVED lines=11> */
[----:B------:R-:W-:Y:S02]  /*64c0*/  SHF.R.U32.HI R34, RZ, 0x10, R31 ;  /* 0x00000010ff227819 */ /* 0x000fe4000001161f */
[----:B---3--:R-:W-:Y:S02]  /*64d0*/  SHF.R.U32.HI R11, RZ, 0x10, R29 ;  /* 0x00000010ff0b7819 */ /* 0x008fe4000001161d */
[----:B------:R-:W-:Y:S02]  /*64e0*/  PRMT R31, R82, 0x5432, R35 ;  /* 0x00005432521f7816 */ /* 0x000fe40000000023 */
[----:B------:R-:W-:-:S02]  /*64f0*/  PRMT R36, R81, 0x5432, R36 ;  /* 0x0000543251247816 */ /* 0x000fc40000000024 */
[----:B------:R-:W-:Y:S02]  /*6500*/  PRMT R81, R81, 0x5410, R34 ;  /* 0x0000541051517816 */ /* 0x000fe40000000022 */
[----:B------:R-:W-:Y:S01]  /*6510*/  LOP3.LUT R29, R14, 0xffff0000, RZ, 0xc0, !PT ;  /* 0xffff00000e1d7812 */ /* 0x000fe200078ec0ff */
[----:B------:R-:W-:Y:S01]  /*6520*/  IMAD.U32 R14, R13, 0x10000, RZ ;  /* 0x000100000d0e7824 */ /* 0x000fe200078e00ff */
[----:B------:R-:W-:Y:S01]  /*6530*/  PRMT R82, R82, 0x5410, R11 ;  /* 0x0000541052527816 */ /* 0x000fe2000000000b */
[----:B------:R-:W-:Y:S01]  /*6540*/  IMAD.U32 R38, R81, 0x10000, RZ ;  /* 0x0001000051267824 */ /* 0x000fe200078e00ff */
[----:B------:R-:W-:Y:S01]  /*6550*/  LOP3.LUT R13, R13, 0xffff0000, RZ, 0xc0, !PT ;  /* 0xffff00000d0d7812 */ /* 0x000fe200078ec0ff */
[----:B------:R-:W-:Y:S01]  /*6560*/  IMAD.U32 R11, R12, 0x10000, RZ ;  /* 0x000100000c0b7824 */ /* 0x000fe200078e00ff */
        /* <DEDUP_REMOVED lines=8> */
[----:B------:R-:W-:Y:S01]  /*65f0*/  FMUL.FTZ R13, R29, R38 ;  /* 0x000000261d0d7220 */ /* 0x000fe20000410000 */
[----:B------:R-:W-:Y:S01]  /*6600*/  LOP3.LUT R81, R81, 0xffff0000, RZ, 0xc0, !PT ;  /* 0xffff000051517812 */ /* 0x000fe200078ec0ff */
[----:B------:R-:W-:Y:S01]  /*6610*/  FMUL.FTZ R29, R29, R35 ;  /* 0x000000231d1d7220 */ /* 0x000fe20000410000 */
[----:B------:R-:W-:Y:S01]  /*6620*/  LOP3.LUT R82, R82, 0xffff0000, RZ, 0xc0, !PT ;  /* 0xffff000052527812 */ /* 0x000fe200078ec0ff */
[----:B------:R-:W-:-:S02]  /*6630*/  IMAD.U32 R31, R31, 0x10000, RZ ;  /* 0x000100001f1f7824 */ /* 0x000fc400078e00ff */
[C---:B------:R-:W-:Y:S01]  /*6640*/  FFMA.FTZ R39, R14.reuse, R34, -R39 ;  /* 0x000000220e277223 */ /* 0x040fe20000010827 */
[----:B------:R-:W-:Y:S01]  /*6650*/  FFMA.FTZ R40, R14, R37, R40 ;  /* 0x000000250e287223 */ /* 0x000fe20000010028 */
[C---:B------:R-:W-:Y:S01]  /*6660*/  FFMA.FTZ R35, R28.reuse, R35, -R13 ;  /* 0x000000231c237223 */ /* 0x040fe2000001080d */
[----:B------:R-:W-:Y:S02]  /*6670*/  IMAD.U32 R15, R15, 0x10000, RZ ;  /* 0x000100000f0f7824 */ /* 0x000fe400078e00ff */
[----:B------:R-:W-:Y:S01]  /*6680*/  FFMA.FTZ R28, R28, R38, R29 ;  /* 0x000000261c1c7223 */ /* 0x000fe2000001001d */
[----:B------:R-:W-:Y:S01]  /*6690*/  FMUL.FTZ R34, R30, R81 ;  /* 0x000000511e227220 */ /* 0x000fe20000410000 */
[C---:B------:R-:W-:Y:S01]  /*66a0*/  FMUL.FTZ R14, R12.reuse, R36 ;  /* 0x000000240c0e7220 */ /* 0x040fe20000410000 */
[-C--:B------:R-:W-:Y:S01]  /*66b0*/  FMUL.FTZ R13, R12, R31.reuse ;  /* 0x0000001f0c0d7220 */ /* 0x080fe20000410000 */
[-C--:B------:R-:W-:Y:S01]  /*66c0*/  FMUL.FTZ R30, R30, R82.reuse ;  /* 0x000000521e1e7220 */ /* 0x080fe20000410000 */
[----:B------:R-:W-:Y:S01]  /*66d0*/  FFMA.FTZ R34, R15, R82, -R34 ;  /* 0x000000520f227223 */ /* 0x000fe20000010822 */
        /* <DEDUP_REMOVED lines=9> */
.L_x_2712:
[----:B------:R-:W-:Y:S05]  /*6770*/  BSYNC B1 ;  /* 0x0000000000017941 */ /* 0x000fea0003800000 */
.L_x_2711:
[----:B----4-:R0:W-:Y:S01]  /*6780*/  ST.E.128 desc[UR60][R32.64], R12 ;  /* 0x0000000c20007985 */ /* 0x0101e2000c101d3c */
[----:B------:R-:W-:Y:S05]  /*6790*/  BRA `(.L_x_2690) ;  /* 0x0000004000cc7947 */ /* 0x000fea0003800000 */
.L_x_2656:
        /* <DEDUP_REMOVED lines=22> */
[----:B------:R-:W-:Y:S02]  /*6900*/  LEA R52, P2, R28, UR4, 0x1 ;  /* 0x000000041c347c11 */ /* 0x000fe4000f8408ff */
[----:B------:R-:W-:-:S02]  /*6910*/  CS2R R48, SRZ ;  /* 0x0000000000307805 */ /* 0x000fc4000001ff00 */
        /* <DEDUP_REMOVED lines=23> */
.L_x_2714:
[----:B------:R-:W-:Y:S05]  /*6a90*/  BSYNC B1 ;  /* 0x0000000000017941 */ /* 0x000fea0003800000 */
.L_x_2713:
        /* <DEDUP_REMOVED lines=47> */
.L_x_2716:
[----:B------:R-:W-:Y:S05]  /*6d90*/  BSYNC B1 ;  /* 0x0000000000017941 */ /* 0x000fea0003800000 */
.L_x_2715:
[----:B------:R-:W2:Y:S01]  /*6da0*/  LDL R11, [R1+0x4] ;  /* 0x00000400010b7983 */ /* 0x000ea20000100800 */
[----:B0-----:R-:W-:Y:S02]  /*6db0*/  IMAD.MOV.U32 R12, RZ, RZ, R28 ;  /* 0x000000ffff0c7224 */ /* 0x001fe400078e001c */
[----:B------:R-:W-:Y:S02]  /*6dc0*/  IMAD.MOV.U32 R13, RZ, RZ, R31 ;  /* 0x000000ffff0d7224 */ /* 0x000fe400078e001f */
[----:B------:R-:W-:-:S03]  /*6dd0*/  IMAD.MOV.U32 R14, RZ, RZ, R34 ;  /* 0x000000ffff0e7224 */ /* 0x000fc600078e0022 */
[----:B------:R-:W-:Y:S01]  /*6de0*/  PRMT R156, R81, 0x5410, R13 ;  /* 0x00005410519c7816 */ /* 0x000fe2000000000d */
[----:B------:R-:W-:-:S05]  /*6df0*/  IMAD.MOV.U32 R13, RZ, RZ, R35 ;  /* 0x000000ffff0d7224 */ /* 0x000fca00078e0023 */
[----:B------:R-:W-:Y:S01]  /*6e00*/  PRMT R160, R14, 0x5410, R13 ;  /* 0x000054100ea07816 */ /* 0x000fe2000000000d */
[----:B------:R-:W-:Y:S02]  /*6e10*/  IMAD.MOV.U32 R13, RZ, RZ, R36 ;  /* 0x000000ffff0d7224 */ /* 0x000fe400078e0024 */
[----:B------:R-:W-:-:S05]  /*6e20*/  IMAD.MOV.U32 R14, RZ, RZ, R37 ;  /* 0x000000ffff0e7224 */ /* 0x000fca00078e0025 */
[----:B------:R-:W-:Y:S02]  /*6e30*/  PRMT R144, R14, 0x5410, R13 ;  /* 0x000054100e907816 */ /* 0x000fe4000000000d */
[----:B--2---:R-:W-:Y:S01]  /*6e40*/  R2UR UR4, R11 ;  /* 0x000000000b0472ca */ /* 0x004fe200000e0000 */
[----:B------:R-:W-:-:S05]  /*6e50*/  IMAD.MOV.U32 R11, RZ, RZ, R29 ;  /* 0x000000ffff0b7224 */ /* 0x000fca00078e001d */
[----:B------:R-:W-:Y:S01]  /*6e60*/  PRMT R157, R12, 0x5410, R11 ;  /* 0x000054100c9d7816 */ /* 0x000fe2000000000b */
[----:B------:R-:W-:Y:S02]  /*6e70*/  IMAD.MOV.U32 R11, RZ, RZ, R32 ;  /* 0x000000ffff0b7224 */ /* 0x000fe400078e0020 */
[----:B------:R-:W-:-:S03]  /*6e80*/  IMAD.MOV.U32 R12, RZ, RZ, R33 ;  /* 0x000000ffff0c7224 */ /* 0x000fc600078e0021 */
[----:B------:R-:W-:Y:S01]  /*6e90*/  PRMT R163, R163, 0x5410, R11 ;  /* 0x00005410a3a37816 */ /* 0x000fe2000000000b */
[----:B------:R-:W-:Y:S01]  /*6ea0*/  IMAD.MOV.U32 R11, RZ, RZ, R38 ;  /* 0x000000ffff0b7224 */ /* 0x000fe200078e0026 */
[----:B------:R-:W-:Y:S01]  /*6eb0*/  PRMT R161, R12, 0x7610, R161 ;  /* 0x000076100ca17816 */ /* 0x000fe200000000a1 */
[----:B------:R-:W-:Y:S01]  /*6ec0*/  IMAD.MOV.U32 R12, RZ, RZ, R39 ;  /* 0x000000ffff0c7224 */ /* 0x000fe200078e0027 */
[----:B------:R-:W-:-:S04]  /*6ed0*/  UISETP.NE.AND UP0, UPT, UR4, 0x3, UPT ;  /* 0x000000030400788c */ /* 0x000fc8000bf05270 */
[----:B------:R-:W-:Y:S01]  /*6ee0*/  PRMT R145, R11, 0x5410, R12 ;  /* 0x000054100b917816 */ /* 0x000fe2000000000c */
[----:B------:R-:W-:Y:S01]  /*6ef0*/  IMAD.MOV.U32 R12, RZ, RZ, R42 ;  /* 0x000000ffff0c7224 */ /* 0x000fe200078e002a */
[----:B------:R-:W-:Y:S01]  /*6f00*/  PLOP3.LUT P2, PT, PT, PT, UP0, 0x80, 0x0 ;  /* 0x000000000000781c */ /* 0x000fe20003f4f008 */
[----:B------:R-:W-:-:S05]  /*6f10*/  IMAD.MOV.U32 R11, RZ, RZ, R43 ;  /* 0x000000ffff0b7224 */ /* 0x000fca00078e002b */
[----:B------:R-:W-:Y:S01]  /*6f20*/  PRMT R158, R12, 0x5410, R11 ;  /* 0x000054100c9e7816 */ /* 0x000fe2000000000b */
[----:B------:R-:W-:Y:S02]  /*6f30*/  IMAD.MOV.U32 R12, RZ, RZ, R40 ;  /* 0x000000ffff0c7224 */ /* 0x000fe400078e0028 */
[----:B------:R-:W-:-:S05]  /*6f40*/  IMAD.MOV.U32 R11, RZ, RZ, R41 ;  /* 0x000000ffff0b7224 */ /* 0x000fca00078e0029 */
        /* <DEDUP_REMOVED lines=56> */
.L_x_2717:
[----:B------:R-:W-:Y:S01]  /*72d0*/  IMAD R86, R18, 0x8, R2 ;  /* 0x0000000812567824 */ /* 0x000fe200078e0202 */
[----:B------:R-:W-:Y:S01]  /*72e0*/  SHF.L.U32 R87, R205, 0x1f, RZ ;  /* 0x0000001fcd577819 */ /* 0x000fe200000006ff */
[----:B------:R-:W-:Y:S03]  /*72f0*/  BSSY B1, `(.L_x_2718) ;  /* 0x0000003000017945 */ /* 0x000fe60003800000 */
[----:B------:R-:W0:Y:S02]  /*7300*/  SYNCS.PHASECHK.TRANS64.TRYWAIT P5, [R86+URZ+0x30890], R87 ;  /* 0x03089057560075a7 */ /* 0x000e2400080a017f */
[----:B0-----:R-:W-:Y:S05]  /*7310*/  @!P5 BRA `(.L_x_2719) ;  /* 0x0000021400d4d947 */ /* 0x001fea0003800000 */
.L_x_3024:
[----:B------:R-:W-:Y:S05]  /*7320*/  BSYNC B1 ;  /* 0x0000000000017941 */ /* 0x000fea0003800000 */
.L_x_2718:
[----:B------:R-:W1:Y:S01]  /*7330*/  LDC R132, c[0x0][0x2f4] ;  /* 0x0000bd00ff847b82 */ /* 0x000e620000000800 */
[----:B------:R-:W-:Y:S01]  /*7340*/  UMOV UR4, 0xffffffff ;  /* 0xffffffff00047882 */ /* 0x000fe20000000000 */
[----:B-1----:R-:W-:Y:S02]  /*7350*/  IMAD.IADD R133, R132, 0x1, -R119 ;  /* 0x0000000184857824 */ /* 0x002fe400078e0a77 */
[----:B------:R-:W-:Y:S05]  /*7360*/  BRA.DIV UR4, `(.L_x_2720) ;  /* 0x0000021604d47947 */ /* 0x000fea000b800000 */
[----:B------:R1:W2:Y:S04]  /*7370*/  SHFL.IDX PT, R115, R116, RZ, 0x1c1f ;  /* 0x001c1fff74737589 */ /* 0x0002a800000e0000 */
[----:B------:R1:W3:Y:S02]  /*7380*/  SHFL.IDX PT, R11, R117, RZ, 0x1c1f ;  /* 0x001c1fff750b7589 */ /* 0x0002e400000e0000 */
.L_x_3028:
        /* <DEDUP_REMOVED lines=80> */
[C---:B------:R-:W-:Y:S01]  /*7890*/  IMAD.U32 R49, R39.reuse, 0x10000, RZ ;  /* 0x0001000027317824 */ /* 0x040fe200078e00ff */
[----:B------:R-:W-:Y:S01]  /*78a0*/  LOP3.LUT R39, R39, 0xffff0000, RZ, 0xc0, !PT ;  /* 0xffff000027277812 */ /* 0x000fe200078ec0ff */
[----:B------:R-:W-:Y:S01]  /*78b0*/  IMAD.U32 R15, R12, 0x10000, RZ ;  /* 0x000100000c0f7824 */ /* 0x000fe200078e00ff */
        /* <DEDUP_REMOVED lines=37> */
.L_x_2726:
[----:B------:R-:W-:Y:S05]  /*7b10*/  BSYNC B3 ;  /* 0x0000000000037941 */ /* 0x000fea0003800000 */
.L_x_2725:
[----:B------:R-:W-:-:S04]  /*7b20*/  LEA R36, P3, R5, R11, 0x1 ;  /* 0x0000000b05247211 */ /* 0x000fc800078608ff */
[----:B--2---:R-:W-:Y:S02]  /*7b30*/  LEA.HI.X R37, R5, R115, R108, 0x1, P3 ;  /* 0x0000007305257211 */ /* 0x004fe400018f0c6c */
[----:B------:R-:W-:-:S03]  /*7b40*/  ISETP.GE.AND P3, PT, R138, R132, PT ;  /* 0x000000848a00720c */ /* 0x000fc60003f66270 */
[----:B----4-:R2:W-:Y:S10]  /*7b50*/  ST.E.128 desc[UR60][R36.64], R12 ;  /* 0x0000000c24007985 */ /* 0x0105f4000c101d3c */
[----:B--2---:R-:W-:-:S05]  /*7b60*/  @!P3 IMAD.WIDE R12, R138, 0x2, R114 ;  /* 0x000000028a0cb825 */ /* 0x004fca00078e0272 */
[----:B---3--:R3:W-:Y:S02]  /*7b70*/  @!P3 ST.E.128 desc[UR60][R12.64], R80 ;  /* 0x000000500c00b985 */ /* 0x0087e4000c101d3c */
.L_x_2724:
[----:B------:R-:W-:Y:S05]  /*7b80*/  BSYNC B2 ;  /* 0x0000000000027941 */ /* 0x000fea0003800000 */
.L_x_2723:
        /* <DEDUP_REMOVED lines=31> */
[----:B------:R-:W-:Y:S01]  /*7d80*/  PRMT R33, R161, 0x5410, R33 ;  /* 0x00005410a1217816 */ /* 0x000fe20000000021 */
[----:B------:R-:W-:Y:S01]  /*7d90*/  IMAD.U32 R80, R50, 0x10000, RZ ;  /* 0x0001000032507824 */ /* 0x000fe200078e00ff */
[----:B------:R-:W-:-:S02]  /*7da0*/  SHF.R.U32.HI R49, RZ, 0x10, R35 ;  /* 0x00000010ff317819 */ /* 0x000fc40000011623 */
[----:B------:R-:W-:Y:S02]  /*7db0*/  SHF.R.U64 R35, R44, 0x10, R45 ;  /* 0x000000102c237819 */ /* 0x000fe4000000122d */
[--C-:B------:R-:W-:Y:S02]  /*7dc0*/  SHF.R.U64 R44, R46, 0x10, R47.reuse ;  /* 0x000000102e2c7819 */ /* 0x100fe4000000122f */
[C---:B------:R-:W-:Y:S02]  /*7dd0*/  PRMT R45, R160.reuse, 0x5410, R34 ;  /* 0x00005410a02d7816 */ /* 0x040fe40000000022 */
        /* <DEDUP_REMOVED lines=78> */
[----:B------:R-:W-:-:S03]  /*82c0*/  F2FP.BF16.F32.PACK_AB R32, R32, R46 ;  /* 0x0000002e2020723e */ /* 0x000fc600000010ff */
[----:B------:R-:W-:Y:S02]  /*82d0*/  IMAD.MOV.U32 R14, RZ, RZ, R35 ;  /* 0x000000ffff0e7224 */ /* 0x000fe400078e0023 */
[----:B------:R-:W-:-:S07]  /*82e0*/  IMAD.MOV.U32 R38, RZ, RZ, R32 ;  /* 0x000000ffff267224 */ /* 0x000fce00078e0020 */
.L_x_2730:
[----:B------:R-:W-:Y:S05]  /*82f0*/  BSYNC B3 ;  /* 0x0000000000037941 */ /* 0x000fea0003800000 */
.L_x_2729:
[----:B------:R-:W-:-:S04]  /*8300*/  LEA R32, P3, R6, R11, 0x1 ;  /* 0x0000000b06207211 */ /* 0x000fc800078608ff */
[----:B--2---:R-:W-:Y:S02]  /*8310*/  LEA.HI.X R33, R6, R115, R107, 0x1, P3 ;  /* 0x0000007306217211 */ /* 0x004fe400018f0c6b */
[----:B------:R-:W-:-:S03]  /*8320*/  ISETP.GE.AND P3, PT, R48, R132, PT ;  /* 0x000000843000720c */ /* 0x000fc60003f66270 */
[----:B----4-:R2:W-:Y:S10]  /*8330*/  ST.E.128 desc[UR60][R32.64], R12 ;  /* 0x0000000c20007985 */ /* 0x0105f4000c101d3c */
[----:B--2---:R-:W-:-:S05]  /*8340*/  @!P3 IMAD.WIDE R12, R48, 0x2, R114 ;  /* 0x00000002300cb825 */ /* 0x004fca00078e0272 */
[----:B---3--:R4:W-:Y:S02]  /*8350*/  @!P3 ST.E.128 desc[UR60][R12.64], R36 ;  /* 0x000000240c00b985 */ /* 0x0089e4000c101d3c */
.L_x_2728:
[----:B------:R-:W-:Y:S05]  /*8360*/  BSYNC B2 ;  /* 0x0000000000027941 */ /* 0x000fea0003800000 */
.L_x_2727:
[----:B------:R-:W-:-:S13]  /*8370*/  ISETP.NE.AND P3, PT, R10, RZ, PT ;  /* 0x000000ff0a00720c */ /* 0x000fda0003f65270 */
[----:B------:R-:W-:Y:S05]  /*8380*/  @!P3 BRA `(.L_x_2722) ;  /* 0x0000000400f0b947 */ /* 0x000fea0003800000 */
[----:B---34-:R-:W3:Y:S01]  /*8390*/  LDL R12, [R1] ;  /* 0x00000000010c7983 */ /* 0x018ee20000100800 */
[C---:B------:R-:W-:Y:S01]  /*83a0*/  LEA R36, P3, R7.reuse, R11, 0x1 ;  /* 0x0000000b07247211 */ /* 0x040fe200078608ff */
[----:B------:R-:W-:Y:S03]  /*83b0*/  BSSY B2, `(.L_x_2731) ;  /* 0x0000075000027945 */ /* 0x000fe60003800000 */
[----:B--2---:R-:W-:Y:S02]  /*83c0*/  LEA.HI.X R37, R7, R115, R106, 0x1, P3 ;  /* 0x0000007307257211 */ /* 0x004fe400018f0c6a */
[----:B------:R-:W-:Y:S02]  /*83d0*/  ISETP.GE.AND P3, PT, R192, R118, PT ;  /* 0x00000076c000720c */ /* 0x000fe40003f66270 */
        /* <DEDUP_REMOVED lines=17> */
[----:B------:R-:W2:Y:S04]  /*84f0*/  LDS.128 R32, [R32+0x1e400] ;  /* 0x01e4000020207984 */ /* 0x000ea80000000c00 */
[----:B------:R-:W3:Y:S01]  /*8500*/  LDS.128 R12, [R12+0x1e400] ;  /* 0x01e400000c0c7984 */ /* 0x000ee20000000c00 */
[----:B------:R-:W-:Y:S05]  /*8510*/  @P3 BRA `(.L_x_2732) ;  /* 0x0000000400783947 */ /* 0x000fea0003800000 */
[--C-:B------:R-:W-:Y:S01]  /*8520*/  SHF.R.U64 R28, R28, 0x10, R29.reuse ;  /* 0x000000101c1c7819 */ /* 0x100fe2000000121d */
[----:B--2---:R-:W-:Y:S01]  /*8530*/  IMAD.U32 R45, R35, 0x10000, RZ ;  /* 0x00010000232d7824 */ /* 0x004fe200078e00ff */
[----:B------:R-:W-:Y:S02]  /*8540*/  SHF.R.U32.HI R38, RZ, 0x10, R29 ;  /* 0x00000010ff267819 */ /* 0x000fe4000001161d */
[----:B------:R-:W-:Y:S02]  /*8550*/  SHF.R.U64 R29, R30, 0x10, R31 ;  /* 0x000000101e1d7819 */ /* 0x000fe4000000121f */
[--C-:B------:R-:W-:Y:S02]  /*8560*/  SHF.R.U64 R30, R40, 0x10, R41.reuse ;  /* 0x00000010281e7819 */ /* 0x100fe40000001229 */
[----:B------:R-:W-:Y:S02]  /*8570*/  SHF.R.U32.HI R40, RZ, 0x10, R41 ;  /* 0x00000010ff287819 */ /* 0x000fe40000011629 */
[----:B------:R-:W-:-:S02]  /*8580*/  SHF.R.U64 R39, R42, 0x10, R43 ;  /* 0x000000102a277819 */ /* 0x000fc4000000122b */
[----:B------:R-:W-:Y:S02]  /*8590*/  PRMT R30, R159, 0x5410, R30 ;  /* 0x000054109f1e7816 */ /* 0x000fe4000000001e */
[----:B------:R-:W-:Y:S01]  /*85a0*/  SHF.R.U32.HI R42, RZ, 0x10, R43 ;  /* 0x00000010ff2a7819 */ /* 0x000fe2000001162b */
[----:B------:R-:W-:Y:S01]  /*85b0*/  IMAD.U32 R43, R33, 0x10000, RZ ;  /* 0x00010000212b7824 */ /* 0x000fe200078e00ff */
[----:B------:R-:W-:Y:S01]  /*85c0*/  PRMT R159, R159, 0x5432, R40 ;  /* 0x000054329f9f7816 */ /* 0x000fe20000000028 */
[----:B---3--:R-:W-:Y:S01]  /*85d0*/  IMAD.U32 R40, R13, 0x10000, RZ ;  /* 0x000100000d287824 */ /* 0x008fe200078e00ff */
[----:B------:R-:W-:Y:S02]  /*85e0*/  PRMT R38, R157, 0x5432, R38 ;  /* 0x000054329d267816 */ /* 0x000fe40000000026 */
[C---:B------:R-:W-:Y:S02]  /*85f0*/  PRMT R39, R158.reuse, 0x5410, R39 ;  /* 0x000054109e277816 */ /* 0x040fe40000000027 */
[----:B------:R-:W-:Y:S01]  /*8600*/  PRMT R158, R158, 0x5432, R42 ;  /* 0x000054329e9e7816 */ /* 0x000fe2000000002a */
[C---:B------:R-:W-:Y:S01]  /*8610*/  IMAD.U32 R42, R159.reuse, 0x10000, RZ ;  /* 0x000100009f2a7824 */ /* 0x040fe200078e00ff */
[----:B------:R-:W-:Y:S01]  /*8620*/  LOP3.LUT R159, R159, 0xffff0000, RZ, 0xc0, !PT ;  /* 0xffff00009f9f7812 */ /* 0x000fe200078ec0ff */
[C---:B------:R-:W-:Y:S01]  /*8630*/  IMAD.U32 R41, R38.reuse, 0x10000, RZ ;  /* 0x0001000026297824 */ /* 0x040fe200078e00ff */
[----:B------:R-:W-:Y:S01]  /*8640*/  LOP3.LUT R38, R38, 0xffff0000, RZ, 0xc0, !PT ;  /* 0xffff000026267812 */ /* 0x000fe200078ec0ff */
[CC--:B------:R-:W-:Y:S01]  /*8650*/  FMUL.FTZ R44, R43.reuse, R42.reuse ;  /* 0x0000002a2b2c7220 */ /* 0x0c0fe20000410000 */
[----:B------:R-:W-:Y:S01]  /*8660*/  SHF.R.U32.HI R31, RZ, 0x10, R31 ;  /* 0x00000010ff1f7819 */ /* 0x000fe2000001161f */
[-C--:B------:R-:W-:Y:S01]  /*8670*/  FMUL.FTZ R43, R43, R41.reuse ;  /* 0x000000292b2b7220 */ /* 0x080fe20000410000 */
[----:B------:R-:W-:Y:S01]  /*8680*/  LOP3.LUT R13, R13, 0xffff0000, RZ, 0xc0, !PT ;  /* 0xffff00000d0d7812 */ /* 0x000fe200078ec0ff */
[----:B------:R-:W-:Y:S01]  /*8690*/  FFMA.FTZ R41, R40, R41, -R44 ;  /* 0x0000002928297223 */ /* 0x000fe2000001082c */
[----:B------:R-:W-:Y:S01]  /*86a0*/  PRMT R31, R156, 0x5432, R31 ;  /* 0x000054329c1f7816 */ /* 0x000fe2000000001f */
[----:B------:R-:W-:Y:S01]  /*86b0*/  FFMA.FTZ R40, R40, R42, R43 ;  /* 0x0000002a28287223 */ /* 0x000fe2000001002b */
[----:B------:R-:W-:Y:S01]  /*86c0*/  LOP3.LUT R42, R33, 0xffff0000, RZ, 0xc0, !PT ;  /* 0xffff0000212a7812 */ /* 0x000fe200078ec0ff */
[C---:B------:R-:W-:Y:S01]  /*86d0*/  IMAD.U32 R44, R158.reuse, 0x10000, RZ ;  /* 0x000100009e2c7824 */ /* 0x040fe200078e00ff */
[----:B------:R-:W-:Y:S01]  /*86e0*/  LOP3.LUT R158, R158, 0xffff0000, RZ, 0xc0, !PT ;  /* 0xffff00009e9e7812 */ /* 0x000fe200078ec0ff */
[----:B------:R-:W-:Y:S01]  /*86f0*/  IMAD.U32 R43, R15, 0x10000, RZ ;  /* 0x000100000f2b7824 */ /* 0x000fe200078e00ff */
[----:B------:R-:W-:Y:S01]  /*8700*/  LOP3.LUT R35, R35, 0xffff0000, RZ, 0xc0, !PT ;  /* 0xffff000023237812 */ /* 0x000fe200078ec0ff */
[C---:B------:R-:W-:Y:S01]  /*8710*/  FMUL.FTZ R33, R42.reuse, R159 ;  /* 0x0000009f2a217220 */ /* 0x040fe20000410000 */
[----:B------:R-:W-:Y:S01]  /*8720*/  FMUL.FTZ R42, R42, R38 ;  /* 0x000000262a2a7220 */ /* 0x000fe20000410000 */
[----:B------:R-:W-:-:S02]  /*8730*/  LOP3.LUT R15, R15, 0xffff0000, RZ, 0xc0, !PT ;  /* 0xffff00000f0f7812 */ /* 0x000fc400078ec0ff */
[C---:B------:R-:W-:Y:S01]  /*8740*/  FFMA.FTZ R33, R13.reuse, R38, -R33 ;  /* 0x000000260d217223 */ /* 0x040fe20000010821 */
[----:B------:R-:W-:Y:S01]  /*8750*/  FFMA.FTZ R13, R13, R159, R42 ;  /* 0x0000009f0d0d7223 */ /* 0x000fe2000001002a */
[----:B------:R-:W-:Y:S02]  /*8760*/  IMAD.U32 R38, R31, 0x10000, RZ ;  /* 0x000100001f267824 */ /* 0x000fe400078e00ff */
[----:B------:R-:W-:Y:S01]  /*8770*/  FMUL.FTZ R42, R45, R44 ;  /* 0x0000002c2d2a7220 */ /* 0x000fe20000410000 */
[----:B------:R-:W-:Y:S02]  /*8780*/  PRMT R28, R157, 0x5410, R28 ;  /* 0x000054109d1c7816 */ /* 0x000fe4000000001c */
[----:B------:R-:W-:Y:S01]  /*8790*/  PRMT R29, R156, 0x5410, R29 ;  /* 0x000054109c1d7816 */ /* 0x000fe2000000001d */
[-C--:B------:R-:W-:Y:S01]  /*87a0*/  FFMA.FTZ R42, R43, R38.reuse, -R42 ;  /* 0x000000262b2a7223 */ /* 0x080fe2000001082a */
[----:B------:R-:W-:Y:S01]  /*87b0*/  FMUL.FTZ R38, R45, R38 ;  /* 0x000000262d267220 */ /* 0x000fe20000410000 */
[C---:B------:R-:W-:Y:S01]  /*87c0*/  IMAD.U32 R45, R28.reuse, 0x10000, RZ ;  /* 0x000100001c2d7824 */ /* 0x040fe200078e00ff */
[----:B------:R-:W-:-:S02]  /*87d0*/  LOP3.LUT R28, R28, 0xffff0000, RZ, 0xc0, !PT ;  /* 0xffff00001c1c7812 */ /* 0x000fc400078ec0ff */
[----:B------:R-:W-:Y:S01]  /*87e0*/  FFMA.FTZ R38, R43, R44, R38 ;  /* 0x0000002c2b267223 */ /* 0x000fe20000010026 */
[----:B------:R-:W-:Y:S01]  /*87f0*/  LOP3.LUT R43, R31, 0xffff0000, RZ, 0xc0, !PT ;  /* 0xffff00001f2b7812 */ /* 0x000fe200078ec0ff */
[-C--:B------:R-:W-:Y:S01]  /*8800*/  FMUL.FTZ R31, R35, R158.reuse ;  /* 0x0000009e231f7220 */ /* 0x080fe20000410000 */
[C---:B------:R-:W-:Y:S01]  /*8810*/  IMAD.U32 R44, R32.reuse, 0x10000, RZ ;  /* 0x00010000202c7824 */ /* 0x040fe200078e00ff */
[----:B------:R-:W-:Y:S02]  /*8820*/  LOP3.LUT R32, R32, 0xffff0000, RZ, 0xc0, !PT ;  /* 0xffff000020207812 */ /* 0x000fe400078ec0ff */
[-C--:B------:R-:W-:Y:S01]  /*8830*/  FFMA.FTZ R31, R15, R43.reuse, -R31 ;  /* 0x0000002b0f1f7223 */ /* 0x080fe2000001081f */
[----:B------:R-:W-:Y:S01]  /*8840*/  FMUL.FTZ R35, R35, R43 ;  /* 0x0000002b23237220 */ /* 0x000fe20000410000 */
[C---:B------:R-:W-:Y:S01]  /*8850*/  IMAD.U32 R43, R30.reuse, 0x10000, RZ ;  /* 0x000100001e2b7824 */ /* 0x040fe200078e00ff */
[----:B------:R-:W-:Y:S02]  /*8860*/  LOP3.LUT R30, R30, 0xffff0000, RZ, 0xc0, !PT ;  /* 0xffff00001e1e7812 */ /* 0x000fe400078ec0ff */
[----:B------:R-:W-:Y:S01]  /*8870*/  FFMA.FTZ R15, R15, R158, R35 ;  /* 0x0000009e0f0f7223 */ /* 0x000fe20000010023 */
[----:B------:R-:W-:Y:S01]  /*8880*/  FMUL.FTZ R46, R44, R43 ;  /* 0x0000002b2c2e7220 */ /* 0x000fe20000410000 */
[----:B------:R-:W-:-:S02]  /*8890*/  IMAD.U32 R35, R12, 0x10000, RZ ;  /* 0x000100000c237824 */ /* 0x000fc400078e00ff */
[----:B------:R-:W-:Y:S01]  /*88a0*/  FMUL.FTZ R44, R44, R45 ;  /* 0x0000002d2c2c7220 */ /* 0x000fe20000410000 */
[----:B------:R-:W-:Y:S01]  /*88b0*/  F2FP.BF16.F32.PACK_AB R33, R33, R41 ;  /* 0x000000292121723e */ /* 0x000fe200000010ff */
[C---:B------:R-:W-:Y:S02]  /*88c0*/  FFMA.FTZ R46, R35.reuse, R45, -R46 ;  /* 0x0000002d232e7223 */ /* 0x040fe4000001082e */
[----:B------:R-:W-:Y:S01]  /*88d0*/  FFMA.FTZ R44, R35, R43, R44 ;  /* 0x0000002b232c7223 */ /* 0x000fe2000001002c */
[----:B------:R-:W-:Y:S01]  /*88e0*/  LOP3.LUT R35, R12, 0xffff0000, RZ, 0xc0, !PT ;  /* 0xffff00000c237812 */ /* 0x000fe200078ec0ff */
[C---:B------:R-:W-:Y:S01]  /*88f0*/  FMUL.FTZ R12, R32.reuse, R30 ;  /* 0x0000001e200c7220 */ /* 0x040fe20000410000 */
[-C--:B------:R-:W-:Y:S01]  /*8900*/  FMUL.FTZ R32, R32, R28.reuse ;  /* 0x0000001c20207220 */ /* 0x080fe20000410000 */
[C---:B------:R-:W-:Y:S01]  /*8910*/  IMAD.U32 R43, R29.reuse, 0x10000, RZ ;  /* 0x000100001d2b7824 */ /* 0x040fe200078e00ff */
[----:B------:R-:W-:Y:S01]  /*8920*/  LOP3.LUT R29, R29, 0xffff0000, RZ, 0xc0, !PT ;  /* 0xffff00001d1d7812 */ /* 0x000fe200078ec0ff */
[C---:B------:R-:W-:Y:S01]  /*8930*/  FFMA.FTZ R12, R35.reuse, R28, -R12 ;  /* 0x0000001c230c7223 */ /* 0x040fe2000001080c */
[----:B------:R-:W-:Y:S01]  /*8940*/  FFMA.FTZ R28, R35, R30, R32 ;  /* 0x0000001e231c7223 */ /* 0x000fe20000010020 */
[C---:B------:R-:W-:Y:S01]  /*8950*/  IMAD.U32 R35, R34.reuse, 0x10000, RZ ;  /* 0x0001000022237824 */ /* 0x040fe200078e00ff */
[----:B------:R-:W-:Y:S01]  /*8960*/  LOP3.LUT R34, R34, 0xffff0000, RZ, 0xc0, !PT ;  /* 0xffff000022227812 */ /* 0x000fe200078ec0ff */
[C---:B------:R-:W-:Y:S01]  /*8970*/  IMAD.U32 R32, R39.reuse, 0x10000, RZ ;  /* 0x0001000027207824 */ /* 0x040fe200078e00ff */
[----:B------:R-:W-:Y:S01]  /*8980*/  LOP3.LUT R39, R39, 0xffff0000, RZ, 0xc0, !PT ;  /* 0xffff000027277812 */ /* 0x000fe200078ec0ff */
[C---:B------:R-:W-:Y:S01]  /*8990*/  IMAD.U32 R30, R14.reuse, 0x10000, RZ ;  /* 0x000100000e1e7824 */ /* 0x040fe200078e00ff */
[----:B------:R-:W-:Y:S01]  /*89a0*/  LOP3.LUT R14, R14, 0xffff0000, RZ, 0xc0, !PT ;  /* 0xffff00000e0e7812 */ /* 0x000fe200078ec0ff */
[C---:B------:R-:W-:Y:S01]  /*89b0*/  FMUL.FTZ R45, R35.reuse, R32 ;  /* 0x00000020232d7220 */ /* 0x040fe20000410000 */
[----:B------:R-:W-:Y:S01]  /*89c0*/  FMUL.FTZ R35, R35, R43 ;  /* 0x0000002b23237220 */ /* 0x000fe20000410000 */
[----:B------:R-:W-:-:S02]  /*89d0*/  F2FP.BF16.F32.PACK_AB R31, R31, R42 ;  /* 0x0000002a1f1f723e */ /* 0x000fc400000010ff */
[C---:B------:R-:W-:Y:S01]  /*89e0*/  FFMA.FTZ R45, R30.reuse, R43, -R45 ;  /* 0x0000002b1e2d7223 */ /* 0x040fe2000001082d */
[----:B------:R-:W-:Y:S01]  /*89f0*/  FFMA.FTZ R35, R30, R32, R35 ;  /* 0x000000201e237223 */ /* 0x000fe20000010023 */
[C---:B------:R-:W-:Y:S01]  /*8a00*/  FMUL.FTZ R30, R34.reuse, R39 ;  /* 0x00000027221e7220 */ /* 0x040fe20000410000 */
[-C--:B------:R-:W-:Y:S01]  /*8a10*/  FMUL.FTZ R34, R34, R29.reuse ;  /* 0x0000001d22227220 */ /* 0x080fe20000410000 */
[----:B------:R-:W-:Y:S01]  /*8a20*/  F2FP.BF16.F32.PACK_AB R40, R13, R40 ;  /* 0x000000280d28723e */ /* 0x000fe200000010ff */
[----:B------:R-:W-:Y:S02]  /*8a30*/  IMAD.MOV.U32 R13, RZ, RZ, R33 ;  /* 0x000000ffff0d7224 */ /* 0x000fe400078e0021 */
[C---:B------:R-:W-:Y:S01]  /*8a40*/  FFMA.FTZ R30, R14.reuse, R29, -R30 ;  /* 0x0000001d0e1e7223 */ /* 0x040fe2000001081e */
[----:B------:R-:W-:Y:S01]  /*8a50*/  FFMA.FTZ R34, R14, R39, R34 ;  /* 0x000000270e227223 */ /* 0x000fe20000010022 */
[----:B------:R-:W-:Y:S01]  /*8a60*/  F2FP.BF16.F32.PACK_AB R38, R15, R38 ;  /* 0x000000260f26723e */ /* 0x000fe200000010ff */
[----:B------:R-:W-:Y:S01]  /*8a70*/  IMAD.MOV.U32 R33, RZ, RZ, R40 ;  /* 0x000000ffff217224 */ /* 0x000fe200078e0028 */
[----:B------:R-:W-:Y:S01]  /*8a80*/  F2FP.BF16.F32.PACK_AB R28, R28, R44 ;  /* 0x0000002c1c1c723e */ /* 0x000fe200000010ff */
[----:B------:R-:W-:Y:S01]  /*8a90*/  IMAD.MOV.U32 R15, RZ, RZ, R31 ;  /* 0x000000ffff0f7224 */ /* 0x000fe200078e001f */
[----:B------:R-:W-:-:S02]  /*8aa0*/  F2FP.BF16.F32.PACK_AB R30, R30, R45 ;  /* 0x0000002d1e1e723e */ /* 0x000fc400000010ff */
[----:B------:R-:W-:Y:S01]  /*8ab0*/  F2FP.BF16.F32.PACK_AB R34, R34, R35 ;  /* 0x000000232222723e */ /* 0x000fe200000010ff */
[----:B------:R-:W-:Y:S01]  /*8ac0*/  IMAD.MOV.U32 R32, RZ, RZ, R28 ;  /* 0x000000ffff207224 */ /* 0x000fe200078e001c */
[----:B------:R-:W-:Y:S01]  /*8ad0*/  F2FP.BF16.F32.PACK_AB R12, R12, R46 ;  /* 0x0000002e0c0c723e */ /* 0x000fe200000010ff */
[----:B------:R-:W-:Y:S02]  /*8ae0*/  IMAD.MOV.U32 R14, RZ, RZ, R30 ;  /* 0x000000ffff0e7224 */ /* 0x000fe400078e001e */
[----:B------:R-:W-:-:S07]  /*8af0*/  IMAD.MOV.U32 R35, RZ, RZ, R38 ;  /* 0x000000ffff237224 */ /* 0x000fce00078e0026 */
.L_x_2732:
[----:B------:R-:W-:Y:S05]  /*8b00*/  BSYNC B2 ;  /* 0x0000000000027941 */ /* 0x000fea0003800000 */
.L_x_2731:
[----:B------:R-:W-:Y:S01]  /*8b10*/  ISETP.GE.AND P3, PT, R11, R132, PT ;  /* 0x000000840b00720c */ /* 0x000fe20003f66270 */
[----:B---3--:R3:W-:-:S12]  /*8b20*/  ST.E.128 desc[UR60][R36.64], R12 ;  /* 0x0000000c24007985 */ /* 0x0087d8000c101d3c */
[----:B------:R-:W-:-:S05]  /*8b30*/  @!P3 IMAD.WIDE R114, R11, 0x2, R114 ;  /* 0x000000020b72b825 */ /* 0x000fca00078e0272 */
[----:B--2---:R3:W-:Y:S02]  /*8b40*/  @!P3 ST.E.128 desc[UR60][R114.64], R32 ;  /* 0x000000207200b985 */ /* 0x0047e4000c101d3c */
.L_x_2722:
[----:B------:R-:W-:Y:S05]  /*8b50*/  BSYNC B1 ;  /* 0x0000000000017941 */ /* 0x000fea0003800000 */
.L_x_2721:
[----:B------:R-:W-:-:S03]  /*8b60*/  UMOV UR4, 0xffffffff ;  /* 0xffffffff00047882 */ /* 0x000fc60000000000 */
[----:B------:R-:W-:Y:S05]  /*8b70*/  BRA.DIV UR4, `(.L_x_2733) ;  /* 0x00000202041c7947 */ /* 0x000fea000b800000 */
[----:B-1----:R-:W1:Y:S04]  /*8b80*/  SHFL.IDX PT, R116, R116, 0x1, 0x1c1f ;  /* 0x003c1f0074747f89 */ /* 0x002e6800000e0000 */
[----:B------:R-:W0:Y:S02]  /*8b90*/  SHFL.IDX PT, R117, R117, 0x1, 0x1c1f ;  /* 0x003c1f0075757f89 */ /* 0x000e2400000e0000 */
.L_x_3032:
[----:B------:R-:W-:Y:S05]  /*8ba0*/  @P4 BRA `(.L_x_2690) ;  /* 0x0000001c00c84947 */ /* 0x000fea0003800000 */
[----:B------:R-:W-:Y:S01]  /*8bb0*/  ISETP.NE.AND P3, PT, R8, RZ, PT ;  /* 0x000000ff0800720c */ /* 0x000fe20003f65270 */
[----:B------:R-:W-:Y:S01]  /*8bc0*/  BSSY B1, `(.L_x_2734) ;  /* 0x000007e000017945 */ /* 0x000fe20003800000 */
[----:B0--3--:R-:W-:Y:S02]  /*8bd0*/  IMAD.MOV.U32 R32, RZ, RZ, R117 ;  /* 0x000000ffff207224 */ /* 0x009fe400078e0075 */
[----:B-1----:R-:W-:-:S09]  /*8be0*/  IMAD.MOV.U32 R33, RZ, RZ, R116 ;  /* 0x000000ffff217224 */ /* 0x002fd200078e0074 */
[----:B------:R-:W-:Y:S05]  /*8bf0*/  @!P3 BRA `(.L_x_2735) ;  /* 0x0000000400e8b947 */ /* 0x000fea0003800000 */
[----:B------:R-:W-:Y:S01]  /*8c00*/  SEL R11, R119, R133, !P0 ;  /* 0x00000085770b7207 */ /* 0x000fe20004000000 */
[----:B------:R-:W-:Y:S01]  /*8c10*/  BSSY B2, `(.L_x_2736) ;  /* 0x0000075000027945 */ /* 0x000fe20003800000 */
[----:B----4-:R-:W-:Y:S02]  /*8c20*/  SHF.R.U32.HI R13, RZ, 0x3, R217 ;  /* 0x00000003ff0d7819 */ /* 0x010fe400000116d9 */
[----:B------:R-:W-:Y:S02]  /*8c30*/  SHF.R.S32.HI R12, RZ, 0x1f, R11 ;  /* 0x0000001fff0c7819 */ /* 0x000fe4000001140b */
[----:B------:R-:W-:Y:S02]  /*8c40*/  ISETP.GE.AND P4, PT, R16, R118, PT ;  /* 0x000000761000720c */ /* 0x000fe40003f86270 */
[----:B------:R-:W-:Y:S02]  /*8c50*/  LEA.HI R12, R12, R11, RZ, 0x4 ;  /* 0x0000000b0c0c7211 */ /* 0x000fe400078f20ff */
[----:B------:R-:W-:-:S02]  /*8c60*/  LEA R34, P3, R5, R117, 0x1 ;  /* 0x0000007505227211 */ /* 0x000fc400078608ff */
[----:B------:R-:W-:Y:S02]  /*8c70*/  LEA.HI.SX32 R36, R12, R112, 0x1c ;  /* 0x000000700c247211 */ /* 0x000fe400078fe2ff */
[----:B------:R-:W-:Y:S02]  /*8c80*/  LEA.HI.X R35, R5, R116, R108, 0x1, P3 ;  /* 0x0000007405237211 */ /* 0x000fe400018f0c6c */
[----:B------:R-:W-:-:S04]  /*8c90*/  SHF.R.S32.HI R12, RZ, 0x1f, R36 ;  /* 0x0000001fff0c7819 */ /* 0x000fc80000011424 */
[----:B------:R-:W-:Y:S01]  /*8ca0*/  LEA.HI R12, R12, R36, RZ, 0x3 ;  /* 0x000000240c0c7211 */ /* 0x000fe200078f18ff */
[----:B------:R-:W-:-:S03]  /*8cb0*/  IMAD.SHL.U32 R36, R36, 0x8, RZ ;  /* 0x0000000824247824 */ /* 0x000fc600078e00ff */
[----:B------:R-:W-:Y:S02]  /*8cc0*/  SHF.R.S32.HI R12, RZ, 0x3, R12 ;  /* 0x00000003ff0c7819 */ /* 0x000fe4000001140c */
[----:B------:R-:W-:Y:S02]  /*8cd0*/  LOP3.LUT R11, R217, 0x38, R36, 0xf8, !PT ;  /* 0x00000038d90b7812 */ /* 0x000fe400078ef824 */
[----:B------:R-:W-:Y:S01]  /*8ce0*/  ISETP.GE.AND P3, PT, R36, R132, PT ;  /* 0x000000842400720c */ /* 0x000fe20003f66270 */
        /* <DEDUP_REMOVED lines=78> */
[----:B------:R-:W-:Y:S01]  /*91d0*/  FMUL.FTZ R45, R46, R29 ;  /* 0x0000001d2e2d7220 */ /* 0x000fe20000410000 */
[----:B------:R-:W-:-:S02]  /*91e0*/  IMAD.U32 R12, R14, 0x10000, RZ ;  /* 0x000100000e0c7824 */ /* 0x000fc400078e00ff */
[-C--:B------:R-:W-:Y:S01]  /*91f0*/  FMUL.FTZ R46, R46, R39.reuse ;  /* 0x000000272e2e7220 */ /* 0x080fe20000410000 */
[----:B------:R-:W-:Y:S01]  /*9200*/  LOP3.LUT R74, R74, 0xffff0000, RZ, 0xc0, !PT ;  /* 0xffff00004a4a7812 */ /* 0x000fe200078ec0ff */
[C---:B------:R-:W-:Y:S02]  /*9210*/  FFMA.FTZ R45, R12.reuse, R39, -R45 ;  /* 0x000000270c2d7223 */ /* 0x040fe4000001082d */
        /* <DEDUP_REMOVED lines=20> */
.L_x_2737:
[----:B------:R-:W-:Y:S05]  /*9360*/  BSYNC B2 ;  /* 0x0000000000027941 */ /* 0x000fea0003800000 */
.L_x_2736:
[----:B------:R-:W-:Y:S01]  /*9370*/  @!P3 IMAD.WIDE R36, R36, 0x2, R32 ;  /* 0x000000022424b825 */ /* 0x000fe200078e0220 */
[----:B0-----:R0:W-:Y:S04]  /*9380*/  ST.E.128 desc[UR60][R34.64], R12 ;  /* 0x0000000c22007985 */ /* 0x0011e8000c101d3c */
[----:B-1----:R0:W-:Y:S02]  /*9390*/  @!P3 ST.E.128 desc[UR60][R36.64], R28 ;  /* 0x0000001c2400b985 */ /* 0x0021e4000c101d3c */
.L_x_2735:
[----:B------:R-:W-:Y:S05]  /*93a0*/  BSYNC B1 ;  /* 0x0000000000017941 */ /* 0x000fea0003800000 */
.L_x_2734:
[----:B------:R-:W-:Y:S01]  /*93b0*/  ISETP.NE.AND P3, PT, R9, RZ, PT ;  /* 0x000000ff0900720c */ /* 0x000fe20003f65270 */
[----:B------:R-:W-:-:S12]  /*93c0*/  BSSY B1, `(.L_x_2738) ;  /* 0x000007c000017945 */ /* 0x000fd80003800000 */
[----:B------:R-:W-:Y:S05]  /*93d0*/  @!P3 BRA `(.L_x_2739) ;  /* 0x0000000400e8b947 */ /* 0x000fea0003800000 */
[----:B------:R-:W-:Y:S01]  /*93e0*/  SEL R11, R119, R133, !P1 ;  /* 0x00000085770b7207 */ /* 0x000fe20004800000 */
[----:B------:R-:W-:Y:S01]  /*93f0*/  BSSY B2, `(.L_x_2740) ;  /* 0x0000076000027945 */ /* 0x000fe20003800000 */
[----:B0-----:R-:W-:Y:S02]  /*9400*/  SHF.R.U32.HI R14, RZ, 0x3, R217 ;  /* 0x00000003ff0e7819 */ /* 0x001fe400000116d9 */
[----:B----4-:R-:W-:Y:S02]  /*9410*/  SHF.R.S32.HI R12, RZ, 0x1f, R11 ;  /* 0x0000001fff0c7819 */ /* 0x010fe4000001140b */
[----:B------:R-:W-:Y:S02]  /*9420*/  LEA R34, P3, R6, R117, 0x1 ;  /* 0x0000007506227211 */ /* 0x000fe400078608ff */
[----:B------:R-:W-:Y:S02]  /*9430*/  LEA.HI R12, R12, R11, RZ, 0x4 ;  /* 0x0000000b0c0c7211 */ /* 0x000fe400078f20ff */
[----:B------:R-:W-:-:S02]  /*9440*/  ISETP.GE.AND P4, PT, R193, R118, PT ;  /* 0x00000076c100720c */ /* 0x000fc40003f86270 */
[----:B------:R-:W-:Y:S02]  /*9450*/  LEA.HI.SX32 R12, R12, R111, 0x1c ;  /* 0x0000006f0c0c7211 */ /* 0x000fe400078fe2ff */
[----:B------:R-:W-:Y:S02]  /*9460*/  LEA.HI.X R35, R6, R116, R107, 0x1, P3 ;  /* 0x0000007406237211 */ /* 0x000fe400018f0c6b */
[----:B------:R-:W-:Y:S01]  /*9470*/  SHF.R.S32.HI R11, RZ, 0x1f, R12 ;  /* 0x0000001fff0b7819 */ /* 0x000fe2000001140c */
[----:B------:R-:W-:-:S03]  /*9480*/  IMAD.SHL.U32 R37, R12, 0x8, RZ ;  /* 0x000000080c257824 */ /* 0x000fc600078e00ff */
[----:B------:R-:W-:Y:S02]  /*9490*/  LEA.HI R11, R11, R12, RZ, 0x3 ;  /* 0x0000000c0b0b7211 */ /* 0x000fe400078f18ff */
[----:B------:R-:W-:Y:S02]  /*94a0*/  ISETP.GE.AND P3, PT, R37, R132, PT ;  /* 0x000000842500720c */ /* 0x000fe40003f66270 */
        /* <DEDUP_REMOVED lines=8> */
[----:B------:R-:W-:Y:S02]  /*9530*/  IMAD R28, R13, 0x2, R2 ;  /* 0x000000020d1c7824 */ /* 0x000fe400078e0202 */
[----:B------:R-:W-:Y:S01]  /*9540*/  @!P3 IMAD.WIDE R36, R37, 0x2, R32 ;  /* 0x000000022524b825 */ /* 0x000fe200078e0220 */
[----:B------:R0:W1:Y:S04]  /*9550*/  LDS.128 R12, [R11+0x1e400] ;  /* 0x01e400000b0c7984 */ /* 0x0000680000000c00 */
[----:B------:R-:W3:Y:S01]  /*9560*/  LDS.128 R28, [R28+0x1e400] ;  /* 0x01e400001c1c7984 */ /* 0x000ee20000000c00 */
[----:B------:R-:W-:Y:S05]  /*9570*/  @P4 BRA `(.L_x_2741) ;  /* 0x0000000400744947 */ /* 0x000fea0003800000 */
[----:B------:R-:W-:Y:S01]  /*9580*/  SHF.R.U64 R39, R68, 0x10, R69 ;  /* 0x0000001044277819 */ /* 0x000fe20000001245 */
[----:B---3--:R-:W-:Y:S01]  /*9590*/  IMAD.U32 R43, R29, 0x10000, RZ ;  /* 0x000100001d2b7824 */ /* 0x008fe200078e00ff */
[----:B0-----:R-:W-:Y:S01]  /*95a0*/  SHF.R.U64 R11, R56, 0x10, R57 ;  /* 0x00000010380b7819 */ /* 0x001fe20000001239 */
[----:B-1----:R-:W-:Y:S01]  /*95b0*/  IMAD.U32 R41, R13, 0x10000, RZ ;  /* 0x000100000d297824 */ /* 0x002fe200078e00ff */
[----:B------:R-:W-:Y:S01]  /*95c0*/  SHF.R.U32.HI R68, RZ, 0x10, R69 ;  /* 0x00000010ff447819 */ /* 0x000fe20000011645 */
[----:B------:R-:W-:Y:S01]  /*95d0*/  IMAD.U32 R47, R31, 0x10000, RZ ;  /* 0x000100001f2f7824 */ /* 0x000fe200078e00ff */
[----:B------:R-:W-:Y:S01]  /*95e0*/  SHF.R.U32.HI R56, RZ, 0x10, R57 ;  /* 0x00000010ff387819 */ /* 0x000fe20000011639 */
[----:B------:R-:W-:Y:S01]  /*95f0*/  IMAD.U32 R46, R15, 0x10000, RZ ;  /* 0x000100000f2e7824 */ /* 0x000fe200078e00ff */
[----:B------:R-:W-:Y:S01]  /*9600*/  PRMT R68, R151, 0x5432, R68 ;  /* 0x0000543297447816 */ /* 0x000fe20000000044 */
[----:B------:R-:W-:Y:S01]  /*9610*/  IMAD.U32 R48, R30, 0x10000, RZ ;  /* 0x000100001e307824 */ /* 0x000fe200078e00ff */
[----:B------:R-:W-:Y:S01]  /*9620*/  PRMT R56, R149, 0x5432, R56 ;  /* 0x0000543295387816 */ /* 0x000fe20000000038 */
[----:B------:R-:W-:Y:S01]  /*9630*/  IMAD.U32 R45, R14, 0x10000, RZ ;  /* 0x000100000e2d7824 */ /* 0x000fe200078e00ff */
[----:B------:R-:W-:Y:S01]  /*9640*/  SHF.R.U64 R40, R70, 0x10, R71 ;  /* 0x0000001046287819 */ /* 0x000fe20000001247 */
[----:B------:R-:W-:Y:S01]  /*9650*/  IMAD.U32 R49, R68, 0x10000, RZ ;  /* 0x0001000044317824 */ /* 0x000fe200078e00ff */
[----:B------:R-:W-:Y:S01]  /*9660*/  SHF.R.U64 R38, R58, 0x10, R59 ;  /* 0x000000103a267819 */ /* 0x000fe2000000123b */
[----:B------:R-:W-:Y:S01]  /*9670*/  IMAD.U32 R50, R56, 0x10000, RZ ;  /* 0x0001000038327824 */ /* 0x000fe200078e00ff */
[----:B------:R-:W-:-:S02]  /*9680*/  SHF.R.U32.HI R70, RZ, 0x10, R71 ;  /* 0x00000010ff467819 */ /* 0x000fc40000011647 */
[----:B------:R-:W-:Y:S02]  /*9690*/  SHF.R.U32.HI R58, RZ, 0x10, R59 ;  /* 0x00000010ff3a7819 */ /* 0x000fe4000001163b */
[C---:B------:R-:W-:Y:S01]  /*96a0*/  PRMT R51, R150.reuse, 0x5410, R40 ;  /* 0x0000541096337816 */ /* 0x040fe20000000028 */
[CC--:B------:R-:W-:Y:S01]  /*96b0*/  FMUL.FTZ R40, R43.reuse, R49.reuse ;  /* 0x000000312b287220 */ /* 0x0c0fe20000410000 */
[----:B------:R-:W-:Y:S01]  /*96c0*/  PRMT R70, R150, 0x5432, R70 ;  /* 0x0000543296467816 */ /* 0x000fe20000000046 */
[-C--:B------:R-:W-:Y:S01]  /*96d0*/  FMUL.FTZ R43, R43, R50.reuse ;  /* 0x000000322b2b7220 */ /* 0x080fe20000410000 */
[----:B------:R-:W-:Y:S01]  /*96e0*/  PRMT R58, R148, 0x5432, R58 ;  /* 0x00005432943a7816 */ /* 0x000fe2000000003a */
[----:B------:R-:W-:Y:S01]  /*96f0*/  FFMA.FTZ R40, R41, R50, -R40 ;  /* 0x0000003229287223 */ /* 0x000fe20000010828 */
[----:B------:R-:W-:Y:S01]  /*9700*/  LOP3.LUT R44, R29, 0xffff0000, RZ, 0xc0, !PT ;  /* 0xffff00001d2c7812 */ /* 0x000fe200078ec0ff */
[----:B------:R-:W-:Y:S02]  /*9710*/  IMAD.U32 R50, R70, 0x10000, RZ ;  /* 0x0001000046327824 */ /* 0x000fe400078e00ff */
[----:B------:R-:W-:Y:S01]  /*9720*/  FFMA.FTZ R43, R41, R49, R43 ;  /* 0x00000031292b7223 */ /* 0x000fe2000001002b */
[----:B------:R-:W-:Y:S01]  /*9730*/  LOP3.LUT R68, R68, 0xffff0000, RZ, 0xc0, !PT ;  /* 0xffff000044447812 */ /* 0x000fe200078ec0ff */
[----:B------:R-:W-:Y:S01]  /*9740*/  IMAD.U32 R41, R58, 0x10000, RZ ;  /* 0x000100003a297824 */ /* 0x000fe200078e00ff */
[----:B------:R-:W-:Y:S01]  /*9750*/  LOP3.LUT R56, R56, 0xffff0000, RZ, 0xc0, !PT ;  /* 0xffff000038387812 */ /* 0x000fe200078ec0ff */
[----:B------:R-:W-:Y:S01]  /*9760*/  FMUL.FTZ R49, R47, R50 ;  /* 0x000000322f317220 */ /* 0x000fe20000410000 */
[----:B------:R-:W-:Y:S01]  /*9770*/  LOP3.LUT R42, R13, 0xffff0000, RZ, 0xc0, !PT ;  /* 0xffff00000d2a7812 */ /* 0x000fe200078ec0ff */
[-C--:B------:R-:W-:Y:S01]  /*9780*/  FMUL.FTZ R47, R47, R41.reuse ;  /* 0x000000292f2f7220 */ /* 0x080fe20000410000 */
[----:B------:R-:W-:Y:S01]  /*9790*/  PRMT R39, R151, 0x5410, R39 ;  /* 0x0000541097277816 */ /* 0x000fe20000000027 */
[C---:B------:R-:W-:Y:S01]  /*97a0*/  FMUL.FTZ R57, R44.reuse, R68 ;  /* 0x000000442c397220 */ /* 0x040fe20000410000 */
[----:B------:R-:W-:Y:S01]  /*97b0*/  LOP3.LUT R31, R31, 0xffff0000, RZ, 0xc0, !PT ;  /* 0xffff00001f1f7812 */ /* 0x000fe200078ec0ff */
[----:B------:R-:W-:Y:S01]  /*97c0*/  FMUL.FTZ R44, R44, R56 ;  /* 0x000000382c2c7220 */ /* 0x000fe20000410000 */
[----:B------:R-:W-:Y:S01]  /*97d0*/  LOP3.LUT R70, R70, 0xffff0000, RZ, 0xc0, !PT ;  /* 0xffff000046467812 */ /* 0x000fe200078ec0ff */
[----:B------:R-:W-:Y:S01]  /*97e0*/  FFMA.FTZ R49, R46, R41, -R49 ;  /* 0x000000292e317223 */ /* 0x000fe20000010831 */
[----:B------:R-:W-:Y:S01]  /*97f0*/  LOP3.LUT R58, R58, 0xffff0000, RZ, 0xc0, !PT ;  /* 0xffff00003a3a7812 */ /* 0x000fe200078ec0ff */
[----:B------:R-:W-:Y:S01]  /*9800*/  FFMA.FTZ R47, R46, R50, R47 ;  /* 0x000000322e2f7223 */ /* 0x000fe2000001002f */
[----:B------:R-:W-:Y:S01]  /*9810*/  PRMT R11, R149, 0x5410, R11 ;  /* 0x00005410950b7816 */ /* 0x000fe2000000000b */
[----:B------:R-:W-:Y:S01]  /*9820*/  IMAD.U32 R29, R28, 0x10000, RZ ;  /* 0x000100001c1d7824 */ /* 0x000fe200078e00ff */
[----:B------:R-:W-:Y:S01]  /*9830*/  LOP3.LUT R15, R15, 0xffff0000, RZ, 0xc0, !PT ;  /* 0xffff00000f0f7812 */ /* 0x000fe200078ec0ff */
[----:B------:R-:W-:Y:S01]  /*9840*/  FFMA.FTZ R57, R42, R56, -R57 ;  /* 0x000000382a397223 */ /* 0x000fe20000010839 */
[----:B------:R-:W-:Y:S01]  /*9850*/  IMAD.U32 R46, R39, 0x10000, RZ ;  /* 0x00010000272e7824 */ /* 0x000fe200078e00ff */
[----:B------:R-:W-:Y:S01]  /*9860*/  LOP3.LUT R28, R28, 0xffff0000, RZ, 0xc0, !PT ;  /* 0xffff00001c1c7812 */ /* 0x000fe200078ec0ff */
[C---:B------:R-:W-:Y:S01]  /*9870*/  FMUL.FTZ R56, R31.reuse, R70 ;  /* 0x000000461f387220 */ /* 0x040fe20000410000 */
[----:B------:R-:W-:Y:S01]  /*9880*/  FMUL.FTZ R50, R31, R58 ;  /* 0x0000003a1f327220 */ /* 0x000fe20000410000 */
[----:B------:R-:W-:Y:S01]  /*9890*/  LOP3.LUT R39, R39, 0xffff0000, RZ, 0xc0, !PT ;  /* 0xffff000027277812 */ /* 0x000fe200078ec0ff */
[----:B------:R-:W-:Y:S01]  /*98a0*/  FFMA.FTZ R44, R42, R68, R44 ;  /* 0x000000442a2c7223 */ /* 0x000fe2000001002c */
[C---:B------:R-:W-:Y:S01]  /*98b0*/  IMAD.U32 R13, R12.reuse, 0x10000, RZ ;  /* 0x000100000c0d7824 */ /* 0x040fe200078e00ff */
[----:B------:R-:W-:Y:S01]  /*98c0*/  LOP3.LUT R12, R12, 0xffff0000, RZ, 0xc0, !PT ;  /* 0xffff00000c0c7812 */ /* 0x000fe200078ec0ff */
[----:B------:R-:W-:-:S02]  /*98d0*/  IMAD.U32 R42, R11, 0x10000, RZ ;  /* 0x000100000b2a7824 */ /* 0x000fc400078e00ff */
[----:B------:R-:W-:Y:S01]  /*98e0*/  FFMA.FTZ R58, R15, R58, -R56 ;  /* 0x0000003a0f3a7223 */ /* 0x000fe20000010838 */
[----:B------:R-:W-:Y:S01]  /*98f0*/  LOP3.LUT R11, R11, 0xffff0000, RZ, 0xc0, !PT ;  /* 0xffff00000b0b7812 */ /* 0x000fe200078ec0ff */
[----:B------:R-:W-:Y:S01]  /*9900*/  FFMA.FTZ R50, R15, R70, R50 ;  /* 0x000000460f327223 */ /* 0x000fe20000010032 */
[----:B------:R-:W-:Y:S01]  /*9910*/  FMUL.FTZ R15, R28, R39 ;  /* 0x000000271c0f7220 */ /* 0x000fe20000410000 */
[C---:B------:R-:W-:Y:S01]  /*9920*/  FMUL.FTZ R56, R29.reuse, R46 ;  /* 0x0000002e1d387220 */ /* 0x040fe20000410000 */
[-C--:B------:R-:W-:Y:S01]  /*9930*/  FMUL.FTZ R29, R29, R42.reuse ;  /* 0x0000002a1d1d7220 */ /* 0x080fe20000410000 */
[----:B------:R-:W-:Y:S01]  /*9940*/  PRMT R38, R148, 0x5410, R38 ;  /* 0x0000541094267816 */ /* 0x000fe20000000026 */
[-C--:B------:R-:W-:Y:S01]  /*9950*/  FMUL.FTZ R31, R28, R11.reuse ;  /* 0x0000000b1c1f7220 */ /* 0x080fe20000410000 */
[----:B------:R-:W-:Y:S01]  /*9960*/  FFMA.FTZ R15, R12, R11, -R15 ;  /* 0x0000000b0c0f7223 */ /* 0x000fe2000001080f */
[----:B------:R-:W-:Y:S01]  /*9970*/  IMAD.U32 R11, R51, 0x10000, RZ ;  /* 0x00010000330b7824 */ /* 0x000fe200078e00ff */
[----:B------:R-:W-:Y:S01]  /*9980*/  LOP3.LUT R30, R30, 0xffff0000, RZ, 0xc0, !PT ;  /* 0xffff00001e1e7812 */ /* 0x000fe200078ec0ff */
[C---:B------:R-:W-:Y:S01]  /*9990*/  FFMA.FTZ R56, R13.reuse, R42, -R56 ;  /* 0x0000002a0d387223 */ /* 0x040fe20000010838 */
[----:B------:R-:W-:Y:S01]  /*99a0*/  FFMA.FTZ R29, R13, R46, R29 ;  /* 0x0000002e0d1d7223 */ /* 0x000fe2000001001d */
[----:B------:R-:W-:Y:S01]  /*99b0*/  LOP3.LUT R51, R51, 0xffff0000, RZ, 0xc0, !PT ;  /* 0xffff000033337812 */ /* 0x000fe200078ec0ff */
[C---:B------:R-:W-:Y:S01]  /*99c0*/  IMAD.U32 R28, R38.reuse, 0x10000, RZ ;  /* 0x00010000261c7824 */ /* 0x040fe200078e00ff */
[----:B------:R-:W-:Y:S01]  /*99d0*/  LOP3.LUT R13, R38, 0xffff0000, RZ, 0xc0, !PT ;  /* 0xffff0000260d7812 */ /* 0x000fe200078ec0ff */
[----:B------:R-:W-:Y:S01]  /*99e0*/  FFMA.FTZ R12, R12, R39, R31 ;  /* 0x000000270c0c7223 */ /* 0x000fe2000001001f */
[----:B------:R-:W-:Y:S01]  /*99f0*/  LOP3.LUT R14, R14, 0xffff0000, RZ, 0xc0, !PT ;  /* 0xffff00000e0e7812 */ /* 0x000fe200078ec0ff */
[----:B------:R-:W-:Y:S01]  /*9a00*/  FMUL.FTZ R38, R48, R11 ;  /* 0x0000000b30267220 */ /* 0x000fe20000410000 */
[----:B------:R-:W-:Y:S01]  /*9a10*/  FMUL.FTZ R31, R30, R51 ;  /* 0x000000331e1f7220 */ /* 0x000fe20000410000 */
        /* <DEDUP_REMOVED lines=19> */
.L_x_2741:
[----:B------:R-:W-:Y:S05]  /*9b50*/  BSYNC B2 ;  /* 0x0000000000027941 */ /* 0x000fea0003800000 */
.L_x_2740:
[----:B-1----:R1:W-:Y:S04]  /*9b60*/  ST.E.128 desc[UR60][R34.64], R12 ;  /* 0x0000000c22007985 */ /* 0x0023e8000c101d3c */
[----:B---3--:R1:W-:Y:S02]  /*9b70*/  @!P3 ST.E.128 desc[UR60][R36.64], R28 ;  /* 0x0000001c2400b985 */ /* 0x0083e4000c101d3c */
.L_x_2739:
[----:B------:R-:W-:Y:S05]  /*9b80*/  BSYNC B1 ;  /* 0x0000000000017941 */ /* 0x000fea0003800000 */
.L_x_2738:
[----:B------:R-:W-:-:S13]  /*9b90*/  ISETP.NE.AND P3, PT, R10, RZ, PT ;  /* 0x000000ff0a00720c */ /* 0x000fda0003f65270 */
[----:B------:R-:W-:Y:S05]  /*9ba0*/  @!P3 BRA `(.L_x_2690) ;  /* 0x0000000c00c8b947 */ /* 0x000fea0003800000 */
[----:B0-----:R-:W3:Y:S01]  /*9bb0*/  LDL R11, [R1] ;  /* 0x00000000010b7983 */ /* 0x001ee20000100800 */
[----:B-1----:R-:W-:Y:S01]  /*9bc0*/  SHF.R.U32.HI R14, RZ, 0x3, R217 ;  /* 0x00000003ff0e7819 */ /* 0x002fe200000116d9 */
[----:B------:R-:W-:Y:S01]  /*9bd0*/  BSSY B1, `(.L_x_2742) ;  /* 0x0000074000017945 */ /* 0x000fe20003800000 */
[----:B------:R-:W-:-:S04]  /*9be0*/  LEA R34, P3, R7, R117, 0x1 ;  /* 0x0000007507227211 */ /* 0x000fc800078608ff */
[----:B------:R-:W-:Y:S02]  /*9bf0*/  LEA.HI.X R35, R7, R116, R106, 0x1, P3 ;  /* 0x0000007407237211 */ /* 0x000fe400018f0c6a */
[----:B------:R-:W-:Y:S02]  /*9c00*/  ISETP.GE.AND P3, PT, R192, R118, PT ;  /* 0x00000076c000720c */ /* 0x000fe40003f66270 */
[----:B---3--:R-:W-:-:S04]  /*9c10*/  LOP3.LUT P4, RZ, R11, 0x1, RZ, 0xc0, !PT ;  /* 0x000000010bff7812 */ /* 0x008fc8000788c0ff */
[----:B------:R-:W-:-:S04]  /*9c20*/  SEL R133, R119, R133, !P4 ;  /* 0x0000008577857207 */ /* 0x000fc80006000000 */
[----:B----4-:R-:W-:-:S04]  /*9c30*/  SHF.R.S32.HI R12, RZ, 0x1f, R133 ;  /* 0x0000001fff0c7819 */ /* 0x010fc80000011485 */
[----:B------:R-:W-:-:S04]  /*9c40*/  LEA.HI R133, R12, R133, RZ, 0x4 ;  /* 0x000000850c857211 */ /* 0x000fc800078f20ff */
[----:B------:R-:W-:-:S04]  /*9c50*/  LEA.HI.SX32 R133, R133, R110, 0x1c ;  /* 0x0000006e85857211 */ /* 0x000fc800078fe2ff */
        /* <DEDUP_REMOVED lines=17> */
[--C-:B------:R-:W-:Y:S01]  /*9d70*/  SHF.R.U64 R45, R64, 0x10, R65.reuse ;  /* 0x00000010402d7819 */ /* 0x100fe20000001241 */
[----:B0-----:R-:W-:Y:S01]  /*9d80*/  IMAD.U32 R41, R13, 0x10000, RZ ;  /* 0x000100000d297824 */ /* 0x001fe200078e00ff */
[----:B------:R-:W-:Y:S01]  /*9d90*/  SHF.R.U32.HI R65, RZ, 0x10, R65 ;  /* 0x00000010ff417819 */ /* 0x000fe20000011641 */
[----:B------:R-:W-:Y:S01]  /*9da0*/  IMAD.U32 R46, R31, 0x10000, RZ ;  /* 0x000100001f2e7824 */ /* 0x000fe200078e00ff */
[----:B------:R-:W-:Y:S01]  /*9db0*/  SHF.R.U64 R40, R52, 0x10, R53 ;  /* 0x0000001034287819 */ /* 0x000fe20000001235 */
[----:B------:R-:W-:Y:S01]  /*9dc0*/  IMAD.U32 R39, R15, 0x10000, RZ ;  /* 0x000100000f277824 */ /* 0x000fe200078e00ff */
[----:B------:R-:W-:Y:S02]  /*9dd0*/  PRMT R42, R140, 0x5432, R49 ;  /* 0x000054328c2a7816 */ /* 0x000fe40000000031 */
[----:B------:R-:W-:-:S02]  /*9de0*/  SHF.R.U32.HI R52, RZ, 0x10, R53 ;  /* 0x00000010ff347819 */ /* 0x000fc40000011635 */
[----:B------:R-:W-:Y:S02]  /*9df0*/  PRMT R49, R142, 0x5432, R65 ;  /* 0x000054328e317816 */ /* 0x000fe40000000041 */
[C---:B------:R-:W-:Y:S02]  /*9e00*/  PRMT R40, R139.reuse, 0x5432, R40 ;  /* 0x000054328b287816 */ /* 0x040fe40000000028 */
[----:B------:R-:W-:Y:S01]  /*9e10*/  PRMT R139, R139, 0x5410, R52 ;  /* 0x000054108b8b7816 */ /* 0x000fe20000000034 */
[----:B------:R-:W-:Y:S01]  /*9e20*/  IMAD.U32 R50, R49, 0x10000, RZ ;  /* 0x0001000031327824 */ /* 0x000fe200078e00ff */
[--C-:B------:R-:W-:Y:S02]  /*9e30*/  SHF.R.U64 R44, R66, 0x10, R67.reuse ;  /* 0x00000010422c7819 */ /* 0x100fe40000001243 */
[----:B------:R-:W-:Y:S01]  /*9e40*/  SHF.R.U32.HI R66, RZ, 0x10, R67 ;  /* 0x00000010ff427819 */ /* 0x000fe20000011643 */
[----:B------:R-:W-:Y:S01]  /*9e50*/  IMAD.U32 R48, R139, 0x10000, RZ ;  /* 0x000100008b307824 */ /* 0x000fe200078e00ff */
[----:B------:R-:W-:Y:S01]  /*9e60*/  SHF.R.U32.HI R55, RZ, 0x10, R55 ;  /* 0x00000010ff377819 */ /* 0x000fe20000011637 */
[----:B------:R-:W-:Y:S01]  /*9e70*/  FMUL.FTZ R52, R47, R50 ;  /* 0x000000322f347220 */ /* 0x000fe20000410000 */
[----:B------:R-:W-:Y:S01]  /*9e80*/  PRMT R66, R141, 0x5432, R66 ;  /* 0x000054328d427816 */ /* 0x000fe20000000042 */
[----:B------:R-:W-:Y:S01]  /*9e90*/  FMUL.FTZ R54, R47, R48 ;  /* 0x000000302f367220 */ /* 0x000fe20000410000 */
[----:B------:R-:W-:-:S02]  /*9ea0*/  PRMT R140, R140, 0x5410, R55 ;  /* 0x000054108c8c7816 */ /* 0x000fc40000000037 */
[----:B------:R-:W-:Y:S01]  /*9eb0*/  PRMT R142, R142, 0x5410, R45 ;  /* 0x000054108e8e7816 */ /* 0x000fe2000000002d */
[----:B------:R-:W-:Y:S01]  /*9ec0*/  FFMA.FTZ R45, R41, R48, -R52 ;  /* 0x00000030292d7223 */ /* 0x000fe20000010834 */
[----:B------:R-:W-:Y:S01]  /*9ed0*/  LOP3.LUT R43, R29, 0xffff0000, RZ, 0xc0, !PT ;  /* 0xffff00001d2b7812 */ /* 0x000fe200078ec0ff */
        /* <DEDUP_REMOVED lines=8> */
[-C--:B------:R-:W-:Y:S01]  /*9f60*/  FMUL.FTZ R43, R43, R48.reuse ;  /* 0x000000302b2b7220 */ /* 0x080fe20000410000 */
[----:B------:R-:W-:Y:S01]  /*9f70*/  FMUL.FTZ R50, R46, R51 ;  /* 0x000000332e327220 */ /* 0x000fe20000410000 */
[----:B------:R-:W-:Y:S01]  /*9f80*/  LOP3.LUT R66, R66, 0xffff0000, RZ, 0xc0, !PT ;  /* 0xffff000042427812 */ /* 0x000fe200078ec0ff */
[----:B------:R-:W-:Y:S01]  /*9f90*/  FMUL.FTZ R52, R46, R47 ;  /* 0x0000002f2e347220 */ /* 0x000fe20000410000 */
[C---:B------:R-:W-:Y:S01]  /*9fa0*/  FFMA.FTZ R48, R38.reuse, R48, -R53 ;  /* 0x0000003026307223 */ /* 0x040fe20000010835 */
[----:B------:R-:W-:Y:S01]  /*9fb0*/  FFMA.FTZ R38, R38, R49, R43 ;  /* 0x0000003126267223 */ /* 0x000fe2000001002b */
[----:B------:R-:W-:Y:S01]  /*9fc0*/  LOP3.LUT R46, R140, 0xffff0000, RZ, 0xc0, !PT ;  /* 0xffff00008c2e7812 */ /* 0x000fe200078ec0ff */
[----:B------:R-:W-:Y:S01]  /*9fd0*/  FFMA.FTZ R43, R39, R47, -R50 ;  /* 0x0000002f272b7223 */ /* 0x000fe20000010832 */
[----:B------:R-:W-:Y:S01]  /*9fe0*/  LOP3.LUT R36, R15, 0xffff0000, RZ, 0xc0, !PT ;  /* 0xffff00000f247812 */ /* 0x000fe200078ec0ff */
[----:B------:R-:W-:Y:S01]  /*9ff0*/  FFMA.FTZ R39, R39, R51, R52 ;  /* 0x0000003327277223 */ /* 0x000fe20000010034 */
[----:B------:R-:W-:Y:S01]  /*a000*/  FMUL.FTZ R47, R31, R66 ;  /* 0x000000421f2f7220 */ /* 0x000fe20000410000 */
[----:B------:R-:W-:-:S02]  /*a010*/  IMAD.U32 R29, R28, 0x10000, RZ ;  /* 0x000100001c1d7824 */ /* 0x000fc400078e00ff */
[-C--:B------:R-:W-:Y:S01]  /*a020*/  FMUL.FTZ R49, R31, R46.reuse ;  /* 0x0000002e1f317220 */ /* 0x080fe20000410000 */
[----:B------:R-:W-:Y:S02]  /*a030*/  IMAD.U32 R52, R142, 0x10000, RZ ;  /* 0x000100008e347824 */ /* 0x000fe400078e00ff */
[----:B------:R-:W-:Y:S01]  /*a040*/  FFMA.FTZ R46, R36, R46, -R47 ;  /* 0x0000002e242e7223 */ /* 0x000fe2000001082f */
[C---:B------:R-:W-:Y:S01]  /*a050*/  IMAD.U32 R50, R40.reuse, 0x10000, RZ ;  /* 0x0001000028327824 */ /* 0x040fe200078e00ff */
[----:B------:R-:W-:Y:S01]  /*a060*/  LOP3.LUT R31, R40, 0xffff0000, RZ, 0xc0, !PT ;  /* 0xffff0000281f7812 */ /* 0x000fe200078ec0ff */
[C---:B------:R-:W-:Y:S01]  /*a070*/  FMUL.FTZ R40, R29.reuse, R52 ;  /* 0x000000341d287220 */ /* 0x040fe20000410000 */
[----:B------:R-:W-:Y:S01]  /*a080*/  LOP3.LUT R28, R28, 0xffff0000, RZ, 0xc0, !PT ;  /* 0xffff00001c1c7812 */ /* 0x000fe200078ec0ff */
[----:B------:R-:W-:Y:S01]  /*a090*/  IMAD.U32 R13, R12, 0x10000, RZ ;  /* 0x000100000c0d7824 */ /* 0x000fe200078e00ff */
[----:B------:R-:W-:Y:S01]  /*a0a0*/  LOP3.LUT R47, R142, 0xffff0000, RZ, 0xc0, !PT ;  /* 0xffff00008e2f7812 */ /* 0x000fe200078ec0ff */
[----:B------:R-:W-:Y:S01]  /*a0b0*/  FMUL.FTZ R29, R29, R50 ;  /* 0x000000321d1d7220 */ /* 0x000fe20000410000 */
[----:B------:R-:W-:Y:S01]  /*a0c0*/  PRMT R44, R141, 0x5410, R44 ;  /* 0x000054108d2c7816 */ /* 0x000fe2000000002c */
[----:B------:R-:W-:Y:S01]  /*a0d0*/  FFMA.FTZ R66, R36, R66, R49 ;  /* 0x0000004224427223 */ /* 0x000fe20000010031 */
[----:B------:R-:W-:Y:S01]  /*a0e0*/  LOP3.LUT R12, R12, 0xffff0000, RZ, 0xc0, !PT ;  /* 0xffff00000c0c7812 */ /* 0x000fe200078ec0ff */
[C---:B------:R-:W-:Y:S01]  /*a0f0*/  IMAD.U32 R15, R14.reuse, 0x10000, RZ ;  /* 0x000100000e0f7824 */ /* 0x040fe200078e00ff */
[----:B------:R-:W-:Y:S01]  /*a100*/  LOP3.LUT R37, R14, 0xffff0000, RZ, 0xc0, !PT ;  /* 0xffff00000e257812 */ /* 0x000fe200078ec0ff */
[C---:B------:R-:W-:Y:S01]  /*a110*/  FMUL.FTZ R49, R28.reuse, R47 ;  /* 0x0000002f1c317220 */ /* 0x040fe20000410000 */
[C---:B------:R-:W-:Y:S01]  /*a120*/  FFMA.FTZ R40, R13.reuse, R50, -R40 ;  /* 0x000000320d287223 */ /* 0x040fe20000010828 */
[----:B------:R-:W-:Y:S01]  /*a130*/  FFMA.FTZ R29, R13, R52, R29 ;  /* 0x000000340d1d7223 */ /* 0x000fe2000001001d */
[-C--:B------:R-:W-:Y:S01]  /*a140*/  FMUL.FTZ R51, R28, R31.reuse ;  /* 0x0000001f1c337220 */ /* 0x080fe20000410000 */
[C---:B------:R-:W-:Y:S01]  /*a150*/  IMAD.U32 R14, R30.reuse, 0x10000, RZ ;  /* 0x000100001e0e7824 */ /* 0x040fe200078e00ff */
        /* <DEDUP_REMOVED lines=27> */
.L_x_2743:
[----:B------:R-:W-:Y:S05]  /*a310*/  BSYNC B1 ;  /* 0x0000000000017941 */ /* 0x000fea0003800000 */
.L_x_2742:
[----:B0-----:R0:W-:Y:S01]  /*a320*/  ST.E.128 desc[UR60][R34.64], R12 ;  /* 0x0000000c22007985 */ /* 0x0011e2000c101d3c */
[----:B------:R-:W-:-:S13]  /*a330*/  ISETP.GE.AND P3, PT, R11, R132, PT ;  /* 0x000000840b00720c */ /* 0x000fda0003f66270 */
[----:B------:R-:W-:Y:S05]  /*a340*/  @P3 BRA `(.L_x_2690) ;  /* 0x0000000400e03947 */ /* 0x000fea0003800000 */
[----:B------:R-:W-:-:S05]  /*a350*/  IMAD.WIDE R32, R11, 0x2, R32 ;  /* 0x000000020b207825 */ /* 0x000fca00078e0220 */
[----:B-1----:R1:W-:Y:S01]  /*a360*/  ST.E.128 desc[UR60][R32.64], R28 ;  /* 0x0000001c20007985 */ /* 0x0023e2000c101d3c */
[----:B------:R-:W-:Y:S05]  /*a370*/  BRA `(.L_x_2690) ;  /* 0x0000000400d47947 */ /* 0x000fea0003800000 */
.L_x_2655:
[----:B------:R-:W2:Y:S02]  /*a380*/  LDL R11, [R1+0x4] ;  /* 0x00000400010b7983 */ /* 0x000ea40000100800 */
[----:B--2---:R-:W-:-:S13]  /*a390*/  R2UR UR4, R11 ;  /* 0x000000000b0472ca */ /* 0x004fda00000e0000 */
[----:B------:R-:W-:-:S06]  /*a3a0*/  UISETP.NE.AND UP0, UPT, UR4, 0x3, UPT ;  /* 0x000000030400788c */ /* 0x000fcc000bf05270 */
[----:B------:R-:W-:-:S13]  /*a3b0*/  PLOP3.LUT P2, PT, PT, PT, UP0, 0x80, 0x0 ;  /* 0x000000000000781c */ /* 0x000fda0003f4f008 */
[----:B------:R-:W-:Y:S05]  /*a3c0*/  @!P2 BRA `(.L_x_2744) ;  /* 0x000000000004a947 */ /* 0x000fea0003800000 */
[----:B------:R-:W-:Y:S01]  /*a3d0*/  BPT.TRAP 0x1 ;  /* 0x000000040000795c */ /* 0x000fe20000300000 */
.L_x_2744:
[----:B------:R-:W-:Y:S01]  /*a3e0*/  IMAD R86, R18, 0x8, R2 ;  /* 0x0000000812567824 */ /* 0x000fe200078e0202 */
[----:B------:R-:W-:Y:S01]  /*a3f0*/  SHF.L.U32 R87, R205, 0x1f, RZ ;  /* 0x0000001fcd577819 */ /* 0x000fe200000006ff */
[----:B------:R-:W-:Y:S01]  /*a400*/  BSSY B1, `(.L_x_2745) ;  /* 0x0000004000017945 */ /* 0x000fe20003800000 */
[----:B------:R-:W-:Y:S02]  /*a410*/  SHF.R.S32.HI R79, RZ, 0x1f, R76 ;  /* 0x0000001fff4f7819 */ /* 0x000fe4000001144c */
[----:B------:R-:W0:Y:S02]  /*a420*/  SYNCS.PHASECHK.TRANS64.TRYWAIT P3, [R86+URZ+0x30890], R87 ;  /* 0x03089057560075a7 */ /* 0x000e24000806017f */
[----:B0-----:R-:W-:Y:S05]  /*a430*/  @!P3 BRA `(.L_x_2746) ;  /* 0x000001e80038b947 */ /* 0x001fea0003800000 */
.L_x_3033:
[----:B------:R-:W-:Y:S05]  /*a440*/  BSYNC B1 ;  /* 0x0000000000017941 */ /* 0x000fea0003800000 */
.L_x_2745:
        /* <DEDUP_REMOVED lines=25> */
.L_x_3037:
        /* <DEDUP_REMOVED lines=37> */
.L_x_2749:
[----:B------:R-:W-:Y:S05]  /*a830*/  BSYNC B1 ;  /* 0x0000000000017941 */ /* 0x000fea0003800000 */
.L_x_2748:
[----:B------:R-:W-:-:S03]  /*a840*/  UMOV UR4, 0xffffffff ;  /* 0xffffffff00047882 */ /* 0x000fc60000000000 */
[----:B------:R-:W-:Y:S05]  /*a850*/  BRA.DIV UR4, `(.L_x_2750) ;  /* 0x000001e604907947 */ /* 0x000fea000b800000 */
[----:B--2---:R2:W0:Y:S04]  /*a860*/  SHFL.IDX PT, R36, R35, 0x1, 0x1c1f ;  /* 0x003c1f0023247f89 */ /* 0x00442800000e0000 */
[----:B---3--:R2:W3:Y:S02]  /*a870*/  SHFL.IDX PT, R37, R34, 0x1, 0x1c1f ;  /* 0x003c1f0022257f89 */ /* 0x0084e400000e0000 */
.L_x_3041:
        /* <DEDUP_REMOVED lines=23> */
[----:B------:R-:W-:Y:S02]  /*a9f0*/  @!P5 IMAD.SHL.U32 R11, R199, 0x8, RZ ;  /* 0x00000008c70bd824 */ /* 0x000fe400078e00ff */
[----:B0-----:R-:W-:Y:S02]  /*aa00*/  @!P5 IMAD.MOV.U32 R32, RZ, RZ, R37 ;  /* 0x000000ffff20d224 */ /* 0x001fe400078e0025 */
[----:B------:R-:W-:Y:S02]  /*aa10*/  @!P5 IMAD.MOV.U32 R33, RZ, RZ, R36 ;  /* 0x000000ffff21d224 */ /* 0x000fe400078e0024 */
        /* <DEDUP_REMOVED lines=11> */
.L_x_2690:
[----:B------:R-:W-:Y:S05]  /*aad0*/  BSYNC B0 ;  /* 0x0000000000007941 */ /* 0x000fea0003800000 */
.L_x_2654:
        /* <DEDUP_REMOVED lines=17> */
.L_x_2752:
[----:B------:R-:W-:Y:S05]  /*abf0*/  BSYNC B0 ;  /* 0x0000000000007941 */ /* 0x000fea0003800000 */
.L_x_2751:
[----:B------:R-:W3:Y:S01]  /*ac00*/  SYNCS.PHASECHK.TRANS64.TRYWAIT P2, [R86+URZ+0x308b0], R87 ;  /* 0x0308b057560075a7 */ /* 0x000ee2000804017f */
[----:B------:R-:W-:Y:S04]  /*ac10*/  BSSY B0, `(.L_x_2753) ;  /* 0x0000002000007945 */ /* 0x000fe80003800000 */
[----:B---3--:R-:W-:Y:S05]  /*ac20*/  @!P2 BRA `(.L_x_2754) ;  /* 0x000001e000e8a947 */ /* 0x008fea0003800000 */
.L_x_3042:
[----:B------:R-:W-:Y:S05]  /*ac30*/  BSYNC B0 ;  /* 0x0000000000007941 */ /* 0x000fea0003800000 */
.L_x_2753:
[----:B------:R-:W-:Y:S01]  /*ac40*/  ULDC.64 UR4, c[0x0][0x328] ;  /* 0x0000ca0000047ab9 */ /* 0x000fe20000000a00 */
[----:B------:R-:W-:Y:S01]  /*ac50*/  ULDC.64 UR6, c[0x0][0x318] ;  /* 0x0000c60000067ab9 */ /* 0x000fe20000000a00 */
[----:B------:R-:W-:Y:S01]  /*ac60*/  IMAD R79, R79, UR4, RZ ;  /* 0x000000044f4f7c24 */ /* 0x000fe2000f8e02ff */
[----:B------:R-:W-:Y:S01]  /*ac70*/  BSSY B0, `(.L_x_2755) ;  /* 0x0000034000007945 */ /* 0x000fe20003800000 */
[----:B-1--4-:R-:W-:-:S04]  /*ac80*/  IMAD.WIDE.U32 R12, R76, UR4, RZ ;  /* 0x000000044c0c7c25 */ /* 0x012fc8000f8e00ff */
        /* <DEDUP_REMOVED lines=15> */
[----:B------:R0:W4:Y:S10]  /*ad80*/  SHFL.IDX PT, R33, R11, RZ, 0x1c1f ;  /* 0x001c1fff0b217589 */ /* 0x00013400000e0000 */
[----:B0-----:R-:W-:Y:S05]  /*ad90*/  @!P2 BRA `(.L_x_2756) ;  /* 0x000000000084a947 */ /* 0x001fea0003800000 */
[----:B------:R-:W-:Y:S02]  /*ada0*/  ULDC UR4, c[0x0][0x2f4] ;  /* 0x0000bd0000047ab9 */ /* 0x000fe40000000800 */
[----:B------:R-:W-:Y:S02]  /*adb0*/  ISETP.GE.AND P5, PT, R16, UR4, PT ;  /* 0x0000000410007c0c */ /* 0x000fe4000bfa6270 */
[----:B------:R-:W-:-:S11]  /*adc0*/  ISETP.GE.AND P4, PT, R22, UR4, PT ;  /* 0x0000000416007c0c */ /* 0x000fd6000bf86270 */
[----:B------:R-:W0:Y:S01]  /*add0*/  @!P5 LDS.128 R12, [R77] ;  /* 0x000000004d0cd984 */ /* 0x000e220000000c00 */
[----:B-12---:R-:W-:-:S04]  /*ade0*/  @!P5 LEA R34, P2, R16, R32, 0x1 ;  /* 0x000000201022d211 */ /* 0x006fc800078408ff */
[----:B----4-:R-:W-:Y:S02]  /*adf0*/  @!P5 LEA.HI.X R35, R16, R33, R17, 0x1, P2 ;  /* 0x000000211023d211 */ /* 0x010fe400010f0c11 */
        /* <DEDUP_REMOVED lines=27> */
.L_x_2756:
[----:B------:R-:W-:Y:S05]  /*afb0*/  BSYNC B0 ;  /* 0x0000000000007941 */ /* 0x000fea0003800000 */
.L_x_2755:
[----:B------:R-:W-:Y:S01]  /*afc0*/  ISETP.GE.AND P2, PT, R85, 0x41, PT ;  /* 0x000000415500780c */ /* 0x000fe20003f46270 */
[----:B0---4-:R0:W4:Y:S01]  /*afd0*/  SHFL.IDX PT, R33, R11, 0x1, 0x1c1f ;  /* 0x003c1f000b217f89 */ /* 0x01112200000e0000 */
[----:B------:R-:W-:Y:S03]  /*afe0*/  BSSY B0, `(.L_x_2757) ;  /* 0x0000024000007945 */ /* 0x000fe60003800000 */
[----:B-1----:R0:W1:Y:S08]  /*aff0*/  SHFL.IDX PT, R32, R27, 0x1, 0x1c1f ;  /* 0x003c1f001b207f89 */ /* 0x00207000000e0000 */
[----:B0-----:R-:W-:Y:S05]  /*b000*/  @!P2 BRA `(.L_x_2758) ;  /* 0x000000000084a947 */ /* 0x001fea0003800000 */
[----:B------:R-:W-:Y:S02]  /*b010*/  ULDC UR4, c[0x0][0x2f4] ;  /* 0x0000bd0000047ab9 */ /* 0x000fe40000000800 */
[----:B------:R-:W-:Y:S02]  /*b020*/  ISETP.GE.AND P5, PT, R16, UR4, PT ;  /* 0x0000000410007c0c */ /* 0x000fe4000bfa6270 */
[----:B------:R-:W-:-:S11]  /*b030*/  ISETP.GE.AND P4, PT, R22, UR4, PT ;  /* 0x0000000416007c0c */ /* 0x000fd6000bf86270 */
[----:B------:R-:W0:Y:S01]  /*b040*/  @!P5 LDS.128 R12, [R77+0x2000] ;  /* 0x002000004d0cd984 */ /* 0x000e220000000c00 */
        /* <DEDUP_REMOVED lines=29> */
.L_x_2758:
[----:B------:R-:W-:Y:S05]  /*b220*/  BSYNC B0 ;  /* 0x0000000000007941 */ /* 0x000fea0003800000 */
.L_x_2757:
[----:B------:R-:W5:Y:S01]  /*b230*/  LDL R11, [R1] ;  /* 0x00000000010b7983 */ /* 0x000f620000100800 */
[----:B---3--:R-:W-:Y:S01]  /*b240*/  @!P3 VIADD R86, R86, 0x308c0 ;  /* 0x000308c05656b836 */ /* 0x008fe20000000000 */
[----:B------:R-:W-:Y:S01]  /*b250*/  PLOP3.LUT P2, PT, PT, PT, PT, 0x8, 0x0 ;  /* 0x000000000000781c */ /* 0x000fe20003f4e170 */
[----:B------:R-:W-:Y:S01]  /*b260*/  VIADD R18, R18, 0x1 ;  /* 0x0000000112127836 */ /* 0x000fe20000000000 */
[----:B------:R-:W-:Y:S01]  /*b270*/  @!PT LDS RZ, [RZ] ;  /* 0x00000000fffff984 */ /* 0x000fe20000000800 */
[----:B------:R-:W-:Y:S01]  /*b280*/  @!PT LDS RZ, [RZ] ;  /* 0x00000000fffff984 */ /* 0x000fe20000000800 */
[----:B------:R-:W-:Y:S01]  /*b290*/  @!PT LDS RZ, [RZ] ;  /* 0x00000000fffff984 */ /* 0x000fe20000000800 */
[----:B------:R-:W-:Y:S01]  /*b2a0*/  @!PT LDS RZ, [RZ] ;  /* 0x00000000fffff984 */ /* 0x000fe20000000800 */
[----:B------:R3:W-:Y:S06]  /*b2b0*/  MEMBAR.ALL.CTA ;  /* 0x0000000000007992 */ /* 0x0007ec0000008000 */
[----:B---3--:R-:W3:Y:S01]  /*b2c0*/  FENCE.VIEW.ASYNC.S ;  /* 0x00000000000073c6 */ /* 0x008ee20000000000 */
[----:B------:R-:W-:Y:S01]  /*b2d0*/  @!P3 PRMT R86, RZ, 0x654, R86 ;  /* 0x00000654ff56b816 */ /* 0x000fe20000000056 */
[----:B---3--:R3:W-:Y:S06]  /*b2e0*/  BAR.SYNC.DEFER_BLOCKING R137, 0x80 ;  /* 0x000200890000751d */ /* 0x0087ec0000010000 */
[----:B------:R3:W-:Y:S01]  /*b2f0*/  @!P3 SYNCS.ARRIVE.TRANS64.RED.A1T0 RZ, [R86+URZ], RZ ;  /* 0x000000ff56ffb9a7 */ /* 0x0007e2000810043f */
[----:B------:R-:W-:-:S04]  /*b300*/  ISETP.NE.AND P3, PT, R18, 0x2, PT ;  /* 0x000000021200780c */ /* 0x000fc80003f65270 */
[----:B------:R-:W-:Y:S02]  /*b310*/  SEL R12, RZ, 0x1, P3 ;  /* 0x00000001ff0c7807 */ /* 0x000fe40001800000 */
[----:B------:R-:W-:Y:S02]  /*b320*/  SEL R18, R18, RZ, P3 ;  /* 0x000000ff12127207 */ /* 0x000fe40001800000 */
[----:B------:R-:W-:Y:S02]  /*b330*/  LOP3.LUT R205, R205, R12, RZ, 0x3c, !PT ;  /* 0x0000000ccdcd7212 */ /* 0x000fe400078e3cff */
[----:B-----5:R-:W-:-:S13]  /*b340*/  LOP3.LUT P4, RZ, R11, 0x2, RZ, 0xc0, !PT ;  /* 0x000000020bff7812 */ /* 0x020fda000788c0ff */
[----:B---3--:R-:W-:Y:S05]  /*b350*/  @P4 BRA `(.L_x_2759) ;  /* 0xffffff74008c4947 */ /* 0x008fea000383ffff */
.L_x_2649:
[----:B------:R-:W3:Y:S01]  /*b360*/  LDC R0, c[0x0][0x448] ;  /* 0x00011200ff007b82 */ /* 0x000ee20000000800 */
[----:B------:R-:W-:Y:S01]  /*b370*/  BSSY B0, `(.L_x_2760) ;  /* 0x0000011000007945 */ /* 0x000fe20003800000 */
[----:B--2---:R-:W-:Y:S01]  /*b380*/  IMAD.MOV.U32 R80, RZ, RZ, RZ ;  /* 0x000000ffff507224 */ /* 0x004fe200078e00ff */
[----:B---3--:R-:W-:Y:S01]  /*b390*/  ISETP.NE.AND P0, PT, R0, 0x1, PT ;  /* 0x000000010000780c */ /* 0x008fe20003f05270 */
[----:B------:R-:W-:-:S12]  /*b3a0*/  VIADD R0, R226, 0x7f ;  /* 0x0000007fe2007836 */ /* 0x000fd80000000000 */
[----:B------:R-:W2:Y:S08]  /*b3b0*/  @P0 LDC R3, c[0x0][0x44c] ;  /* 0x00011300ff030b82 */ /* 0x000eb00000000800 */
[----:B------:R-:W3:Y:S01]  /*b3c0*/  @P0 LDC R4, c[0x0][0x450] ;  /* 0x00011400ff040b82 */ /* 0x000ee20000000800 */
[----:B--2---:R-:W-:-:S05]  /*b3d0*/  @P0 IMAD.HI.U32 R3, R0, R3, RZ ;  /* 0x0000000300030227 */ /* 0x004fca00078e00ff */
[----:B---3--:R-:W-:-:S05]  /*b3e0*/  @P0 SHF.R.U32.HI R0, RZ, R4, R3 ;  /* 0x00000004ff000219 */ /* 0x008fca0000011603 */
[----:B------:R-:W-:-:S04]  /*b3f0*/  IMAD.IADD R0, R135, 0x1, R0 ;  /* 0x0000000187007824 */ /* 0x000fc800078e0200 */
[----:B------:R-:W-:-:S05]  /*b400*/  IMAD.HI R0, R0, 0x2aaaaaab, RZ ;  /* 0x2aaaaaab00007827 */ /* 0x000fca00078e02ff */
[----:B------:R-:W-:-:S04]  /*b410*/  SHF.R.U32.HI R3, RZ, 0x1f, R0 ;  /* 0x0000001fff037819 */ /* 0x000fc80000011600 */
[----:B------:R-:W-:-:S04]  /*b420*/  LEA.HI.SX32 R3, R0, R3, 0x1c ;  /* 0x0000000300037211 */ /* 0x000fc800078fe2ff */
[----:B------:R-:W-:-:S04]  /*b430*/  VIMNMX R136, R136, R3, PT ;  /* 0x0000000388887248 */ /* 0x000fc80003fe0100 */
[----:B------:R-:W-:Y:S01]  /*b440*/  ISETP.GE.AND P0, PT, R136, 0x1, PT ;  /* 0x000000018800780c */ /* 0x000fe20003f06270 */
[----:B------:R-:W-:-:S12]  /*b450*/  @P2 BRA `(.L_x_2761) ;  /* 0x0000000000082947 */ /* 0x000fd80003800000 */
[----:B------:R-:W2:Y:S02]  /*b460*/  FENCE.VIEW.ASYNC.G ;  /* 0x00000000000073c6 */ /* 0x000ea40000000100 */
[----:B--2---:R-:W-:Y:S06]  /*b470*/  BAR.ARV 0xc, 0x180 ;  /* 0x0306000000007b1d */ /* 0x004fec0000002000 */
.L_x_2761:
[----:B------:R-:W-:Y:S05]  /*b480*/  BSYNC B0 ;  /* 0x0000000000007941 */ /* 0x000fea0003800000 */
.L_x_2760:
[----:B------:R-:W-:Y:S04]  /*b490*/  BSSY B0, `(.L_x_2762) ;  /* 0x0000020000007945 */ /* 0x000fe80003800000 */
[----:B------:R-:W-:Y:S05]  /*b4a0*/  @!P0 BRA `(.L_x_2763) ;  /* 0x0000000000788947 */ /* 0x000fea0003800000 */
[----:B------:R-:W2:Y:S01]  /*b4b0*/  LDL R0, [R1+0x40] ;  /* 0x0000400001007983 */ /* 0x000ea20000100800 */
[----:B------:R-:W-:Y:S01]  /*b4c0*/  ULDC UR4, c[0x0][0x9f0] ;  /* 0x00027c0000047ab9 */ /* 0x000fe20000000800 */
[----:B--2---:R-:W-:-:S04]  /*b4d0*/  ISETP.NE.AND P0, PT, R0, RZ, PT ;  /* 0x000000ff0000720c */ /* 0x004fc80003f05270 */
[----:B------:R-:W-:-:S04]  /*b4e0*/  SEL R9, R0, UR4, P0 ;  /* 0x0000000400097c07 */ /* 0x000fc80008000000 */
[-C--:B------:R-:W-:Y:S02]  /*b4f0*/  IABS R6, R9.reuse ;  /* 0x0000000900067213 */ /* 0x080fe40000000000 */
[----:B------:R-:W-:Y:S02]  /*b500*/  IADD3 R0, R9, -0x1, R136 ;  /* 0xffffffff09007810 */ /* 0x000fe40007ffe088 */
[----:B------:R-:W2:Y:S01]  /*b510*/  I2F.RP R3, R6 ;  /* 0x0000000600037306 */ /* 0x000ea20000209400 */
[-C--:B------:R-:W-:Y:S02]  /*b520*/  IABS R10, R9.reuse ;  /* 0x00000009000a7213 */ /* 0x080fe40000000000 */
[----:B------:R-:W-:Y:S02]  /*b530*/  IABS R8, R0 ;  /* 0x0000000000087213 */ /* 0x000fe40000000000 */
[----:B------:R-:W-:-:S04]  /*b540*/  LOP3.LUT R0, R0, R9, RZ, 0x3c, !PT ;  /* 0x0000000900007212 */ /* 0x000fc800078e3cff */
[----:B------:R-:W-:Y:S01]  /*b550*/  ISETP.GE.AND P2, PT, R0, RZ, PT ;  /* 0x000000ff0000720c */ /* 0x000fe20003f46270 */
[----:B--2---:R-:W2:Y:S02]  /*b560*/  MUFU.RCP R3, R3 ;  /* 0x0000000300037308 */ /* 0x004ea40000001000 */
[----:B--2---:R-:W-:Y:S02]  /*b570*/  VIADD R4, R3, 0xffffffe ;  /* 0x0ffffffe03047836 */ /* 0x004fe40000000000 */
[----:B------:R-:W-:-:S04]  /*b580*/  IMAD.MOV R3, RZ, RZ, -R10 ;  /* 0x000000ffff037224 */ /* 0x000fc800078e0a0a */
[----:B------:R2:W3:Y:S02]  /*b590*/  F2I.FTZ.U32.TRUNC.NTZ R5, R4 ;  /* 0x0000000400057305 */ /* 0x0004e4000021f000 */
[----:B--2---:R-:W-:Y:S02]  /*b5a0*/  IMAD.MOV.U32 R4, RZ, RZ, RZ ;  /* 0x000000ffff047224 */ /* 0x004fe400078e00ff */
        /* <DEDUP_REMOVED lines=14> */
.L_x_2763:
[----:B------:R-:W-:Y:S05]  /*b690*/  BSYNC B0 ;  /* 0x0000000000007941 */ /* 0x000fea0003800000 */
.L_x_2762:
[----:B------:R-:W2:Y:S01]  /*b6a0*/  LDL R0, [R1+0x54] ;  /* 0x0000540001007983 */ /* 0x000ea20000100800 */
[----:B------:R-:W-:Y:S02]  /*b6b0*/  PLOP3.LUT P0, PT, PT, PT, PT, 0x80, 0x0 ;  /* 0x000000000000781c */ /* 0x000fe40003f0f070 */
        /* <DEDUP_REMOVED lines=21> */
[----:B0-----:R-:W-:Y:S02]  /*b810*/  CS2R R78, SRZ ;  /* 0x00000000004e7805 */ /* 0x001fe4000001ff00 */
        /* <DEDUP_REMOVED lines=22> */
[----:B-1--4-:R-:W-:Y:S02]  /*b980*/  CS2R R32, SRZ ;  /* 0x0000000000207805 */ /* 0x012fe4000001ff00 */
[----:B------:R-:W-:Y:S02]  /*b990*/  CS2R R30, SRZ ;  /* 0x00000000001e7805 */ /* 0x000fe4000001ff00 */
[----:B------:R-:W-:-:S02]  /*b9a0*/  CS2R R28, SRZ ;  /* 0x00000000001c7805 */ /* 0x000fc4000001ff00 */
[----:B------:R-:W-:Y:S02]  /*b9b0*/  CS2R R26, SRZ ;  /* 0x00000000001a7805 */ /* 0x000fe4000001ff00 */
[----:B------:R-:W-:Y:S01]  /*b9c0*/  CS2R R24, SRZ ;  /* 0x0000000000187805 */ /* 0x000fe2000001ff00 */
[----:B--2---:R-:W-:-:S05]  /*b9d0*/  IMAD R225, R0, R80, RZ ;  /* 0x0000005000e17224 */ /* 0x004fca00078e02ff */
[----:B------:R-:W-:-:S04]  /*b9e0*/  VIADDMNMX R80, R225, R80, R136, PT ;  /* 0x00000050e1507246 */ /* 0x000fc80003800188 */
[----:B------:R-:W-:-:S13]  /*b9f0*/  ISETP.GT.AND P1, PT, R80, R225, PT ;  /* 0x000000e15000720c */ /* 0x000fda0003f24270 */
[----:B------:R-:W-:Y:S05]  /*ba00*/  @!P1 BRA `(.L_x_2764) ;  /* 0x0000011000849947 */ /* 0x000fea0003800000 */
[----:B------:R-:W2:Y:S02]  /*ba10*/  LDL R0, [R1+0x58] ;  /* 0x0000580001007983 */ /* 0x000ea40000100800 */
[----:B--2---:R-:W-:Y:S02]  /*ba20*/  R2UR UR4, R0 ;  /* 0x00000000000472ca */ /* 0x004fe400000e0000 */
[----:B------:R-:W0:Y:S11]  /*ba30*/  S2R R0, SR_TID.X ;  /* 0x0000000000007919 */ /* 0x000e360000002100 */
[----:B------:R-:W-:-:S06]  /*ba40*/  ULOP3.LUT UP0, URZ, UR4, 0x1bf, URZ, 0xc0, !UPT ;  /* 0x000001bf043f7892 */ /* 0x000fcc000f80c03f */
[----:B------:R-:W-:Y:S01]  /*ba50*/  PLOP3.LUT P0, PT, PT, PT, UP0, 0x80, 0x0 ;  /* 0x000000000000781c */ /* 0x000fe20003f0f008 */
[----:B0-----:R-:W-:-:S05]  /*ba60*/  VIADD R28, R0, 0xffffff80 ;  /* 0xffffff80001c7836 */ /* 0x001fca0000000000 */
[----:B------:R-:W-:-:S04]  /*ba70*/  SHF.R.S32.HI R31, RZ, 0x1f, R28 ;  /* 0x0000001fff1f7819 */ /* 0x000fc8000001141c */
[----:B------:R-:W-:-:S04]  /*ba80*/  LEA.HI R0, R31, R28, RZ, 0x7 ;  /* 0x0000001c1f007211 */ /* 0x000fc800078f38ff */
[----:B------:R-:W-:-:S06]  /*ba90*/  SHF.R.S32.HI R0, RZ, 0x7, R0 ;  /* 0x00000007ff007819 */ /* 0x000fcc0000011400 */
[----:B------:R-:W0:Y:S02]  /*baa0*/  SHFL.IDX PT, R0, R0, RZ, 0x1f ;  /* 0x00001fff00007589 */ /* 0x000e2400000e0000 */
[----:B0-----:R-:W-:-:S04]  /*bab0*/  LEA.HI R3, R0, R0, RZ, 0x1 ;  /* 0x0000000000037211 */ /* 0x001fc800078f08ff */
[----:B------:R-:W-:-:S05]  /*bac0*/  LOP3.LUT R3, R3, 0x1e, RZ, 0xc0, !PT ;  /* 0x0000001e03037812 */ /* 0x000fca00078ec0ff */
[----:B------:R-:W-:-:S05]  /*bad0*/  IMAD.IADD R3, R0, 0x1, -R3 ;  /* 0x0000000100037824 */ /* 0x000fca00078e0a03 */
[----:B------:R-:W-:-:S04]  /*bae0*/  LEA R3, R3, UR4, 0xd ;  /* 0x0000000403037c11 */ /* 0x000fc8000f8e68ff */
[----:B------:R-:W-:-:S04]  /*baf0*/  SHF.R.U32.HI R3, RZ, 0x4, R3 ;  /* 0x00000004ff037819 */ /* 0x000fc80000011603 */
[----:B------:R-:W-:Y:S01]  /*bb00*/  LOP3.LUT R68, R3, 0x3fff, RZ, 0xc0, !PT ;  /* 0x00003fff03447812 */ /* 0x000fe200078ec0ff */
[----:B------:R-:W-:Y:S06]  /*bb10*/  @!P0 BRA `(.L_x_2765) ;  /* 0x0000000000408947 */ /* 0x000fec0003800000 */
        /* <DEDUP_REMOVED lines=16> */
.L_x_2765:
[----:B------:R-:W-:Y:S02]  /*bc20*/  ULDC UR4, c[0x0][0x3f4] ;  /* 0x0000fd0000047ab9 */ /* 0x000fe40000000800 */
[----:B------:R-:W-:-:S13]  /*bc30*/  ISETP.LT.AND P0, PT, RZ, UR4, PT ;  /* 0x00000004ff007c0c */ /* 0x000fda000bf01270 */
[----:B------:R-:W-:Y:S05]  /*bc40*/  @P0 BRA `(.L_x_2766) ;  /* 0x0000000000400947 */ /* 0x000fea0003800000 */
[----:B------:R-:W2:Y:S02]  /*bc50*/  LDL R20, [R1+0x50] ;  /* 0x0000500001147983 */ /* 0x000ea40000100800 */
[----:B--2---:R-:W-:-:S04]  /*bc60*/  LEA.HI R0, R20, R20, RZ, 0x1 ;  /* 0x0000001414007211 */ /* 0x004fc800078f08ff */
        /* <DEDUP_REMOVED lines=8> */
.L_x_2769:
[----:B-1----:R1:W2:Y:S02]  /*bcf0*/  SYNCS.PHASECHK.TRANS64.TRYWAIT P0, [R2+URZ+0x30800], R3 ;  /* 0x03080003020075a7 */ /* 0x0022a4000800017f */
[----:B--2---:R-:W-:Y:S05]  /*bd00*/  @!P0 NANOSLEEP.SYNCS 0x989680 ;  /* 0x009896800000895d */ /* 0x004fea0003900000 */
[----:B------:R-:W2:Y:S02]  /*bd10*/  @!P0 SYNCS.PHASECHK.TRANS64 P0, [R2+URZ+0x30800], R3 ;  /* 0x03080003020085a7 */ /* 0x000ea4000800007f */
[----:B--2---:R-:W-:Y:S05]  /*bd20*/  @!P0 BRA `(.L_x_2769) ;  /* 0xfffffffc00f08947 */ /* 0x004fea000383ffff */
.L_x_2768:
[----:B------:R-:W-:Y:S05]  /*bd30*/  BSYNC B0 ;  /* 0x0000000000007941 */ /* 0x000fea0003800000 */
.L_x_2767:
[----:B------:R-:W-:Y:S05]  /*bd40*/  BRA `(.L_x_2770) ;  /* 0x00000078004c7947 */ /* 0x000fea0003800000 */
.L_x_2766:
[----:B------:R-:W2:Y:S01]  /*bd50*/  LDL R0, [R1+0x58] ;  /* 0x0000580001007983 */ /* 0x000ea20000100800 */
[----:B------:R-:W-:Y:S01]  /*bd60*/  ULDC.64 UR6, c[0x0][0x408] ;  /* 0x0001020000067ab9 */ /* 0x000fe20000000a00 */
[----:B--2---:R-:W-:Y:S02]  /*bd70*/  R2UR UR4, R0 ;  /* 0x00000000000472ca */ /* 0x004fe400000e0000 */
[----:B-----5:R-:W-:-:S05]  /*bd80*/  SHF.R.S32.HI R0, RZ, 0x1f, R134 ;  /* 0x0000001fff007819 */ /* 0x020fca0000011486 */
[----:B------:R-:W-:-:S04]  /*bd90*/  IMAD R5, R0, UR6, RZ ;  /* 0x0000000600057c24 */ /* 0x000fc8000f8e02ff */
[----:B------:R-:W-:Y:S02]  /*bda0*/  IMAD R5, R134, UR7, R5 ;  /* 0x0000000786057c24 */ /* 0x000fe4000f8e0205 */
[----:B------:R-:W-:-:S03]  /*bdb0*/  ULOP3.LUT UP0, URZ, UR4, 0x3ff, URZ, 0xc0, !UPT ;  /* 0x000003ff043f7892 */ /* 0x000fc6000f80c03f */
[----:B------:R-:W-:Y:S02]  /*bdc0*/  ULDC.64 UR4, c[0x0][0x3f8] ;  /* 0x0000fe0000047ab9 */ /* 0x000fe40000000a00 */
[----:B------:R-:W-:Y:S01]  /*bdd0*/  IMAD R3, R0, UR4, RZ ;  /* 0x0000000400037c24 */ /* 0x000fe2000f8e02ff */
[----:B------:R-:W-:Y:S01]  /*bde0*/  PLOP3.LUT P0, PT, PT, PT, UP0, 0x80, 0x0 ;  /* 0x000000000000781c */ /* 0x000fe20003f0f008 */
[----:B------:R-:W-:-:S04]  /*bdf0*/  IMAD.WIDE.U32 R24, R134, UR4, RZ ;  /* 0x0000000486187c25 */ /* 0x000fc8000f8e00ff */
[C---:B------:R-:W-:Y:S02]  /*be00*/  IMAD R3, R134.reuse, UR5, R3 ;  /* 0x0000000586037c24 */ /* 0x040fe4000f8e0203 */
[----:B------:R-:W-:-:S04]  /*be10*/  IMAD.WIDE.U32 R134, R134, UR6, RZ ;  /* 0x0000000686867c25 */ /* 0x000fc8000f8e00ff */
[----:B------:R-:W-:Y:S02]  /*be20*/  IMAD.IADD R27, R3, 0x1, R25 ;  /* 0x00000001031b7824 */ /* 0x000fe400078e0219 */
[----:B------:R-:W-:Y:S01]  /*be30*/  IMAD.IADD R29, R5, 0x1, R135 ;  /* 0x00000001051d7824 */ /* 0x000fe200078e0287 */
        /* <DEDUP_REMOVED lines=17> */
.L_x_2771:
[----:B------:R-:W-:Y:S01]  /*bf50*/  ULDC.U8 UR4, c[0x0][0x410] ;  /* 0x0001040000047ab9 */ /* 0x000fe20000000000 */
[----:B------:R-:W-:Y:S01]  /*bf60*/  BSSY B0, `(.L_x_2772) ;  /* 0x0000769000007945 */ /* 0x000fe20003800000 */
[----:B------:R-:W-:Y:S01]  /*bf70*/  ISETP.NE.AND P0, PT, RZ, UR4, PT ;  /* 0x00000004ff007c0c */ /* 0x000fe2000bf05270 */
[----:B------:R-:W-:-:S12]  /*bf80*/  IMAD.IADD R64, R204, 0x1, R226 ;  /* 0x00000001cc407824 */ /* 0x000fd800078e02e2 */
[----:B------:R-:W-:Y:S05]  /*bf90*/  @!P0 BRA `(.L_x_2773) ;  /* 0x0000003800b88947 */ /* 0x000fea0003800000 */
[----:B------:R-:W0:Y:S01]  /*bfa0*/  LDC R10, c[0x0][0x448] ;  /* 0x00011200ff0a7b82 */ /* 0x000e220000000800 */
[----:B------:R-:W-:Y:S01]  /*bfb0*/  LEA.HI R31, R31, R28, RZ, 0x2 ;  /* 0x0000001c1f1f7211 */ /* 0x000fe200078f10ff */
[----:B------:R-:W-:Y:S01]  /*bfc0*/  ULDC.64 UR4, c[0x0][0x3f8] ;  /* 0x0000fe0000047ab9 */ /* 0x000fe20000000a00 */
[----:B------:R-:W-:Y:S01]  /*bfd0*/  ULDC.64 UR6, c[0x0][0x408] ;  /* 0x0001020000067ab9 */ /* 0x000fe20000000a00 */
[----:B------:R-:W-:Y:S01]  /*bfe0*/  IMAD.MOV.U32 R4, RZ, RZ, R24 ;  /* 0x000000ffff047224 */ /* 0x000fe200078e0018 */
[----:B------:R-:W-:Y:S01]  /*bff0*/  LOP3.LUT R31, R31, 0xfffffffc, RZ, 0xc0, !PT ;  /* 0xfffffffc1f1f7812 */ /* 0x000fe200078ec0ff */
[----:B------:R-:W-:Y:S02]  /*c000*/  IMAD.MOV.U32 R6, RZ, RZ, R134 ;  /* 0x000000ffff067224 */ /* 0x000fe400078e0086 */
[----:B------:R-:W-:Y:S02]  /*c010*/  IMAD.MOV.U32 R7, RZ, RZ, R29 ;  /* 0x000000ffff077224 */ /* 0x000fe400078e001d */
[----:B------:R-:W-:-:S04]  /*c020*/  IMAD.IADD R31, R28, 0x1, -R31 ;  /* 0x000000011c1f7824 */ /* 0x000fc800078e0a1f */
[----:B------:R-:W-:Y:S01]  /*c030*/  IMAD R3, R31, 0x40, R64 ;  /* 0x000000401f037824 */ /* 0x000fe200078e0240 */
[----:B0-----:R-:W-:-:S13]  /*c040*/  ISETP.NE.AND P0, PT, R10, 0x1, PT ;  /* 0x000000010a00780c */ /* 0x001fda0003f05270 */
[----:B------:R-:W0:Y:S08]  /*c050*/  @P0 LDC R0, c[0x0][0x44c] ;  /* 0x00011300ff000b82 */ /* 0x000e300000000800 */
[----:B------:R-:W1:Y:S01]  /*c060*/  @P0 LDC R5, c[0x0][0x450] ;  /* 0x00011400ff050b82 */ /* 0x000e620000000800 */
[----:B0-----:R-:W-:-:S05]  /*c070*/  @P0 IMAD.HI.U32 R0, R3, R0, RZ ;  /* 0x0000000003000227 */ /* 0x001fca00078e00ff */
[----:B-1----:R-:W-:Y:S01]  /*c080*/  @P0 SHF.R.U32.HI R3, RZ, R5, R0 ;  /* 0x00000005ff030219 */ /* 0x002fe20000011600 */
        /* <DEDUP_REMOVED lines=18> */
[----:B------:R0:W1:Y:S04]  /*c1b0*/  SHFL.IDX PT, R3, R0, RZ, 0x1c1f ;  /* 0x001c1fff00037589 */ /* 0x00006800000e0000 */
[----:B------:R0:W2:Y:S04]  /*c1c0*/  SHFL.IDX PT, R8, R65, RZ, 0x1c1f ;  /* 0x001c1fff41087589 */ /* 0x0000a800000e0000 */
[----:B------:R0:W3:Y:S04]  /*c1d0*/  SHFL.IDX PT, R9, R63, RZ, 0x1c1f ;  /* 0x001c1fff3f097589 */ /* 0x0000e800000e0000 */
[----:B------:R0:W4:Y:S02]  /*c1e0*/  SHFL.IDX PT, R30, R62, RZ, 0x1c1f ;  /* 0x001c1fff3e1e7589 */ /* 0x00012400000e0000 */
.L_x_3048:
        /* <DEDUP_REMOVED lines=21> */
[----:B------:R-:W-:Y:S02]  /*c340*/  SHF.R.S32.HI R12, RZ, 0x1f, R215 ;  /* 0x0000001fff0c7819 */ /* 0x000fe400000114d7 */
[----:B------:R-:W-:-:S05]  /*c350*/  ISETP.GE.AND P4, PT, R194, UR4, PT ;  /* 0x00000004c2007c0c */ /* 0x000fca000bf86270 */
[C---:B------:R-:W-:Y:S01]  /*c360*/  @!P3 IMAD.SHL.U32 R27, R215.reuse, 0x2, RZ ;  /* 0x00000002d71bb824 */ /* 0x040fe200078e00ff */
[----:B------:R-:W-:Y:S01]  /*c370*/  @!P3 SHF.L.U64.HI R12, R215, 0x1, R12 ;  /* 0x00000001d70cb819 */ /* 0x000fe2000001020c */
[C---:B------:R-:W-:Y:S01]  /*c380*/  @!P2 IMAD.SHL.U32 R21, R207.reuse, 0x2, RZ ;  /* 0x00000002cf15a824 */ /* 0x040fe200078e00ff */
[----:B------:R-:W-:Y:S02]  /*c390*/  SHF.R.S32.HI R10, RZ, 0x1f, R207 ;  /* 0x0000001fff0a7819 */ /* 0x000fe400000114cf */
[-C--:B--2---:R-:W-:Y:S01]  /*c3a0*/  @!P3 IADD3 R28, P6, R8, R27.reuse, RZ ;  /* 0x0000001b081cb210 */ /* 0x084fe20007fde0ff */
[----:B------:R-:W-:Y:S01]  /*c3b0*/  @!P1 IMAD.SHL.U32 R13, R208, 0x2, RZ ;  /* 0x00000002d00d9824 */ /* 0x000fe200078e00ff */
[----:B------:R-:W-:Y:S01]  /*c3c0*/  ISETP.GE.AND P0, PT, R206, UR4, PT ;  /* 0x00000004ce007c0c */ /* 0x000fe2000bf06270 */
[----:B------:R-:W-:Y:S01]  /*c3d0*/  @!P4 IMAD.MOV.U32 R4, RZ, RZ, R8 ;  /* 0x000000ffff04c224 */ /* 0x000fe200078e0008 */
[----:B------:R-:W-:Y:S01]  /*c3e0*/  @!P2 SHF.L.U64.HI R10, R207, 0x1, R10 ;  /* 0x00000001cf0aa819 */ /* 0x000fe2000001020a */
[----:B-1----:R-:W-:Y:S01]  /*c3f0*/  @!P3 IMAD.X R29, R3, 0x1, R12, P6 ;  /* 0x00000001031db824 */ /* 0x002fe200030e060c */
[----:B----4-:R-:W-:Y:S01]  /*c400*/  @!P3 IADD3 R26, P5, R30, R27, RZ ;  /* 0x0000001b1e1ab210 */ /* 0x010fe20007fbe0ff */
[----:B------:R-:W-:Y:S01]  /*c410*/  @!P4 IMAD.MOV.U32 R5, RZ, RZ, R3 ;  /* 0x000000ffff05c224 */ /* 0x000fe200078e0003 */
[----:B------:R-:W-:-:S02]  /*c420*/  @!P2 IADD3 R24, P6, R8, R21, RZ ;  /* 0x000000150818a210 */ /* 0x000fc40007fde0ff */
[----:B------:R-:W-:Y:S01]  /*c430*/  SHF.R.S32.HI R7, RZ, 0x1f, R208 ;  /* 0x0000001fff077819 */ /* 0x000fe200000114d0 */
[----:B---3--:R-:W-:Y:S01]  /*c440*/  @!P3 IMAD.X R27, R9, 0x1, R12, P5 ;  /* 0x00000001091bb824 */ /* 0x008fe200028e060c */
[----:B------:R-:W-:Y:S01]  /*c450*/  @!P2 IADD3 R20, P5, R30, R21, RZ ;  /* 0x000000151e14a210 */ /* 0x000fe20007fbe0ff */
[----:B------:R-:W-:Y:S01]  /*c460*/  @!P2 IMAD.X R25, R3, 0x1, R10, P6 ;  /* 0x000000010319a824 */ /* 0x000fe200030e060a */
[----:B------:R-:W-:Y:S01]  /*c470*/  @!P1 SHF.L.U64.HI R6, R208, 0x1, R7 ;  /* 0x00000001d0069819 */ /* 0x000fe20000010207 */
[----:B------:R-:W-:Y:S01]  /*c480*/  @!P4 IMAD.WIDE R4, R194, 0x2, R4 ;  /* 0x00000002c204c825 */ /* 0x000fe200078e0204 */
[----:B------:R-:W-:-:S03]  /*c490*/  @!P1 IADD3 R14, P6, R8, R13, RZ ;  /* 0x0000000d080e9210 */ /* 0x000fc60007fde0ff */
[----:B------:R-:W-:Y:S01]  /*c4a0*/  @!P2 IMAD.X R21, R9, 0x1, R10, P5 ;  /* 0x000000010915a824 */ /* 0x000fe200028e060a */
[----:B------:R-:W-:Y:S01]  /*c4b0*/  ISETP.GE.AND P5, PT, R216, UR4, PT ;  /* 0x00000004d8007c0c */ /* 0x000fe2000bfa6270 */
[--C-:B------:R-:W-:Y:S01]  /*c4c0*/  @!P1 IMAD.X R15, R3, 0x1, R6.reuse, P6 ;  /* 0x00000001030f9824 */ /* 0x100fe200030e0606 */
[----:B------:R-:W-:Y:S01]  /*c4d0*/  @!P1 IADD3 R12, P6, R30, R13, RZ ;  /* 0x0000000d1e0c9210 */ /* 0x000fe20007fde0ff */
[----:B------:R1:W5:Y:S01]  /*c4e0*/  @!P4 LD.E.64 R58, desc[UR60][R4.64] ;  /* 0x0000003c043ac980 */ /* 0x000362000c101b00 */
[----:B------:R-:W-:Y:S01]  /*c4f0*/  @!P0 IMAD.SHL.U32 R31, R206, 0x2, RZ ;  /* 0x00000002ce1f8824 */ /* 0x000fe200078e00ff */
[----:B------:R-:W-:Y:S02]  /*c500*/  CS2R R60, SRZ ;  /* 0x00000000003c7805 */ /* 0x000fe4000001ff00 */
[----:B------:R-:W-:Y:S02]  /*c510*/  @!P1 IMAD.X R13, R9, 0x1, R6, P6 ;  /* 0x00000001090d9824 */ /* 0x000fe400030e0606 */
[----:B------:R-:W-:-:S02]  /*c520*/  @!P0 IADD3 R10, P6, R8, R31, RZ ;  /* 0x0000001f080a8210 */ /* 0x000fc40007fde0ff */
[----:B-1----:R-:W-:Y:S01]  /*c530*/  SHF.R.S32.HI R5, RZ, 0x1f, R206 ;  /* 0x0000001fff057819 */ /* 0x002fe200000114ce */
[----:B------:R-:W-:-:S03]  /*c540*/  @!P4 IMAD.MOV.U32 R4, RZ, RZ, R30 ;  /* 0x000000ffff04c224 */ /* 0x000fc600078e001e */
[----:B------:R-:W-:Y:S01]  /*c550*/  @!P0 SHF.L.U64.HI R34, R206, 0x1, R5 ;  /* 0x00000001ce228819 */ /* 0x000fe20000010205 */
[----:B------:R-:W-:Y:S02]  /*c560*/  @!P4 IMAD.MOV.U32 R5, RZ, RZ, R9 ;  /* 0x000000ffff05c224 */ /* 0x000fe400078e0009 */
[----:B------:R-:W-:Y:S01]  /*c570*/  @!P4 IMAD.WIDE R6, R194, 0x2, R4 ;  /* 0x00000002c206c825 */ /* 0x000fe200078e0204 */
[----:B------:R-:W-:-:S03]  /*c580*/  SHF.R.S32.HI R5, RZ, 0x1f, R216 ;  /* 0x0000001fff057819 */ /* 0x000fc600000114d8 */
[--C-:B------:R-:W-:Y:S01]  /*c590*/  @!P0 IMAD.X R11, R3, 0x1, R34.reuse, P6 ;  /* 0x00000001030b8824 */ /* 0x100fe200030e0622 */
[----:B------:R-:W-:Y:S01]  /*c5a0*/  @!P0 IADD3 R4, P6, R30, R31, RZ ;  /* 0x0000001f1e048210 */ /* 0x000fe20007fde0ff */
[C---:B------:R-:W-:Y:S01]  /*c5b0*/  @!P5 IMAD.SHL.U32 R31, R216.reuse, 0x2, RZ ;  /* 0x00000002d81fd824 */ /* 0x040fe200078e00ff */
[----:B------:R1:W5:Y:S01]  /*c5c0*/  @!P4 LD.E.64 R60, desc[UR60][R6.64] ;  /* 0x0000003c063cc980 */ /* 0x000362000c101b00 */
[----:B------:R-:W-:Y:S02]  /*c5d0*/  @!P5 SHF.L.U64.HI R32, R216, 0x1, R5 ;  /* 0x00000001d820d819 */ /* 0x000fe40000010205 */
[----:B------:R-:W-:Y:S01]  /*c5e0*/  CS2R R54, SRZ ;  /* 0x0000000000367805 */ /* 0x000fe2000001ff00 */
[----:B------:R-:W-:Y:S01]  /*c5f0*/  @!P0 IMAD.X R5, R9, 0x1, R34, P6 ;  /* 0x0000000109058824 */ /* 0x000fe200030e0622 */
[----:B------:R-:W-:Y:S02]  /*c600*/  CS2R R56, SRZ ;  /* 0x0000000000387805 */ /* 0x000fe4000001ff00 */
[----:B------:R-:W-:-:S02]  /*c610*/  CS2R R50, SRZ ;  /* 0x0000000000327805 */ /* 0x000fc4000001ff00 */
[-C--:B-1----:R-:W-:Y:S02]  /*c620*/  @!P5 IADD3 R6, P4, R8, R31.reuse, RZ ;  /* 0x0000001f0806d210 */ /* 0x082fe40007f9e0ff */
[----:B------:R-:W-:Y:S02]  /*c630*/  CS2R R52, SRZ ;  /* 0x0000000000347805 */ /* 0x000fe4000001ff00 */
[----:B------:R-:W-:Y:S02]  /*c640*/  @!P5 IADD3 R8, P6, R30, R31, RZ ;  /* 0x0000001f1e08d210 */ /* 0x000fe40007fde0ff */
[----:B------:R-:W-:Y:S02]  /*c650*/  CS2R R46, SRZ ;  /* 0x00000000002e7805 */ /* 0x000fe4000001ff00 */
[----:B------:R-:W-:Y:S02]  /*c660*/  CS2R R48, SRZ ;  /* 0x0000000000307805 */ /* 0x000fe4000001ff00 */
[----:B------:R-:W-:-:S02]  /*c670*/  CS2R R44, SRZ ;  /* 0x00000000002c7805 */ /* 0x000fc4000001ff00 */
[----:B------:R-:W-:Y:S02]  /*c680*/  CS2R R42, SRZ ;  /* 0x00000000002a7805 */ /* 0x000fe4000001ff00 */
[----:B------:R-:W-:Y:S02]  /*c690*/  CS2R R34, SRZ ;  /* 0x0000000000227805 */ /* 0x000fe4000001ff00 */
[----:B------:R-:W-:Y:S01]  /*c6a0*/  CS2R R36, SRZ ;  /* 0x0000000000247805 */ /* 0x000fe2000001ff00 */
[--C-:B------:R-:W-:Y:S01]  /*c6b0*/  @!P5 IMAD.X R7, R3, 0x1, R32.reuse, P4 ;  /* 0x000000010307d824 */ /* 0x100fe200020e0620 */
[----:B------:R1:W5:Y:S01]  /*c6c0*/  @!P3 LD.E.64 R54, desc[UR60][R28.64] ;  /* 0x0000003c1c36b980 */ /* 0x000362000c101b00 */
[----:B------:R-:W-:-:S03]  /*c6d0*/  @!P5 IMAD.X R9, R9, 0x1, R32, P6 ;  /* 0x000000010909d824 */ /* 0x000fc600030e0620 */
[----:B------:R1:W5:Y:S04]  /*c6e0*/  @!P3 LD.E.64 R56, desc[UR60][R26.64] ;  /* 0x0000003c1a38b980 */ /* 0x000368000c101b00 */
        /* <DEDUP_REMOVED lines=8> */
.L_x_2776:
[----:B------:R-:W-:Y:S05]  /*c770*/  BSYNC B1 ;  /* 0x0000000000017941 */ /* 0x000fea0003800000 */
.L_x_2775:
[----:B-1---5:R-:W-:Y:S01]  /*c780*/  IMAD.MOV.U32 R3, RZ, RZ, R46 ;  /* 0x000000ffff037224 */ /* 0x022fe200078e002e */
[----:B------:R-:W-:Y:S01]  /*c790*/  UMOV UR4, 0xffffffff ;  /* 0xffffffff00047882 */ /* 0x000fe20000000000 */
[----:B------:R-:W-:Y:S01]  /*c7a0*/  IMAD.MOV.U32 R4, RZ, RZ, R47 ;  /* 0x000000ffff047224 */ /* 0x000fe200078e002f */
[----:B--23--:R-:W-:Y:S01]  /*c7b0*/  CS2R R8, SRZ ;  /* 0x0000000000087805 */ /* 0x00cfe2000001ff00 */
        /* <DEDUP_REMOVED lines=44> */
[----:B------:R-:W-:Y:S02]  /*ca80*/  PRMT R69, R5, 0x7610, R69 ;  /* 0x0000761005457816 */ /* 0x000fe40000000045 */
[----:B------:R-:W-:Y:S01]  /*ca90*/  PRMT R66, R6, 0x7610, R66 ;  /* 0x0000761006427816 */ /* 0x000fe20000000042 */
[----:B------:R-:W-:Y:S06]  /*caa0*/  BRA.DIV UR4, `(.L_x_2777) ;  /* 0x000001c604d07947 */ /* 0x000fec000b800000 */
[----:B0-----:R-:W0:Y:S04]  /*cab0*/  SHFL.IDX PT, R0, R0, 0x1, 0x1c1f ;  /* 0x003c1f0000007f89 */ /* 0x001e2800000e0000 */
[----:B------:R-:W1:Y:S04]  /*cac0*/  SHFL.IDX PT, R65, R65, 0x1, 0x1c1f ;  /* 0x003c1f0041417f89 */ /* 0x000e6800000e0000 */
[----:B------:R-:W2:Y:S04]  /*cad0*/  SHFL.IDX PT, R63, R63, 0x1, 0x1c1f ;  /* 0x003c1f003f3f7f89 */ /* 0x000ea800000e0000 */
[----:B------:R-:W3:Y:S02]  /*cae0*/  SHFL.IDX PT, R62, R62, 0x1, 0x1c1f ;  /* 0x003c1f003e3e7f89 */ /* 0x000ee400000e0000 */
.L_x_3054:
[----:B------:R-:W5:Y:S01]  /*caf0*/  LDL R3, [R1+0x38] ;  /* 0x0000380001037983 */ /* 0x000f620000100800 */
[----:B------:R-:W-:Y:S01]  /*cb00*/  VIADD R64, R64, 0x40 ;  /* 0x0000004040407836 */ /* 0x000fe20000000000 */
[----:B------:R-:W-:Y:S01]  /*cb10*/  LOP3.LUT R4, R220, 0x18, R16, 0xf8, !PT ;  /* 0x00000018dc047812 */ /* 0x000fe200078ef810 */
[----:B------:R-:W-:Y:S01]  /*cb20*/  BSSY B1, `(.L_x_2778) ;  /* 0x000005a000017945 */ /* 0x000fe20003800000 */
[----:B------:R-:W-:Y:S02]  /*cb30*/  CS2R R12, SRZ ;  /* 0x00000000000c7805 */ /* 0x000fe4000001ff00 */
[----:B------:R-:W-:Y:S02]  /*cb40*/  CS2R R20, SRZ ;  /* 0x0000000000147805 */ /* 0x000fe4000001ff00 */
[----:B------:R-:W-:Y:S02]  /*cb50*/  ISETP.GE.AND P1, PT, R64, R67, PT ;  /* 0x000000434000720c */ /* 0x000fe40003f26270 */
[----:B------:R-:W-:-:S02]  /*cb60*/  CS2R R26, SRZ ;  /* 0x00000000001a7805 */ /* 0x000fc4000001ff00 */
[----:B----4-:R-:W-:Y:S02]  /*cb70*/  CS2R R30, SRZ ;  /* 0x00000000001e7805 */ /* 0x010fe4000001ff00 */
[----:B------:R-:W-:Y:S02]  /*cb80*/  CS2R R38, SRZ ;  /* 0x0000000000267805 */ /* 0x000fe4000001ff00 */
[----:B------:R-:W-:Y:S02]  /*cb90*/  CS2R R40, SRZ ;  /* 0x0000000000287805 */ /* 0x000fe4000001ff00 */
[----:B------:R-:W-:Y:S02]  /*cba0*/  CS2R R32, SRZ ;  /* 0x0000000000207805 */ /* 0x000fe4000001ff00 */
[----:B------:R-:W-:Y:S02]  /*cbb0*/  CS2R R28, SRZ ;  /* 0x00000000001c7805 */ /* 0x000fe4000001ff00 */
[----:B------:R-:W-:-:S02]  /*cbc0*/  CS2R R24, SRZ ;  /* 0x0000000000187805 */ /* 0x000fc4000001ff00 */
[----:B------:R-:W-:Y:S02]  /*cbd0*/  CS2R R14, SRZ ;  /* 0x00000000000e7805 */ /* 0x000fe4000001ff00 */
[----:B------:R-:W-:Y:S02]  /*cbe0*/  CS2R R10, SRZ ;  /* 0x00000000000a7805 */ /* 0x000fe4000001ff00 */
[----:B-----5:R-:W-:Y:S02]  /*cbf0*/  LOP3.LUT P0, RZ, R3, 0x4, RZ, 0xc0, !PT ;  /* 0x0000000403ff7812 */ /* 0x020fe4000780c0ff */
[----:B------:R-:W-:-:S05]  /*cc00*/  LOP3.LUT R3, R4, R221, RZ, 0x3c, !PT ;  /* 0x000000dd04037212 */ /* 0x000fca00078e3cff */
[----:B------:R-:W-:-:S04]  /*cc10*/  IMAD.IADD R3, R222, 0x1, R3 ;  /* 0x00000001de037824 */ /* 0x000fc800078e0203 */
[----:B------:R-:W-:Y:S01]  /*cc20*/  IMAD R3, R3, 0x2, R2 ;  /* 0x0000000203037824 */ /* 0x000fe200078e0202 */
[----:B------:R-:W-:Y:S06]  /*cc30*/  @P1 BRA `(.L_x_2779) ;  /* 0x0000000400201947 */ /* 0x000fec0003800000 */
[----:B------:R-:W-:Y:S01]  /*cc40*/  ULDC UR4, c[0x0][0x3f4] ;  /* 0x0000fd0000047ab9 */ /* 0x000fe20000000800 */
[----:B------:R-:W-:Y:S02]  /*cc50*/  SHF.R.S32.HI R4, RZ, 0x1f, R215 ;  /* 0x0000001fff047819 */ /* 0x000fe400000114d7 */
[----:B------:R-:W-:Y:S02]  /*cc60*/  CS2R R40, SRZ ;  /* 0x0000000000287805 */ /* 0x000fe4000001ff00 */
[----:B------:R-:W-:Y:S02]  /*cc70*/  ISETP.GE.AND P4, PT, R215, UR4, PT ;  /* 0x00000004d7007c0c */ /* 0x000fe4000bf86270 */
[----:B------:R-:W-:Y:S02]  /*cc80*/  CS2R R38, SRZ ;  /* 0x0000000000267805 */ /* 0x000fe4000001ff00 */
[----:B------:R-:W-:Y:S02]  /*cc90*/  ISETP.GE.AND P3, PT, R207, UR4, PT ;  /* 0x00000004cf007c0c */ /* 0x000fe4000bf66270 */
[----:B------:R-:W-:-:S02]  /*cca0*/  ISETP.GE.AND P2, PT, R208, UR4, PT ;  /* 0x00000004d0007c0c */ /* 0x000fc4000bf46270 */
[----:B------:R-:W-:Y:S02]  /*ccb0*/  ISETP.GE.AND P1, PT, R206, UR4, PT ;  /* 0x00000004ce007c0c */ /* 0x000fe4000bf26270 */
[----:B------:R-:W-:Y:S02]  /*ccc0*/  SHF.R.S32.HI R6, RZ, 0x1f, R207 ;  /* 0x0000001fff067819 */ /* 0x000fe400000114cf */
[----:B------:R-:W-:Y:S02]  /*ccd0*/  SHF.R.S32.HI R7, RZ, 0x1f, R208 ;  /* 0x0000001fff077819 */ /* 0x000fe400000114d0 */
[----:B------:R-:W-:Y:S01]  /*cce0*/  SHF.R.S32.HI R9, RZ, 0x1f, R206 ;  /* 0x0000001fff097819 */ /* 0x000fe200000114ce */
[C---:B------:R-:W-:Y:S01]  /*ccf0*/  @!P4 IMAD.SHL.U32 R24, R215.reuse, 0x2, RZ ;  /* 0x00000002d718c824 */ /* 0x040fe200078e00ff */
[----:B------:R-:W-:Y:S01]  /*cd00*/  @!P4 SHF.L.U64.HI R4, R215, 0x1, R4 ;  /* 0x00000001d704c819 */ /* 0x000fe20000010204 */
[C---:B------:R-:W-:Y:S01]  /*cd10*/  @!P3 IMAD.SHL.U32 R14, R207.reuse, 0x2, RZ ;  /* 0x00000002cf0eb824 */ /* 0x040fe200078e00ff */
[----:B------:R-:W-:Y:S01]  /*cd20*/  @!P3 SHF.L.U64.HI R5, R207, 0x1, R6 ;  /* 0x00000001cf05b819 */ /* 0x000fe20000010206 */
[----:B------:R-:W-:Y:S01]  /*cd30*/  @!P2 IMAD.SHL.U32 R10, R208, 0x2, RZ ;  /* 0x00000002d00aa824 */ /* 0x000fe200078e00ff */
[----:B-1----:R-:W-:-:S02]  /*cd40*/  @!P4 IADD3 R26, P5, R65, R24, RZ ;  /* 0x00000018411ac210 */ /* 0x002fc40007fbe0ff */
[----:B---3--:R-:W-:Y:S02]  /*cd50*/  @!P4 IADD3 R24, P6, R62, R24, RZ ;  /* 0x000000183e18c210 */ /* 0x008fe40007fde0ff */
[----:B------:R-:W-:Y:S01]  /*cd60*/  @!P2 SHF.L.U64.HI R6, R208, 0x1, R7 ;  /* 0x00000001d006a819 */ /* 0x000fe20000010207 */
[--C-:B0-----:R-:W-:Y:S01]  /*cd70*/  @!P4 IMAD.X R27, R0, 0x1, R4.reuse, P5 ;  /* 0x00000001001bc824 */ /* 0x101fe200028e0604 */
[-C--:B------:R-:W-:Y:S01]  /*cd80*/  @!P3 IADD3 R20, P5, R65, R14.reuse, RZ ;  /* 0x0000000e4114b210 */ /* 0x080fe20007fbe0ff */
[----:B--2---:R-:W-:Y:S01]  /*cd90*/  @!P4 IMAD.X R25, R63, 0x1, R4, P6 ;  /* 0x000000013f19c824 */ /* 0x004fe200030e0604 */
[----:B------:R-:W-:Y:S01]  /*cda0*/  @!P3 IADD3 R14, P6, R62, R14, RZ ;  /* 0x0000000e3e0eb210 */ /* 0x000fe20007fde0ff */
[C---:B------:R-:W-:Y:S01]  /*cdb0*/  @!P1 IMAD.SHL.U32 R4, R206.reuse, 0x2, RZ ;  /* 0x00000002ce049824 */ /* 0x040fe200078e00ff */
[----:B------:R-:W-:Y:S01]  /*cdc0*/  @!P1 SHF.L.U64.HI R7, R206, 0x1, R9 ;  /* 0x00000001ce079819 */ /* 0x000fe20000010209 */
[--C-:B------:R-:W-:Y:S01]  /*cdd0*/  @!P3 IMAD.X R21, R0, 0x1, R5.reuse, P5 ;  /* 0x000000010015b824 */ /* 0x100fe200028e0605 */
[-C--:B------:R-:W-:Y:S01]  /*cde0*/  @!P2 IADD3 R12, P5, R65, R10.reuse, RZ ;  /* 0x0000000a410ca210 */ /* 0x080fe20007fbe0ff */
[----:B------:R-:W-:Y:S01]  /*cdf0*/  @!P3 IMAD.X R15, R63, 0x1, R5, P6 ;  /* 0x000000013f0fb824 */ /* 0x000fe200030e0605 */
[----:B------:R-:W-:-:S02]  /*ce00*/  @!P2 IADD3 R10, P6, R62, R10, RZ ;  /* 0x0000000a3e0aa210 */ /* 0x000fc40007fde0ff */
[----:B------:R-:W-:Y:S01]  /*ce10*/  SHF.R.S32.HI R33, RZ, 0x1f, R216 ;  /* 0x0000001fff217819 */ /* 0x000fe200000114d8 */
[--C-:B------:R-:W-:Y:S01]  /*ce20*/  @!P2 IMAD.X R13, R0, 0x1, R6.reuse, P5 ;  /* 0x00000001000da824 */ /* 0x100fe200028e0606 */
[----:B------:R-:W-:Y:S01]  /*ce30*/  @!P1 IADD3 R8, P5, R65, R4, RZ ;  /* 0x0000000441089210 */ /* 0x000fe20007fbe0ff */
[----:B------:R-:W-:Y:S01]  /*ce40*/  @!P2 IMAD.X R11, R63, 0x1, R6, P6 ;  /* 0x000000013f0ba824 */ /* 0x000fe200030e0606 */
[----:B------:R-:W-:-:S03]  /*ce50*/  ISETP.GE.AND P6, PT, R194, UR4, PT ;  /* 0x00000004c2007c0c */ /* 0x000fc6000bfc6270 */
[----:B------:R-:W-:Y:S01]  /*ce60*/  @!P1 IMAD.X R9, R0, 0x1, R7, P5 ;  /* 0x0000000100099824 */ /* 0x000fe200028e0607 */
[----:B------:R-:W-:-:S05]  /*ce70*/  @!P1 IADD3 R4, P5, R62, R4, RZ ;  /* 0x000000043e049210 */ /* 0x000fca0007fbe0ff */
[----:B------:R-:W-:Y:S01]  /*ce80*/  @!P1 IMAD.X R5, R63, 0x1, R7, P5 ;  /* 0x000000013f059824 */ /* 0x000fe200028e0607 */
[----:B------:R-:W-:-:S03]  /*ce90*/  ISETP.GE.AND P5, PT, R216, UR4, PT ;  /* 0x00000004d8007c0c */ /* 0x000fc6000bfa6270 */
[----:B------:R-:W-:Y:S02]  /*cea0*/  @!P6 IMAD.MOV.U32 R28, RZ, RZ, R65 ;  /* 0x000000ffff1ce224 */ /* 0x000fe400078e0041 */
[----:B------:R-:W-:Y:S02]  /*ceb0*/  @!P6 IMAD.MOV.U32 R29, RZ, RZ, R0 ;  /* 0x000000ffff1de224 */ /* 0x000fe400078e0000 */
[----:B------:R-:W-:Y:S02]  /*cec0*/  @!P6 IMAD.MOV.U32 R6, RZ, RZ, R62 ;  /* 0x000000ffff06e224 */ /* 0x000fe400078e003e */
[----:B------:R-:W-:Y:S02]  /*ced0*/  @!P6 IMAD.MOV.U32 R7, RZ, RZ, R63 ;  /* 0x000000ffff07e224 */ /* 0x000fe400078e003f */
[----:B------:R-:W-:-:S04]  /*cee0*/  @!P6 IMAD.WIDE R28, R194, 0x2, R28 ;  /* 0x00000002c21ce825 */ /* 0x000fc800078e021c */
[----:B------:R-:W-:Y:S01]  /*cef0*/  @!P6 IMAD.WIDE R6, R194, 0x2, R6 ;  /* 0x00000002c206e825 */ /* 0x000fe200078e0206 */
[----:B------:R0:W5:Y:S03]  /*cf00*/  @!P6 LD.E.64 R40, desc[UR60][R28.64] ;  /* 0x0000003c1c28e980 */ /* 0x000166000c101b00 */
[C---:B------:R-:W-:Y:S01]  /*cf10*/  @!P5 IMAD.SHL.U32 R31, R216.reuse, 0x2, RZ ;  /* 0x00000002d81fd824 */ /* 0x040fe200078e00ff */
[----:B------:R1:W5:Y:S01]  /*cf20*/  @!P6 LD.E.64 R38, desc[UR60][R6.64] ;  /* 0x0000003c0626e980 */ /* 0x000362000c101b00 */
[----:B------:R-:W-:Y:S02]  /*cf30*/  @!P5 SHF.L.U64.HI R30, R216, 0x1, R33 ;  /* 0x00000001d81ed819 */ /* 0x000fe40000010221 */
[----:B------:R-:W-:Y:S02]  /*cf40*/  CS2R R32, SRZ ;  /* 0x0000000000207805 */ /* 0x000fe4000001ff00 */
[----:B0-----:R-:W-:-:S04]  /*cf50*/  CS2R R28, SRZ ;  /* 0x00000000001c7805 */ /* 0x001fc8000001ff00 */
[----:B------:R0:W5:Y:S01]  /*cf60*/  @!P4 LD.E.64 R32, desc[UR60][R26.64] ;  /* 0x0000003c1a20c980 */ /* 0x000162000c101b00 */
[----:B-1----:R-:W-:-:S03]  /*cf70*/  @!P5 IADD3 R6, P6, R65, R31, RZ ;  /* 0x0000001f4106d210 */ /* 0x002fc60007fde0ff */
[----:B------:R1:W5:Y:S02]  /*cf80*/  @!P3 LD.E.64 R28, desc[UR60][R20.64] ;  /* 0x0000003c141cb980 */ /* 0x000364000c101b00 */
[----:B------:R-:W-:Y:S01]  /*cf90*/  @!P5 IMAD.X R7, R0, 0x1, R30, P6 ;  /* 0x000000010007d824 */ /* 0x000fe200030e061e */
[----:B------:R-:W-:Y:S02]  /*cfa0*/  @!P5 IADD3 R62, P6, R62, R31, RZ ;  /* 0x0000001f3e3ed210 */ /* 0x000fe40007fde0ff */
[----:B0-----:R-:W-:-:S03]  /*cfb0*/  CS2R R26, SRZ ;  /* 0x00000000001a7805 */ /* 0x001fc6000001ff00 */
[----:B------:R-:W-:Y:S01]  /*cfc0*/  @!P5 IMAD.X R63, R63, 0x1, R30, P6 ;  /* 0x000000013f3fd824 */ /* 0x000fe200030e061e */
[----:B------:R-:W-:Y:S02]  /*cfd0*/  CS2R R30, SRZ ;  /* 0x00000000001e7805 */ /* 0x000fe4000001ff00 */
[----:B-1----:R-:W-:Y:S01]  /*cfe0*/  CS2R R20, SRZ ;  /* 0x0000000000147805 */ /* 0x002fe2000001ff00 */
[----:B------:R0:W5:Y:S04]  /*cff0*/  @!P3 LD.E.64 R26, desc[UR60][R14.64] ;  /* 0x0000003c0e1ab980 */ /* 0x000168000c101b00 */
[----:B------:R1:W5:Y:S04]  /*d000*/  @!P4 LD.E.64 R30, desc[UR60][R24.64] ;  /* 0x0000003c181ec980 */ /* 0x000368000c101b00 */
[----:B------:R2:W5:Y:S01]  /*d010*/  @!P2 LD.E.64 R20, desc[UR60][R10.64] ;  /* 0x0000003c0a14a980 */ /* 0x000562000c101b00 */
[----:B0-----:R-:W-:-:S02]  /*d020*/  CS2R R14, SRZ ;  /* 0x00000000000e7805 */ /* 0x001fc4000001ff00 */
[----:B-1----:R-:W-:-:S04]  /*d030*/  CS2R R24, SRZ ;  /* 0x0000000000187805 */ /* 0x002fc8000001ff00 */
[----:B------:R0:W5:Y:S01]  /*d040*/  @!P1 LD.E.64 R14, desc[UR60][R8.64] ;  /* 0x0000003c080e9980 */ /* 0x000162000c101b00 */
[----:B--2---:R-:W-:-:S03]  /*d050*/  CS2R R10, SRZ ;  /* 0x00000000000a7805 */ /* 0x004fc6000001ff00 */
[----:B------:R1:W5:Y:S04]  /*d060*/  @!P2 LD.E.64 R24, desc[UR60][R12.64] ;  /* 0x0000003c0c18a980 */ /* 0x000368000c101b00 */
[----:B------:R4:W5:Y:S01]  /*d070*/  @!P5 LD.E.64 R10, desc[UR60][R6.64] ;  /* 0x0000003c060ad980 */ /* 0x000962000c101b00 */
[----:B0-----:R-:W-:Y:S02]  /*d080*/  CS2R R8, SRZ ;  /* 0x0000000000087805 */ /* 0x001fe4000001ff00 */
[----:B-1----:R-:W-:-:S04]  /*d090*/  CS2R R12, SRZ ;  /* 0x00000000000c7805 */ /* 0x002fc8000001ff00 */
[----:B------:R4:W5:Y:S04]  /*d0a0*/  @!P5 LD.E.64 R8, desc[UR60][R62.64] ;  /* 0x0000003c3e08d980 */ /* 0x000968000c101b00 */
[----:B------:R4:W5:Y:S02]  /*d0b0*/  @!P1 LD.E.64 R12, desc[UR60][R4.64] ;  /* 0x0000003c040c9980 */ /* 0x000964000c101b00 */
.L_x_2779:
[----:B------:R-:W-:Y:S05]  /*d0c0*/  BSYNC B1 ;  /* 0x0000000000017941 */ /* 0x000fea0003800000 */
.L_x_2778:
[----:B------:R-:W2:Y:S01]  /*d0d0*/  LDL R64, [R1+0x50] ;  /* 0x0000500001407983 */ /* 0x000ea20000100800 */
[----:B----45:R-:W-:Y:S01]  /*d0e0*/  IMAD.MOV.U32 R5, RZ, RZ, R8 ;  /* 0x000000ffff057224 */ /* 0x030fe200078e0008 */
[----:B------:R-:W-:Y:S01]  /*d0f0*/  VIADDMNMX R67, R67, -R226, 0x80, PT ;  /* 0x0000008043437446 */ /* 0x000fe200038009e2 */
[C---:B------:R-:W-:Y:S01]  /*d100*/  VIADD R6, R3.reuse, 0x12400 ;  /* 0x0001240003067836 */ /* 0x040fe20000000000 */
[----:B------:R-:W-:Y:S01]  /*d110*/  BSSY B1, `(.L_x_2780) ;  /* 0x0000037000017945 */ /* 0x000fe20003800000 */
[----:B0-----:R-:W-:Y:S01]  /*d120*/  VIADD R0, R3, 0x12440 ;  /* 0x0001244003007836 */ /* 0x001fe20000000000 */
[----:B---3--:R-:W-:Y:S01]  /*d130*/  PRMT R62, R5, 0x7610, R62 ;  /* 0x00007610053e7816 */ /* 0x008fe2000000003e */
[----:B------:R-:W-:Y:S01]  /*d140*/  IMAD.MOV.U32 R5, RZ, RZ, R9 ;  /* 0x000000ffff057224 */ /* 0x000fe200078e0009 */
[----:B------:R-:W-:Y:S01]  /*d150*/  ISETP.GE.AND P1, PT, R204, R67, PT ;  /* 0x00000043cc00720c */ /* 0x000fe20003f26270 */
[----:B------:R-:W-:Y:S02]  /*d160*/  @P0 VIADD R0, R6, 0xffffffc0 ;  /* 0xffffffc006000836 */ /* 0x000fe40000000000 */
[----:B------:R-:W-:Y:S01]  /*d170*/  IMAD.MOV.U32 R6, RZ, RZ, R12 ;  /* 0x000000ffff067224 */ /* 0x000fe200078e000c */
[----:B--2---:R-:W-:Y:S01]  /*d180*/  PRMT R63, R5, 0x7610, R63 ;  /* 0x00007610053f7816 */ /* 0x004fe2000000003f */
        /* <DEDUP_REMOVED lines=23> */
[----:B------:R-:W-:Y:S02]  /*d300*/  PRMT R74, R7, 0x7610, R74 ;  /* 0x00007610074a7816 */ /* 0x000fe4000000004a */
[----:B------:R-:W-:-:S04]  /*d310*/  LEA.HI R4, R64, R64, RZ, 0x1 ;  /* 0x0000004040047211 */ /* 0x000fc800078f08ff */
[----:B------:R-:W-:-:S05]  /*d320*/  LOP3.LUT R4, R4, 0xfffffffe, RZ, 0xc0, !PT ;  /* 0xfffffffe04047812 */ /* 0x000fca00078ec0ff */
[----:B------:R-:W-:Y:S02]  /*d330*/  IMAD.IADD R4, R64, 0x1, -R4 ;  /* 0x0000000140047824 */ /* 0x000fe400078e0a04 */
[----:B------:R-:W-:-:S03]  /*d340*/  IMAD.MOV.U32 R64, RZ, RZ, R26 ;  /* 0x000000ffff407224 */ /* 0x000fc600078e001a */
[----:B------:R-:W-:Y:S01]  /*d350*/  SHF.L.U32 R5, R4, 0x1f, RZ ;  /* 0x0000001f04057819 */ /* 0x000fe200000006ff */
[----:B------:R-:W-:Y:S01]  /*d360*/  IMAD.MOV.U32 R4, RZ, RZ, R27 ;  /* 0x000000ffff047224 */ /* 0x000fe200078e001b */
[----:B------:R-:W-:Y:S01]  /*d370*/  PRMT R89, R64, 0x7610, R89 ;  /* 0x0000761040597816 */ /* 0x000fe20000000059 */
[----:B------:R-:W-:Y:S01]  /*d380*/  IMAD.MOV.U32 R64, RZ, RZ, R38 ;  /* 0x000000ffff407224 */ /* 0x000fe200078e0026 */
[----:B------:R-:W0:Y:S02]  /*d390*/  SYNCS.PHASECHK.TRANS64.TRYWAIT P0, [R2+URZ+0x30800], R5 ;  /* 0x03080005020075a7 */ /* 0x000e24000800017f */
[----:B------:R-:W-:Y:S01]  /*d3a0*/  PRMT R90, R4, 0x7610, R90 ;  /* 0x00007610045a7816 */ /* 0x000fe2000000005a */
[----:B------:R-:W-:Y:S01]  /*d3b0*/  IMAD.MOV.U32 R4, RZ, RZ, R39 ;  /* 0x000000ffff047224 */ /* 0x000fe200078e0027 */
[----:B------:R-:W-:Y:S01]  /*d3c0*/  PRMT R107, R64, 0x7610, R107 ;  /* 0x00007610406b7816 */ /* 0x000fe2000000006b */
[----:B------:R-:W-:-:S03]  /*d3d0*/  IMAD.MOV.U32 R64, RZ, RZ, R32 ;  /* 0x000000ffff407224 */ /* 0x000fc600078e0020 */
[----:B------:R-:W-:Y:S02]  /*d3e0*/  PRMT R108, R4, 0x7610, R108 ;  /* 0x00007610046c7816 */ /* 0x000fe4000000006c */
[----:B------:R-:W-:Y:S02]  /*d3f0*/  MOV R4, R33 ;  /* 0x0000002100047202 */ /* 0x000fe40000000f00 */
[----:B------:R-:W-:Y:S01]  /*d400*/  PRMT R99, R64, 0x7610, R99 ;  /* 0x0000761040637816 */ /* 0x000fe20000000063 */
[----:B------:R-:W-:Y:S01]  /*d410*/  IMAD.MOV.U32 R64, RZ, RZ, R15 ;  /* 0x000000ffff407224 */ /* 0x000fe200078e000f */
[----:B------:R-:W-:Y:S01]  /*d420*/  PRMT R100, R4, 0x7610, R100 ;  /* 0x0000761004647816 */ /* 0x000fe20000000064 */
[----:B------:R-:W-:-:S03]  /*d430*/  IMAD.MOV.U32 R4, RZ, RZ, R24 ;  /* 0x000000ffff047224 */ /* 0x000fc600078e0018 */
[----:B------:R-:W-:Y:S02]  /*d440*/  PRMT R75, R64, 0x7610, R75 ;  /* 0x00007610404b7816 */ /* 0x000fe4000000004b */
[----:B------:R-:W-:Y:S01]  /*d450*/  PRMT R83, R4, 0x7610, R83 ;  /* 0x0000761004537816 */ /* 0x000fe20000000053 */
[----:B------:R-:W-:Y:S01]  /*d460*/  IMAD.MOV.U32 R4, RZ, RZ, R10 ;  /* 0x000000ffff047224 */ /* 0x000fe200078e000a */
[----:B0-----:R-:W-:Y:S06]  /*d470*/  @!P0 BRA `(.L_x_2781) ;  /* 0x000001bc00d08947 */ /* 0x001fec0003800000 */
.L_x_3055:
[----:B------:R-:W-:Y:S05]  /*d480*/  BSYNC B1 ;  /* 0x0000000000017941 */ /* 0x000fea0003800000 */
.L_x_2780:
[----:B------:R-:W-:Y:S01]  /*d490*/  BSSY B1, `(.L_x_2782) ;  /* 0x000012f000017945 */ /* 0x000fe20003800000 */
[----:B------:R-:W-:Y:S02]  /*d4a0*/  PRMT R64, R4, 0x7610, R64 ;  /* 0x0000761004407816 */ /* 0x000fe40000000040 */
[----:B-1----:R-:W-:Y:S01]  /*d4b0*/  PRMT R65, R6, 0x7610, R65 ;  /* 0x0000761006417816 */ /* 0x002fe20000000041 */
        /* <DEDUP_REMOVED lines=11> */
[--C-:B------:R-:W-:Y:S02]  /*d570*/  SHF.R.U64 R60, R60, 0x10, R61.reuse ;  /* 0x000000103c3c7819 */ /* 0x100fe4000000123d */
[----:B------:R-:W-:Y:S02]  /*d580*/  SHF.R.U32.HI R61, RZ, 0x10, R61 ;  /* 0x00000010ff3d7819 */ /* 0x000fe4000001163d */
[----:B------:R-:W-:Y:S02]  /*d590*/  SHF.R.U32.HI R111, RZ, 0x10, R59 ;  /* 0x00000010ff6f7819 */ /* 0x000fe4000001163b */
[----:B------:R-:W-:Y:S02]  /*d5a0*/  PRMT R61, R106, 0x5410, R61 ;  /* 0x000054106a3d7816 */ /* 0x000fe4000000003d */
[----:B------:R-:W-:Y:S02]  /*d5b0*/  SHF.R.U64 R113, R58, 0x10, R59 ;  /* 0x000000103a717819 */ /* 0x000fe4000000123b */
[----:B------:R-:W-:Y:S01]  /*d5c0*/  PRMT R111, R104, 0x5410, R111 ;  /* 0x00005410686f7816 */ /* 0x000fe2000000006f */
[----:B------:R-:W-:Y:S01]  /*d5d0*/  IMAD.U32 R115, R61, 0x10000, RZ ;  /* 0x000100003d737824 */ /* 0x000fe200078e00ff */
[----:B------:R-:W-:-:S02]  /*d5e0*/  PRMT R58, R66, 0x5432, R113 ;  /* 0x00005432423a7816 */ /* 0x000fc40000000071 */
[----:B------:R-:W-:Y:S01]  /*d5f0*/  PRMT R59, R69, 0x5432, R60 ;  /* 0x00005432453b7816 */ /* 0x000fe2000000003c */
[----:B------:R-:W-:Y:S01]  /*d600*/  IMAD.U32 R113, R111, 0x10000, RZ ;  /* 0x000100006f717824 */ /* 0x000fe200078e00ff */
[----:B------:R-:W-:Y:S02]  /*d610*/  LOP3.LUT R61, R61, 0xffff0000, RZ, 0xc0, !PT ;  /* 0xffff00003d3d7812 */ /* 0x000fe400078ec0ff */
[----:B------:R-:W-:Y:S02]  /*d620*/  LOP3.LUT R111, R111, 0xffff0000, RZ, 0xc0, !PT ;  /* 0xffff00006f6f7812 */ /* 0x000fe400078ec0ff */
[C---:B0-----:R-:W-:Y:S01]  /*d630*/  LOP3.LUT R104, R6.reuse, 0xffff0000, RZ, 0xc0, !PT ;  /* 0xffff000006687812 */ /* 0x041fe200078ec0ff */
[----:B------:R-:W-:Y:S01]  /*d640*/  IMAD.U32 R106, R6, 0x10000, RZ ;  /* 0x00010000066a7824 */ /* 0x000fe200078e00ff */
[C---:B------:R-:W-:Y:S01]  /*d650*/  LOP3.LUT R112, R7.reuse, 0xffff0000, RZ, 0xc0, !PT ;  /* 0xffff000007707812 */ /* 0x040fe200078ec0ff */
[----:B------:R-:W-:Y:S01]  /*d660*/  IMAD.U32 R6, R7, 0x10000, RZ ;  /* 0x0001000007067824 */ /* 0x000fe200078e00ff */
[----:B------:R-:W-:Y:S01]  /*d670*/  LOP3.LUT R60, R4, 0xffff0000, RZ, 0xc0, !PT ;  /* 0xffff0000043c7812 */ /* 0x000fe200078ec0ff */
[C---:B------:R-:W-:Y:S01]  /*d680*/  FMUL.FTZ R117, R104.reuse, R115 ;  /* 0x0000007368757220 */ /* 0x040fe20000410000 */
[----:B------:R-:W-:Y:S01]  /*d690*/  FMUL.FTZ R114, R104, R113 ;  /* 0x0000007168727220 */ /* 0x000fe20000410000 */
[----:B------:R-:W-:Y:S01]  /*d6a0*/  IMAD.U32 R7, R4, 0x10000, RZ ;  /* 0x0001000004077824 */ /* 0x000fe200078e00ff */
[C---:B------:R-:W-:Y:S01]  /*d6b0*/  LOP3.LUT R104, R5.reuse, 0xffff0000, RZ, 0xc0, !PT ;  /* 0xffff000005687812 */ /* 0x040fe200078ec0ff */
[----:B------:R-:W-:-:S02]  /*d6c0*/  IMAD.U32 R4, R5, 0x10000, RZ ;  /* 0x0001000005047824 */ /* 0x000fc400078e00ff */
[C---:B------:R-:W-:Y:S01]  /*d6d0*/  FFMA.FTZ R5, R106.reuse, R113, -R117 ;  /* 0x000000716a057223 */ /* 0x040fe20000010875 */
[----:B------:R-:W-:Y:S01]  /*d6e0*/  FFMA.FTZ R106, R106, R115, R114 ;  /* 0x000000736a6a7223 */ /* 0x000fe20000010072 */
[C---:B------:R-:W-:Y:S01]  /*d6f0*/  FMUL.FTZ R119, R112.reuse, R61 ;  /* 0x0000003d70777220 */ /* 0x040fe20000410000 */
[-C--:B------:R-:W-:Y:S01]  /*d700*/  FMUL.FTZ R117, R112, R111.reuse ;  /* 0x0000006f70757220 */ /* 0x080fe20000410000 */
[C---:B------:R-:W-:Y:S01]  /*d710*/  IMAD.U32 R113, R59.reuse, 0x10000, RZ ;  /* 0x000100003b717824 */ /* 0x040fe200078e00ff */
[----:B------:R-:W-:Y:S01]  /*d720*/  LOP3.LUT R115, R59, 0xffff0000, RZ, 0xc0, !PT ;  /* 0xffff00003b737812 */ /* 0x000fe200078ec0ff */
[C---:B------:R-:W-:Y:S01]  /*d730*/  IMAD.U32 R112, R58.reuse, 0x10000, RZ ;  /* 0x000100003a707824 */ /* 0x040fe200078e00ff */
[----:B------:R-:W-:Y:S01]  /*d740*/  LOP3.LUT R59, R58, 0xffff0000, RZ, 0xc0, !PT ;  /* 0xffff00003a3b7812 */ /* 0x000fe200078ec0ff */
[C---:B------:R-:W-:Y:S01]  /*d750*/  FFMA.FTZ R111, R6.reuse, R111, -R119 ;  /* 0x0000006f066f7223 */ /* 0x040fe20000010877 */
[----:B------:R-:W-:Y:S01]  /*d760*/  FFMA.FTZ R58, R6, R61, R117 ;  /* 0x0000003d063a7223 */ /* 0x000fe20000010075 */
        /* <DEDUP_REMOVED lines=11> */
[----:B------:R-:W-:-:S05]  /*d820*/  F2FP.BF16.F32.PACK_AB R5, R104, R61 ;  /* 0x0000003d6805723e */ /* 0x000fca00000010ff */
[----:B------:R0:W-:Y:S02]  /*d830*/  STS.128 [R3+0x12400], R4 ;  /* 0x0124000403007388 */ /* 0x0001e40000000c00 */
.L_x_2785:
[----:B------:R-:W-:Y:S05]  /*d840*/  BSYNC B2 ;  /* 0x0000000000027941 */ /* 0x000fea0003800000 */
.L_x_2784:
        /* <DEDUP_REMOVED lines=18> */
[----:B------:R-:W-:Y:S01]  /*d970*/  IMAD.U32 R56, R7, 0x10000, RZ ;  /* 0x0001000007387824 */ /* 0x000fe200078e00ff */
[C---:B------:R-:W-:Y:S01]  /*d980*/  LOP3.LUT R7, R4.reuse, 0xffff0000, RZ, 0xc0, !PT ;  /* 0xffff000004077812 */ /* 0x040fe200078ec0ff */
[C---:B------:R-:W-:Y:S01]  /*d990*/  FMUL.FTZ R61, R55.reuse, R59 ;  /* 0x0000003b373d7220 */ /* 0x040fe20000410000 */
[----:B------:R-:W-:Y:S01]  /*d9a0*/  FMUL.FTZ R60, R55, R58 ;  /* 0x0000003a373c7220 */ /* 0x000fe20000410000 */
[C---:B------:R-:W-:Y:S01]  /*d9b0*/  FMUL.FTZ R55, R57.reuse, R103 ;  /* 0x0000006739377220 */ /* 0x040fe20000410000 */
[----:B------:R-:W-:Y:S01]  /*d9c0*/  FMUL.FTZ R57, R57, R101 ;  /* 0x0000006539397220 */ /* 0x000fe20000410000 */
[----:B------:R-:W-:-:S02]  /*d9d0*/  IMAD.U32 R6, R4, 0x10000, RZ ;  /* 0x0001000004067824 */ /* 0x000fc400078e00ff */
[C---:B------:R-:W-:Y:S01]  /*d9e0*/  FFMA.FTZ R61, R54.reuse, R58, -R61 ;  /* 0x0000003a363d7223 */ /* 0x040fe2000001083d */
[----:B------:R-:W-:Y:S01]  /*d9f0*/  FFMA.FTZ R60, R54, R59, R60 ;  /* 0x0000003b363c7223 */ /* 0x000fe2000001003c */
[----:B------:R-:W-:Y:S01]  /*da00*/  FFMA.FTZ R101, R56, R101, -R55 ;  /* 0x0000006538657223 */ /* 0x000fe20000010837 */
[C---:B------:R-:W-:Y:S01]  /*da10*/  IMAD.U32 R4, R5.reuse, 0x10000, RZ ;  /* 0x0001000005047824 */ /* 0x040fe200078e00ff */
[----:B------:R-:W-:Y:S01]  /*da20*/  LOP3.LUT R5, R5, 0xffff0000, RZ, 0xc0, !PT ;  /* 0xffff000005057812 */ /* 0x000fe200078ec0ff */
[C---:B------:R-:W-:Y:S01]  /*da30*/  IMAD.U32 R55, R102.reuse, 0x10000, RZ ;  /* 0x0001000066377824 */ /* 0x040fe200078e00ff */
[----:B------:R-:W-:Y:S01]  /*da40*/  LOP3.LUT R102, R102, 0xffff0000, RZ, 0xc0, !PT ;  /* 0xffff000066667812 */ /* 0x000fe200078ec0ff */
[C---:B------:R-:W-:Y:S01]  /*da50*/  IMAD.U32 R54, R105.reuse, 0x10000, RZ ;  /* 0x0001000069367824 */ /* 0x040fe200078e00ff */
[----:B------:R-:W-:Y:S01]  /*da60*/  LOP3.LUT R105, R105, 0xffff0000, RZ, 0xc0, !PT ;  /* 0xffff000069697812 */ /* 0x000fe200078ec0ff */
[----:B------:R-:W-:Y:S01]  /*da70*/  FFMA.FTZ R58, R56, R103, R57 ;  /* 0x00000067383a7223 */ /* 0x000fe20000010039 */
        /* <DEDUP_REMOVED lines=13> */
.L_x_2787:
[----:B------:R-:W-:Y:S05]  /*db50*/  BSYNC B2 ;  /* 0x0000000000027941 */ /* 0x000fea0003800000 */
.L_x_2786:
[----:B------:R-:W-:Y:S04]  /*db60*/  BSSY B2, `(.L_x_2788) ;  /* 0x0000030000027945 */ /* 0x000fe80003800000 */
[----:B------:R-:W-:Y:S05]  /*db70*/  @P2 BRA `(.L_x_2789) ;  /* 0x0000000000b82947 */ /* 0x000fea0003800000 */
[----:B01----:R-:W0:Y:S01]  /*db80*/  LDS.128 R4, [R3+0x16400] ;  /* 0x0164000003047984 */ /* 0x003e220000000c00 */
        /* <DEDUP_REMOVED lines=45> */
.L_x_2789:
[----:B------:R-:W-:Y:S05]  /*de60*/  BSYNC B2 ;  /* 0x0000000000027941 */ /* 0x000fea0003800000 */
.L_x_2788:
        /* <DEDUP_REMOVED lines=48> */
.L_x_2791:
[----:B------:R-:W-:Y:S05]  /*e170*/  BSYNC B2 ;  /* 0x0000000000027941 */ /* 0x000fea0003800000 */
.L_x_2790:
        /* <DEDUP_REMOVED lines=48> */
.L_x_2793:
[----:B------:R-:W-:Y:S05]  /*e480*/  BSYNC B2 ;  /* 0x0000000000027941 */ /* 0x000fea0003800000 */
.L_x_2792:
        /* <DEDUP_REMOVED lines=47> */
.L_x_2783:
[----:B------:R-:W-:Y:S05]  /*e780*/  BSYNC B1 ;  /* 0x0000000000017941 */ /* 0x000fea0003800000 */
.L_x_2782:
        /* <DEDUP_REMOVED lines=58> */
.L_x_2796:
[----:B------:R-:W-:Y:S05]  /*eb30*/  BSYNC B1 ;  /* 0x0000000000017941 */ /* 0x000fea0003800000 */
.L_x_2795:
[----:B------:R-:W-:Y:S04]  /*eb40*/  BSSY B1, `(.L_x_2797) ;  /* 0x0000030000017945 */ /* 0x000fe80003800000 */
[----:B------:R-:W-:Y:S05]  /*eb50*/  @P1 BRA `(.L_x_2798) ;  /* 0x0000000000b81947 */ /* 0x000fea0003800000 */
[----:B0-----:R-:W0:Y:S01]  /*eb60*/  LDS.128 R4, [R0+0x2000] ;  /* 0x0020000000047984 */ /* 0x001e220000000c00 */
        /* <DEDUP_REMOVED lines=45> */
.L_x_2798:
[----:B------:R-:W-:Y:S05]  /*ee40*/  BSYNC B1 ;  /* 0x0000000000017941 */ /* 0x000fea0003800000 */
.L_x_2797:
        /* <DEDUP_REMOVED lines=48> */
.L_x_2800:
[----:B------:R-:W-:Y:S05]  /*f150*/  BSYNC B1 ;  /* 0x0000000000017941 */ /* 0x000fea0003800000 */
.L_x_2799:
        /* <DEDUP_REMOVED lines=48> */
.L_x_2802:
[----:B------:R-:W-:Y:S05]  /*f460*/  BSYNC B1 ;  /* 0x0000000000017941 */ /* 0x000fea0003800000 */
.L_x_2801:
[----:B------:R-:W-:Y:S04]  /*f470*/  BSSY B1, `(.L_x_2803) ;  /* 0x0000030000017945 */ /* 0x000fe80003800000 */
[----:B------:R-:W-:Y:S05]  /*f480*/  @P4 BRA `(.L_x_2804) ;  /* 0x0000000000b84947 */ /* 0x000fea0003800000 */
[----:B0123--:R-:W0:Y:S01]  /*f490*/  LDS.128 R4, [R3+0x1c400] ;  /* 0x01c4000003047984 */ /* 0x00fe220000000c00 */
        /* <DEDUP_REMOVED lines=45> */
.L_x_2804:
[----:B------:R-:W-:Y:S05]  /*f770*/  BSYNC B1 ;  /* 0x0000000000017941 */ /* 0x000fea0003800000 */
.L_x_2803:
        /* <DEDUP_REMOVED lines=15> */
[C---:B------:R-:W-:Y:S01]  /*f870*/  IMAD.U32 R10, R7.reuse, 0x10000, RZ ;  /* 0x00010000070a7824 */ /* 0x040fe200078e00ff */
[----:B------:R-:W-:Y:S01]  /*f880*/  LOP3.LUT R7, R7, 0xffff0000, RZ, 0xc0, !PT ;  /* 0xffff000007077812 */ /* 0x000fe200078ec0ff */
[----:B------:R-:W-:-:S02]  /*f890*/  IMAD.U32 R8, R6, 0x10000, RZ ;  /* 0x0001000006087824 */ /* 0x000fc400078e00ff */
[CC--:B------:R-:W-:Y:S01]  /*f8a0*/  FMUL.FTZ R13, R9.reuse, R12.reuse ;  /* 0x0000000c090d7220 */ /* 0x0c0fe20000410000 */
[----:B------:R-:W-:Y:S01]  /*f8b0*/  FMUL.FTZ R9, R9, R11 ;  /* 0x0000000b09097220 */ /* 0x000fe20000410000 */
[C---:B------:R-:W-:Y:S01]  /*f8c0*/  FMUL.FTZ R21, R7.reuse, R63 ;  /* 0x0000003f07157220 */ /* 0x040fe20000410000 */
[----:B------:R-:W-:Y:S02]  /*f8d0*/  IMAD.U32 R3, R4, 0x10000, RZ ;  /* 0x0001000004037824 */ /* 0x000fe400078e00ff */
[C---:B------:R-:W-:Y:S01]  /*f8e0*/  FFMA.FTZ R14, R8.reuse, R11, -R13 ;  /* 0x0000000b080e7223 */ /* 0x040fe2000001080d */
[----:B------:R-:W-:Y:S01]  /*f8f0*/  FFMA.FTZ R15, R8, R12, R9 ;  /* 0x0000000c080f7223 */ /* 0x000fe20000010009 */
[-C--:B------:R-:W-:Y:S01]  /*f900*/  FMUL.FTZ R9, R7, R65.reuse ;  /* 0x0000004107097220 */ /* 0x080fe20000410000 */
        /* <DEDUP_REMOVED lines=23> */
.L_x_2773:
[----:B------:R-:W0:Y:S01]  /*fa80*/  LDC R26, c[0x0][0x448] ;  /* 0x00011200ff1a7b82 */ /* 0x000e220000000800 */
[----:B------:R-:W-:Y:S01]  /*fa90*/  LEA.HI R31, R31, R28, RZ, 0x2 ;  /* 0x0000001c1f1f7211 */ /* 0x000fe200078f10ff */
[----:B------:R-:W-:Y:S01]  /*faa0*/  ULDC.64 UR4, c[0x0][0x3f8] ;  /* 0x0000fe0000047ab9 */ /* 0x000fe20000000a00 */
[----:B------:R-:W-:Y:S01]  /*fab0*/  ULDC.64 UR6, c[0x0][0x408] ;  /* 0x0001020000067ab9 */ /* 0x000fe20000000a00 */
[----:B------:R-:W-:Y:S01]  /*fac0*/  IMAD.MOV.U32 R6, RZ, RZ, R24 ;  /* 0x000000ffff067224 */ /* 0x000fe200078e0018 */
[----:B------:R-:W-:Y:S01]  /*fad0*/  LOP3.LUT R31, R31, 0xfffffffc, RZ, 0xc0, !PT ;  /* 0xfffffffc1f1f7812 */ /* 0x000fe200078ec0ff */
[----:B------:R-:W-:-:S04]  /*fae0*/  IMAD.MOV.U32 R7, RZ, RZ, R27 ;  /* 0x000000ffff077224 */ /* 0x000fc800078e001b */
[----:B------:R-:W-:-:S04]  /*faf0*/  IMAD.IADD R0, R28, 0x1, -R31 ;  /* 0x000000011c007824 */ /* 0x000fc800078e0a1f */
[----:B------:R-:W-:Y:S01]  /*fb00*/  IMAD R3, R0, 0x40, R64 ;  /* 0x0000004000037824 */ /* 0x000fe200078e0240 */
[----:B0-----:R-:W-:-:S13]  /*fb10*/  ISETP.NE.AND P0, PT, R26, 0x1, PT ;  /* 0x000000011a00780c */ /* 0x001fda0003f05270 */
[----:B------:R-:W0:Y:S08]  /*fb20*/  @P0 LDC R4, c[0x0][0x44c] ;  /* 0x00011300ff040b82 */ /* 0x000e300000000800 */
[----:B------:R-:W1:Y:S01]  /*fb30*/  @P0 LDC R5, c[0x0][0x450] ;  /* 0x00011400ff050b82 */ /* 0x000e620000000800 */
[----:B0-----:R-:W-:-:S05]  /*fb40*/  @P0 IMAD.HI.U32 R4, R3, R4, RZ ;  /* 0x0000000403040227 */ /* 0x001fca00078e00ff */
[----:B-1----:R-:W-:Y:S01]  /*fb50*/  @P0 SHF.R.U32.HI R3, RZ, R5, R4 ;  /* 0x00000005ff030219 */ /* 0x002fe20000011604 */
[----:B------:R-:W-:Y:S02]  /*fb60*/  IMAD.MOV.U32 R4, RZ, RZ, R134 ;  /* 0x000000ffff047224 */ /* 0x000fe400078e0086 */
[----:B------:R-:W-:Y:S01]  /*fb70*/  IMAD.MOV.U32 R5, RZ, RZ, R29 ;  /* 0x000000ffff057224 */ /* 0x000fe200078e001d */
        /* <DEDUP_REMOVED lines=21> */
.L_x_3061:
        /* <DEDUP_REMOVED lines=17> */
[----:B--2---:R-:W-:Y:S01]  /*fde0*/  IMAD.MOV.U32 R12, RZ, RZ, R4 ;  /* 0x000000ffff0c7224 */ /* 0x004fe200078e0004 */
[----:B------:R-:W-:Y:S01]  /*fdf0*/  ISETP.GE.AND P2, PT, R16, UR4, PT ;  /* 0x0000000410007c0c */ /* 0x000fe2000bf46270 */
[----:B-1----:R-:W-:Y:S01]  /*fe00*/  IMAD.MOV.U32 R13, RZ, RZ, R5 ;  /* 0x000000ffff0d7224 */ /* 0x002fe200078e0005 */
[----:B------:R-:W-:Y:S02]  /*fe10*/  ISETP.GE.AND P3, PT, R193, UR4, PT ;  /* 0x00000004c1007c0c */ /* 0x000fe4000bf66270 */
[----:B------:R-:W-:Y:S02]  /*fe20*/  CS2R R28, SRZ ;  /* 0x00000000001c7805 */ /* 0x000fe4000001ff00 */
[----:B------:R-:W-:Y:S02]  /*fe30*/  ISETP.GE.AND P4, PT, R192, UR4, PT ;  /* 0x00000004c0007c0c */ /* 0x000fe4000bf86270 */
[----:B------:R-:W-:-:S02]  /*fe40*/  CS2R R30, SRZ ;  /* 0x00000000001e7805 */ /* 0x000fc4000001ff00 */
[----:B------:R-:W-:Y:S02]  /*fe50*/  CS2R R40, SRZ ;  /* 0x0000000000287805 */ /* 0x000fe4000001ff00 */
[----:B------:R-:W-:Y:S02]  /*fe60*/  CS2R R42, SRZ ;  /* 0x00000000002a7805 */ /* 0x000fe4000001ff00 */
[----:B------:R-:W-:Y:S01]  /*fe70*/  CS2R R26, SRZ ;  /* 0x00000000001a7805 */ /* 0x000fe2000001ff00 */
[C---:B------:R-:W-:Y:S01]  /*fe80*/  @!P2 IMAD.SHL.U32 R9, R16.reuse, 0x2, RZ ;  /* 0x000000021009a824 */ /* 0x040fe200078e00ff */
[----:B------:R-:W-:Y:S01]  /*fe90*/  @!P2 SHF.L.U64.HI R32, R16, 0x1, R17 ;  /* 0x000000011020a819 */ /* 0x000fe20000010211 */
[----:B------:R-:W-:Y:S02]  /*fea0*/  @!P3 IMAD.SHL.U32 R15, R198, 0x8, RZ ;  /* 0x00000008c60fb824 */ /* 0x000fe400078e00ff */
[----:B------:R-:W-:Y:S01]  /*feb0*/  @!P4 IMAD.SHL.U32 R25, R199, 0x8, RZ ;  /* 0x00000008c719c824 */ /* 0x000fe200078e00ff */
[-C--:B------:R-:W-:Y:S01]  /*fec0*/  @!P2 IADD3 R4, P0, R4, R9.reuse, RZ ;  /* 0x000000090404a210 */ /* 0x080fe20007f1e0ff */
[----:B------:R-:W-:Y:S01]  /*fed0*/  @!P3 IMAD.WIDE R10, R15, 0x2, R12 ;  /* 0x000000020f0ab825 */ /* 0x000fe200078e020c */
[----:B----4-:R-:W-:-:S03]  /*fee0*/  @!P2 IADD3 R6, P1, R8, R9, RZ ;  /* 0x000000090806a210 */ /* 0x010fc60007f3e0ff */
[----:B---3--:R-:W-:Y:S01]  /*fef0*/  IMAD.MOV.U32 R9, RZ, RZ, R7 ;  /* 0x000000ffff097224 */ /* 0x008fe200078e0007 */
[----:B------:R-:W-:Y:S01]  /*ff00*/  CS2R R36, SRZ ;  /* 0x0000000000247805 */ /* 0x000fe2000001ff00 */
[----:B------:R-:W-:Y:S01]  /*ff10*/  @!P4 IMAD.WIDE R12, R25, 0x2, R12 ;  /* 0x00000002190cc825 */ /* 0x000fe200078e020c */
[----:B------:R-:W-:Y:S02]  /*ff20*/  CS2R R38, SRZ ;  /* 0x0000000000267805 */ /* 0x000fe4000001ff00 */
[----:B------:R-:W-:Y:S02]  /*ff30*/  CS2R R34, SRZ ;  /* 0x0000000000227805 */ /* 0x000fe4000001ff00 */
[----:B------:R-:W-:Y:S01]  /*ff40*/  CS2R R44, SRZ ;  /* 0x00000000002c7805 */ /* 0x000fe2000001ff00 */
[--C-:B------:R-:W-:Y:S01]  /*ff50*/  @!P3 IMAD.WIDE R14, R15, 0x2, R8.reuse ;  /* 0x000000020f0eb825 */ /* 0x100fe200078e0208 */
[----:B------:R-:W-:Y:S01]  /*ff60*/  CS2R R46, SRZ ;  /* 0x00000000002e7805 */ /* 0x000fe2000001ff00 */
[----:B------:R1:W5:Y:S02]  /*ff70*/  @!P3 LD.E.128 R28, desc[UR60][R10.64] ;  /* 0x0000003c0a1cb980 */ /* 0x000364000c101d00 */
[----:B------:R-:W-:Y:S01]  /*ff80*/  @!P4 IMAD.WIDE R8, R25, 0x2, R8 ;  /* 0x000000021908c825 */ /* 0x000fe200078e0208 */
[----:B------:R-:W-:Y:S01]  /*ff90*/  CS2R R24, SRZ ;  /* 0x0000000000187805 */ /* 0x000fe2000001ff00 */
[----:B------:R1:W5:Y:S02]  /*ffa0*/  @!P3 LD.E.128 R40, desc[UR60][R14.64] ;  /* 0x0000003c0e28b980 */ /* 0x000364000c101d00 */
[----:B------:R-:W-:-:S02]  /*ffb0*/  @!P2 IMAD.X R5, R5, 0x1, R32, P0 ;  /* 0x000000010505a824 */ /* 0x000fc400000e0620 */
[----:B------:R-:W-:Y:S01]  /*ffc0*/  @!P2 IMAD.X R7, R7, 0x1, R32, P1 ;  /* 0x000000010707a824 */ /* 0x000fe200008e0620 */
[----:B------:R-:W-:Y:S01]  /*ffd0*/  CS2R R32, SRZ ;  /* 0x0000000000207805 */ /* 0x000fe2000001ff00 */
[----:B------:R1:W5:Y:S04]  /*ffe0*/  @!P4 LD.E.128 R24, desc[UR60][R12.64] ;  /* 0x0000003c0c18c980 */ /* 0x000368000c101d00 */
[----:B------:R1:W5:Y:S04]  /*fff0*/  @!P4 LD.E.128 R36, desc[UR60][R8.64] ;  /* 0x0000003c0824c980 */ /* 0x000368000c101d00 */
[----:B------:R1:W5:Y:S04]  /*10000*/  @!P2 LD.E.128 R32, desc[UR60][R4.64] ;  /* 0x0000003c0420a980 */ /* 0x000368000c101d00 */
[----:B------:R1:W5:Y:S02]  /*10010*/  @!P2 LD.E.128 R44, desc[UR60][R6.64] ;  /* 0x0000003c062ca980 */ /* 0x000364000c101d00 */
.L_x_2807:
[----:B------:R-:W-:Y:S05]  /*10020*/  BSYNC B1 ;  /* 0x0000000000017941 */ /* 0x000fea0003800000 */
.L_x_2806:
[----:B-12--5:R-:W-:Y:S01]  /*10030*/  IMAD.MOV.U32 R4, RZ, RZ, R44 ;  /* 0x000000ffff047224 */ /* 0x026fe200078e002c */
[----:B------:R-:W-:Y:S01]  /*10040*/  UMOV UR4, 0xffffffff ;  /* 0xffffffff00047882 */ /* 0x000fe20000000000 */
[----:B------:R-:W-:Y:S02]  /*10050*/  IMAD.MOV.U32 R5, RZ, RZ, R45 ;  /* 0x000000ffff057224 */ /* 0x000fe400078e002d */
[----:B------:R-:W-:Y:S01]  /*10060*/  IMAD.MOV.U32 R6, RZ, RZ, R46 ;  /* 0x000000ffff067224 */ /* 0x000fe200078e002e */
[----:B------:R-:W-:Y:S01]  /*10070*/  PRMT R70, R70, 0x5410, R4 ;  /* 0x0000541046467816 */ /* 0x000fe20000000004 */
[----:B---3--:R-:W-:Y:S01]  /*10080*/  IMAD.MOV.U32 R7, RZ, RZ, R47 ;  /* 0x000000ffff077224 */ /* 0x008fe200078e002f */
        /* <DEDUP_REMOVED lines=45> */
[----:B0-----:R-:W0:Y:S04]  /*10360*/  SHFL.IDX PT, R21, R21, 0x1, 0x1c1f ;  /* 0x003c1f0015157f89 */ /* 0x001e2800000e0000 */
[----:B------:R-:W1:Y:S04]  /*10370*/  SHFL.IDX PT, R20, R20, 0x1, 0x1c1f ;  /* 0x003c1f0014147f89 */ /* 0x000e6800000e0000 */
[----:B------:R-:W2:Y:S04]  /*10380*/  SHFL.IDX PT, R61, R61, 0x1, 0x1c1f ;  /* 0x003c1f003d3d7f89 */ /* 0x000ea800000e0000 */
[----:B------:R3:W0:Y:S02]  /*10390*/  SHFL.IDX PT, R62, R3, 0x1, 0x1c1f ;  /* 0x003c1f00033e7f89 */ /* 0x00062400000e0000 */
.L_x_3067:
[----:B------:R-:W-:Y:S01]  /*103a0*/  VIADD R64, R64, 0x40 ;  /* 0x0000004040407836 */ /* 0x000fe20000000000 */
[----:B------:R-:W-:Y:S01]  /*103b0*/  BSSY B1, `(.L_x_2809) ;  /* 0x0000034000017945 */ /* 0x000fe20003800000 */
[----:B------:R-:W-:Y:S02]  /*103c0*/  CS2R R6, SRZ ;  /* 0x0000000000067805 */ /* 0x000fe4000001ff00 */
[----:B----4-:R-:W-:Y:S02]  /*103d0*/  CS2R R8, SRZ ;  /* 0x0000000000087805 */ /* 0x010fe4000001ff00 */
        /* <DEDUP_REMOVED lines=11> */
[----:B------:R-:W-:Y:S01]  /*10490*/  ULDC UR4, c[0x0][0x3f4] ;  /* 0x0000fd0000047ab9 */ /* 0x000fe20000000800 */
[----:B-1----:R-:W-:Y:S01]  /*104a0*/  IMAD.MOV.U32 R6, RZ, RZ, R20 ;  /* 0x000000ffff067224 */ /* 0x002fe200078e0014 */
[----:B------:R-:W-:Y:S01]  /*104b0*/  ISETP.GE.AND P2, PT, R16, UR4, PT ;  /* 0x0000000410007c0c */ /* 0x000fe2000bf46270 */
[----:B0-----:R-:W-:Y:S01]  /*104c0*/  IMAD.MOV.U32 R7, RZ, RZ, R21 ;  /* 0x000000ffff077224 */ /* 0x001fe200078e0015 */
[----:B------:R-:W-:Y:S01]  /*104d0*/  ISETP.GE.AND P3, PT, R193, UR4, PT ;  /* 0x00000004c1007c0c */ /* 0x000fe2000bf66270 */
[----:B------:R-:W-:Y:S01]  /*104e0*/  IMAD.MOV.U32 R8, RZ, RZ, R62 ;  /* 0x000000ffff087224 */ /* 0x000fe200078e003e */
[----:B------:R-:W-:Y:S01]  /*104f0*/  ISETP.GE.AND P4, PT, R192, UR4, PT ;  /* 0x00000004c0007c0c */ /* 0x000fe2000bf86270 */
[----:B--2---:R-:W-:Y:S01]  /*10500*/  IMAD.MOV.U32 R9, RZ, RZ, R61 ;  /* 0x000000ffff097224 */ /* 0x004fe200078e003d */
[----:B------:R-:W-:Y:S02]  /*10510*/  CS2R R52, SRZ ;  /* 0x0000000000347805 */ /* 0x000fe4000001ff00 */
[----:B------:R-:W-:-:S02]  /*10520*/  CS2R R54, SRZ ;  /* 0x0000000000367805 */ /* 0x000fc4000001ff00 */
[----:B------:R-:W-:Y:S02]  /*10530*/  CS2R R10, SRZ ;  /* 0x00000000000a7805 */ /* 0x000fe4000001ff00 */
[----:B------:R-:W-:Y:S02]  /*10540*/  CS2R R56, SRZ ;  /* 0x0000000000387805 */ /* 0x000fe4000001ff00 */
[----:B------:R-:W-:Y:S01]  /*10550*/  CS2R R58, SRZ ;  /* 0x00000000003a7805 */ /* 0x000fe2000001ff00 */
[C---:B---3--:R-:W-:Y:S01]  /*10560*/  @!P2 IMAD.SHL.U32 R3, R16.reuse, 0x2, RZ ;  /* 0x000000021003a824 */ /* 0x048fe200078e00ff */
[----:B------:R-:W-:Y:S01]  /*10570*/  @!P2 SHF.L.U64.HI R14, R16, 0x1, R17 ;  /* 0x00000001100ea819 */ /* 0x000fe20000010211 */
[----:B------:R-:W-:Y:S02]  /*10580*/  @!P3 IMAD.SHL.U32 R13, R198, 0x8, RZ ;  /* 0x00000008c60db824 */ /* 0x000fe400078e00ff */
[----:B------:R-:W-:Y:S01]  /*10590*/  @!P4 IMAD.SHL.U32 R63, R199, 0x8, RZ ;  /* 0x00000008c73fc824 */ /* 0x000fe200078e00ff */
[-C--:B------:R-:W-:Y:S01]  /*105a0*/  @!P2 IADD3 R60, P1, R62, R3.reuse, RZ ;  /* 0x000000033e3ca210 */ /* 0x080fe20007f3e0ff */
[----:B------:R-:W-:Y:S01]  /*105b0*/  @!P3 IMAD.WIDE R4, R13, 0x2, R6 ;  /* 0x000000020d04b825 */ /* 0x000fe200078e0206 */
[----:B------:R-:W-:-:S03]  /*105c0*/  @!P2 IADD3 R20, P0, R20, R3, RZ ;  /* 0x000000031414a210 */ /* 0x000fc60007f1e0ff */
[----:B------:R-:W-:Y:S01]  /*105d0*/  @!P4 IMAD.WIDE R6, R63, 0x2, R6 ;  /* 0x000000023f06c825 */ /* 0x000fe200078e0206 */
[----:B------:R0:W5:Y:S03]  /*105e0*/  @!P3 LD.E.128 R52, desc[UR60][R4.64] ;  /* 0x0000003c0434b980 */ /* 0x000166000c101d00 */
[--C-:B------:R-:W-:Y:S01]  /*105f0*/  @!P3 IMAD.WIDE R12, R13, 0x2, R8.reuse ;  /* 0x000000020d0cb825 */ /* 0x100fe200078e0208 */
[----:B------:R1:W5:Y:S03]  /*10600*/  @!P4 LD.E.128 R56, desc[UR60][R6.64] ;  /* 0x0000003c0638c980 */ /* 0x000366000c101d00 */
[----:B------:R-:W-:Y:S01]  /*10610*/  @!P4 IMAD.WIDE R62, R63, 0x2, R8 ;  /* 0x000000023f3ec825 */ /* 0x000fe200078e0208 */
[----:B------:R-:W-:Y:S02]  /*10620*/  CS2R R8, SRZ ;  /* 0x0000000000087805 */ /* 0x000fe4000001ff00 */
[----:B------:R-:W-:-:S02]  /*10630*/  CS2R R48, SRZ ;  /* 0x0000000000307805 */ /* 0x000fc4000001ff00 */
[----:B------:R-:W-:Y:S01]  /*10640*/  CS2R R50, SRZ ;  /* 0x0000000000327805 */ /* 0x000fe2000001ff00 */
[--C-:B------:R-:W-:Y:S01]  /*10650*/  @!P2 IMAD.X R21, R21, 0x1, R14.reuse, P0 ;  /* 0x000000011515a824 */ /* 0x100fe200000e060e */
[----:B0-----:R-:W-:Y:S01]  /*10660*/  CS2R R4, SRZ ;  /* 0x0000000000047805 */ /* 0x001fe2000001ff00 */
[----:B------:R-:W-:Y:S01]  /*10670*/  @!P2 IMAD.X R61, R61, 0x1, R14, P1 ;  /* 0x000000013d3da824 */ /* 0x000fe200008e060e */
[----:B------:R0:W5:Y:S01]  /*10680*/  @!P3 LD.E.128 R8, desc[UR60][R12.64] ;  /* 0x0000003c0c08b980 */ /* 0x000162000c101d00 */
[----:B------:R-:W-:Y:S02]  /*10690*/  CS2R R14, SRZ ;  /* 0x00000000000e7805 */ /* 0x000fe4000001ff00 */
[----:B-1----:R-:W-:Y:S01]  /*106a0*/  CS2R R6, SRZ ;  /* 0x0000000000067805 */ /* 0x002fe2000001ff00 */
[----:B------:R4:W5:Y:S05]  /*106b0*/  @!P2 LD.E.128 R48, desc[UR60][R20.64] ;  /* 0x0000003c1430a980 */ /* 0x00096a000c101d00 */
[----:B------:R4:W5:Y:S01]  /*106c0*/  @!P2 LD.E.128 R4, desc[UR60][R60.64] ;  /* 0x0000003c3c04a980 */ /* 0x000962000c101d00 */
[----:B0-----:R-:W-:-:S06]  /*106d0*/  CS2R R12, SRZ ;  /* 0x00000000000c7805 */ /* 0x001fcc000001ff00 */
[----:B------:R4:W5:Y:S02]  /*106e0*/  @!P4 LD.E.128 R12, desc[UR60][R62.64] ;  /* 0x0000003c3e0cc980 */ /* 0x000964000c101d00 */
.L_x_2810:
[----:B------:R-:W-:Y:S05]  /*106f0*/  BSYNC B1 ;  /* 0x0000000000017941 */ /* 0x000fea0003800000 */
.L_x_2809:
[----:B--2-4-:R-:W3:Y:S01]  /*10700*/  LDL R61, [R1+0x50] ;  /* 0x00005000013d7983 */ /* 0x014ee20000100800 */
[----:B0----5:R-:W-:Y:S01]  /*10710*/  IMAD.MOV.U32 R21, RZ, RZ, R5 ;  /* 0x000000ffff157224 */ /* 0x021fe200078e0005 */
[----:B------:R-:W-:Y:S01]  /*10720*/  BSSY B1, `(.L_x_2811) ;  /* 0x0000036000017945 */ /* 0x000fe20003800000 */
[----:B-1----:R-:W-:Y:S02]  /*10730*/  IMAD.MOV.U32 R20, RZ, RZ, R4 ;  /* 0x000000ffff147224 */ /* 0x002fe400078e0004 */
        /* <DEDUP_REMOVED lines=30> */
[----:B---3--:R-:W-:-:S04]  /*10920*/  LEA.HI R3, R61, R61, RZ, 0x1 ;  /* 0x0000003d3d037211 */ /* 0x008fc800078f08ff */
        /* <DEDUP_REMOVED lines=13> */
[----:B------:R-:W-:Y:S01]  /*10a00*/  PRMT R115, R61, 0x7610, R115 ;  /* 0x000076103d737816 */ /* 0x000fe20000000073 */
[----:B------:R-:W-:Y:S01]  /*10a10*/  IMAD.MOV.U32 R61, RZ, RZ, R53 ;  /* 0x000000ffff3d7224 */ /* 0x000fe200078e0035 */
[----:B------:R-:W-:-:S04]  /*10a20*/  VIADDMNMX R3, R65, -R226, 0x80, PT ;  /* 0x0000008041037446 */ /* 0x000fc800038009e2 */
[----:B------:R-:W-:Y:S01]  /*10a30*/  PRMT R85, R61, 0x7610, R85 ;  /* 0x000076103d557816 */ /* 0x000fe20000000055 */
[----:B------:R-:W-:Y:S01]  /*10a40*/  IMAD.MOV.U32 R61, RZ, RZ, R56 ;  /* 0x000000ffff3d7224 */ /* 0x000fe200078e0038 */
[----:B------:R-:W-:-:S04]  /*10a50*/  ISETP.GE.AND P1, PT, R204, R3, PT ;  /* 0x00000003cc00720c */ /* 0x000fc80003f26270 */
[----:B------:R-:W-:Y:S01]  /*10a60*/  PRMT R74, R61, 0x7610, R74 ;  /* 0x000076103d4a7816 */ /* 0x000fe2000000004a */
[----:B0-----:R-:W-:Y:S08]  /*10a70*/  @!P0 BRA `(.L_x_2812) ;  /* 0x0000018c004c8947 */ /* 0x001ff00003800000 */
.L_x_3068:
[----:B------:R-:W-:Y:S05]  /*10a80*/  BSYNC B1 ;  /* 0x0000000000017941 */ /* 0x000fea0003800000 */
.L_x_2811:
        /* <DEDUP_REMOVED lines=8> */
[----:B------:R-:W-:-:S09]  /*10b10*/  ISETP.GE.AND P2, PT, R192, R21, PT ;  /* 0x00000015c000720c */ /* 0x000fd20003f46270 */
[----:B------:R-:W-:Y:S05]  /*10b20*/  @P0 BRA `(.L_x_2816) ;  /* 0x0000000400a80947 */ /* 0x000fea0003800000 */
[----:B------:R-:W-:Y:S02]  /*10b30*/  LEA.HI R60, R21, R0, RZ, 0x1d ;  /* 0x00000000153c7211 */ /* 0x000fe400078fe8ff */
[----:B------:R-:W-:Y:S02]  /*10b40*/  LOP3.LUT R20, R220, 0x38, R16, 0xf8, !PT ;  /* 0x00000038dc147812 */ /* 0x000fe400078ef810 */
[----:B------:R-:W-:Y:S01]  /*10b50*/  SHF.R.S32.HI R65, RZ, 0x1f, R60 ;  /* 0x0000001fff417819 */ /* 0x000fe2000001143c */
[----:B------:R-:W-:Y:S01]  /*10b60*/  IMAD.SHL.U32 R63, R60, 0x8, RZ ;  /* 0x000000083c3f7824 */ /* 0x000fe200078e00ff */
[-C--:B------:R-:W-:Y:S02]  /*10b70*/  LOP3.LUT R61, R20, R221.reuse, RZ, 0x3c, !PT ;  /* 0x000000dd143d7212 */ /* 0x080fe400078e3cff */
[----:B------:R-:W-:Y:S02]  /*10b80*/  LEA.HI R65, R65, R60, RZ, 0x3 ;  /* 0x0000003c41417211 */ /* 0x000fe400078f18ff */
[----:B------:R-:W-:Y:S01]  /*10b90*/  LOP3.LUT R20, R220, 0x38, R63, 0xf8, !PT ;  /* 0x00000038dc147812 */ /* 0x000fe200078ef83f */
[----:B------:R-:W-:Y:S01]  /*10ba0*/  IMAD.IADD R61, R222, 0x1, R61 ;  /* 0x00000001de3d7824 */ /* 0x000fe200078e023d */
[----:B------:R-:W-:Y:S01]  /*10bb0*/  SHF.R.U64 R90, R44, 0x10, R45 ;  /* 0x000000102c5a7819 */ /* 0x000fe2000000122d */
[----:B------:R-:W-:Y:S01]  /*10bc0*/  IMAD.SHL.U32 R65, R65, 0x400, RZ ;  /* 0x0000040041417824 */ /* 0x000fe200078e00ff */
[----:B------:R-:W-:Y:S01]  /*10bd0*/  LOP3.LUT R60, R20, R221, RZ, 0x3c, !PT ;  /* 0x000000dd143c7212 */ /* 0x000fe200078e3cff */
[----:B------:R-:W-:Y:S01]  /*10be0*/  IMAD R20, R61, 0x2, R2 ;  /* 0x000000023d147824 */ /* 0x000fe200078e0202 */
[----:B------:R-:W-:-:S02]  /*10bf0*/  SHF.R.U64 R32, R32, 0x10, R33 ;  /* 0x0000001020207819 */ /* 0x000fc40000001221 */
[----:B------:R-:W-:Y:S02]  /*10c00*/  LOP3.LUT R65, R65, 0x7fffe000, RZ, 0xc0, !PT ;  /* 0x7fffe00041417812 */ /* 0x000fe400078ec0ff */
[----:B------:R-:W-:Y:S02]  /*10c10*/  PRMT R90, R70, 0x5432, R90 ;  /* 0x00005432465a7816 */ /* 0x000fe4000000005a */
[----:B------:R-:W-:Y:S02]  /*10c20*/  IADD3 R65, R60, R65, R222 ;  /* 0x000000413c417210 */ /* 0x000fe40007ffe0de */
[----:B------:R-:W0:Y:S01]  /*10c30*/  LDS.128 R60, [R20+0x12400] ;  /* 0x01240000143c7984 */ /* 0x000e220000000c00 */
[----:B------:R-:W-:Y:S01]  /*10c40*/  SHF.R.U32.HI R44, RZ, 0x10, R45 ;  /* 0x00000010ff2c7819 */ /* 0x000fe2000001162d */
[----:B------:R-:W-:Y:S01]  /*10c50*/  IMAD.U32 R106, R90, 0x10000, RZ ;  /* 0x000100005a6a7824 */ /* 0x000fe200078e00ff */
[----:B------:R-:W-:Y:S01]  /*10c60*/  PRMT R32, R73, 0x5432, R32 ;  /* 0x0000543249207816 */ /* 0x000fe20000000020 */
[----:B------:R-:W-:Y:S01]  /*10c70*/  IMAD R69, R65, 0x2, R2 ;  /* 0x0000000241457824 */ /* 0x000fe200078e0202 */
[----:B------:R-:W-:-:S02]  /*10c80*/  SHF.R.U32.HI R33, RZ, 0x10, R33 ;  /* 0x00000010ff217819 */ /* 0x000fc40000011621 */
[----:B------:R-:W-:Y:S01]  /*10c90*/  SHF.R.U64 R45, R46, 0x10, R47 ;  /* 0x000000102e2d7819 */ /* 0x000fe2000000122f */
[----:B------:R-:W-:Y:S01]  /*10ca0*/  IMAD.U32 R102, R32, 0x10000, RZ ;  /* 0x0001000020667824 */ /* 0x000fe200078e00ff */
[----:B------:R-:W1:Y:S01]  /*10cb0*/  LDS.128 R64, [R69+0x12400] ;  /* 0x0124000045407984 */ /* 0x000e620000000c00 */
[----:B------:R-:W-:Y:S02]  /*10cc0*/  PRMT R44, R71, 0x5432, R44 ;  /* 0x00005432472c7816 */ /* 0x000fe4000000002c */
[----:B------:R-:W-:Y:S02]  /*10cd0*/  SHF.R.U64 R34, R34, 0x10, R35 ;  /* 0x0000001022227819 */ /* 0x000fe40000001223 */
[----:B------:R-:W-:Y:S01]  /*10ce0*/  SHF.R.U32.HI R47, RZ, 0x10, R47 ;  /* 0x00000010ff2f7819 */ /* 0x000fe2000001162f */
[----:B------:R-:W-:Y:S01]  /*10cf0*/  IMAD.U32 R104, R44, 0x10000, RZ ;  /* 0x000100002c687824 */ /* 0x000fe200078e00ff */
[----:B------:R-:W-:Y:S02]  /*10d00*/  SHF.R.U32.HI R35, RZ, 0x10, R35 ;  /* 0x00000010ff237819 */ /* 0x000fe40000011623 */
[----:B------:R-:W-:-:S02]  /*10d10*/  PRMT R33, R74, 0x5432, R33 ;  /* 0x000054324a217816 */ /* 0x000fc40000000021 */
[----:B------:R-:W-:Y:S02]  /*10d20*/  PRMT R46, R72, 0x5432, R47 ;  /* 0x00005432482e7816 */ /* 0x000fe4000000002f */
[----:B------:R-:W-:Y:S02]  /*10d30*/  PRMT R35, R76, 0x5432, R35 ;  /* 0x000054324c237816 */ /* 0x000fe40000000023 */
[----:B------:R-:W-:Y:S02]  /*10d40*/  PRMT R45, R83, 0x5410, R45 ;  /* 0x00005410532d7816 */ /* 0x000fe4000000002d */
[----:B------:R-:W-:Y:S01]  /*10d50*/  LOP3.LUT R90, R90, 0xffff0000, RZ, 0xc0, !PT ;  /* 0xffff00005a5a7812 */ /* 0x000fe200078ec0ff */
[----:B------:R-:W-:Y:S01]  /*10d60*/  IMAD.U32 R105, R35, 0x10000, RZ ;  /* 0x0001000023697824 */ /* 0x000fe200078e00ff */
[----:B------:R-:W-:Y:S02]  /*10d70*/  LOP3.LUT R32, R32, 0xffff0000, RZ, 0xc0, !PT ;  /* 0xffff000020207812 */ /* 0x000fe400078ec0ff */
[----:B------:R-:W-:-:S02]  /*10d80*/  PRMT R34, R75, 0x5432, R34 ;  /* 0x000054324b227816 */ /* 0x000fc40000000022 */
        /* <DEDUP_REMOVED lines=18> */
[----:B------:R-:W-:Y:S02]  /*10eb0*/  IMAD.U32 R108, R33, 0x10000, RZ ;  /* 0x00010000216c7824 */ /* 0x000fe400078e00ff */
[----:B------:R-:W-:Y:S01]  /*10ec0*/  FFMA.FTZ R99, R99, R106, R126 ;  /* 0x0000006a63637223 */ /* 0x000fe2000001007e */
[----:B------:R-:W-:Y:S02]  /*10ed0*/  IMAD.U32 R102, R46, 0x10000, RZ ;  /* 0x000100002e667824 */ /* 0x000fe400078e00ff */
[CC--:B------:R-:W-:Y:S01]  /*10ee0*/  FMUL.FTZ R125, R100.reuse, R105.reuse ;  /* 0x00000069647d7220 */ /* 0x0c0fe20000410000 */
[-C--:B------:R-:W-:Y:S01]  /*10ef0*/  FMUL.FTZ R106, R103, R108.reuse ;  /* 0x0000006c676a7220 */ /* 0x080fe20000410000 */
[----:B------:R-:W-:Y:S01]  /*10f00*/  FFMA.FTZ R103, R83, R108, -R110 ;  /* 0x0000006c53677223 */ /* 0x000fe2000001086e */
[----:B------:R-:W-:Y:S01]  /*10f10*/  FMUL.FTZ R108, R100, R102 ;  /* 0x00000066646c7220 */ /* 0x000fe20000410000 */
[----:B------:R-:W-:Y:S01]  /*10f20*/  LOP3.LUT R33, R33, 0xffff0000, RZ, 0xc0, !PT ;  /* 0xffff000021217812 */ /* 0x000fe200078ec0ff */
[----:B------:R-:W-:Y:S01]  /*10f30*/  FFMA.FTZ R106, R83, R104, R106 ;  /* 0x00000068536a7223 */ /* 0x000fe2000001006a */
[----:B------:R-:W-:Y:S01]  /*10f40*/  LOP3.LUT R83, R44, 0xffff0000, RZ, 0xc0, !PT ;  /* 0xffff00002c537812 */ /* 0x000fe200078ec0ff */
[C---:B------:R-:W-:Y:S01]  /*10f50*/  FFMA.FTZ R105, R89.reuse, R105, -R108 ;  /* 0x0000006959697223 */ /* 0x040fe2000001086c */
[----:B------:R-:W-:Y:S01]  /*10f60*/  FFMA.FTZ R89, R89, R102, R125 ;  /* 0x0000006659597223 */ /* 0x000fe2000001007d */
[C---:B------:R-:W-:Y:S01]  /*10f70*/  FMUL.FTZ R100, R63.reuse, R90 ;  /* 0x0000005a3f647220 */ /* 0x040fe20000410000 */
[----:B------:R-:W-:Y:S01]  /*10f80*/  FMUL.FTZ R102, R63, R32 ;  /* 0x000000203f667220 */ /* 0x000fe20000410000 */
[----:B------:R-:W-:Y:S01]  /*10f90*/  FMUL.FTZ R63, R64, R83 ;  /* 0x00000053403f7220 */ /* 0x000fe20000410000 */
[----:B------:R-:W-:-:S02]  /*10fa0*/  IMAD.U32 R65, R66, 0x10000, RZ ;  /* 0x0001000042417824 */ /* 0x000fc400078e00ff */
[-C--:B------:R-:W-:Y:S01]  /*10fb0*/  FMUL.FTZ R104, R64, R33.reuse ;  /* 0x0000002140687220 */ /* 0x080fe20000410000 */
[----:B------:R-:W-:Y:S01]  /*10fc0*/  IMAD.U32 R44, R45, 0x10000, RZ ;  /* 0x000100002d2c7824 */ /* 0x000fe200078e00ff */
[----:B------:R-:W-:Y:S01]  /*10fd0*/  LOP3.LUT R66, R66, 0xffff0000, RZ, 0xc0, !PT ;  /* 0xffff000042427812 */ /* 0x000fe200078ec0ff */
[----:B------:R-:W-:Y:S01]  /*10fe0*/  FFMA.FTZ R32, R47, R32, -R100 ;  /* 0x000000202f207223 */ /* 0x000fe20000010864 */
[----:B------:R-:W-:Y:S01]  /*10ff0*/  FFMA.FTZ R64, R88, R33, -R63 ;  /* 0x0000002158407223 */ /* 0x000fe2000001083f */
[----:B------:R-:W-:Y:S01]  /*11000*/  LOP3.LUT R45, R45, 0xffff0000, RZ, 0xc0, !PT ;  /* 0xffff00002d2d7812 */ /* 0x000fe200078ec0ff */
[C---:B------:R-:W-:Y:S01]  /*11010*/  IMAD.U32 R100, R34.reuse, 0x10000, RZ ;  /* 0x0001000022647824 */ /* 0x040fe200078e00ff */
[----:B------:R-:W-:Y:S01]  /*11020*/  LOP3.LUT R33, R34, 0xffff0000, RZ, 0xc0, !PT ;  /* 0xffff000022217812 */ /* 0x000fe200078ec0ff */
[----:B------:R-:W-:Y:S01]  /*11030*/  FFMA.FTZ R90, R47, R90, R102 ;  /* 0x0000005a2f5a7223 */ /* 0x000fe20000010066 */
[----:B------:R-:W-:Y:S01]  /*11040*/  LOP3.LUT R67, R67, 0xffff0000, RZ, 0xc0, !PT ;  /* 0xffff000043437812 */ /* 0x000fe200078ec0ff */
[----:B------:R-:W-:Y:S01]  /*11050*/  FFMA.FTZ R83, R88, R83, R104 ;  /* 0x0000005358537223 */ /* 0x000fe20000010068 */
[----:B------:R-:W-:Y:S01]  /*11060*/  LOP3.LUT R34, R46, 0xffff0000, RZ, 0xc0, !PT ;  /* 0xffff00002e227812 */ /* 0x000fe200078ec0ff */
[C---:B------:R-:W-:Y:S01]  /*11070*/  FMUL.FTZ R102, R65.reuse, R44 ;  /* 0x0000002c41667220 */ /* 0x040fe20000410000 */
[----:B------:R-:W-:Y:S01]  /*11080*/  FMUL.FTZ R88, R65, R100 ;  /* 0x0000006441587220 */ /* 0x000fe20000410000 */
        /* <DEDUP_REMOVED lines=20> */
.L_x_2816:
[----:B------:R-:W-:Y:S05]  /*111d0*/  BSYNC B2 ;  /* 0x0000000000027941 */ /* 0x000fea0003800000 */
.L_x_2815:
[----:B------:R-:W-:Y:S04]  /*111e0*/  BSSY B2, `(.L_x_2817) ;  /* 0x0000073000027945 */ /* 0x000fe80003800000 */
[----:B------:R-:W-:Y:S05]  /*111f0*/  @P1 BRA `(.L_x_2818) ;  /* 0x0000000400c41947 */ /* 0x000fea0003800000 */
[----:B0-----:R-:W2:Y:S01]  /*11200*/  LDL R20, [R1+0x58] ;  /* 0x0000580001147983 */ /* 0x001ea20000100800 */
[----:B------:R-:W-:Y:S02]  /*11210*/  SHF.R.S32.HI R32, RZ, 0x1f, R193 ;  /* 0x0000001fff207819 */ /* 0x000fe400000114c1 */
[----:B------:R-:W-:Y:S02]  /*11220*/  SHF.R.U64 R62, R30, 0x10, R31 ;  /* 0x000000101e3e7819 */ /* 0x000fe4000000121f */
[CC--:B------:R-:W-:Y:S02]  /*11230*/  LEA.HI R34, R32.reuse, R193.reuse, RZ, 0x6 ;  /* 0x000000c120227211 */ /* 0x0c0fe400078f30ff */
[----:B------:R-:W-:Y:S02]  /*11240*/  LEA.HI R35, R32, R193, RZ, 0x3 ;  /* 0x000000c120237211 */ /* 0x000fe400078f18ff */
[----:B------:R-:W-:Y:S01]  /*11250*/  SHF.R.U64 R30, R40, 0x10, R41 ;  /* 0x00000010281e7819 */ /* 0x000fe20000001229 */
[----:B------:R-:W-:Y:S01]  /*11260*/  IMAD.SHL.U32 R44, R34, 0x80, RZ ;  /* 0x00000080222c7824 */ /* 0x000fe200078e00ff */
[----:B------:R-:W-:-:S02]  /*11270*/  LOP3.LUT R34, R220, 0x38, R35, 0xf8, !PT ;  /* 0x00000038dc227812 */ /* 0x000fc400078ef823 */
[--C-:B------:R-:W-:Y:S02]  /*11280*/  SHF.R.U64 R64, R28, 0x10, R29.reuse ;  /* 0x000000101c407819 */ /* 0x100fe4000000121d */
[----:B------:R-:W-:Y:S02]  /*11290*/  LOP3.LUT R35, R44, 0xffffe000, RZ, 0xc0, !PT ;  /* 0xffffe0002c237812 */ /* 0x000fe400078ec0ff */
[----:B------:R-:W-:Y:S02]  /*112a0*/  LOP3.LUT R34, R34, R221, RZ, 0x3c, !PT ;  /* 0x000000dd22227212 */ /* 0x000fe400078e3cff */
[----:B------:R-:W-:Y:S02]  /*112b0*/  SHF.R.U32.HI R29, RZ, 0x10, R29 ;  /* 0x00000010ff1d7819 */ /* 0x000fe4000001161d */
[----:B------:R-:W-:Y:S02]  /*112c0*/  IADD3 R35, R34, R35, R222 ;  /* 0x0000002322237210 */ /* 0x000fe40007ffe0de */
[----:B------:R-:W-:-:S02]  /*112d0*/  SHF.R.U64 R28, R42, 0x10, R43 ;  /* 0x000000102a1c7819 */ /* 0x000fc4000000122b */
[----:B------:R-:W-:Y:S02]  /*112e0*/  PRMT R117, R117, 0x5410, R30 ;  /* 0x0000541075757816 */ /* 0x000fe4000000001e */
[----:B------:R-:W-:Y:S02]  /*112f0*/  PRMT R122, R122, 0x5410, R29 ;  /* 0x000054107a7a7816 */ /* 0x000fe4000000001d */
[----:B------:R-:W-:Y:S02]  /*11300*/  PRMT R119, R119, 0x5410, R28 ;  /* 0x0000541077777816 */ /* 0x000fe4000000001c */
[----:B------:R-:W-:Y:S01]  /*11310*/  PRMT R121, R121, 0x5410, R64 ;  /* 0x0000541079797816 */ /* 0x000fe20000000040 */
[----:B------:R-:W-:Y:S01]  /*11320*/  IMAD.U32 R64, R117, 0x10000, RZ ;  /* 0x0001000075407824 */ /* 0x000fe200078e00ff */
[----:B------:R-:W-:Y:S02]  /*11330*/  SHF.R.U32.HI R41, RZ, 0x10, R41 ;  /* 0x00000010ff297819 */ /* 0x000fe40000011629 */
[----:B------:R-:W-:-:S02]  /*11340*/  SHF.R.U32.HI R43, RZ, 0x10, R43 ;  /* 0x00000010ff2b7819 */ /* 0x000fc4000001162b */
[----:B------:R-:W-:Y:S02]  /*11350*/  SHF.R.U32.HI R31, RZ, 0x10, R31 ;  /* 0x00000010ff1f7819 */ /* 0x000fe4000001161f */
[----:B------:R-:W-:Y:S01]  /*11360*/  PRMT R123, R123, 0x5410, R62 ;  /* 0x000054107b7b7816 */ /* 0x000fe2000000003e */
[----:B------:R-:W-:Y:S01]  /*11370*/  IMAD.U32 R62, R121, 0x10000, RZ ;  /* 0x00010000793e7824 */ /* 0x000fe200078e00ff */
[----:B------:R-:W-:Y:S02]  /*11380*/  PRMT R118, R118, 0x5410, R41 ;  /* 0x0000541076767816 */ /* 0x000fe40000000029 */
[----:B------:R-:W-:Y:S02]  /*11390*/  PRMT R120, R120, 0x5410, R43 ;  /* 0x0000541078787816 */ /* 0x000fe4000000002b */
[----:B------:R-:W-:Y:S01]  /*113a0*/  PRMT R124, R124, 0x5410, R31 ;  /* 0x000054107c7c7816 */ /* 0x000fe2000000001f */
[----:B------:R-:W-:Y:S01]  /*113b0*/  IMAD.U32 R63, R118, 0x10000, RZ ;  /* 0x00010000763f7824 */ /* 0x000fe200078e00ff */
[----:B------:R-:W-:-:S02]  /*113c0*/  LOP3.LUT R117, R117, 0xffff0000, RZ, 0xc0, !PT ;  /* 0xffff000075757812 */ /* 0x000fc400078ec0ff */
[----:B------:R-:W-:Y:S02]  /*113d0*/  LOP3.LUT R121, R121, 0xffff0000, RZ, 0xc0, !PT ;  /* 0xffff000079797812 */ /* 0x000fe400078ec0ff */
[----:B--2---:R-:W-:Y:S02]  /*113e0*/  R2UR UR4, R20 ;  /* 0x00000000140472ca */ /* 0x004fe400000e0000 */
[----:B------:R-:W-:-:S04]  /*113f0*/  LEA.HI R20, R21, R198, RZ, 0x1d ;  /* 0x000000c615147211 */ /* 0x000fc800078fe8ff */
[----:B------:R-:W-:-:S04]  /*11400*/  SHF.R.S32.HI R33, RZ, 0x1f, R20 ;  /* 0x0000001fff217819 */ /* 0x000fc80000011414 */
[----:B------:R-:W-:Y:S01]  /*11410*/  LEA.HI R32, R33, R20, RZ, 0x3 ;  /* 0x0000001421207211 */ /* 0x000fe200078f18ff */
[----:B------:R-:W-:-:S04]  /*11420*/  IMAD.SHL.U32 R33, R20, 0x8, RZ ;  /* 0x0000000814217824 */ /* 0x000fc800078e00ff */
[----:B------:R-:W-:Y:S01]  /*11430*/  IMAD.SHL.U32 R32, R32, 0x400, RZ ;  /* 0x0000040020207824 */ /* 0x000fe200078e00ff */
[----:B------:R-:W-:-:S04]  /*11440*/  LOP3.LUT R20, R220, 0x38, R33, 0xf8, !PT ;  /* 0x00000038dc147812 */ /* 0x000fc800078ef821 */
[----:B------:R-:W-:Y:S02]  /*11450*/  LOP3.LUT R34, R20, R221, RZ, 0x3c, !PT ;  /* 0x000000dd14227212 */ /* 0x000fe400078e3cff */
[----:B------:R-:W-:Y:S02]  /*11460*/  LOP3.LUT R33, R32, 0x7fffe000, RZ, 0xc0, !PT ;  /* 0x7fffe00020217812 */ /* 0x000fe400078ec0ff */
[----:B------:R-:W-:Y:S02]  /*11470*/  LEA R20, R35, UR4, 0x1 ;  /* 0x0000000423147c11 */ /* 0x000fe4000f8e08ff */
[----:B------:R-:W-:-:S03]  /*11480*/  IADD3 R45, R34, R33, R222 ;  /* 0x00000021222d7210 */ /* 0x000fc60007ffe0de */
[----:B------:R-:W0:Y:S02]  /*11490*/  LDS.128 R32, [R20] ;  /* 0x0000000014207984 */ /* 0x000e240000000c00 */
        /* <DEDUP_REMOVED lines=15> */
[C---:B------:R-:W-:Y:S01]  /*11590*/  IMAD.U32 R33, R46.reuse, 0x10000, RZ ;  /* 0x000100002e217824 */ /* 0x040fe200078e00ff */
[----:B------:R-:W-:Y:S01]  /*115a0*/  LOP3.LUT R31, R46, 0xffff0000, RZ, 0xc0, !PT ;  /* 0xffff00002e1f7812 */ /* 0x000fe200078ec0ff */
[-C--:B------:R-:W-:Y:S01]  /*115b0*/  FMUL.FTZ R88, R35, R62.reuse ;  /* 0x0000003e23587220 */ /* 0x080fe20000410000 */
[C---:B------:R-:W-:Y:S01]  /*115c0*/  IMAD.U32 R45, R47.reuse, 0x10000, RZ ;  /* 0x000100002f2d7824 */ /* 0x040fe200078e00ff */
[----:B------:R-:W-:Y:S01]  /*115d0*/  LOP3.LUT R46, R47, 0xffff0000, RZ, 0xc0, !PT ;  /* 0xffff00002f2e7812 */ /* 0x000fe200078ec0ff */
[----:B------:R-:W-:Y:S01]  /*115e0*/  FFMA.FTZ R35, R41, R62, -R66 ;  /* 0x0000003e29237223 */ /* 0x000fe20000010842 */
[----:B------:R-:W-:-:S02]  /*115f0*/  IMAD.U32 R47, R122, 0x10000, RZ ;  /* 0x000100007a2f7824 */ /* 0x000fc400078e00ff */
[----:B------:R-:W-:Y:S01]  /*11600*/  FMUL.FTZ R90, R42, R63 ;  /* 0x0000003f2a5a7220 */ /* 0x000fe20000410000 */
[----:B------:R-:W-:Y:S02]  /*11610*/  IMAD.U32 R66, R120, 0x10000, RZ ;  /* 0x0001000078427824 */ /* 0x000fe400078e00ff */
[----:B------:R-:W-:Y:S01]  /*11620*/  FFMA.FTZ R41, R41, R64, R88 ;  /* 0x0000004029297223 */ /* 0x000fe20000010058 */
[----:B------:R-:W-:Y:S02]  /*11630*/  IMAD.U32 R62, R124, 0x10000, RZ ;  /* 0x000100007c3e7824 */ /* 0x000fe400078e00ff */
[-C--:B------:R-:W-:Y:S01]  /*11640*/  FMUL.FTZ R64, R42, R47.reuse ;  /* 0x0000002f2a407220 */ /* 0x080fe20000410000 */
[----:B------:R-:W-:Y:S01]  /*11650*/  FMUL.FTZ R88, R45, R66 ;  /* 0x000000422d587220 */ /* 0x000fe20000410000 */
[----:B------:R-:W-:Y:S01]  /*11660*/  FFMA.FTZ R42, R43, R47, -R90 ;  /* 0x0000002f2b2a7223 */ /* 0x000fe2000001085a */
[-C--:B------:R-:W-:Y:S01]  /*11670*/  FMUL.FTZ R45, R45, R62.reuse ;  /* 0x0000003e2d2d7220 */ /* 0x080fe20000410000 */
[----:B------:R-:W-:Y:S01]  /*11680*/  FFMA.FTZ R47, R43, R63, R64 ;  /* 0x0000003f2b2f7223 */ /* 0x000fe20000010040 */
[C---:B------:R-:W-:Y:S01]  /*11690*/  FFMA.FTZ R43, R61.reuse, R62, -R88 ;  /* 0x0000003e3d2b7223 */ /* 0x040fe20000010858 */
[----:B------:R-:W-:Y:S01]  /*116a0*/  FMUL.FTZ R65, R40, R117 ;  /* 0x0000007528417220 */ /* 0x000fe20000410000 */
[----:B------:R-:W-:Y:S01]  /*116b0*/  FFMA.FTZ R45, R61, R66, R45 ;  /* 0x000000423d2d7223 */ /* 0x000fe2000001002d */
[----:B------:R-:W-:Y:S01]  /*116c0*/  LOP3.LUT R63, R118, 0xffff0000, RZ, 0xc0, !PT ;  /* 0xffff0000763f7812 */ /* 0x000fe200078ec0ff */
[-C--:B------:R-:W-:Y:S01]  /*116d0*/  FMUL.FTZ R67, R40, R121.reuse ;  /* 0x0000007928437220 */ /* 0x080fe20000410000 */
[----:B------:R-:W-:Y:S01]  /*116e0*/  LOP3.LUT R61, R122, 0xffff0000, RZ, 0xc0, !PT ;  /* 0xffff00007a3d7812 */ /* 0x000fe200078ec0ff */
[----:B------:R-:W-:Y:S01]  /*116f0*/  FFMA.FTZ R64, R30, R121, -R65 ;  /* 0x000000791e407223 */ /* 0x000fe20000010841 */
[----:B------:R-:W-:-:S02]  /*11700*/  IMAD.U32 R62, R119, 0x10000, RZ ;  /* 0x00010000773e7824 */ /* 0x000fc400078e00ff */
[C---:B------:R-:W-:Y:S01]  /*11710*/  FMUL.FTZ R65, R44.reuse, R63 ;  /* 0x0000003f2c417220 */ /* 0x040fe20000410000 */
[----:B------:R-:W-:Y:S02]  /*11720*/  IMAD.U32 R40, R123, 0x10000, RZ ;  /* 0x000100007b287824 */ /* 0x000fe400078e00ff */
[-C--:B------:R-:W-:Y:S01]  /*11730*/  FMUL.FTZ R44, R44, R61.reuse ;  /* 0x0000003d2c2c7220 */ /* 0x080fe20000410000 */
[----:B------:R-:W-:Y:S01]  /*11740*/  FMUL.FTZ R66, R33, R62 ;  /* 0x0000003e21427220 */ /* 0x000fe20000410000 */
[C---:B------:R-:W-:Y:S01]  /*11750*/  FFMA.FTZ R65, R32.reuse, R61, -R65 ;  /* 0x0000003d20417223 */ /* 0x040fe20000010841 */
[----:B------:R-:W-:Y:S01]  /*11760*/  LOP3.LUT R119, R119, 0xffff0000, RZ, 0xc0, !PT ;  /* 0xffff000077777812 */ /* 0x000fe200078ec0ff */
[----:B------:R-:W-:Y:S01]  /*11770*/  FFMA.FTZ R44, R32, R63, R44 ;  /* 0x0000003f202c7223 */ /* 0x000fe2000001002c */
[-C--:B------:R-:W-:Y:S01]  /*11780*/  FMUL.FTZ R32, R33, R40.reuse ;  /* 0x0000002821207220 */ /* 0x080fe20000410000 */
[----:B------:R-:W-:Y:S01]  /*11790*/  LOP3.LUT R123, R123, 0xffff0000, RZ, 0xc0, !PT ;  /* 0xffff00007b7b7812 */ /* 0x000fe200078ec0ff */
[C---:B------:R-:W-:Y:S01]  /*117a0*/  FFMA.FTZ R66, R29.reuse, R40, -R66 ;  /* 0x000000281d427223 */ /* 0x040fe20000010842 */
[----:B------:R-:W-:Y:S01]  /*117b0*/  LOP3.LUT R61, R120, 0xffff0000, RZ, 0xc0, !PT ;  /* 0xffff0000783d7812 */ /* 0x000fe200078ec0ff */
[----:B------:R-:W-:Y:S01]  /*117c0*/  FFMA.FTZ R62, R29, R62, R32 ;  /* 0x0000003e1d3e7223 */ /* 0x000fe20000010020 */
[----:B------:R-:W-:Y:S01]  /*117d0*/  LOP3.LUT R33, R124, 0xffff0000, RZ, 0xc0, !PT ;  /* 0xffff00007c217812 */ /* 0x000fe200078ec0ff */
[C---:B------:R-:W-:Y:S01]  /*117e0*/  FMUL.FTZ R29, R31.reuse, R119 ;  /* 0x000000771f1d7220 */ /* 0x040fe20000410000 */
[----:B------:R-:W-:Y:S01]  /*117f0*/  FMUL.FTZ R32, R31, R123 ;  /* 0x0000007b1f207220 */ /* 0x000fe20000410000 */
[----:B------:R-:W-:Y:S01]  /*11800*/  FMUL.FTZ R31, R46, R61 ;  /* 0x0000003d2e1f7220 */ /* 0x000fe20000410000 */
[----:B------:R-:W-:Y:S01]  /*11810*/  FFMA.FTZ R30, R30, R117, R67 ;  /* 0x000000751e1e7223 */ /* 0x000fe20000010043 */
        /* <DEDUP_REMOVED lines=15> */
.L_x_2818:
[----:B------:R-:W-:Y:S05]  /*11910*/  BSYNC B2 ;  /* 0x0000000000027941 */ /* 0x000fea0003800000 */
.L_x_2817:
[----:B------:R-:W-:Y:S05]  /*11920*/  @P2 BRA `(.L_x_2814) ;  /* 0x0000000400c42947 */ /* 0x000fea0003800000 */
[----:B01----:R-:W2:Y:S01]  /*11930*/  LDL R20, [R1+0x58] ;  /* 0x0000580001147983 */ /* 0x003ea20000100800 */
[----:B------:R-:W-:Y:S02]  /*11940*/  SHF.R.S32.HI R29, RZ, 0x1f, R192 ;  /* 0x0000001fff1d7819 */ /* 0x000fe400000114c0 */
[----:B------:R-:W-:Y:S02]  /*11950*/  LEA.HI R21, R21, R199, RZ, 0x1d ;  /* 0x000000c715157211 */ /* 0x000fe400078fe8ff */
[CC--:B------:R-:W-:Y:S02]  /*11960*/  LEA.HI R28, R29.reuse, R192.reuse, RZ, 0x6 ;  /* 0x000000c01d1c7211 */ /* 0x0c0fe400078f30ff */
[----:B------:R-:W-:Y:S02]  /*11970*/  LEA.HI R29, R29, R192, RZ, 0x3 ;  /* 0x000000c01d1d7211 */ /* 0x000fe400078f18ff */
[----:B------:R-:W-:Y:S01]  /*11980*/  SHF.R.U64 R40, R26, 0x10, R27 ;  /* 0x000000101a287819 */ /* 0x000fe2000000121b */
[----:B------:R-:W-:Y:S01]  /*11990*/  IMAD.SHL.U32 R31, R28, 0x80, RZ ;  /* 0x000000801c1f7824 */ /* 0x000fe200078e00ff */
[----:B------:R-:W-:-:S02]  /*119a0*/  LOP3.LUT R30, R220, 0x38, R29, 0xf8, !PT ;  /* 0x00000038dc1e7812 */ /* 0x000fc400078ef81d */
[----:B------:R-:W-:Y:S02]  /*119b0*/  SHF.R.U64 R26, R36, 0x10, R37 ;  /* 0x00000010241a7819 */ /* 0x000fe40000001225 */
[----:B------:R-:W-:Y:S02]  /*119c0*/  LOP3.LUT R31, R31, 0xffffe000, RZ, 0xc0, !PT ;  /* 0xffffe0001f1f7812 */ /* 0x000fe400078ec0ff */
[----:B------:R-:W-:Y:S02]  /*119d0*/  LOP3.LUT R30, R30, R221, RZ, 0x3c, !PT ;  /* 0x000000dd1e1e7212 */ /* 0x000fe400078e3cff */
[----:B------:R-:W-:Y:S02]  /*119e0*/  SHF.R.U64 R42, R24, 0x10, R25 ;  /* 0x00000010182a7819 */ /* 0x000fe40000001219 */
[----:B------:R-:W-:Y:S02]  /*119f0*/  IADD3 R30, R30, R31, R222 ;  /* 0x0000001f1e1e7210 */ /* 0x000fe40007ffe0de */
[----:B------:R-:W-:-:S02]  /*11a00*/  SHF.R.U32.HI R27, RZ, 0x10, R27 ;  /* 0x00000010ff1b7819 */ /* 0x000fc4000001161b */
[----:B------:R-:W-:Y:S02]  /*11a10*/  PRMT R91, R91, 0x5410, R26 ;  /* 0x000054105b5b7816 */ /* 0x000fe4000000001a */
[----:B------:R-:W-:Y:S02]  /*11a20*/  SHF.R.U32.HI R37, RZ, 0x10, R37 ;  /* 0x00000010ff257819 */ /* 0x000fe40000011625 */
[----:B------:R-:W-:Y:S02]  /*11a30*/  SHF.R.U32.HI R25, RZ, 0x10, R25 ;  /* 0x00000010ff197819 */ /* 0x000fe40000011619 */
[--C-:B------:R-:W-:Y:S02]  /*11a40*/  SHF.R.U64 R24, R38, 0x10, R39.reuse ;  /* 0x0000001026187819 */ /* 0x100fe40000001227 */
[----:B------:R-:W-:Y:S01]  /*11a50*/  PRMT R95, R95, 0x5410, R42 ;  /* 0x000054105f5f7816 */ /* 0x000fe2000000002a */
[----:B------:R-:W-:Y:S01]  /*11a60*/  IMAD.U32 R42, R91, 0x10000, RZ ;  /* 0x000100005b2a7824 */ /* 0x000fe200078e00ff */
[----:B------:R-:W-:-:S02]  /*11a70*/  SHF.R.U32.HI R39, RZ, 0x10, R39 ;  /* 0x00000010ff277819 */ /* 0x000fc40000011627 */
[----:B------:R-:W-:Y:S02]  /*11a80*/  PRMT R98, R98, 0x5410, R27 ;  /* 0x0000541062627816 */ /* 0x000fe4000000001b */
[----:B------:R-:W-:Y:S02]  /*11a90*/  PRMT R92, R92, 0x5410, R37 ;  /* 0x000054105c5c7816 */ /* 0x000fe40000000025 */
[----:B------:R-:W-:Y:S02]  /*11aa0*/  PRMT R96, R96, 0x5410, R25 ;  /* 0x0000541060607816 */ /* 0x000fe40000000019 */
[----:B------:R-:W-:Y:S01]  /*11ab0*/  PRMT R93, R93, 0x5410, R24 ;  /* 0x000054105d5d7816 */ /* 0x000fe20000000018 */
[----:B------:R-:W-:Y:S01]  /*11ac0*/  IMAD.U32 R43, R92, 0x10000, RZ ;  /* 0x000100005c2b7824 */ /* 0x000fe200078e00ff */
[----:B------:R-:W-:Y:S02]  /*11ad0*/  PRMT R97, R97, 0x5410, R40 ;  /* 0x0000541061617816 */ /* 0x000fe40000000028 */
[----:B------:R-:W-:-:S02]  /*11ae0*/  PRMT R94, R94, 0x5410, R39 ;  /* 0x000054105e5e7816 */ /* 0x000fc40000000027 */
[----:B------:R-:W-:-:S03]  /*11af0*/  LOP3.LUT R92, R92, 0xffff0000, RZ, 0xc0, !PT ;  /* 0xffff00005c5c7812 */ /* 0x000fc600078ec0ff */
[----:B------:R-:W-:Y:S01]  /*11b00*/  IMAD.U32 R44, R94, 0x10000, RZ ;  /* 0x000100005e2c7824 */ /* 0x000fe200078e00ff */
[----:B--2---:R-:W-:Y:S02]  /*11b10*/  R2UR UR4, R20 ;  /* 0x00000000140472ca */ /* 0x004fe400000e0000 */
        /* <DEDUP_REMOVED lines=18> */
[----:B------:R-:W-:Y:S01]  /*11c40*/  IMAD.U32 R28, R95, 0x10000, RZ ;  /* 0x000100005f1c7824 */ /* 0x000fe200078e00ff */
[C---:B------:R-:W-:Y:S01]  /*11c50*/  LOP3.LUT R39, R29.reuse, 0xffff0000, RZ, 0xc0, !PT ;  /* 0xffff00001d277812 */ /* 0x040fe200078ec0ff */
[C---:B-1----:R-:W-:Y:S01]  /*11c60*/  IMAD.U32 R27, R32.reuse, 0x10000, RZ ;  /* 0x00010000201b7824 */ /* 0x042fe200078e00ff */
[----:B------:R-:W-:Y:S01]  /*11c70*/  LOP3.LUT R31, R32, 0xffff0000, RZ, 0xc0, !PT ;  /* 0xffff0000201f7812 */ /* 0x000fe200078ec0ff */
[----:B------:R-:W-:Y:S01]  /*11c80*/  IMAD.U32 R38, R29, 0x10000, RZ ;  /* 0x000100001d267824 */ /* 0x000fe200078e00ff */
[----:B------:R-:W-:Y:S01]  /*11c90*/  LOP3.LUT R32, R33, 0xffff0000, RZ, 0xc0, !PT ;  /* 0xffff000021207812 */ /* 0x000fe200078ec0ff */
[----:B------:R-:W-:Y:S01]  /*11ca0*/  FMUL.FTZ R45, R27, R42 ;  /* 0x0000002a1b2d7220 */ /* 0x000fe20000410000 */
[----:B------:R-:W-:Y:S01]  /*11cb0*/  IMAD.U32 R29, R33, 0x10000, RZ ;  /* 0x00010000211d7824 */ /* 0x000fe200078e00ff */
[C---:B------:R-:W-:Y:S01]  /*11cc0*/  LOP3.LUT R26, R34.reuse, 0xffff0000, RZ, 0xc0, !PT ;  /* 0xffff0000221a7812 */ /* 0x040fe200078ec0ff */
[----:B------:R-:W-:Y:S01]  /*11cd0*/  IMAD.U32 R33, R34, 0x10000, RZ ;  /* 0x0001000022217824 */ /* 0x000fe200078e00ff */
[C---:B------:R-:W-:Y:S01]  /*11ce0*/  LOP3.LUT R34, R35.reuse, 0xffff0000, RZ, 0xc0, !PT ;  /* 0xffff000023227812 */ /* 0x040fe200078ec0ff */
[----:B------:R-:W-:-:S02]  /*11cf0*/  IMAD.U32 R41, R35, 0x10000, RZ ;  /* 0x0001000023297824 */ /* 0x000fc400078e00ff */
[-C--:B------:R-:W-:Y:S01]  /*11d00*/  FMUL.FTZ R47, R27, R28.reuse ;  /* 0x0000001c1b2f7220 */ /* 0x080fe20000410000 */
[----:B------:R-:W-:Y:S01]  /*11d10*/  FFMA.FTZ R27, R36, R28, -R45 ;  /* 0x0000001c241b7223 */ /* 0x000fe2000001082d */
[----:B------:R-:W-:Y:S02]  /*11d20*/  IMAD.U32 R35, R96, 0x10000, RZ ;  /* 0x0001000060237824 */ /* 0x000fe400078e00ff */
[C---:B------:R-:W-:Y:S01]  /*11d30*/  FMUL.FTZ R45, R29.reuse, R43 ;  /* 0x0000002b1d2d7220 */ /* 0x040fe20000410000 */
[----:B------:R-:W-:Y:S01]  /*11d40*/  FFMA.FTZ R28, R36, R42, R47 ;  /* 0x0000002a241c7223 */ /* 0x000fe2000001002f */
[----:B------:R-:W-:Y:S02]  /*11d50*/  IMAD.U32 R36, R98, 0x10000, RZ ;  /* 0x0001000062247824 */ /* 0x000fe400078e00ff */
[-C--:B------:R-:W-:Y:S01]  /*11d60*/  FMUL.FTZ R47, R29, R35.reuse ;  /* 0x000000231d2f7220 */ /* 0x080fe20000410000 */
[C---:B------:R-:W-:Y:S01]  /*11d70*/  FFMA.FTZ R29, R38.reuse, R35, -R45 ;  /* 0x00000023261d7223 */ /* 0x040fe2000001082d */
[----:B------:R-:W-:Y:S01]  /*11d80*/  FMUL.FTZ R35, R41, R44 ;  /* 0x0000002c29237220 */ /* 0x000fe20000410000 */
[----:B------:R-:W-:Y:S01]  /*11d90*/  LOP3.LUT R42, R91, 0xffff0000, RZ, 0xc0, !PT ;  /* 0xffff00005b2a7812 */ /* 0x000fe200078ec0ff */
[-C--:B------:R-:W-:Y:S01]  /*11da0*/  FMUL.FTZ R41, R41, R36.reuse ;  /* 0x0000002429297220 */ /* 0x080fe20000410000 */
[----:B------:R-:W-:Y:S01]  /*11db0*/  FFMA.FTZ R47, R38, R43, R47 ;  /* 0x0000002b262f7223 */ /* 0x000fe2000001002f */
[----:B------:R-:W-:Y:S01]  /*11dc0*/  FFMA.FTZ R35, R40, R36, -R35 ;  /* 0x0000002428237223 */ /* 0x000fe20000010823 */
[----:B------:R-:W-:Y:S01]  /*11dd0*/  LOP3.LUT R36, R95, 0xffff0000, RZ, 0xc0, !PT ;  /* 0xffff00005f247812 */ /* 0x000fe200078ec0ff */
[C---:B------:R-:W-:Y:S01]  /*11de0*/  FMUL.FTZ R38, R31.reuse, R42 ;  /* 0x0000002a1f267220 */ /* 0x040fe20000410000 */
[----:B------:R-:W-:Y:S01]  /*11df0*/  LOP3.LUT R96, R96, 0xffff0000, RZ, 0xc0, !PT ;  /* 0xffff000060607812 */ /* 0x000fe200078ec0ff */
[----:B------:R-:W-:Y:S01]  /*11e00*/  FFMA.FTZ R41, R40, R44, R41 ;  /* 0x0000002c28297223 */ /* 0x000fe20000010029 */
[----:B------:R-:W-:Y:S01]  /*11e10*/  FMUL.FTZ R46, R32, R92 ;  /* 0x0000005c202e7220 */ /* 0x000fe20000410000 */
[-C--:B------:R-:W-:Y:S01]  /*11e20*/  FMUL.FTZ R44, R31, R36.reuse ;  /* 0x000000241f2c7220 */ /* 0x080fe20000410000 */
[----:B------:R-:W-:Y:S01]  /*11e30*/  FFMA.FTZ R40, R37, R36, -R38 ;  /* 0x0000002425287223 */ /* 0x000fe20000010826 */
[----:B------:R-:W-:-:S02]  /*11e40*/  IMAD.U32 R38, R93, 0x10000, RZ ;  /* 0x000100005d267824 */ /* 0x000fc400078e00ff */
[----:B------:R-:W-:Y:S01]  /*11e50*/  FMUL.FTZ R31, R32, R96 ;  /* 0x00000060201f7220 */ /* 0x000fe20000410000 */
[----:B------:R-:W-:Y:S02]  /*11e60*/  IMAD.U32 R36, R97, 0x10000, RZ ;  /* 0x0001000061247824 */ /* 0x000fe400078e00ff */
[----:B------:R-:W-:Y:S01]  /*11e70*/  FFMA.FTZ R37, R37, R42, R44 ;  /* 0x0000002a25257223 */ /* 0x000fe2000001002c */
[----:B------:R-:W-:Y:S01]  /*11e80*/  FMUL.FTZ R32, R33, R38 ;  /* 0x0000002621207220 */ /* 0x000fe20000410000 */
[----:B------:R-:W-:Y:S01]  /*11e90*/  FFMA.FTZ R92, R39, R92, R31 ;  /* 0x0000005c275c7223 */ /* 0x000fe2000001001f */
[----:B------:R-:W-:Y:S01]  /*11ea0*/  FMUL.FTZ R42, R33, R36 ;  /* 0x00000024212a7220 */ /* 0x000fe20000410000 */
[----:B------:R-:W-:Y:S01]  /*11eb0*/  LOP3.LUT R93, R93, 0xffff0000, RZ, 0xc0, !PT ;  /* 0xffff00005d5d7812 */ /* 0x000fe200078ec0ff */
[----:B------:R-:W-:Y:S01]  /*11ec0*/  FFMA.FTZ R46, R39, R96, -R46 ;  /* 0x00000060272e7223 */ /* 0x000fe2000001082e */
[----:B------:R-:W-:Y:S01]  /*11ed0*/  LOP3.LUT R33, R94, 0xffff0000, RZ, 0xc0, !PT ;  /* 0xffff00005e217812 */ /* 0x000fe200078ec0ff */
[----:B------:R-:W-:Y:S01]  /*11ee0*/  FFMA.FTZ R32, R25, R36, -R32 ;  /* 0x0000002419207223 */ /* 0x000fe20000010820 */
[----:B------:R-:W-:Y:S01]  /*11ef0*/  LOP3.LUT R97, R97, 0xffff0000, RZ, 0xc0, !PT ;  /* 0xffff000061617812 */ /* 0x000fe200078ec0ff */
[----:B------:R-:W-:Y:S01]  /*11f00*/  FFMA.FTZ R42, R25, R38, R42 ;  /* 0x00000026192a7223 */ /* 0x000fe2000001002a */
[----:B------:R-:W-:Y:S01]  /*11f10*/  LOP3.LUT R31, R98, 0xffff0000, RZ, 0xc0, !PT ;  /* 0xffff0000621f7812 */ /* 0x000fe200078ec0ff */
[----:B------:R-:W-:Y:S01]  /*11f20*/  FMUL.FTZ R25, R26, R93 ;  /* 0x0000005d1a197220 */ /* 0x000fe20000410000 */
[----:B------:R-:W-:Y:S01]  /*11f30*/  FMUL.FTZ R39, R34, R33 ;  /* 0x0000002122277220 */ /* 0x000fe20000410000 */
[----:B------:R-:W-:Y:S01]  /*11f40*/  FMUL.FTZ R26, R26, R97 ;  /* 0x000000611a1a7220 */ /* 0x000fe20000410000 */
[----:B------:R-:W-:Y:S01]  /*11f50*/  F2FP.BF16.F32.PACK_AB R28, R37, R28 ;  /* 0x0000001c251c723e */ /* 0x000fe200000010ff */
        /* <DEDUP_REMOVED lines=14> */
.L_x_2814:
[----:B------:R-:W-:Y:S05]  /*12040*/  BSYNC B1 ;  /* 0x0000000000017941 */ /* 0x000fea0003800000 */
.L_x_2813:
[----:B012---:R-:W-:-:S05]  /*12050*/  VIADD R20, R204, 0x40 ;  /* 0x00000040cc147836 */ /* 0x007fca0000000000 */
[----:B------:R-:W-:-:S13]  /*12060*/  ISETP.GE.AND P0, PT, R20, R3, PT ;  /* 0x000000031400720c */ /* 0x000fda0003f06270 */
[----:B------:R-:W-:Y:S05]  /*12070*/  @P0 BRA `(.L_x_2794) ;  /* 0x00000014005c0947 */ /* 0x000fea0003800000 */
[----:B------:R0:W5:Y:S01]  /*12080*/  LDL R42, [R1+0x58] ;  /* 0x00005800012a7983 */ /* 0x0001620000100800 */
[----:B------:R-:W1:Y:S01]  /*12090*/  LDC R3, c[0x0][0x3f4] ;  /* 0x0000fd00ff037b82 */ /* 0x000e620000000800 */
[----:B------:R-:W-:Y:S01]  /*120a0*/  BSSY B1, `(.L_x_2819) ;  /* 0x0000070000017945 */ /* 0x000fe20003800000 */
[----:B------:R-:W-:Y:S02]  /*120b0*/  SHF.R.U32.HI R40, RZ, 0x3, R217 ;  /* 0x00000003ff287819 */ /* 0x000fe400000116d9 */
[-C--:B-1----:R-:W-:Y:S02]  /*120c0*/  ISETP.GE.AND P0, PT, R16, R3.reuse, PT ;  /* 0x000000031000720c */ /* 0x082fe40003f06270 */
[-C--:B------:R-:W-:Y:S02]  /*120d0*/  ISETP.GE.AND P1, PT, R193, R3.reuse, PT ;  /* 0x00000003c100720c */ /* 0x080fe40003f26270 */
[----:B------:R-:W-:-:S09]  /*120e0*/  ISETP.GE.AND P2, PT, R192, R3, PT ;  /* 0x00000003c000720c */ /* 0x000fd20003f46270 */
[----:B0-----:R-:W-:Y:S05]  /*120f0*/  @P0 BRA `(.L_x_2820) ;  /* 0x0000000400a80947 */ /* 0x001fea0003800000 */
[----:B------:R-:W-:Y:S02]  /*12100*/  LEA.HI R0, R3, R0, RZ, 0x1d ;  /* 0x0000000003007211 */ /* 0x000fe400078fe8ff */
[----:B-----5:R-:W-:Y:S02]  /*12110*/  R2UR UR4, R42 ;  /* 0x000000002a0472ca */ /* 0x020fe400000e0000 */
        /* <DEDUP_REMOVED lines=13> */
[--C-:B------:R-:W-:Y:S02]  /*121f0*/  SHF.R.U64 R4, R6, 0x10, R7.reuse ;  /* 0x0000001006047819 */ /* 0x100fe40000001207 */
[----:B------:R-:W-:Y:S01]  /*12200*/  IMAD R20, R21, 0x2, R2 ;  /* 0x0000000215147824 */ /* 0x000fe200078e0202 */
[----:B------:R-:W-:Y:S02]  /*12210*/  SHF.R.U32.HI R7, RZ, 0x10, R7 ;  /* 0x00000010ff077819 */ /* 0x000fe40000011607 */
[----:B------:R-:W-:Y:S02]  /*12220*/  SHF.R.U64 R38, R48, 0x10, R49 ;  /* 0x0000001030267819 */ /* 0x000fe40000001231 */
[----:B------:R-:W1:Y:S01]  /*12230*/  LDS.128 R28, [R20+0x12400] ;  /* 0x01240000141c7984 */ /* 0x000e620000000c00 */
[----:B------:R-:W-:Y:S02]  /*12240*/  SHF.R.U64 R36, R50, 0x10, R51 ;  /* 0x0000001032247819 */ /* 0x000fe40000001233 */
[----:B------:R-:W-:-:S02]  /*12250*/  PRMT R107, R107, 0x5410, R34 ;  /* 0x000054106b6b7816 */ /* 0x000fc40000000022 */
[----:B------:R-:W-:Y:S02]  /*12260*/  SHF.R.U32.HI R32, RZ, 0x10, R5 ;  /* 0x00000010ff207819 */ /* 0x000fe40000011605 */
[----:B------:R-:W-:Y:S02]  /*12270*/  PRMT R111, R111, 0x5410, R4 ;  /* 0x000054106f6f7816 */ /* 0x000fe40000000004 */
[----:B------:R-:W-:Y:S02]  /*12280*/  PRMT R112, R112, 0x5410, R7 ;  /* 0x0000541070707816 */ /* 0x000fe40000000007 */
[----:B------:R-:W-:Y:S02]  /*12290*/  PRMT R113, R113, 0x5410, R38 ;  /* 0x0000541071717816 */ /* 0x000fe40000000026 */
[----:B------:R-:W-:Y:S02]  /*122a0*/  SHF.R.U32.HI R49, RZ, 0x10, R49 ;  /* 0x00000010ff317819 */ /* 0x000fe40000011631 */
[----:B------:R-:W-:Y:S01]  /*122b0*/  PRMT R115, R115, 0x5410, R36 ;  /* 0x0000541073737816 */ /* 0x000fe20000000024 */
[----:B------:R-:W-:Y:S01]  /*122c0*/  IMAD.U32 R36, R107, 0x10000, RZ ;  /* 0x000100006b247824 */ /* 0x000fe200078e00ff */
[----:B------:R-:W-:Y:S01]  /*122d0*/  PRMT R114, R114, 0x5410, R49 ;  /* 0x0000541072727816 */ /* 0x000fe20000000031 */
[----:B------:R-:W-:Y:S01]  /*122e0*/  IMAD.U32 R35, R113, 0x10000, RZ ;  /* 0x0001000071237824 */ /* 0x000fe200078e00ff */
[----:B------:R-:W-:-:S02]  /*122f0*/  PRMT R109, R109, 0x5410, R32 ;  /* 0x000054106d6d7816 */ /* 0x000fc40000000020 */
[----:B------:R-:W-:Y:S02]  /*12300*/  SHF.R.U32.HI R51, RZ, 0x10, R51 ;  /* 0x00000010ff337819 */ /* 0x000fe40000011633 */
[----:B------:R-:W-:Y:S01]  /*12310*/  LOP3.LUT R107, R107, 0xffff0000, RZ, 0xc0, !PT ;  /* 0xffff00006b6b7812 */ /* 0x000fe200078ec0ff */
[----:B------:R-:W-:Y:S01]  /*12320*/  IMAD.U32 R37, R109, 0x10000, RZ ;  /* 0x000100006d257824 */ /* 0x000fe200078e00ff */
[----:B------:R-:W-:Y:S02]  /*12330*/  PRMT R116, R116, 0x5410, R51 ;  /* 0x0000541074747816 */ /* 0x000fe40000000033 */
        /* <DEDUP_REMOVED lines=24> */
[----:B------:R-:W-:Y:S01]  /*124c0*/  FFMA.FTZ R43, R6, R27, -R43 ;  /* 0x0000001b062b7223 */ /* 0x000fe2000001082b */
[----:B------:R-:W-:Y:S01]  /*124d0*/  FMUL.FTZ R32, R34, R35 ;  /* 0x0000002322207220 */ /* 0x000fe20000410000 */
[----:B------:R-:W-:Y:S01]  /*124e0*/  LOP3.LUT R114, R114, 0xffff0000, RZ, 0xc0, !PT ;  /* 0xffff000072727812 */ /* 0x000fe200078ec0ff */
[-C--:B------:R-:W-:Y:S01]  /*124f0*/  FMUL.FTZ R34, R34, R4.reuse ;  /* 0x0000000422227220 */ /* 0x080fe20000410000 */
[----:B------:R-:W-:Y:S01]  /*12500*/  FFMA.FTZ R45, R6, R37, R45 ;  /* 0x00000025062d7223 */ /* 0x000fe2000001002d */
[----:B------:R-:W-:Y:S01]  /*12510*/  FFMA.FTZ R27, R25, R4, -R32 ;  /* 0x00000004191b7223 */ /* 0x000fe20000010820 */
[----:B------:R-:W-:Y:S01]  /*12520*/  FMUL.FTZ R4, R28, R107 ;  /* 0x0000006b1c047220 */ /* 0x000fe20000410000 */
[----:B------:R-:W-:-:S02]  /*12530*/  IMAD.U32 R33, R30, 0x10000, RZ ;  /* 0x000100001e217824 */ /* 0x000fc400078e00ff */
[----:B------:R-:W-:Y:S01]  /*12540*/  FFMA.FTZ R35, R25, R35, R34 ;  /* 0x0000002319237223 */ /* 0x000fe20000010022 */
[----:B------:R-:W-:Y:S02]  /*12550*/  IMAD.U32 R6, R111, 0x10000, RZ ;  /* 0x000100006f067824 */ /* 0x000fe400078e00ff */
[-C--:B------:R-:W-:Y:S01]  /*12560*/  FMUL.FTZ R32, R28, R113.reuse ;  /* 0x000000711c207220 */ /* 0x080fe20000410000 */
[----:B------:R-:W-:Y:S01]  /*12570*/  FFMA.FTZ R28, R5, R113, -R4 ;  /* 0x00000071051c7223 */ /* 0x000fe20000010804 */
[CC--:B------:R-:W-:Y:S01]  /*12580*/  FMUL.FTZ R25, R29.reuse, R109.reuse ;  /* 0x0000006d1d197220 */ /* 0x0c0fe20000410000 */
[----:B------:R-:W-:Y:S01]  /*12590*/  FMUL.FTZ R34, R29, R114 ;  /* 0x000000721d227220 */ /* 0x000fe20000410000 */
[----:B------:R-:W-:Y:S01]  /*125a0*/  LOP3.LUT R30, R30, 0xffff0000, RZ, 0xc0, !PT ;  /* 0xffff00001e1e7812 */ /* 0x000fe200078ec0ff */
[----:B------:R-:W-:Y:S02]  /*125b0*/  IMAD.U32 R4, R115, 0x10000, RZ ;  /* 0x0001000073047824 */ /* 0x000fe400078e00ff */
[----:B------:R-:W-:Y:S01]  /*125c0*/  FMUL.FTZ R36, R33, R6 ;  /* 0x0000000621247220 */ /* 0x000fe20000410000 */
[----:B------:R-:W-:Y:S01]  /*125d0*/  LOP3.LUT R111, R111, 0xffff0000, RZ, 0xc0, !PT ;  /* 0xffff00006f6f7812 */ /* 0x000fe200078ec0ff */
[C---:B------:R-:W-:Y:S01]  /*125e0*/  FFMA.FTZ R114, R24.reuse, R114, -R25 ;  /* 0x0000007218727223 */ /* 0x040fe20000010819 */
[----:B------:R-:W-:Y:S01]  /*125f0*/  LOP3.LUT R115, R115, 0xffff0000, RZ, 0xc0, !PT ;  /* 0xffff000073737812 */ /* 0x000fe200078ec0ff */
[----:B------:R-:W-:Y:S01]  /*12600*/  FFMA.FTZ R34, R24, R109, R34 ;  /* 0x0000006d18227223 */ /* 0x000fe20000010022 */
[----:B------:R-:W-:Y:S01]  /*12610*/  LOP3.LUT R31, R31, 0xffff0000, RZ, 0xc0, !PT ;  /* 0xffff00001f1f7812 */ /* 0x000fe200078ec0ff */
[-C--:B------:R-:W-:Y:S01]  /*12620*/  FMUL.FTZ R24, R33, R4.reuse ;  /* 0x0000000421187220 */ /* 0x080fe20000410000 */
[----:B------:R-:W-:Y:S01]  /*12630*/  LOP3.LUT R112, R112, 0xffff0000, RZ, 0xc0, !PT ;  /* 0xffff000070707812 */ /* 0x000fe200078ec0ff */
[----:B------:R-:W-:Y:S01]  /*12640*/  FFMA.FTZ R36, R7, R4, -R36 ;  /* 0x0000000407247223 */ /* 0x000fe20000010824 */
[----:B------:R-:W-:Y:S01]  /*12650*/  LOP3.LUT R116, R116, 0xffff0000, RZ, 0xc0, !PT ;  /* 0xffff000074747812 */ /* 0x000fe200078ec0ff */
[C---:B------:R-:W-:Y:S01]  /*12660*/  FMUL.FTZ R4, R30.reuse, R111 ;  /* 0x0000006f1e047220 */ /* 0x040fe20000410000 */
[----:B------:R-:W-:Y:S01]  /*12670*/  FFMA.FTZ R32, R5, R107, R32 ;  /* 0x0000006b05207223 */ /* 0x000fe20000010020 */
[----:B------:R-:W-:Y:S01]  /*12680*/  FMUL.FTZ R30, R30, R115 ;  /* 0x000000731e1e7220 */ /* 0x000fe20000410000 */
[C---:B------:R-:W-:Y:S01]  /*12690*/  FMUL.FTZ R5, R31.reuse, R112 ;  /* 0x000000701f057220 */ /* 0x040fe20000410000 */
[----:B------:R-:W-:Y:S01]  /*126a0*/  FMUL.FTZ R31, R31, R116 ;  /* 0x000000741f1f7220 */ /* 0x000fe20000410000 */
[----:B------:R-:W-:Y:S01]  /*126b0*/  FFMA.FTZ R7, R7, R6, R24 ;  /* 0x0000000607077223 */ /* 0x000fe20000010018 */
        /* <DEDUP_REMOVED lines=14> */
.L_x_2820:
[----:B------:R-:W-:Y:S05]  /*127a0*/  BSYNC B1 ;  /* 0x0000000000017941 */ /* 0x000fea0003800000 */
.L_x_2819:
[----:B------:R-:W-:Y:S04]  /*127b0*/  BSSY B1, `(.L_x_2821) ;  /* 0x0000072000017945 */ /* 0x000fe80003800000 */
[----:B------:R-:W-:Y:S05]  /*127c0*/  @P1 BRA `(.L_x_2822) ;  /* 0x0000000400c01947 */ /* 0x000fea0003800000 */
[----:B0-----:R-:W-:Y:S02]  /*127d0*/  SHF.R.S32.HI R4, RZ, 0x1f, R193 ;  /* 0x0000001fff047819 */ /* 0x001fe400000114c1 */
[----:B------:R-:W-:Y:S02]  /*127e0*/  LEA.HI R0, R3, R198, RZ, 0x1d ;  /* 0x000000c603007211 */ /* 0x000fe400078fe8ff */
        /* <DEDUP_REMOVED lines=8> */
[-C--:B------:R-:W-:Y:S01]  /*12870*/  LOP3.LUT R6, R4, R40.reuse, RZ, 0x3c, !PT ;  /* 0x0000002804067212 */ /* 0x080fe200078e3cff */
[----:B------:R-:W-:Y:S01]  /*12880*/  IMAD.SHL.U32 R4, R5, 0x400, RZ ;  /* 0x0000040005047824 */ /* 0x000fe200078e00ff */
[----:B------:R-:W-:Y:S02]  /*12890*/  LOP3.LUT R0, R217, 0x38, R0, 0xf8, !PT ;  /* 0x00000038d9007812 */ /* 0x000fe400078ef800 */
[----:B-----5:R-:W-:Y:S02]  /*128a0*/  R2UR UR4, R42 ;  /* 0x000000002a0472ca */ /* 0x020fe400000e0000 */
[----:B------:R-:W-:-:S02]  /*128b0*/  LOP3.LUT R5, R0, R40, RZ, 0x3c, !PT ;  /* 0x0000002800057212 */ /* 0x000fc400078e3cff */
[----:B------:R-:W-:Y:S02]  /*128c0*/  LOP3.LUT R4, R4, 0x7fffe000, RZ, 0xc0, !PT ;  /* 0x7fffe00004047812 */ /* 0x000fe400078ec0ff */
[--C-:B------:R-:W-:Y:S02]  /*128d0*/  IADD3 R6, R6, R7, R224.reuse ;  /* 0x0000000706067210 */ /* 0x100fe40007ffe0e0 */
[----:B------:R-:W-:Y:S02]  /*128e0*/  IADD3 R21, R5, R4, R224 ;  /* 0x0000000405157210 */ /* 0x000fe40007ffe0e0 */
[----:B------:R-:W-:Y:S02]  /*128f0*/  SHF.R.U64 R31, R52, 0x10, R53 ;  /* 0x00000010341f7819 */ /* 0x000fe40000001235 */
[----:B------:R-:W-:Y:S01]  /*12900*/  SHF.R.U32.HI R28, RZ, 0x10, R9 ;  /* 0x00000010ff1c7819 */ /* 0x000fe20000011609 */
[----:B------:R-:W-:Y:S01]  /*12910*/  IMAD R20, R21, 0x2, R2 ;  /* 0x0000000215147824 */ /* 0x000fe200078e0202 */
[----:B------:R-:W-:-:S02]  /*12920*/  LEA R0, R6, UR4, 0x1 ;  /* 0x0000000406007c11 */ /* 0x000fc4000f8e08ff */
[----:B------:R-:W-:Y:S02]  /*12930*/  SHF.R.U64 R21, R8, 0x10, R9 ;  /* 0x0000001008157819 */ /* 0x000fe40000001209 */
[----:B------:R-:W0:Y:S01]  /*12940*/  LDS.128 R24, [R20+0x12400] ;  /* 0x0124000014187984 */ /* 0x000e220000000c00 */
[----:B------:R-:W-:Y:S02]  /*12950*/  PRMT R84, R84, 0x5410, R31 ;  /* 0x0000541054547816 */ /* 0x000fe4000000001f */
[----:B------:R-:W-:Y:S01]  /*12960*/  PRMT R82, R82, 0x5410, R21 ;  /* 0x0000541052527816 */ /* 0x000fe20000000015 */
[----:B------:R-:W1:Y:S01]  /*12970*/  LDS.128 R4, [R0] ;  /* 0x0000000000047984 */ /* 0x000e620000000c00 */
[----:B------:R-:W-:Y:S01]  /*12980*/  SHF.R.U32.HI R52, RZ, 0x10, R53 ;  /* 0x00000010ff347819 */ /* 0x000fe20000011635 */
[----:B------:R-:W-:Y:S01]  /*12990*/  IMAD.U32 R31, R84, 0x10000, RZ ;  /* 0x00010000541f7824 */ /* 0x000fe200078e00ff */
[----:B------:R-:W-:Y:S01]  /*129a0*/  SHF.R.U64 R8, R10, 0x10, R11 ;  /* 0x000000100a087819 */ /* 0x000fe2000000120b */
[----:B------:R-:W-:Y:S01]  /*129b0*/  IMAD.U32 R32, R82, 0x10000, RZ ;  /* 0x0001000052207824 */ /* 0x000fe200078e00ff */
[----:B------:R-:W-:-:S02]  /*129c0*/  SHF.R.U64 R29, R54, 0x10, R55 ;  /* 0x00000010361d7819 */ /* 0x000fc40000001237 */
[----:B------:R-:W-:Y:S02]  /*129d0*/  SHF.R.U32.HI R11, RZ, 0x10, R11 ;  /* 0x00000010ff0b7819 */ /* 0x000fe4000001160b */
[----:B------:R-:W-:Y:S02]  /*129e0*/  PRMT R81, R81, 0x5410, R28 ;  /* 0x0000541051517816 */ /* 0x000fe4000000001c */
[----:B------:R-:W-:Y:S02]  /*129f0*/  SHF.R.U32.HI R54, RZ, 0x10, R55 ;  /* 0x00000010ff367819 */ /* 0x000fe40000011637 */
[----:B------:R-:W-:Y:S01]  /*12a00*/  PRMT R85, R85, 0x5410, R52 ;  /* 0x0000541055557816 */ /* 0x000fe20000000034 */
[----:B------:R-:W-:Y:S01]  /*12a10*/  IMAD.U32 R33, R81, 0x10000, RZ ;  /* 0x0001000051217824 */ /* 0x000fe200078e00ff */
[----:B------:R-:W-:Y:S02]  /*12a20*/  PRMT R79, R79, 0x5410, R8 ;  /* 0x000054104f4f7816 */ /* 0x000fe40000000008 */
[----:B------:R-:W-:-:S02]  /*12a30*/  PRMT R78, R78, 0x5410, R11 ;  /* 0x000054104e4e7816 */ /* 0x000fc4000000000b */
[----:B------:R-:W-:Y:S02]  /*12a40*/  PRMT R87, R87, 0x5410, R54 ;  /* 0x0000541057577816 */ /* 0x000fe40000000036 */
[----:B------:R-:W-:Y:S01]  /*12a50*/  PRMT R86, R86, 0x5410, R29 ;  /* 0x0000541056567816 */ /* 0x000fe2000000001d */
[C---:B0-----:R-:W-:Y:S01]  /*12a60*/  IMAD.U32 R21, R24.reuse, 0x10000, RZ ;  /* 0x0001000018157824 */ /* 0x041fe200078e00ff */
[----:B------:R-:W-:Y:S01]  /*12a70*/  LOP3.LUT R24, R24, 0xffff0000, RZ, 0xc0, !PT ;  /* 0xffff000018187812 */ /* 0x000fe200078ec0ff */
[C---:B------:R-:W-:Y:S01]  /*12a80*/  IMAD.U32 R28, R25.reuse, 0x10000, RZ ;  /* 0x00010000191c7824 */ /* 0x040fe200078e00ff */
[----:B------:R-:W-:Y:S01]  /*12a90*/  LOP3.LUT R25, R25, 0xffff0000, RZ, 0xc0, !PT ;  /* 0xffff000019197812 */ /* 0x000fe200078ec0ff */
[----:B-1----:R-:W-:Y:S02]  /*12aa0*/  IMAD.U32 R8, R4, 0x10000, RZ ;  /* 0x0001000004087824 */ /* 0x002fe400078e00ff */
        /* <DEDUP_REMOVED lines=11> */
[----:B------:R-:W-:Y:S01]  /*12b60*/  IMAD.U32 R8, R87, 0x10000, RZ ;  /* 0x0001000057087824 */ /* 0x000fe200078e00ff */
[----:B------:R-:W-:Y:S01]  /*12b70*/  LOP3.LUT R21, R82, 0xffff0000, RZ, 0xc0, !PT ;  /* 0xffff000052157812 */ /* 0x000fe200078ec0ff */
[----:B------:R-:W-:Y:S01]  /*12b80*/  FMUL.FTZ R32, R30, R31 ;  /* 0x0000001f1e207220 */ /* 0x000fe20000410000 */
[----:B------:R-:W-:-:S02]  /*12b90*/  IMAD.U32 R11, R7, 0x10000, RZ ;  /* 0x00010000070b7824 */ /* 0x000fc400078e00ff */
[-C--:B------:R-:W-:Y:S01]  /*12ba0*/  FMUL.FTZ R30, R30, R8.reuse ;  /* 0x000000081e1e7220 */ /* 0x080fe20000410000 */
[----:B------:R-:W-:Y:S01]  /*12bb0*/  FFMA.FTZ R33, R9, R33, R28 ;  /* 0x0000002109217223 */ /* 0x000fe2000001001c */
[----:B------:R-:W-:Y:S01]  /*12bc0*/  LOP3.LUT R9, R84, 0xffff0000, RZ, 0xc0, !PT ;  /* 0xffff000054097812 */ /* 0x000fe200078ec0ff */
[C---:B------:R-:W-:Y:S01]  /*12bd0*/  FFMA.FTZ R36, R11.reuse, R8, -R32 ;  /* 0x000000080b247223 */ /* 0x040fe20000010820 */
[----:B------:R-:W-:Y:S01]  /*12be0*/  LOP3.LUT R4, R4, 0xffff0000, RZ, 0xc0, !PT ;  /* 0xffff000004047812 */ /* 0x000fe200078ec0ff */
[----:B------:R-:W-:Y:S01]  /*12bf0*/  FFMA.FTZ R38, R11, R31, R30 ;  /* 0x0000001f0b267223 */ /* 0x000fe2000001001e */
[----:B------:R-:W-:Y:S01]  /*12c00*/  LOP3.LUT R28, R81, 0xffff0000, RZ, 0xc0, !PT ;  /* 0xffff0000511c7812 */ /* 0x000fe200078ec0ff */
[C---:B------:R-:W-:Y:S01]  /*12c10*/  FMUL.FTZ R11, R24.reuse, R21 ;  /* 0x00000015180b7220 */ /* 0x040fe20000410000 */
[----:B------:R-:W-:Y:S01]  /*12c20*/  LOP3.LUT R8, R85, 0xffff0000, RZ, 0xc0, !PT ;  /* 0xffff000055087812 */ /* 0x000fe200078ec0ff */
[-C--:B------:R-:W-:Y:S01]  /*12c30*/  FMUL.FTZ R31, R24, R9.reuse ;  /* 0x00000009181f7220 */ /* 0x080fe20000410000 */
[----:B------:R-:W-:Y:S01]  /*12c40*/  LOP3.LUT R5, R5, 0xffff0000, RZ, 0xc0, !PT ;  /* 0xffff000005057812 */ /* 0x000fe200078ec0ff */
[----:B------:R-:W-:Y:S01]  /*12c50*/  FFMA.FTZ R24, R4, R9, -R11 ;  /* 0x0000000904187223 */ /* 0x000fe2000001080b */
[----:B------:R-:W-:Y:S01]  /*12c60*/  FMUL.FTZ R32, R25, R28 ;  /* 0x0000001c19207220 */ /* 0x000fe20000410000 */
[----:B------:R-:W-:-:S02]  /*12c70*/  IMAD.U32 R29, R26, 0x10000, RZ ;  /* 0x000100001a1d7824 */ /* 0x000fc400078e00ff */
[-C--:B------:R-:W-:Y:S01]  /*12c80*/  FMUL.FTZ R25, R25, R8.reuse ;  /* 0x0000000819197220 */ /* 0x080fe20000410000 */
[----:B------:R-:W-:Y:S02]  /*12c90*/  IMAD.U32 R11, R79, 0x10000, RZ ;  /* 0x000100004f0b7824 */ /* 0x000fe400078e00ff */
[----:B------:R-:W-:Y:S01]  /*12ca0*/  FFMA.FTZ R30, R4, R21, R31 ;  /* 0x00000015041e7223 */ /* 0x000fe2000001001f */
[----:B------:R-:W-:Y:S01]  /*12cb0*/  IMAD.U32 R10, R6, 0x10000, RZ ;  /* 0x00010000060a7824 */ /* 0x000fe200078e00ff */
[----:B------:R-:W-:Y:S01]  /*12cc0*/  LOP3.LUT R26, R26, 0xffff0000, RZ, 0xc0, !PT ;  /* 0xffff00001a1a7812 */ /* 0x000fe200078ec0ff */
[----:B------:R-:W-:Y:S01]  /*12cd0*/  IMAD.U32 R9, R86, 0x10000, RZ ;  /* 0x0001000056097824 */ /* 0x000fe200078e00ff */
[----:B------:R-:W-:Y:S01]  /*12ce0*/  LOP3.LUT R27, R27, 0xffff0000, RZ, 0xc0, !PT ;  /* 0xffff00001b1b7812 */ /* 0x000fe200078ec0ff */
[----:B------:R-:W-:Y:S01]  /*12cf0*/  FMUL.FTZ R31, R29, R11 ;  /* 0x0000000b1d1f7220 */ /* 0x000fe20000410000 */
        /* <DEDUP_REMOVED lines=12> */
[----:B------:R-:W-:Y:S01]  /*12dc0*/  LOP3.LUT R7, R7, 0xffff0000, RZ, 0xc0, !PT ;  /* 0xffff000007077812 */ /* 0x000fe200078ec0ff */
[-C--:B------:R-:W-:Y:S01]  /*12dd0*/  FMUL.FTZ R27, R27, R4.reuse ;  /* 0x000000041b1b7220 */ /* 0x080fe20000410000 */
        /* <DEDUP_REMOVED lines=15> */
.L_x_2822:
[----:B------:R-:W-:Y:S05]  /*12ed0*/  BSYNC B1 ;  /* 0x0000000000017941 */ /* 0x000fea0003800000 */
.L_x_2821:
[----:B------:R-:W-:Y:S05]  /*12ee0*/  @P2 BRA `(.L_x_2794) ;  /* 0x0000000400c02947 */ /* 0x000fea0003800000 */
[----:B01----:R-:W-:Y:S02]  /*12ef0*/  SHF.R.S32.HI R5, RZ, 0x1f, R192 ;  /* 0x0000001fff057819 */ /* 0x003fe400000114c0 */
        /* <DEDUP_REMOVED lines=13> */
[----:B-----5:R-:W-:-:S02]  /*12fd0*/  R2UR UR4, R42 ;  /* 0x000000002a0472ca */ /* 0x020fc400000e0000 */
[----:B------:R-:W-:Y:S02]  /*12fe0*/  LOP3.LUT R3, R0, R40, RZ, 0x3c, !PT ;  /* 0x0000002800037212 */ /* 0x000fe400078e3cff */
[----:B------:R-:W-:Y:S02]  /*12ff0*/  LOP3.LUT R4, R4, 0x7fffe000, RZ, 0xc0, !PT ;  /* 0x7fffe00004047812 */ /* 0x000fe400078ec0ff */
[----:B------:R-:W-:Y:S02]  /*13000*/  SHF.R.U64 R27, R56, 0x10, R57 ;  /* 0x00000010381b7819 */ /* 0x000fe40000001239 */
[----:B------:R-:W-:Y:S02]  /*13010*/  IADD3 R3, R3, R4, R224 ;  /* 0x0000000403037210 */ /* 0x000fe40007ffe0e0 */
[--C-:B------:R-:W-:Y:S02]  /*13020*/  SHF.R.U64 R21, R12, 0x10, R13.reuse ;  /* 0x000000100c157819 */ /* 0x100fe4000000120d */
[----:B------:R-:W-:Y:S01]  /*13030*/  SHF.R.U32.HI R12, RZ, 0x10, R13 ;  /* 0x00000010ff0c7819 */ /* 0x000fe2000001160d */
[----:B------:R-:W-:Y:S01]  /*13040*/  IMAD R3, R3, 0x2, R2 ;  /* 0x0000000203037824 */ /* 0x000fe200078e0202 */
[----:B------:R-:W-:-:S02]  /*13050*/  LEA R0, R5, UR4, 0x1 ;  /* 0x0000000405007c11 */ /* 0x000fc4000f8e08ff */
[----:B------:R-:W-:Y:S02]  /*13060*/  PRMT R74, R74, 0x5410, R27 ;  /* 0x000054104a4a7816 */ /* 0x000fe4000000001b */
[----:B------:R-:W0:Y:S01]  /*13070*/  LDS.128 R8, [R3+0x12400] ;  /* 0x0124000003087984 */ /* 0x000e220000000c00 */
[----:B------:R-:W-:Y:S02]  /*13080*/  PRMT R70, R70, 0x5410, R21 ;  /* 0x0000541046467816 */ /* 0x000fe40000000015 */
[----:B------:R-:W-:Y:S01]  /*13090*/  SHF.R.U32.HI R56, RZ, 0x10, R57 ;  /* 0x00000010ff387819 */ /* 0x000fe20000011639 */
[----:B------:R-:W1:Y:S01]  /*130a0*/  LDS.128 R4, [R0] ;  /* 0x0000000000047984 */ /* 0x000e620000000c00 */
[--C-:B------:R-:W-:Y:S01]  /*130b0*/  SHF.R.U64 R13, R14, 0x10, R15.reuse ;  /* 0x000000100e0d7819 */ /* 0x100fe2000000120f */
[----:B------:R-:W-:Y:S01]  /*130c0*/  IMAD.U32 R29, R70, 0x10000, RZ ;  /* 0x00010000461d7824 */ /* 0x000fe200078e00ff */
[----:B------:R-:W-:Y:S01]  /*130d0*/  PRMT R71, R71, 0x5410, R12 ;  /* 0x0000541047477816 */ /* 0x000fe2000000000c */
[----:B------:R-:W-:Y:S01]  /*130e0*/  IMAD.U32 R27, R74, 0x10000, RZ ;  /* 0x000100004a1b7824 */ /* 0x000fe200078e00ff */
[----:B------:R-:W-:-:S02]  /*130f0*/  SHF.R.U32.HI R14, RZ, 0x10, R15 ;  /* 0x00000010ff0e7819 */ /* 0x000fc4000001160f */
[--C-:B------:R-:W-:Y:S01]  /*13100*/  SHF.R.U64 R25, R58, 0x10, R59.reuse ;  /* 0x000000103a197819 */ /* 0x100fe2000000123b */
[----:B------:R-:W-:Y:S01]  /*13110*/  IMAD.U32 R26, R71, 0x10000, RZ ;  /* 0x00010000471a7824 */ /* 0x000fe200078e00ff */
[----:B------:R-:W-:Y:S02]  /*13120*/  SHF.R.U32.HI R58, RZ, 0x10, R59 ;  /* 0x00000010ff3a7819 */ /* 0x000fe4000001163b */
[----:B------:R-:W-:Y:S02]  /*13130*/  PRMT R75, R75, 0x5410, R56 ;  /* 0x000054104b4b7816 */ /* 0x000fe40000000038 */
        /* <DEDUP_REMOVED lines=9> */
[----:B-1----:R-:W-:-:S02]  /*131d0*/  IMAD.U32 R12, R4, 0x10000, RZ ;  /* 0x00010000040c7824 */ /* 0x002fc400078e00ff */
[C---:B------:R-:W-:Y:S01]  /*131e0*/  FMUL.FTZ R31, R20.reuse, R29 ;  /* 0x0000001d141f7220 */ /* 0x040fe20000410000 */
[-C--:B------:R-:W-:Y:S01]  /*131f0*/  FMUL.FTZ R33, R20, R27.reuse ;  /* 0x0000001b14217220 */ /* 0x080fe20000410000 */
[----:B------:R-:W-:Y:S02]  /*13200*/  IMAD.U32 R13, R5, 0x10000, RZ ;  /* 0x00010000050d7824 */ /* 0x000fe400078e00ff */
[----:B------:R-:W-:Y:S01]  /*13210*/  FMUL.FTZ R30, R21, R26 ;  /* 0x0000001a151e7220 */ /* 0x000fe20000410000 */
[----:B------:R-:W-:Y:S02]  /*13220*/  IMAD.U32 R20, R75, 0x10000, RZ ;  /* 0x000100004b147824 */ /* 0x000fe400078e00ff */
[C---:B------:R-:W-:Y:S01]  /*13230*/  FFMA.FTZ R31, R12.reuse, R27, -R31 ;  /* 0x0000001b0c1f7223 */ /* 0x040fe2000001081f */
[----:B------:R-:W-:Y:S02]  /*13240*/  IMAD.U32 R25, R11, 0x10000, RZ ;  /* 0x000100000b197824 */ /* 0x000fe400078e00ff */
[----:B------:R-:W-:Y:S01]  /*13250*/  FFMA.FTZ R33, R12, R29, R33 ;  /* 0x0000001d0c217223 */ /* 0x000fe20000010021 */
[----:B------:R-:W-:-:S02]  /*13260*/  IMAD.U32 R12, R77, 0x10000, RZ ;  /* 0x000100004d0c7824 */ /* 0x000fc400078e00ff */
[-C--:B------:R-:W-:Y:S01]  /*13270*/  FMUL.FTZ R32, R21, R20.reuse ;  /* 0x0000001415207220 */ /* 0x080fe20000410000 */
[----:B------:R-:W-:Y:S01]  /*13280*/  FFMA.FTZ R30, R13, R20, -R30 ;  /* 0x000000140d1e7223 */ /* 0x000fe2000001081e */
[----:B------:R-:W-:Y:S02]  /*13290*/  IMAD.U32 R15, R7, 0x10000, RZ ;  /* 0x00010000070f7824 */ /* 0x000fe400078e00ff */
[C---:B------:R-:W-:Y:S01]  /*132a0*/  FMUL.FTZ R20, R25.reuse, R28 ;  /* 0x0000001c19147220 */ /* 0x040fe20000410000 */
[----:B------:R-:W-:Y:S01]  /*132b0*/  LOP3.LUT R21, R70, 0xffff0000, RZ, 0xc0, !PT ;  /* 0xffff000046157812 */ /* 0x000fe200078ec0ff */
[----:B------:R-:W-:Y:S01]  /*132c0*/  FMUL.FTZ R25, R25, R12 ;  /* 0x0000000c19197220 */ /* 0x000fe20000410000 */
[----:B------:R-:W-:Y:S01]  /*132d0*/  FFMA.FTZ R32, R13, R26, R32 ;  /* 0x0000001a0d207223 */ /* 0x000fe20000010020 */
[C---:B------:R-:W-:Y:S01]  /*132e0*/  FFMA.FTZ R34, R15.reuse, R12, -R20 ;  /* 0x0000000c0f227223 */ /* 0x040fe20000010814 */
[----:B------:R-:W-:Y:S01]  /*132f0*/  LOP3.LUT R13, R74, 0xffff0000, RZ, 0xc0, !PT ;  /* 0xffff00004a0d7812 */ /* 0x000fe200078ec0ff */
[----:B------:R-:W-:Y:S01]  /*13300*/  FFMA.FTZ R35, R15, R28, R25 ;  /* 0x0000001c0f237223 */ /* 0x000fe20000010019 */
[----:B------:R-:W-:Y:S01]  /*13310*/  LOP3.LUT R20, R71, 0xffff0000, RZ, 0xc0, !PT ;  /* 0xffff000047147812 */ /* 0x000fe200078ec0ff */
[----:B------:R-:W-:Y:S01]  /*13320*/  FMUL.FTZ R15, R8, R21 ;  /* 0x00000015080f7220 */ /* 0x000fe20000410000 */
[----:B------:R-:W-:Y:S01]  /*13330*/  LOP3.LUT R4, R4, 0xffff0000, RZ, 0xc0, !PT ;  /* 0xffff000004047812 */ /* 0x000fe200078ec0ff */
[-C--:B------:R-:W-:Y:S01]  /*13340*/  FMUL.FTZ R25, R8, R13.reuse ;  /* 0x0000000d08197220 */ /* 0x080fe20000410000 */
[----:B------:R-:W-:Y:S01]  /*13350*/  LOP3.LUT R12, R75, 0xffff0000, RZ, 0xc0, !PT ;  /* 0xffff00004b0c7812 */ /* 0x000fe200078ec0ff */
[----:B------:R-:W-:Y:S01]  /*13360*/  FMUL.FTZ R8, R9, R20 ;  /* 0x0000001409087220 */ /* 0x000fe20000410000 */
[----:B------:R-:W-:Y:S01]  /*13370*/  LOP3.LUT R5, R5, 0xffff0000, RZ, 0xc0, !PT ;  /* 0xffff000005057812 */ /* 0x000fe200078ec0ff */
[----:B------:R-:W-:Y:S01]  /*13380*/  FFMA.FTZ R26, R4, R13, -R15 ;  /* 0x0000000d041a7223 */ /* 0x000fe2000001080f */
[----:B------:R-:W-:-:S02]  /*13390*/  IMAD.U32 R24, R10, 0x10000, RZ ;  /* 0x000100000a187824 */ /* 0x000fc400078e00ff */
[-C--:B------:R-:W-:Y:S01]  /*133a0*/  FMUL.FTZ R9, R9, R12.reuse ;  /* 0x0000000c09097220 */ /* 0x080fe20000410000 */
[----:B------:R-:W-:Y:S02]  /*133b0*/  IMAD.U32 R15, R72, 0x10000, RZ ;  /* 0x00010000480f7824 */ /* 0x000fe400078e00ff */
        /* <DEDUP_REMOVED lines=19> */
[----:B------:R-:W-:Y:S01]  /*134f0*/  LOP3.LUT R7, R7, 0xffff0000, RZ, 0xc0, !PT ;  /* 0xffff000007077812 */ /* 0x000fe200078ec0ff */
[----:B------:R-:W-:-:S02]  /*13500*/  FMUL.FTZ R15, R11, R4 ;  /* 0x000000040b0f7220 */ /* 0x000fc40000410000 */
[C---:B------:R-:W-:Y:S01]  /*13510*/  FFMA.FTZ R10, R6.reuse, R5, -R13 ;  /* 0x00000005060a7223 */ /* 0x040fe2000001080d */
[----:B------:R-:W-:Y:S01]  /*13520*/  FFMA.FTZ R12, R6, R9, R12 ;  /* 0x00000009060c7223 */ /* 0x000fe2000001000c */
[C---:B------:R-:W-:Y:S01]  /*13530*/  FFMA.FTZ R11, R7.reuse, R4, -R14 ;  /* 0x00000004070b7223 */ /* 0x040fe2000001080e */
        /* <DEDUP_REMOVED lines=11> */
.L_x_2794:
[----:B------:R-:W-:Y:S05]  /*135f0*/  BSYNC B0 ;  /* 0x0000000000007941 */ /* 0x000fea0003800000 */
.L_x_2772:
        /* <DEDUP_REMOVED lines=8> */
.L_x_2770:
[----:B0-23--:R-:W2:Y:S02]  /*13680*/  LDL R0, [R1+0x4] ;  /* 0x0000040001007983 */ /* 0x00dea40000100800 */
[----:B--2---:R-:W-:-:S13]  /*13690*/  R2UR UR4, R0 ;  /* 0x00000000000472ca */ /* 0x004fda00000e0000 */
[----:B------:R-:W-:-:S05]  /*136a0*/  IMAD.U32 R0, RZ, RZ, UR4 ;  /* 0x00000004ff007e24 */ /* 0x000fca000f8e00ff */
[----:B------:R-:W-:-:S13]  /*136b0*/  ISETP.NE.AND P0, PT, R0, 0x3, PT ;  /* 0x000000030000780c */ /* 0x000fda0003f05270 */
[----:B------:R-:W-:Y:S05]  /*136c0*/  @!P0 BRA `(.L_x_2823) ;  /* 0x0000000000048947 */ /* 0x000fea0003800000 */
[----:B------:R-:W-:Y:S01]  /*136d0*/  BPT.TRAP 0x1 ;  /* 0x000000040000795c */ /* 0x000fe20000300000 */
.L_x_2823:
[----:B------:R-:W-:Y:S01]  /*136e0*/  IMAD R8, R196, 0x8, R2 ;  /* 0x00000008c4087824 */ /* 0x000fe200078e0202 */
[----:B-1--4-:R-:W-:-:S04]  /*136f0*/  SHF.L.U32 R3, R200, 0x1f, RZ ;  /* 0x0000001fc8037819 */ /* 0x012fc800000006ff */
[----:B------:R0:W1:Y:S01]  /*13700*/  SYNCS.PHASECHK.TRANS64.TRYWAIT P1, [R8+URZ+0x30830], R3 ;  /* 0x03083003080075a7 */ /* 0x000062000802017f */
[----:B------:R-:W-:Y:S05]  /*13710*/  @!P0 BRA `(.L_x_2824) ;  /* 0x0000000000048947 */ /* 0x000fea0003800000 */
[----:B------:R-:W-:Y:S01]  /*13720*/  BPT.TRAP 0x1 ;  /* 0x000000040000795c */ /* 0x000fe20000300000 */
.L_x_2824:
[----:B-1----:R-:W-:Y:S05]  /*13730*/  @P1 BRA `(.L_x_2825) ;  /* 0x0000000000081947 */ /* 0x002fea0003800000 */
[----:B------:R-:W1:Y:S02]  /*13740*/  SYNCS.PHASECHK.TRANS64.TRYWAIT P1, [R8+URZ+0x30830], R3 ;  /* 0x03083003080075a7 */ /* 0x000e64000802017f */
[----:B-1----:R-:W-:Y:S05]  /*13750*/  @!P1 BRA `(.L_x_2826) ;  /* 0x0000016000289947 */ /* 0x002fea0003800000 */
.L_x_2825:
[----:B------:R-:W-:Y:S05]  /*13760*/  WARPSYNC.ALL ;  /* 0x0000000000007948 */ /* 0x000fea0003800000 */
[----:B------:R-:W-:Y:S01]  /*13770*/  VIADD R0, R2, 0x1e400 ;  /* 0x0001e40002007836 */ /* 0x000fe20000000000 */
        /* <DEDUP_REMOVED lines=37> */
[----:B------:R-:W-:Y:S01]  /*139d0*/  IMAD.MOV.U32 R7, RZ, RZ, 0x40000040 ;  /* 0x40000040ff077424 */ /* 0x000fe200078e00ff */
[----:B------:R-:W-:Y:S01]  /*139e0*/  UIADD3 UR36, UR4, 0x806, URZ ;  /* 0x0000080604247890 */ /* 0x000fe2000fffe03f */
[----:B--2---:R-:W-:Y:S01]  /*139f0*/  IMAD.U32 R10, RZ, RZ, UR8 ;  /* 0x00000008ff0a7e24 */ /* 0x004fe2000f8e00ff */
[----:B------:R-:W-:Y:S01]  /*13a00*/  UMOV UR37, 0x40000040 ;  /* 0x4000004000257882 */ /* 0x000fe20000000000 */
        /* <DEDUP_REMOVED lines=12> */
[----:B--2---:R-:W-:Y:S02]  /*13ad0*/  IMAD.U32 R10, RZ, RZ, UR8 ;  /* 0x00000008ff0a7e24 */ /* 0x004fe4000f8e00ff */
        /* <DEDUP_REMOVED lines=35> */
[----:B------:R-:W-:Y:S02]  /*13d10*/  VIADD R6, R4, 0x304 ;  /* 0x0000030404067836 */ /* 0x000fe40000000000 */
[----:B------:R-:W-:Y:S02]  /*13d20*/  IMAD.MOV.U32 R7, RZ, RZ, 0x40000040 ;  /* 0x40000040ff077424 */ /* 0x000fe400078e00ff */
[----:B--2---:R-:W-:Y:S01]  /*13d30*/  IMAD.U32 R10, RZ, RZ, UR8 ;  /* 0x00000008ff0a7e24 */ /* 0x004fe2000f8e00ff */
[----:B------:R-:W-:Y:S01]  /*13d40*/  R2UR UR58, R6 ;  /* 0x00000000063a72ca */ /* 0x000fe200000e0000 */
[----:B------:R-:W-:Y:S01]  /*13d50*/  VIADD R6, R4, 0x306 ;  /* 0x0000030604067836 */ /* 0x000fe20000000000 */
[----:B------:R-:W-:Y:S01]  /*13d60*/  R2UR UR59, R7 ;  /* 0x00000000073b72ca */ /* 0x000fe200000e0000 */
[----:B------:R-:W-:-:S02]  /*13d70*/  IMAD.MOV.U32 R7, RZ, RZ, 0x40000040 ;  /* 0x40000040ff077424 */ /* 0x000fc400078e00ff */
        /* <DEDUP_REMOVED lines=40> */
[----:B--2---:R-:W-:Y:S05]  /*14000*/  @!P0 BRA `(.L_x_2827) ;  /* 0x0000000000048947 */ /* 0x004fea0003800000 */
[----:B------:R-:W-:Y:S01]  /*14010*/  BPT.TRAP 0x1 ;  /* 0x000000040000795c */ /* 0x000fe20000300000 */
.L_x_2827:
[----:B------:R-:W2:Y:S01]  /*14020*/  LDL.LU R6, [R1] ;  /* 0x0000000001067983 */ /* 0x000ea20000300800 */
[----:B------:R-:W3:Y:S01]  /*14030*/  LDC R12, c[0x0][0x448] ;  /* 0x00011200ff0c7b82 */ /* 0x000ee20000000800 */
[----:B------:R-:W-:Y:S01]  /*14040*/  ULDC UR4, c[0x0][0x9d8] ;  /* 0x0002760000047ab9 */ /* 0x000fe20000000800 */
[----:B------:R-:W-:Y:S01]  /*14050*/  ULDC UR38, c[0x0][0x9d8] ;  /* 0x0002760000267ab9 */ /* 0x000fe20000000800 */
[----:B------:R-:W4:Y:S01]  /*14060*/  LDL R4, [R1+0x3c] ;  /* 0x00003c0001047983 */ /* 0x000f220000100800 */
[----:B------:R-:W-:Y:S01]  /*14070*/  FMUL.FTZ R27, R27, UR4 ;  /* 0x000000041b1b7c20 */ /* 0x000fe20008410000 */
[----:B------:R-:W-:Y:S01]  /*14080*/  FMUL.FTZ R7, R29, UR4 ;  /* 0x000000041d077c20 */ /* 0x000fe20008410000 */
[----:B------:R-:W-:Y:S01]  /*14090*/  FMUL.FTZ R26, R26, UR4 ;  /* 0x000000041a1a7c20 */ /* 0x000fe20008410000 */
[----:B------:R-:W-:Y:S01]  /*140a0*/  FMUL.FTZ R30, R30, UR4 ;  /* 0x000000041e1e7c20 */ /* 0x000fe20008410000 */
[----:B------:R5:W-:Y:S01]  /*140b0*/  MUFU.TANH R82, R27 ;  /* 0x0000001b00527308 */ /* 0x000be20000002400 */
[----:B01----:R-:W-:Y:S01]  /*140c0*/  FMUL.FTZ R3, R25, UR4 ;  /* 0x0000000419037c20 */ /* 0x003fe20008410000 */
        /* <DEDUP_REMOVED lines=14> */
[----:B---3--:R-:W-:Y:S01]  /*141b0*/  ISETP.NE.AND P4, PT, R12, 0x1, PT ;  /* 0x000000010c00780c */ /* 0x008fe20003f85270 */
[----:B------:R-:W-:Y:S01]  /*141c0*/  IMAD R12, R80, -0x60, R228 ;  /* 0xffffffa0500c7824 */ /* 0x000fe200078e02e4 */
        /* <DEDUP_REMOVED lines=11> */
[----:B-----5:R-:W5:Y:S01]  /*14280*/  @P4 LDC R27, c[0x0][0x44c] ;  /* 0x00011300ff1b4b82 */ /* 0x020f620000000800 */
[----:B------:R-:W-:Y:S01]  /*14290*/  FMUL.FTZ R67, R67, UR4 ;  /* 0x0000000443437c20 */ /* 0x000fe20008410000 */
[----:B------:R-:W-:Y:S01]  /*142a0*/  FMUL.FTZ R70, R70, UR4 ;  /* 0x0000000446467c20 */ /* 0x000fe20008410000 */
[----:B------:R-:W-:Y:S01]  /*142b0*/  FMUL.FTZ R71, R71, UR4 ;  /* 0x0000000447477c20 */ /* 0x000fe20008410000 */
[----:B------:R-:W-:Y:S01]  /*142c0*/  FMUL.FTZ R10, R33, UR4 ;  /* 0x00000004210a7c20 */ /* 0x000fe20008410000 */
[----:B------:R-:W3:Y:S01]  /*142d0*/  MUFU.TANH R34, R34 ;  /* 0x0000002200227308 */ /* 0x000ee20000002400 */
[----:B------:R-:W-:Y:S01]  /*142e0*/  FMUL.FTZ R33, R44, UR4 ;  /* 0x000000042c217c20 */ /* 0x000fe20008410000 */
[----:B------:R-:W-:Y:S01]  /*142f0*/  FMUL.FTZ R48, R48, UR4 ;  /* 0x0000000430307c20 */ /* 0x000fe20008410000 */
[----:B------:R-:W0:Y:S01]  /*14300*/  @P4 LDC R29, c[0x0][0x450] ;  /* 0x00011400ff1d4b82 */ /* 0x000e220000000800 */
        /* <DEDUP_REMOVED lines=15> */
[----:B------:R-:W-:Y:S01]  /*14400*/  ULDC UR39, c[0x0][0x9d8] ;  /* 0x0002760000277ab9 */ /* 0x000fe20000000800 */
[----:B------:R-:W-:Y:S01]  /*14410*/  ULDC UR42, c[0x0][0x988] ;  /* 0x00026200002a7ab9 */ /* 0x000fe20000000800 */
[----:B------:R-:W-:Y:S01]  /*14420*/  ULDC UR43, c[0x0][0x988] ;  /* 0x00026200002b7ab9 */ /* 0x000fe20000000800 */
[----:B------:R-:W-:Y:S01]  /*14430*/  BSSY B0, `(.L_x_2828) ;  /* 0x00004c8000007945 */ /* 0x000fe20003800000 */
[----:B------:R-:W-:Y:S01]  /*14440*/  CS2R R118, SRZ ;  /* 0x0000000000767805 */ /* 0x000fe2000001ff00 */
[----:B------:R-:W3:Y:S01]  /*14450*/  MUFU.TANH R39, R39 ;  /* 0x0000002700277308 */ /* 0x000ee20000002400 */
[----:B------:R-:W-:-:S02]  /*14460*/  CS2R R116, SRZ ;  /* 0x0000000000747805 */ /* 0x000fc4000001ff00 */
[----:B------:R-:W-:Y:S02]  /*14470*/  CS2R R114, SRZ ;  /* 0x0000000000727805 */ /* 0x000fe4000001ff00 */
[----:B------:R-:W-:Y:S02]  /*14480*/  CS2R R112, SRZ ;  /* 0x0000000000707805 */ /* 0x000fe4000001ff00 */
[----:B------:R-:W-:Y:S02]  /*14490*/  CS2R R110, SRZ ;  /* 0x00000000006e7805 */ /* 0x000fe4000001ff00 */
[----:B------:R-:W-:Y:S02]  /*144a0*/  CS2R R108, SRZ ;  /* 0x00000000006c7805 */ /* 0x000fe4000001ff00 */
[----:B------:R-:W-:Y:S02]  /*144b0*/  CS2R R106, SRZ ;  /* 0x00000000006a7805 */ /* 0x000fe4000001ff00 */
[----:B------:R-:W-:Y:S01]  /*144c0*/  CS2R R104, SRZ ;  /* 0x0000000000687805 */ /* 0x000fe2000001ff00 */
[----:B------:R-:W3:Y:S01]  /*144d0*/  MUFU.TANH R42, R42 ;  /* 0x0000002a002a7308 */ /* 0x000ee20000002400 */
[----:B------:R-:W-:-:S07]  /*144e0*/  CS2R R102, SRZ ;  /* 0x0000000000667805 */ /* 0x000fce000001ff00 */
[----:B------:R-:W3:Y:S08]  /*144f0*/  MUFU.TANH R36, R43 ;  /* 0x0000002b00247308 */ /* 0x000ef00000002400 */
[----:B------:R-:W3:Y:S08]  /*14500*/  MUFU.TANH R46, R46 ;  /* 0x0000002e002e7308 */ /* 0x000ef00000002400 */
[----:B------:R-:W3:Y:S08]  /*14510*/  MUFU.TANH R47, R47 ;  /* 0x0000002f002f7308 */ /* 0x000ef00000002400 */
[----:B------:R3:W-:Y:S08]  /*14520*/  MUFU.TANH R32, R54 ;  /* 0x0000003600207308 */ /* 0x0007f00000002400 */
[----:B------:R-:W3:Y:S08]  /*14530*/  MUFU.TANH R50, R50 ;  /* 0x0000003200327308 */ /* 0x000ef00000002400 */
[----:B------:R-:W3:Y:S08]  /*14540*/  MUFU.TANH R51, R51 ;  /* 0x0000003300337308 */ /* 0x000ef00000002400 */
[----:B------:R-:W3:Y:S08]  /*14550*/  MUFU.TANH R40, R55 ;  /* 0x0000003700287308 */ /* 0x000ef00000002400 */
[----:B------:R-:W-:Y:S08]  /*14560*/  MUFU.TANH R28, R59 ;  /* 0x0000003b001c7308 */ /* 0x000ff00000002400 */
        /* <DEDUP_REMOVED lines=19> */
[----:B------:R-:W-:Y:S01]  /*146a0*/  MUFU.TANH R33, R33 ;  /* 0x0000002100217308 */ /* 0x000fe20000002400 */
[----:B--2---:R-:W-:-:S04]  /*146b0*/  LOP3.LUT R6, R6, 0xfffffffd, RZ, 0xc0, !PT ;  /* 0xfffffffd06067812 */ /* 0x004fc800078ec0ff */
[----:B------:R-:W-:Y:S01]  /*146c0*/  @P4 LOP3.LUT R6, R6, 0x2, RZ, 0xfc, !PT ;  /* 0x0000000206064812 */ /* 0x000fe200078efcff */
[----:B----4-:R-:W-:Y:S02]  /*146d0*/  IMAD.IADD R4, R4, 0x1, R226 ;  /* 0x0000000104047824 */ /* 0x010fe400078e02e2 */
[----:B------:R-:W-:Y:S02]  /*146e0*/  MUFU.TANH R45, R45 ;  /* 0x0000002d002d7308 */ /* 0x000fe40000002400 */
[----:B------:R5:W-:Y:S06]  /*146f0*/  STL [R1], R6 ;  /* 0x0000000601007387 */ /* 0x000bec0000100800 */
[----:B------:R-:W-:Y:S01]  /*14700*/  MUFU.TANH R98, R68 ;  /* 0x0000004400627308 */ /* 0x000fe20000002400 */
[----:B-----5:R-:W-:Y:S01]  /*14710*/  @P4 IMAD.HI.U32 R6, R4, R27, RZ ;  /* 0x0000001b04064227 */ /* 0x020fe200078e00ff */
[----:B------:R-:W-:-:S03]  /*14720*/  IADD3 R27, -R229, 0x60, R12 ;  /* 0x00000060e51b7810 */ /* 0x000fc60007ffe10c */
[----:B------:R-:W-:-:S03]  /*14730*/  FMUL.FTZ R12, R58, UR4 ;  /* 0x000000043a0c7c20 */ /* 0x000fc60008410000 */
[----:B------:R-:W-:Y:S01]  /*14740*/  MUFU.TANH R49, R49 ;  /* 0x0000003100317308 */ /* 0x000fe20000002400 */
[----:B0-----:R-:W-:Y:S01]  /*14750*/  @P4 SHF.R.U32.HI R4, RZ, R29, R6 ;  /* 0x0000001dff044219 */ /* 0x001fe20000011606 */
[----:B------:R-:W-:-:S04]  /*14760*/  IMAD R6, R80, -0x60, RZ ;  /* 0xffffffa050067824 */ /* 0x000fc800078e02ff */
[----:B------:R-:W0:Y:S01]  /*14770*/  SHFL.IDX PT, R14, R4, 0x1, 0x1c1f ;  /* 0x003c1f00040e7f89 */ /* 0x000e2200000e0000 */
[----:B------:R-:W-:Y:S01]  /*14780*/  IADD3 R6, -R229, 0x61, R6 ;  /* 0x00000061e5067810 */ /* 0x000fe20007ffe106 */
[----:B------:R-:W2:Y:S03]  /*14790*/  MUFU.TANH R12, R12 ;  /* 0x0000000c000c7308 */ /* 0x000ea60000002400 */
[----:B------:R-:W-:-:S05]  /*147a0*/  IADD3 R84, -R227, R6, R228 ;  /* 0x00000006e3547210 */ /* 0x000fca0007ffe1e4 */
[----:B------:R-:W-:Y:S08]  /*147b0*/  MUFU.TANH R53, R53 ;  /* 0x0000003500357308 */ /* 0x000ff00000002400 */
[----:B------:R-:W-:Y:S01]  /*147c0*/  MUFU.TANH R57, R57 ;  /* 0x0000003900397308 */ /* 0x000fe20000002400 */
[----:B0-----:R-:W-:-:S07]  /*147d0*/  VIADDMNMX R6, R14, R84, R27, PT ;  /* 0x000000540e067246 */ /* 0x001fce000380011b */
[----:B------:R-:W0:Y:S01]  /*147e0*/  MUFU.TANH R14, R70 ;  /* 0x00000046000e7308 */ /* 0x000e220000002400 */
[C---:B------:R-:W-:Y:S02]  /*147f0*/  ISETP.GT.AND P1, PT, R6.reuse, RZ, PT ;  /* 0x000000ff0600720c */ /* 0x040fe40003f24270 */
[C---:B------:R-:W-:Y:S02]  /*14800*/  ISETP.GT.AND P2, PT, R6.reuse, 0x1, PT ;  /* 0x000000010600780c */ /* 0x040fe40003f44270 */
[----:B------:R-:W-:Y:S02]  /*14810*/  ISETP.GT.AND P3, PT, R6, 0x8, PT ;  /* 0x000000080600780c */ /* 0x000fe40003f64270 */
[----:B------:R-:W-:Y:S01]  /*14820*/  FSEL R25, R25, -INF , P1 ;  /* 0xff80000019197808 */ /* 0x000fe20000800000 */
[----:B------:R-:W4:Y:S01]  /*14830*/  MUFU.TANH R61, R61 ;  /* 0x0000003d003d7308 */ /* 0x000f220000002400 */
[----:B------:R-:W-:Y:S02]  /*14840*/  FSEL R82, R82, -INF , P2 ;  /* 0xff80000052527808 */ /* 0x000fe40001000000 */
[----:B------:R-:W-:-:S02]  /*14850*/  ISETP.GT.AND P1, PT, R6, 0x9, PT ;  /* 0x000000090600780c */ /* 0x000fc40003f24270 */
[----:B-1----:R-:W-:Y:S02]  /*14860*/  FSEL R78, R30, -INF , P3 ;  /* 0xff8000001e4e7808 */ /* 0x002fe40001800000 */
[----:B------:R-:W-:Y:S01]  /*14870*/  FMNMX.FTZ R29, R25, R82, !PT ;  /* 0x00000052191d7209 */ /* 0x000fe20007810000 */
[----:B------:R-:W-:Y:S01]  /*14880*/  MUFU.TANH R96, R96 ;  /* 0x0000006000607308 */ /* 0x000fe20000002400 */
[----:B------:R-:W-:Y:S02]  /*14890*/  ISETP.GT.AND P2, PT, R6, 0x10, PT ;  /* 0x000000100600780c */ /* 0x000fe40003f44270 */
[----:B---3--:R-:W-:Y:S01]  /*148a0*/  FSEL R76, R31, -INF , P1 ;  /* 0xff8000001f4c7808 */ /* 0x008fe20000800000 */
[----:B------:R-:W-:Y:S01]  /*148b0*/  FMUL.FTZ R31, R64, UR4 ;  /* 0x00000004401f7c20 */ /* 0x000fe20008410000 */
[----:B------:R-:W-:Y:S01]  /*148c0*/  FMNMX.FTZ R29, R78, R29, !PT ;  /* 0x0000001d4e1d7209 */ /* 0x000fe20007810000 */
[----:B------:R-:W-:Y:S01]  /*148d0*/  ULDC UR4, c[0x0][0x988] ;  /* 0x0002620000047ab9 */ /* 0x000fe20000000800 */
[----:B------:R-:W-:Y:S01]  /*148e0*/  ISETP.GT.AND P1, PT, R6, 0x11, PT ;  /* 0x000000110600780c */ /* 0x000fe20003f24270 */
[----:B------:R-:W-:Y:S01]  /*148f0*/  MUFU.TANH R69, R69 ;  /* 0x0000004500457308 */ /* 0x000fe20000002400 */
[----:B------:R-:W-:-:S02]  /*14900*/  FSEL R74, R34, -INF , P2 ;  /* 0xff800000224a7808 */ /* 0x000fc40001000000 */
[----:B------:R-:W-:Y:S02]  /*14910*/  FMNMX.FTZ R29, R76, R29, !PT ;  /* 0x0000001d4c1d7209 */ /* 0x000fe40007810000 */
[----:B------:R-:W-:Y:S02]  /*14920*/  ISETP.GT.AND P2, PT, R6, 0x18, PT ;  /* 0x000000180600780c */ /* 0x000fe40003f44270 */
[----:B------:R-:W-:Y:S01]  /*14930*/  FSEL R72, R35, -INF , P1 ;  /* 0xff80000023487808 */ /* 0x000fe20000800000 */
[----:B------:R-:W1:Y:S01]  /*14940*/  MUFU.TANH R31, R31 ;  /* 0x0000001f001f7308 */ /* 0x000e620000002400 */
[----:B------:R-:W-:Y:S02]  /*14950*/  FMNMX.FTZ R29, R74, R29, !PT ;  /* 0x0000001d4a1d7209 */ /* 0x000fe40007810000 */
[----:B------:R-:W-:Y:S02]  /*14960*/  ISETP.GT.AND P1, PT, R6, 0x19, PT ;  /* 0x000000190600780c */ /* 0x000fe40003f24270 */
[----:B------:R-:W-:-:S02]  /*14970*/  FSEL R58, R38, -INF , P2 ;  /* 0xff800000263a7808 */ /* 0x000fc40001000000 */
[----:B------:R-:W-:Y:S02]  /*14980*/  FMNMX.FTZ R29, R72, R29, !PT ;  /* 0x0000001d481d7209 */ /* 0x000fe40007810000 */
[----:B------:R-:W-:Y:S02]  /*14990*/  ISETP.GT.AND P2, PT, R6, 0x20, PT ;  /* 0x000000200600780c */ /* 0x000fe40003f44270 */
[----:B------:R-:W-:Y:S02]  /*149a0*/  FSEL R54, R39, -INF , P1 ;  /* 0xff80000027367808 */ /* 0x000fe40000800000 */
        /* <DEDUP_REMOVED lines=26> */
[----:B--2---:R-:W-:-:S02]  /*14b50*/  FSEL R50, R12, -INF , P2 ;  /* 0xff8000000c327808 */ /* 0x004fc40001000000 */
        /* <DEDUP_REMOVED lines=17> */
[----:B0-----:R-:W-:-:S02]  /*14c70*/  FSEL R14, R14, -INF , P2 ;  /* 0xff8000000e0e7808 */ /* 0x001fc40001000000 */
[----:B------:R-:W-:Y:S02]  /*14c80*/  FMNMX.FTZ R29, R20, R29, !PT ;  /* 0x0000001d141d7209 */ /* 0x000fe40007810000 */
[----:B------:R-:W-:Y:S02]  /*14c90*/  FSEL R6, R71, -INF , P1 ;  /* 0xff80000047067808 */ /* 0x000fe40000800000 */
[----:B------:R-:W-:-:S04]  /*14ca0*/  FMNMX.FTZ R29, R14, R29, !PT ;  /* 0x0000001d0e1d7209 */ /* 0x000fc80007810000 */
[----:B------:R-:W-:-:S05]  /*14cb0*/  FMNMX.FTZ R29, R6, R29, !PT ;  /* 0x0000001d061d7209 */ /* 0x000fca0007810000 */
[----:B------:R-:W0:Y:S02]  /*14cc0*/  SHFL.BFLY PT, R44, R29, 0x2, 0x1f ;  /* 0x0c401f001d2c7f89 */ /* 0x000e2400000e0000 */
[----:B0-----:R-:W-:Y:S02]  /*14cd0*/  FMNMX.FTZ R44, R29, R44, !PT ;  /* 0x0000002c1d2c7209 */ /* 0x001fe40007810000 */
[----:B------:R-:W0:Y:S04]  /*14ce0*/  SHFL.IDX PT, R29, R4, RZ, 0x1c1f ;  /* 0x001c1fff041d7589 */ /* 0x000e2800000e0000 */
[----:B------:R-:W2:Y:S01]  /*14cf0*/  SHFL.BFLY PT, R35, R44, 0x1, 0x1f ;  /* 0x0c201f002c237f89 */ /* 0x000ea200000e0000 */
[----:B0-----:R-:W-:-:S04]  /*14d00*/  VIADDMNMX R29, R29, R84, R27, PT ;  /* 0x000000541d1d7246 */ /* 0x001fc8000380011b */
[C---:B------:R-:W-:Y:S02]  /*14d10*/  ISETP.GT.AND P1, PT, R29.reuse, RZ, PT ;  /* 0x000000ff1d00720c */ /* 0x040fe40003f24270 */
[C---:B------:R-:W-:Y:S02]  /*14d20*/  ISETP.GT.AND P2, PT, R29.reuse, 0x1, PT ;  /* 0x000000011d00780c */ /* 0x040fe40003f44270 */
[----:B--2---:R-:W-:Y:S02]  /*14d30*/  FMNMX.FTZ R4, R44, R35, !PT ;  /* 0x000000232c047209 */ /* 0x004fe40007810000 */
[----:B------:R-:W-:Y:S02]  /*14d40*/  ISETP.GT.AND P3, PT, R29, 0x8, PT ;  /* 0x000000081d00780c */ /* 0x000fe40003f64270 */
[----:B------:R-:W-:Y:S02]  /*14d50*/  FSEL R44, R0, -INF , P1 ;  /* 0xff800000002c7808 */ /* 0x000fe40000800000 */
[----:B------:R-:W-:Y:S01]  /*14d60*/  FSEL R27, R3, -INF , P2 ;  /* 0xff800000031b7808 */ /* 0x000fe20001000000 */
[----:B------:R-:W-:Y:S01]  /*14d70*/  IMAD.U32 R3, RZ, RZ, UR4 ;  /* 0x00000004ff037e24 */ /* 0x000fe2000f8e00ff */
[----:B------:R-:W-:-:S02]  /*14d80*/  FSEL R48, R5, -INF , P3 ;  /* 0xff80000005307808 */ /* 0x000fc40001800000 */
[C---:B------:R-:W-:Y:S01]  /*14d90*/  ISETP.GT.AND P1, PT, R29.reuse, 0x9, PT ;  /* 0x000000091d00780c */ /* 0x040fe20003f24270 */
[----:B------:R-:W-:Y:S01]  /*14da0*/  FMUL.FTZ R0, R4, R3 ;  /* 0x0000000304007220 */ /* 0x000fe20000410000 */
[----:B------:R-:W-:Y:S02]  /*14db0*/  FMNMX.FTZ R5, R44, R27, !PT ;  /* 0x0000001b2c057209 */ /* 0x000fe40007810000 */
[----:B------:R-:W-:Y:S02]  /*14dc0*/  ISETP.GT.AND P2, PT, R29, 0x10, PT ;  /* 0x000000101d00780c */ /* 0x000fe40003f44270 */
[----:B------:R-:W-:Y:S02]  /*14dd0*/  FSEL R52, R7, -INF , P1 ;  /* 0xff80000007347808 */ /* 0x000fe40000800000 */
[----:B------:R-:W-:Y:S02]  /*14de0*/  FMNMX.FTZ R5, R48, R5, !PT ;  /* 0x0000000530057209 */ /* 0x000fe40007810000 */
[----:B------:R-:W-:-:S02]  /*14df0*/  ISETP.GT.AND P1, PT, R29, 0x11, PT ;  /* 0x000000111d00780c */ /* 0x000fc40003f24270 */
[----:B------:R-:W-:Y:S02]  /*14e00*/  FSEL R56, R9, -INF , P2 ;  /* 0xff80000009387808 */ /* 0x000fe40001000000 */
[----:B------:R-:W-:Y:S02]  /*14e10*/  FMNMX.FTZ R5, R52, R5, !PT ;  /* 0x0000000534057209 */ /* 0x000fe40007810000 */
[----:B------:R-:W-:Y:S02]  /*14e20*/  ISETP.GT.AND P3, PT, R29, 0x18, PT ;  /* 0x000000181d00780c */ /* 0x000fe40003f64270 */
[----:B------:R-:W-:Y:S02]  /*14e30*/  FSEL R60, R10, -INF , P1 ;  /* 0xff8000000a3c7808 */ /* 0x000fe40000800000 */
[----:B------:R-:W-:Y:S02]  /*14e40*/  FMNMX.FTZ R7, R56, R5, !PT ;  /* 0x0000000538077209 */ /* 0x000fe40007810000 */
[----:B------:R-:W-:-:S02]  /*14e50*/  FSETP.NEU.FTZ.AND P2, PT, R4, -INF , PT ;  /* 0xff8000000400780b */ /* 0x000fc40003f5d000 */
[----:B------:R-:W-:Y:S02]  /*14e60*/  ISETP.GT.AND P1, PT, R29, 0x19, PT ;  /* 0x000000191d00780c */ /* 0x000fe40003f24270 */
[----:B------:R-:W-:Y:S02]  /*14e70*/  FSEL R62, R11, -INF , P3 ;  /* 0xff8000000b3e7808 */ /* 0x000fe40001800000 */
[----:B------:R-:W-:Y:S02]  /*14e80*/  FMNMX.FTZ R7, R60, R7, !PT ;  /* 0x000000073c077209 */ /* 0x000fe40007810000 */
[----:B------:R-:W-:Y:S02]  /*14e90*/  FSEL R5, R0, RZ, P2 ;  /* 0x000000ff00057208 */ /* 0x000fe40001000000 */
[----:B------:R-:W-:Y:S02]  /*14ea0*/  ISETP.GT.AND P2, PT, R29, 0x20, PT ;  /* 0x000000201d00780c */ /* 0x000fe40003f44270 */
[----:B------:R-:W-:Y:S01]  /*14eb0*/  FSEL R66, R13, -INF , P1 ;  /* 0xff8000000d427808 */ /* 0x000fe20000800000 */
[--C-:B------:R-:W-:Y:S01]  /*14ec0*/  FFMA.FTZ R10, R82, R3, -R5.reuse ;  /* 0x00000003520a7223 */ /* 0x100fe20000010805 */
[----:B------:R-:W-:Y:S01]  /*14ed0*/  FMNMX.FTZ R7, R62, R7, !PT ;  /* 0x000000073e077209 */ /* 0x000fe20007810000 */
[-CC-:B------:R-:W-:Y:S01]  /*14ee0*/  FFMA.FTZ R64, R76, R3.reuse, -R5.reuse ;  /* 0x000000034c407223 */ /* 0x180fe20000010805 */
[----:B------:R-:W-:Y:S01]  /*14ef0*/  ISETP.GT.AND P1, PT, R29, 0x21, PT ;  /* 0x000000211d00780c */ /* 0x000fe20003f24270 */
[-CC-:B------:R-:W-:Y:S01]  /*14f00*/  FFMA.FTZ R191, R78, R3.reuse, -R5.reuse ;  /* 0x000000034ebf7223 */ /* 0x180fe20000010805 */
[----:B------:R-:W-:Y:S01]  /*14f10*/  FSEL R68, R21, -INF , P2 ;  /* 0xff80000015447808 */ /* 0x000fe20001000000 */
[--C-:B------:R-:W-:Y:S01]  /*14f20*/  FFMA.FTZ R185, R74, R3, -R5.reuse ;  /* 0x000000034ab97223 */ /* 0x100fe20000010805 */
[----:B------:R-:W-:Y:S01]  /*14f30*/  FMNMX.FTZ R7, R66, R7, !PT ;  /* 0x0000000742077209 */ /* 0x000fe20007810000 */
[-CC-:B------:R-:W-:Y:S01]  /*14f40*/  FFMA.FTZ R187, R58, R3.reuse, -R5.reuse ;  /* 0x000000033abb7223 */ /* 0x180fe20000010805 */
[----:B------:R-:W-:Y:S01]  /*14f50*/  ISETP.GT.AND P2, PT, R29, 0x28, PT ;  /* 0x000000281d00780c */ /* 0x000fe20003f44270 */
[--C-:B------:R-:W-:Y:S01]  /*14f60*/  FFMA.FTZ R189, R25, R3, -R5.reuse ;  /* 0x0000000319bd7223 */ /* 0x100fe20000010805 */
[----:B------:R-:W-:Y:S01]  /*14f70*/  FSEL R70, R15, -INF , P1 ;  /* 0xff8000000f467808 */ /* 0x000fe20000800000 */
[----:B------:R-:W-:Y:S01]  /*14f80*/  MUFU.EX2 R10, R10 ;  /* 0x0000000a000a7308 */ /* 0x000fe20000000800 */
[----:B------:R-:W-:Y:S01]  /*14f90*/  FMNMX.FTZ R7, R68, R7, !PT ;  /* 0x0000000744077209 */ /* 0x000fe20007810000 */
[-CC-:B------:R-:W-:Y:S01]  /*14fa0*/  FFMA.FTZ R72, R72, R3.reuse, -R5.reuse ;  /* 0x0000000348487223 */ /* 0x180fe20000010805 */
[----:B------:R-:W-:Y:S01]  /*14fb0*/  ISETP.GT.AND P1, PT, R29, 0x29, PT ;  /* 0x000000291d00780c */ /* 0x000fe20003f24270 */
[-CC-:B------:R-:W-:Y:S01]  /*14fc0*/  FFMA.FTZ R169, R12, R3.reuse, -R5.reuse ;  /* 0x000000030ca97223 */ /* 0x180fe20000010805 */
[----:B------:R-:W-:Y:S01]  /*14fd0*/  FSEL R82, R33, -INF , P2 ;  /* 0xff80000021527808 */ /* 0x000fe20001000000 */
[--C-:B------:R-:W-:Y:S01]  /*14fe0*/  FFMA.FTZ R12, R20, R3, -R5.reuse ;  /* 0x00000003140c7223 */ /* 0x100fe20000010805 */
[----:B------:R-:W-:Y:S01]  /*14ff0*/  FMNMX.FTZ R7, R70, R7, !PT ;  /* 0x0000000746077209 */ /* 0x000fe20007810000 */
[----:B------:R-:W0:Y:S01]  /*15000*/  @P4 LDC R33, c[0x0][0x450] ;  /* 0x00011400ff214b82 */ /* 0x000e220000000800 */
[----:B------:R-:W-:Y:S01]  /*15010*/  ISETP.GT.AND P2, PT, R29, 0x30, PT ;  /* 0x000000301d00780c */ /* 0x000fe20003f44270 */
[----:B------:R-:W2:Y:S01]  /*15020*/  MUFU.EX2 R189, R189 ;  /* 0x000000bd00bd7308 */ /* 0x000ea20000000800 */
[----:B------:R-:W-:Y:S01]  /*15030*/  FSEL R84, R45, -INF , P1 ;  /* 0xff8000002d547808 */ /* 0x000fe20000800000 */
[--C-:B------:R-:W-:Y:S01]  /*15040*/  FFMA.FTZ R54, R54, R3, -R5.reuse ;  /* 0x0000000336367223 */ /* 0x100fe20000010805 */
[----:B------:R-:W-:Y:S01]  /*15050*/  FMNMX.FTZ R7, R82, R7, !PT ;  /* 0x0000000752077209 */ /* 0x000fe20007810000 */
[--C-:B------:R-:W-:Y:S01]  /*15060*/  FFMA.FTZ R171, R14, R3, -R5.reuse ;  /* 0x000000030eab7223 */ /* 0x100fe20000010805 */
[C---:B------:R-:W-:Y:S01]  /*15070*/  ISETP.GT.AND P1, PT, R29.reuse, 0x31, PT ;  /* 0x000000311d00780c */ /* 0x040fe20003f24270 */
[----:B------:R-:W-:Y:S01]  /*15080*/  IMAD.MOV.U32 R14, RZ, RZ, R226 ;  /* 0x000000ffff0e7224 */ /* 0x000fe200078e00e2 */
[----:B------:R-:W-:Y:S01]  /*15090*/  FSEL R86, R86, -INF , P2 ;  /* 0xff80000056567808 */ /* 0x000fe20001000000 */
[----:B------:R-:W3:Y:S01]  /*150a0*/  MUFU.EX2 R191, R191 ;  /* 0x000000bf00bf7308 */ /* 0x000ee20000000800 */
[----:B------:R-:W-:Y:S01]  /*150b0*/  FMNMX.FTZ R7, R84, R7, !PT ;  /* 0x0000000754077209 */ /* 0x000fe20007810000 */
[-CC-:B------:R-:W-:Y:S01]  /*150c0*/  FFMA.FTZ R181, R38, R3.reuse, -R5.reuse ;  /* 0x0000000326b57223 */ /* 0x180fe20000010805 */
[----:B------:R-:W-:Y:S01]  /*150d0*/  ISETP.GT.AND P2, PT, R29, 0x38, PT ;  /* 0x000000381d00780c */ /* 0x000fe20003f44270 */
[-CC-:B------:R-:W-:Y:S01]  /*150e0*/  FFMA.FTZ R36, R36, R3.reuse, -R5.reuse ;  /* 0x0000000324247223 */ /* 0x180fe20000010805 */
[----:B------:R-:W-:Y:S01]  /*150f0*/  FSEL R90, R49, -INF , P1 ;  /* 0xff800000315a7808 */ /* 0x000fe20000800000 */
[--C-:B------:R-:W-:Y:S01]  /*15100*/  FFMA.FTZ R183, R34, R3, -R5.reuse ;  /* 0x0000000322b77223 */ /* 0x100fe20000010805 */
[----:B------:R-:W-:Y:S01]  /*15110*/  FMNMX.FTZ R7, R86, R7, !PT ;  /* 0x0000000756077209 */ /* 0x000fe20007810000 */
[----:B------:R-:W5:Y:S01]  /*15120*/  MUFU.EX2 R64, R64 ;  /* 0x0000004000407308 */ /* 0x000f620000000800 */
[C---:B------:R-:W-:Y:S01]  /*15130*/  ISETP.GT.AND P1, PT, R29.reuse, 0x39, PT ;  /* 0x000000391d00780c */ /* 0x040fe20003f24270 */
[-CC-:B------:R-:W-:Y:S01]  /*15140*/  FFMA.FTZ R177, R30, R3.reuse, -R5.reuse ;  /* 0x000000031eb17223 */ /* 0x180fe20000010805 */
[----:B------:R-:W-:Y:S01]  /*15150*/  FSEL R88, R88, -INF , P2 ;  /* 0xff80000058587808 */ /* 0x000fe20001000000 */
[--C-:B------:R-:W-:Y:S01]  /*15160*/  FFMA.FTZ R179, R32, R3, -R5.reuse ;  /* 0x0000000320b37223 */ /* 0x100fe20000010805 */
[----:B------:R-:W-:Y:S01]  /*15170*/  FMNMX.FTZ R7, R90, R7, !PT ;  /* 0x000000075a077209 */ /* 0x000fe20007810000 */
[-CC-:B------:R-:W-:Y:S01]  /*15180*/  FFMA.FTZ R34, R46, R3.reuse, -R5.reuse ;  /* 0x000000032e227223 */ /* 0x180fe20000010805 */
[----:B------:R-:W-:Y:S01]  /*15190*/  ISETP.GT.AND P2, PT, R29, 0x40, PT ;  /* 0x000000401d00780c */ /* 0x000fe20003f44270 */
[----:B------:R-:W5:Y:S01]  /*151a0*/  MUFU.EX2 R185, R185 ;  /* 0x000000b900b97308 */ /* 0x000f620000000800 */
[----:B------:R-:W-:Y:S01]  /*151b0*/  FSEL R76, R53, -INF , P1 ;  /* 0xff800000354c7808 */ /* 0x000fe20000800000 */
[--C-:B------:R-:W-:Y:S01]  /*151c0*/  FFMA.FTZ R30, R42, R3, -R5.reuse ;  /* 0x000000032a1e7223 */ /* 0x100fe20000010805 */
[----:B------:R-:W-:Y:S01]  /*151d0*/  FMNMX.FTZ R7, R88, R7, !PT ;  /* 0x0000000758077209 */ /* 0x000fe20007810000 */
[-CC-:B------:R-:W-:Y:S01]  /*151e0*/  FFMA.FTZ R32, R40, R3.reuse, -R5.reuse ;  /* 0x0000000328207223 */ /* 0x180fe20000010805 */
[----:B------:R-:W-:Y:S01]  /*151f0*/  ISETP.GT.AND P1, PT, R29, 0x41, PT ;  /* 0x000000411d00780c */ /* 0x000fe20003f24270 */
[--C-:B------:R-:W-:Y:S01]  /*15200*/  FFMA.FTZ R173, R50, R3, -R5.reuse ;  /* 0x0000000332ad7223 */ /* 0x100fe20000010805 */
[----:B------:R-:W-:Y:S01]  /*15210*/  FSEL R78, R37, -INF , P2 ;  /* 0xff800000254e7808 */ /* 0x000fe20001000000 */
[----:B------:R-:W5:Y:S01]  /*15220*/  MUFU.EX2 R72, R72 ;  /* 0x0000004800487308 */ /* 0x000f620000000800 */
[----:B------:R-:W-:Y:S01]  /*15230*/  FMNMX.FTZ R7, R76, R7, !PT ;  /* 0x000000074c077209 */ /* 0x000fe20007810000 */
[-CC-:B------:R-:W-:Y:S01]  /*15240*/  FFMA.FTZ R28, R28, R3.reuse, -R5.reuse ;  /* 0x000000031c1c7223 */ /* 0x180fe20000010805 */
[----:B------:R-:W-:Y:S01]  /*15250*/  ISETP.GT.AND P2, PT, R29, 0x48, PT ;  /* 0x000000481d00780c */ /* 0x000fe20003f44270 */
[-CC-:B------:R-:W-:Y:S01]  /*15260*/  FFMA.FTZ R175, R26, R3.reuse, -R5.reuse ;  /* 0x000000031aaf7223 */ /* 0x180fe20000010805 */
[----:B------:R-:W-:Y:S01]  /*15270*/  FSEL R74, R57, -INF , P1 ;  /* 0xff800000394a7808 */ /* 0x000fe20000800000 */
[--C-:B------:R-:W-:Y:S01]  /*15280*/  FFMA.FTZ R24, R24, R3, -R5.reuse ;  /* 0x0000000318187223 */ /* 0x100fe20000010805 */
[----:B------:R-:W-:Y:S01]  /*15290*/  FMNMX.FTZ R7, R78, R7, !PT ;  /* 0x000000074e077209 */ /* 0x000fe20007810000 */
[----:B------:R-:W-:Y:S01]  /*152a0*/  MUFU.EX2 R187, R187 ;  /* 0x000000bb00bb7308 */ /* 0x000fe20000000800 */
[----:B------:R-:W-:Y:S01]  /*152b0*/  ISETP.GT.AND P1, PT, R29, 0x49, PT ;  /* 0x000000491d00780c */ /* 0x000fe20003f24270 */
[----:B------:R-:W-:Y:S01]  /*152c0*/  FFMA.FTZ R5, R6, R3, -R5 ;  /* 0x0000000306057223 */ /* 0x000fe20000010805 */
[----:B------:R-:W-:-:S02]  /*152d0*/  FSEL R92, R92, -INF , P2 ;  /* 0xff8000005c5c7808 */ /* 0x000fc40001000000 */
[----:B------:R-:W-:Y:S02]  /*152e0*/  CS2R R50, SRZ ;  /* 0x0000000000327805 */ /* 0x000fe4000001ff00 */
[----:B------:R-:W-:Y:S02]  /*152f0*/  FMNMX.FTZ R7, R74, R7, !PT ;  /* 0x000000074a077209 */ /* 0x000fe40007810000 */
[----:B------:R-:W-:Y:S02]  /*15300*/  CS2R R46, SRZ ;  /* 0x00000000002e7805 */ /* 0x000fe4000001ff00 */
[----:B------:R-:W-:Y:S01]  /*15310*/  ISETP.GT.AND P2, PT, R29, 0x50, PT ;  /* 0x000000501d00780c */ /* 0x000fe20003f44270 */
[----:B------:R-:W-:Y:S01]  /*15320*/  MUFU.EX2 R54, R54 ;  /* 0x0000003600367308 */ /* 0x000fe20000000800 */
[----:B----4-:R-:W-:Y:S02]  /*15330*/  FSEL R94, R61, -INF , P1 ;  /* 0xff8000003d5e7808 */ /* 0x010fe40000800000 */
[----:B------:R-:W-:-:S02]  /*15340*/  CS2R R42, SRZ ;  /* 0x00000000002a7805 */ /* 0x000fc4000001ff00 */
[----:B------:R-:W-:Y:S02]  /*15350*/  FMNMX.FTZ R7, R92, R7, !PT ;  /* 0x000000075c077209 */ /* 0x000fe40007810000 */
[----:B------:R-:W-:Y:S02]  /*15360*/  CS2R R40, SRZ ;  /* 0x0000000000287805 */ /* 0x000fe4000001ff00 */
[----:B------:R-:W-:Y:S02]  /*15370*/  ISETP.GT.AND P1, PT, R29, 0x51, PT ;  /* 0x000000511d00780c */ /* 0x000fe40003f24270 */
[----:B------:R-:W-:Y:S02]  /*15380*/  CS2R R38, SRZ ;  /* 0x0000000000267805 */ /* 0x000fe4000001ff00 */
[----:B-1----:R-:W-:Y:S01]  /*15390*/  FSEL R58, R31, -INF , P2 ;  /* 0xff8000001f3a7808 */ /* 0x002fe20001000000 */
[----:B------:R-:W-:Y:S01]  /*153a0*/  MUFU.EX2 R181, R181 ;  /* 0x000000b500b57308 */ /* 0x000fe20000000800 */
[----:B------:R-:W-:Y:S01]  /*153b0*/  FMNMX.FTZ R7, R94, R7, !PT ;  /* 0x000000075e077209 */ /* 0x000fe20007810000 */
[----:B------:R-:W1:Y:S01]  /*153c0*/  @P4 LDC R31, c[0x0][0x44c] ;  /* 0x00011300ff1f4b82 */ /* 0x000e620000000800 */
[----:B------:R-:W-:-:S02]  /*153d0*/  ISETP.GT.AND P2, PT, R29, 0x58, PT ;  /* 0x000000581d00780c */ /* 0x000fc40003f44270 */
[----:B------:R-:W-:Y:S02]  /*153e0*/  FSEL R96, R96, -INF , P1 ;  /* 0xff80000060607808 */ /* 0x000fe40000800000 */
[----:B------:R-:W-:Y:S01]  /*153f0*/  FMNMX.FTZ R7, R58, R7, !PT ;  /* 0x000000073a077209 */ /* 0x000fe20007810000 */
[----:B------:R-:W-:Y:S01]  /*15400*/  MUFU.EX2 R36, R36 ;  /* 0x0000002400247308 */ /* 0x000fe20000000800 */
[----:B------:R-:W-:Y:S01]  /*15410*/  ISETP.GT.AND P1, PT, R29, 0x59, PT ;  /* 0x000000591d00780c */ /* 0x000fe20003f24270 */
[----:B------:R-:W-:Y:S01]  /*15420*/  VIADD R29, R8, 0x30840 ;  /* 0x00030840081d7836 */ /* 0x000fe20000000000 */
[----:B------:R-:W-:Y:S01]  /*15430*/  FSEL R98, R98, -INF , P2 ;  /* 0xff80000062627808 */ /* 0x000fe20001000000 */
[----:B--2---:R-:W-:Y:S01]  /*15440*/  FADD.FTZ R8, R189, R10 ;  /* 0x0000000abd087221 */ /* 0x004fe20000010000 */
[----:B------:R-:W-:Y:S02]  /*15450*/  FMNMX.FTZ R7, R96, R7, !PT ;  /* 0x0000000760077209 */ /* 0x000fe40007810000 */
[----:B------:R-:W-:Y:S01]  /*15460*/  FSEL R100, R69, -INF , P1 ;  /* 0xff80000045647808 */ /* 0x000fe20000800000 */
[----:B------:R-:W-:Y:S01]  /*15470*/  MUFU.EX2 R183, R183 ;  /* 0x000000b700b77308 */ /* 0x000fe20000000800 */
[----:B------:R-:W-:-:S02]  /*15480*/  FMNMX.FTZ R7, R98, R7, !PT ;  /* 0x0000000762077209 */ /* 0x000fc40007810000 */
[----:B------:R-:W-:Y:S02]  /*15490*/  PRMT R29, R218, 0x654, R29 ;  /* 0x00000654da1d7816 */ /* 0x000fe4000000001d */
[----:B------:R-:W-:Y:S02]  /*154a0*/  FMNMX.FTZ R7, R100, R7, !PT ;  /* 0x0000000764077209 */ /* 0x000fe40007810000 */
[----:B------:R2:W-:Y:S01]  /*154b0*/  SYNCS.ARRIVE.TRANS64.RED.A1T0 RZ, [R29+URZ], RZ ;  /* 0x000000ff1dff79a7 */ /* 0x0005e2000810043f */
[----:B------:R-:W-:Y:S01]  /*154c0*/  MUFU.EX2 R34, R34 ;  /* 0x0000002200227308 */ /* 0x000fe20000000800 */
[----:B------:R-:W-:Y:S01]  /*154d0*/  F2FP.BF16.F32.PACK_AB R189, R10, R189 ;  /* 0x000000bd0abd723e */ /* 0x000fe200000010ff */
[----:B------:R-:W4:Y:S01]  /*154e0*/  SHFL.BFLY PT, R0, R7, 0x2, 0x1f ;  /* 0x0c401f0007007f89 */ /* 0x000f2200000e0000 */
[----:B-1----:R-:W-:-:S05]  /*154f0*/  @P4 IMAD.HI.U32 R20, R226, R31, RZ ;  /* 0x0000001fe2144227 */ /* 0x002fca00078e00ff */
[----:B0-----:R-:W-:Y:S01]  /*15500*/  @P4 SHF.R.U32.HI R14, RZ, R33, R20 ;  /* 0x00000021ff0e4219 */ /* 0x001fe20000011614 */
[----:B---3--:R-:W-:Y:S01]  /*15510*/  FADD.FTZ R33, R191, R8 ;  /* 0x00000008bf217221 */ /* 0x008fe20000010000 */
[----:B------:R-:W-:Y:S01]  /*15520*/  MUFU.EX2 R177, R177 ;  /* 0x000000b100b17308 */ /* 0x000fe20000000800 */
[----:B-----5:R-:W-:Y:S02]  /*15530*/  F2FP.BF16.F32.PACK_AB R191, R64, R191 ;  /* 0x000000bf40bf723e */ /* 0x020fe400000010ff */
[----:B------:R-:W-:Y:S01]  /*15540*/  IADD3 R20, R14, R228, -R227 ;  /* 0x000000e40e147210 */ /* 0x000fe20007ffe8e3 */
[----:B------:R-:W-:Y:S01]  /*15550*/  FADD.FTZ R14, R64, R33 ;  /* 0x00000021400e7221 */ /* 0x000fe20000010000 */
[----:B------:R-:W-:-:S03]  /*15560*/  CS2R R64, SRZ ;  /* 0x0000000000407805 */ /* 0x000fc6000001ff00 */
[----:B------:R-:W-:Y:S01]  /*15570*/  FADD.FTZ R33, R185, R14 ;  /* 0x0000000eb9217221 */ /* 0x000fe20000010000 */
[----:B------:R-:W-:Y:S01]  /*15580*/  MUFU.EX2 R30, R30 ;  /* 0x0000001e001e7308 */ /* 0x000fe20000000800 */
[----:B------:R-:W-:Y:S01]  /*15590*/  IMAD.HI R20, R20, 0x2aaaaaab, RZ ;  /* 0x2aaaaaab14147827 */ /* 0x000fe200078e02ff */
[----:B------:R-:W-:-:S04]  /*155a0*/  F2FP.BF16.F32.PACK_AB R185, R72, R185 ;  /* 0x000000b948b9723e */ /* 0x000fc800000010ff */
[----:B------:R-:W-:Y:S02]  /*155b0*/  SHF.R.U32.HI R37, RZ, 0x1f, R20 ;  /* 0x0000001fff257819 */ /* 0x000fe40000011614 */
[----:B----4-:R-:W-:Y:S01]  /*155c0*/  FMNMX.FTZ R9, R7, R0, !PT ;  /* 0x0000000007097209 */ /* 0x010fe20007810000 */
[----:B------:R-:W-:Y:S04]  /*155d0*/  MUFU.EX2 R179, R179 ;  /* 0x000000b300b37308 */ /* 0x000fe80000000800 */
[----:B------:R-:W0:Y:S04]  /*155e0*/  SHFL.BFLY PT, R0, R9, 0x1, 0x1f ;  /* 0x0c201f0009007f89 */ /* 0x000e2800000e0000 */
        /* <DEDUP_REMOVED lines=26> */
[-CC-:B--2---:R-:W-:Y:S01]  /*15790*/  FFMA.FTZ R29, R76, R3.reuse, -R13.reuse ;  /* 0x000000034c1d7223 */ /* 0x184fe2000001080d */
        /* <DEDUP_REMOVED lines=8> */
[----:B------:R-:W-:Y:S01]  /*15820*/  FFMA.FTZ R100, R100, R3, -R13 ;  /* 0x0000000364647223 */ /* 0x000fe2000001080d */
[----:B------:R-:W-:-:S02]  /*15830*/  CS2R R90, SRZ ;  /* 0x00000000005a7805 */ /* 0x000fc4000001ff00 */
[----:B------:R-:W-:Y:S02]  /*15840*/  CS2R R88, SRZ ;  /* 0x0000000000587805 */ /* 0x000fe4000001ff00 */
[----:B------:R-:W-:Y:S02]  /*15850*/  CS2R R86, SRZ ;  /* 0x0000000000567805 */ /* 0x000fe4000001ff00 */
[----:B------:R-:W-:Y:S01]  /*15860*/  CS2R R84, SRZ ;  /* 0x0000000000547805 */ /* 0x000fe2000001ff00 */
[----:B------:R-:W2:Y:S01]  /*15870*/  MUFU.EX2 R9, R9 ;  /* 0x0000000900097308 */ /* 0x000ea20000000800 */
[----:B0-----:R-:W-:Y:S01]  /*15880*/  FADD.FTZ R31, R188, R7 ;  /* 0x00000007bc1f7221 */ /* 0x001fe20000010000 */
[----:B------:R-:W-:Y:S02]  /*15890*/  F2FP.BF16.F32.PACK_AB R188, R7, R188 ;  /* 0x000000bc07bc723e */ /* 0x000fe400000010ff */
[----:B------:R-:W-:Y:S02]  /*158a0*/  CS2R R82, SRZ ;  /* 0x0000000000527805 */ /* 0x000fe4000001ff00 */
[----:B------:R-:W-:-:S02]  /*158b0*/  CS2R R78, SRZ ;  /* 0x00000000004e7805 */ /* 0x000fc4000001ff00 */
[----:B------:R-:W-:Y:S02]  /*158c0*/  CS2R R76, SRZ ;  /* 0x00000000004c7805 */ /* 0x000fe4000001ff00 */
[----:B------:R-:W-:Y:S02]  /*158d0*/  CS2R R70, SRZ ;  /* 0x0000000000467805 */ /* 0x000fe4000001ff00 */
[----:B------:R-:W-:Y:S01]  /*158e0*/  CS2R R68, SRZ ;  /* 0x0000000000447805 */ /* 0x000fe2000001ff00 */
[----:B------:R-:W0:Y:S01]  /*158f0*/  MUFU.EX2 R184, R184 ;  /* 0x000000b800b87308 */ /* 0x000e220000000800 */
[----:B-1----:R-:W-:Y:S01]  /*15900*/  FADD.FTZ R8, R190, R31 ;  /* 0x0000001fbe087221 */ /* 0x002fe20000010000 */
[----:B------:R-:W-:Y:S02]  /*15910*/  CS2R R66, SRZ ;  /* 0x0000000000427805 */ /* 0x000fe4000001ff00 */
[----:B------:R-:W-:Y:S02]  /*15920*/  CS2R R62, SRZ ;  /* 0x00000000003e7805 */ /* 0x000fe4000001ff00 */
[----:B------:R-:W-:-:S02]  /*15930*/  CS2R R60, SRZ ;  /* 0x00000000003c7805 */ /* 0x000fc4000001ff00 */
[----:B------:R-:W-:Y:S02]  /*15940*/  CS2R R56, SRZ ;  /* 0x0000000000387805 */ /* 0x000fe4000001ff00 */
[----:B------:R-:W-:Y:S02]  /*15950*/  CS2R R52, SRZ ;  /* 0x0000000000347805 */ /* 0x000fe4000001ff00 */
[----:B------:R-:W-:Y:S01]  /*15960*/  CS2R R48, SRZ ;  /* 0x0000000000307805 */ /* 0x000fe2000001ff00 */
[----:B------:R-:W1:Y:S01]  /*15970*/  MUFU.EX2 R11, R11 ;  /* 0x0000000b000b7308 */ /* 0x000e620000000800 */
[C---:B--2---:R-:W-:Y:S01]  /*15980*/  FADD.FTZ R31, R9.reuse, R8 ;  /* 0x00000008091f7221 */ /* 0x044fe20000010000 */
[----:B------:R-:W-:Y:S01]  /*15990*/  FADD.FTZ R8, R72, R33 ;  /* 0x0000002148087221 */ /* 0x000fe20000010000 */
[----:B------:R-:W-:Y:S02]  /*159a0*/  F2FP.BF16.F32.PACK_AB R190, R9, R190 ;  /* 0x000000be09be723e */ /* 0x000fe400000010ff */
[----:B------:R-:W-:-:S02]  /*159b0*/  CS2R R72, SRZ ;  /* 0x0000000000487805 */ /* 0x000fc4000001ff00 */
[----:B------:R-:W-:Y:S01]  /*159c0*/  CS2R R44, SRZ ;  /* 0x00000000002c7805 */ /* 0x000fe2000001ff00 */
[----:B------:R-:W-:Y:S01]  /*159d0*/  FADD.FTZ R35, R187, R8 ;  /* 0x00000008bb237221 */ /* 0x000fe20000010000 */
[----:B------:R-:W-:Y:S01]  /*159e0*/  F2FP.BF16.F32.PACK_AB R187, R54, R187 ;  /* 0x000000bb36bb723e */ /* 0x000fe200000010ff */
[----:B------:R-:W2:Y:S01]  /*159f0*/  MUFU.EX2 R186, R186 ;  /* 0x000000ba00ba7308 */ /* 0x000ea20000000800 */
[----:B0-----:R-:W-:Y:S01]  /*15a00*/  FADD.FTZ R6, R184, R31 ;  /* 0x0000001fb8067221 */ /* 0x001fe20000010000 */
[----:B------:R-:W-:Y:S01]  /*15a10*/  FADD.FTZ R8, R54, R35 ;  /* 0x0000002336087221 */ /* 0x000fe20000010000 */
[----:B------:R-:W-:-:S03]  /*15a20*/  CS2R R54, SRZ ;  /* 0x0000000000367805 */ /* 0x000fc6000001ff00 */
[----:B------:R-:W-:Y:S01]  /*15a30*/  FADD.FTZ R35, R181, R8 ;  /* 0x00000008b5237221 */ /* 0x000fe20000010000 */
[C---:B------:R-:W-:Y:S01]  /*15a40*/  F2FP.BF16.F32.PACK_AB R181, R36.reuse, R181 ;  /* 0x000000b524b5723e */ /* 0x040fe200000010ff */
[----:B------:R-:W0:Y:S01]  /*15a50*/  MUFU.EX2 R15, R15 ;  /* 0x0000000f000f7308 */ /* 0x000e220000000800 */
[C---:B-1----:R-:W-:Y:S01]  /*15a60*/  FADD.FTZ R33, R11.reuse, R6 ;  /* 0x000000060b217221 */ /* 0x042fe20000010000 */
[----:B------:R-:W-:Y:S01]  /*15a70*/  FADD.FTZ R8, R36, R35 ;  /* 0x0000002324087221 */ /* 0x000fe20000010000 */
[----:B------:R-:W-:-:S03]  /*15a80*/  F2FP.BF16.F32.PACK_AB R184, R11, R184 ;  /* 0x000000b80bb8723e */ /* 0x000fc600000010ff */
[----:B------:R-:W-:Y:S01]  /*15a90*/  FADD.FTZ R35, R183, R8 ;  /* 0x00000008b7237221 */ /* 0x000fe20000010000 */
[----:B------:R-:W-:Y:S01]  /*15aa0*/  LEA.HI.SX32 R8, R20, R37, 0x1c ;  /* 0x0000002514087211 */ /* 0x000fe200078fe2ff */
[----:B------:R-:W1:Y:S01]  /*15ab0*/  MUFU.EX2 R180, R180 ;  /* 0x000000b400b47308 */ /* 0x000e620000000800 */
[----:B--2---:R-:W-:Y:S01]  /*15ac0*/  FADD.FTZ R6, R186, R33 ;  /* 0x00000021ba067221 */ /* 0x004fe20000010000 */
[C---:B------:R-:W-:Y:S01]  /*15ad0*/  FADD.FTZ R10, R34.reuse, R35 ;  /* 0x00000023220a7221 */ /* 0x040fe20000010000 */
[----:B------:R-:W-:Y:S02]  /*15ae0*/  VIMNMX R223, R225, R8, !PT ;  /* 0x00000008e1df7248 */ /* 0x000fe40007fe0100 */
[----:B------:R-:W-:Y:S01]  /*15af0*/  F2FP.BF16.F32.PACK_AB R183, R34, R183 ;  /* 0x000000b722b7723e */ /* 0x000fe200000010ff */
[----:B------:R-:W-:Y:S01]  /*15b00*/  FADD.FTZ R35, R177, R10 ;  /* 0x0000000ab1237221 */ /* 0x000fe20000010000 */
[C---:B------:R-:W-:Y:S01]  /*15b10*/  F2FP.BF16.F32.PACK_AB R177, R30.reuse, R177 ;  /* 0x000000b11eb1723e */ /* 0x040fe200000010ff */
[----:B------:R-:W2:Y:S01]  /*15b20*/  MUFU.EX2 R21, R21 ;  /* 0x0000001500157308 */ /* 0x000ea20000000800 */
[C---:B0-----:R-:W-:Y:S01]  /*15b30*/  FADD.FTZ R33, R15.reuse, R6 ;  /* 0x000000060f217221 */ /* 0x041fe20000010000 */
[----:B------:R-:W-:Y:S01]  /*15b40*/  FADD.FTZ R10, R30, R35 ;  /* 0x000000231e0a7221 */ /* 0x000fe20000010000 */
[----:B------:R-:W-:-:S03]  /*15b50*/  F2FP.BF16.F32.PACK_AB R186, R15, R186 ;  /* 0x000000ba0fba723e */ /* 0x000fc600000010ff */
[----:B------:R-:W-:Y:S01]  /*15b60*/  FADD.FTZ R37, R179, R10 ;  /* 0x0000000ab3257221 */ /* 0x000fe20000010000 */
[----:B------:R-:W-:Y:S01]  /*15b70*/  F2FP.BF16.F32.PACK_AB R179, R32, R179 ;  /* 0x000000b320b3723e */ /* 0x000fe200000010ff */
[----:B------:R-:W0:Y:S01]  /*15b80*/  MUFU.EX2 R182, R182 ;  /* 0x000000b600b67308 */ /* 0x000e220000000800 */
[----:B-1----:R-:W-:Y:S01]  /*15b90*/  FADD.FTZ R6, R180, R33 ;  /* 0x00000021b4067221 */ /* 0x002fe20000010000 */
[----:B------:R-:W-:Y:S01]  /*15ba0*/  FADD.FTZ R10, R32, R37 ;  /* 0x00000025200a7221 */ /* 0x000fe20000010000 */
[----:B------:R-:W-:-:S03]  /*15bb0*/  CS2R R36, SRZ ;  /* 0x0000000000247805 */ /* 0x000fc6000001ff00 */
[----:B------:R-:W-:Y:S01]  /*15bc0*/  FADD.FTZ R7, R173, R10 ;  /* 0x0000000aad077221 */ /* 0x000fe20000010000 */
[----:B------:R-:W-:Y:S01]  /*15bd0*/  F2FP.BF16.F32.PACK_AB R173, R28, R173 ;  /* 0x000000ad1cad723e */ /* 0x000fe200000010ff */
        /* <DEDUP_REMOVED lines=12> */
[----:B------:R-:W-:Y:S02]  /*15ca0*/  F2FP.BF16.F32.PACK_AB R176, R27, R176 ;  /* 0x000000b01bb0723e */ /* 0x000fe400000010ff */
[----:B------:R-:W-:-:S04]  /*15cb0*/  CS2R R26, SRZ ;  /* 0x00000000001a7805 */ /* 0x000fc8000001ff00 */
[----:B------:R-:W0:Y:S01]  /*15cc0*/  MUFU.EX2 R172, R172 ;  /* 0x000000ac00ac7308 */ /* 0x000e220000000800 */
[----:B-1----:R-:W-:-:S07]  /*15cd0*/  FADD.FTZ R6, R178, R35 ;  /* 0x00000023b2067221 */ /* 0x002fce0000010000 */
[----:B------:R1:W3:Y:S01]  /*15ce0*/  MUFU.EX2 R31, R74 ;  /* 0x0000004a001f7308 */ /* 0x0002e20000000800 */
[C---:B--2---:R-:W-:Y:S01]  /*15cf0*/  FADD.FTZ R35, R29.reuse, R6 ;  /* 0x000000061d237221 */ /* 0x044fe20000010000 */
[----:B------:R-:W-:-:S06]  /*15d00*/  F2FP.BF16.F32.PACK_AB R178, R29, R178 ;  /* 0x000000b21db2723e */ /* 0x000fcc00000010ff */
[----:B------:R-:W2:Y:S01]  /*15d10*/  MUFU.EX2 R169, R169 ;  /* 0x000000a900a97308 */ /* 0x000ea20000000800 */
[----:B0-----:R-:W-:Y:S01]  /*15d20*/  FADD.FTZ R6, R172, R35 ;  /* 0x00000023ac067221 */ /* 0x001fe20000010000 */
[----:B-1----:R-:W-:Y:S02]  /*15d30*/  CS2R R74, SRZ ;  /* 0x00000000004a7805 */ /* 0x002fe4000001ff00 */
[----:B------:R-:W-:-:S04]  /*15d40*/  CS2R R34, SRZ ;  /* 0x0000000000227805 */ /* 0x000fc8000001ff00 */
[----:B------:R-:W0:Y:S01]  /*15d50*/  MUFU.EX2 R92, R92 ;  /* 0x0000005c005c7308 */ /* 0x000e220000000800 */
[C---:B---3--:R-:W-:Y:S01]  /*15d60*/  FADD.FTZ R11, R31.reuse, R6 ;  /* 0x000000061f0b7221 */ /* 0x048fe20000010000 */
[----:B------:R-:W-:Y:S01]  /*15d70*/  FADD.FTZ R6, R28, R7 ;  /* 0x000000071c067221 */ /* 0x000fe20000010000 */
[----:B------:R-:W-:Y:S02]  /*15d80*/  F2FP.BF16.F32.PACK_AB R172, R31, R172 ;  /* 0x000000ac1fac723e */ /* 0x000fe400000010ff */
[----:B------:R-:W-:Y:S02]  /*15d90*/  CS2R R30, SRZ ;  /* 0x00000000001e7805 */ /* 0x000fe4000001ff00 */
[----:B------:R-:W-:Y:S01]  /*15da0*/  CS2R R28, SRZ ;  /* 0x00000000001c7805 */ /* 0x000fe2000001ff00 */
[----:B------:R-:W-:Y:S01]  /*15db0*/  FADD.FTZ R7, R175, R6 ;  /* 0x00000006af077221 */ /* 0x000fe20000010000 */
[C---:B------:R-:W-:Y:S01]  /*15dc0*/  F2FP.BF16.F32.PACK_AB R175, R24.reuse, R175 ;  /* 0x000000af18af723e */ /* 0x040fe200000010ff */
[----:B------:R-:W1:Y:S02]  /*15dd0*/  MUFU.EX2 R12, R12 ;  /* 0x0000000c000c7308 */ /* 0x000e640000000800 */
[----:B------:R-:W-:Y:S01]  /*15de0*/  FADD.FTZ R6, R24, R7 ;  /* 0x0000000718067221 */ /* 0x000fe20000010000 */
[----:B------:R-:W-:-:S03]  /*15df0*/  CS2R R24, SRZ ;  /* 0x0000000000187805 */ /* 0x000fc6000001ff00 */
[----:B--2---:R-:W-:Y:S02]  /*15e00*/  FADD.FTZ R7, R169, R6 ;  /* 0x00000006a9077221 */ /* 0x004fe40000010000 */
[----:B------:R2:W3:Y:S01]  /*15e10*/  MUFU.EX2 R13, R94 ;  /* 0x0000005e000d7308 */ /* 0x0004e20000000800 */
[----:B0-----:R-:W-:-:S07]  /*15e20*/  FADD.FTZ R10, R92, R11 ;  /* 0x0000000b5c0a7221 */ /* 0x001fce0000010000 */
[----:B------:R-:W0:Y:S01]  /*15e30*/  MUFU.EX2 R58, R58 ;  /* 0x0000003a003a7308 */ /* 0x000e220000000800 */
[C---:B-1----:R-:W-:Y:S01]  /*15e40*/  FADD.FTZ R6, R12.reuse, R7 ;  /* 0x000000070c067221 */ /* 0x042fe20000010000 */
[----:B------:R-:W-:Y:S01]  /*15e50*/  F2FP.BF16.F32.PACK_AB R169, R12, R169 ;  /* 0x000000a90ca9723e */ /* 0x000fe200000010ff */
[----:B------:R-:W-:Y:S01]  /*15e60*/  VIADD R12, R80, 0xfffffffe ;  /* 0xfffffffe500c7836 */ /* 0x000fe20000000000 */
[----:B--2---:R-:W-:Y:S02]  /*15e70*/  CS2R R94, SRZ ;  /* 0x00000000005e7805 */ /* 0x004fe4000001ff00 */
[----:B------:R-:W-:Y:S02]  /*15e80*/  CS2R R80, SRZ ;  /* 0x0000000000507805 */ /* 0x000fe4000001ff00 */
[----:B------:R1:W2:Y:S01]  /*15e90*/  MUFU.EX2 R33, R96 ;  /* 0x0000006000217308 */ /* 0x0002a20000000800 */
[----:B---3--:R-:W-:Y:S01]  /*15ea0*/  FADD.FTZ R11, R13, R10 ;  /* 0x0000000a0d0b7221 */ /* 0x008fe20000010000 */
[----:B------:R-:W-:-:S02]  /*15eb0*/  ISETP.GE.AND P1, PT, R12, R223, PT ;  /* 0x000000df0c00720c */ /* 0x000fc40003f26270 */
[----:B------:R-:W-:Y:S02]  /*15ec0*/  F2FP.BF16.F32.PACK_AB R174, R13, R92 ;  /* 0x0000005c0dae723e */ /* 0x000fe400000010ff */
[----:B------:R-:W-:Y:S02]  /*15ed0*/  CS2R R92, SRZ ;  /* 0x00000000005c7805 */ /* 0x000fe4000001ff00 */
[----:B------:R-:W-:Y:S01]  /*15ee0*/  MUFU.EX2 R171, R171 ;  /* 0x000000ab00ab7308 */ /* 0x000fe20000000800 */
[----:B0-----:R-:W-:Y:S01]  /*15ef0*/  FADD.FTZ R14, R58, R11 ;  /* 0x0000000b3a0e7221 */ /* 0x001fe20000010000 */
[----:B-1----:R-:W-:-:S06]  /*15f00*/  CS2R R96, SRZ ;  /* 0x0000000000607805 */ /* 0x002fcc000001ff00 */
[----:B------:R-:W0:Y:S01]  /*15f10*/  MUFU.EX2 R98, R98 ;  /* 0x0000006200627308 */ /* 0x000e220000000800 */
[C---:B--2---:R-:W-:Y:S01]  /*15f20*/  FADD.FTZ R11, R33.reuse, R14 ;  /* 0x0000000e210b7221 */ /* 0x044fe20000010000 */
[----:B------:R-:W-:Y:S02]  /*15f30*/  F2FP.BF16.F32.PACK_AB R168, R33, R58 ;  /* 0x0000003a21a8723e */ /* 0x000fe400000010ff */
[----:B------:R-:W-:Y:S02]  /*15f40*/  CS2R R58, SRZ ;  /* 0x00000000003a7805 */ /* 0x000fe4000001ff00 */
[----:B------:R-:W-:Y:S02]  /*15f50*/  CS2R R32, SRZ ;  /* 0x0000000000207805 */ /* 0x000fe4000001ff00 */
[----:B------:R1:W2:Y:S08]  /*15f60*/  MUFU.EX2 R9, R100 ;  /* 0x0000006400097308 */ /* 0x0002b00000000800 */
[----:B------:R3:W4:Y:S01]  /*15f70*/  MUFU.EX2 R10, R5 ;  /* 0x00000005000a7308 */ /* 0x0007220000000800 */
[----:B0-----:R-:W-:Y:S01]  /*15f80*/  FADD.FTZ R14, R98, R11 ;  /* 0x0000000b620e7221 */ /* 0x001fe20000010000 */
[----:B-1----:R-:W-:Y:S01]  /*15f90*/  CS2R R100, SRZ ;  /* 0x0000000000647805 */ /* 0x002fe2000001ff00 */
[----:B---3--:R-:W-:-:S02]  /*15fa0*/  FADD.FTZ R5, R171, R6 ;  /* 0x00000006ab057221 */ /* 0x008fc40000010000 */
[C---:B--2---:R-:W-:Y:S01]  /*15fb0*/  FADD.FTZ R7, R9.reuse, R14 ;  /* 0x0000000e09077221 */ /* 0x044fe20000010000 */
[----:B------:R-:W-:Y:S01]  /*15fc0*/  F2FP.BF16.F32.PACK_AB R170, R9, R98 ;  /* 0x0000006209aa723e */ /* 0x000fe200000010ff */
[----:B------:R-:W-:Y:S01]  /*15fd0*/  IMAD.MOV.U32 R14, RZ, RZ, 0x3f800000 ;  /* 0x3f800000ff0e7424 */ /* 0x000fe200078e00ff */
[----:B------:R-:W-:Y:S01]  /*15fe0*/  CS2R R98, SRZ ;  /* 0x0000000000627805 */ /* 0x000fe2000001ff00 */
[C---:B----4-:R-:W-:Y:S01]  /*15ff0*/  FADD.FTZ R6, R10.reuse, R5 ;  /* 0x000000050a067221 */ /* 0x050fe20000010000 */
[----:B------:R-:W-:Y:S01]  /*16000*/  F2FP.BF16.F32.PACK_AB R171, R10, R171 ;  /* 0x000000ab0aab723e */ /* 0x000fe200000010ff */
[----:B------:R-:W-:Y:S01]  /*16010*/  IMAD.MOV.U32 R5, RZ, RZ, 0x3f800000 ;  /* 0x3f800000ff057424 */ /* 0x000fe200078e00ff */
[----:B------:R-:W-:Y:S06]  /*16020*/  @!P1 BRA `(.L_x_2829) ;  /* 0x0000003000209947 */ /* 0x000fec0003800000 */
[----:B------:R-:W-:Y:S01]  /*16030*/  BSSY B1, `(.L_x_2829) ;  /* 0x0000307000017945 */ /* 0x000fe20003800000 */
[----:B------:R-:W-:Y:S02]  /*16040*/  IMAD.MOV.U32 R10, RZ, RZ, R4 ;  /* 0x000000ffff0a7224 */ /* 0x000fe400078e0004 */
[----:B------:R-:W-:Y:S02]  /*16050*/  IMAD.MOV.U32 R11, RZ, RZ, R0 ;  /* 0x000000ffff0b7224 */ /* 0x000fe400078e0000 */
[----:B------:R-:W-:Y:S02]  /*16060*/  IMAD.MOV.U32 R8, RZ, RZ, R200 ;  /* 0x000000ffff087224 */ /* 0x000fe400078e00c8 */
[----:B------:R-:W-:Y:S02]  /*16070*/  IMAD.MOV.U32 R9, RZ, RZ, R196 ;  /* 0x000000ffff097224 */ /* 0x000fe400078e00c4 */
[----:B------:R-:W-:Y:S02]  /*16080*/  IMAD.MOV.U32 R5, RZ, RZ, 0x3f800000 ;  /* 0x3f800000ff057424 */ /* 0x000fe400078e00ff */
[----:B------:R-:W-:-:S07]  /*16090*/  IMAD.MOV.U32 R119, RZ, RZ, RZ ;  /* 0x000000ffff777224 */ /* 0x000fce00078e00ff */
.L_x_2842:
[----:B------:R-:W-:-:S04]  /*160a0*/  ISETP.NE.AND P1, PT, R9, 0x1, PT ;  /* 0x000000010900780c */ /* 0x000fc80003f25270 */
[----:B------:R-:W-:-:S04]  /*160b0*/  SEL R200, RZ, 0x1, P1 ;  /* 0x00000001ffc87807 */ /* 0x000fc80000800000 */
[----:B------:R-:W-:Y:S01]  /*160c0*/  LOP3.LUT R200, R8, R200, RZ, 0x3c, !PT ;  /* 0x000000c808c87212 */ /* 0x000fe200078e3cff */
[----:B------:R-:W-:Y:S06]  /*160d0*/  @!P0 BRA `(.L_x_2830) ;  /* 0x0000000000048947 */ /* 0x000fec0003800000 */
[----:B------:R-:W-:Y:S01]  /*160e0*/  BPT.TRAP 0x1 ;  /* 0x000000040000795c */ /* 0x000fe20000300000 */
.L_x_2830:
        /* <DEDUP_REMOVED lines=8> */
.L_x_2831:
[----:B------:R-:W-:Y:S01]  /*16170*/  IMAD R126, R196, 0x900, R219 ;  /* 0x00000900c47e7824 */ /* 0x000fe200078e02db */
[----:B------:R-:W-:Y:S03]  /*16180*/  BSSY B2, `(.L_x_2832) ;  /* 0x0000006000027945 */ /* 0x000fe60003800000 */
[C---:B------:R-:W-:Y:S02]  /*16190*/  VIADD R122, R126.reuse, 0x2 ;  /* 0x000000027e7a7836 */ /* 0x040fe40000000000 */
[----:B------:R-:W-:Y:S01]  /*161a0*/  VIADD R124, R126, 0x4 ;  /* 0x000000047e7c7836 */ /* 0x000fe20000000000 */
[----:B-1----:R-:W-:Y:S06]  /*161b0*/  @P1 BRA `(.L_x_2833) ;  /* 0x0000000000081947 */ /* 0x002fec0003800000 */
[----:B------:R-:W1:Y:S02]  /*161c0*/  SYNCS.PHASECHK.TRANS64.TRYWAIT P1, [R0+URZ+0x30830], R3 ;  /* 0x03083003000075a7 */ /* 0x000e64000802017f */
[----:B-1----:R-:W-:Y:S05]  /*161d0*/  @!P1 BRA `(.L_x_2834) ;  /* 0x00000134009c9947 */ /* 0x002fea0003800000 */
.L_x_2833:
[----:B------:R-:W-:Y:S05]  /*161e0*/  BSYNC B2 ;  /* 0x0000000000027941 */ /* 0x000fea0003800000 */
.L_x_2832:
[----:B------:R-:W2:Y:S04]  /*161f0*/  LDL.64 R128, [R1+0x30] ;  /* 0x0000300001807983 */ /* 0x000ea80000100a00 */
[----:B------:R3:W-:Y:S04]  /*16200*/  STL.64 [R1+0x78], R6 ;  /* 0x0000780601007387 */ /* 0x0007e80000100a00 */
[----:B---3--:R-:W3:Y:S01]  /*16210*/  LDL.64 R6, [R1+0x28] ;  /* 0x0000280001067983 */ /* 0x008ee20000100a00 */
[----:B------:R-:W-:Y:S01]  /*16220*/  IMAD.MOV.U32 R120, RZ, RZ, R126 ;  /* 0x000000ffff787224 */ /* 0x000fe200078e007e */
[----:B------:R-:W-:Y:S01]  /*16230*/  R2UR UR46, R122 ;  /* 0x000000007a2e72ca */ /* 0x000fe200000e0000 */
[----:B------:R-:W-:Y:S01]  /*16240*/  IMAD.MOV.U32 R122, RZ, RZ, R124 ;  /* 0x000000ffff7a7224 */ /* 0x000fe200078e007c */
[----:B------:R-:W-:Y:S01]  /*16250*/  MOV R21, UR42 ;  /* 0x0000002a00157c02 */ /* 0x000fe20008000f00 */
[----:B------:R-:W-:Y:S01]  /*16260*/  IMAD.MOV.U32 R121, RZ, RZ, 0x40000040 ;  /* 0x40000040ff797424 */ /* 0x000fe200078e00ff */
[----:B------:R-:W-:Y:S01]  /*16270*/  R2UR UR50, R120 ;  /* 0x00000000783272ca */ /* 0x000fe200000e0000 */
[C---:B------:R-:W-:Y:S01]  /*16280*/  VIADD R120, R126.reuse, 0x6 ;  /* 0x000000067e787836 */ /* 0x040fe20000000000 */
[----:B------:R-:W-:Y:S01]  /*16290*/  MOV R4, UR38 ;  /* 0x0000002600047c02 */ /* 0x000fe20008000f00 */
[----:B------:R-:W-:Y:S01]  /*162a0*/  VIADD R124, R126, 0x302 ;  /* 0x000003027e7c7836 */ /* 0x000fe20000000000 */
[----:B------:R-:W-:Y:S01]  /*162b0*/  R2UR UR42, R122 ;  /* 0x000000007a2a72ca */ /* 0x000fe200000e0000 */
[----:B------:R-:W-:Y:S01]  /*162c0*/  VIADD R122, R126, 0x300 ;  /* 0x000003007e7a7836 */ /* 0x000fe20000000000 */
[----:B------:R-:W-:Y:S01]  /*162d0*/  R2UR UR38, R120 ;  /* 0x00000000782672ca */ /* 0x000fe200000e0000 */
[----:B------:R-:W-:Y:S01]  /*162e0*/  VIADD R120, R126, 0x304 ;  /* 0x000003047e787836 */ /* 0x000fe20000000000 */
[----:B------:R-:W-:Y:S01]  /*162f0*/  MOV R213, UR49 ;  /* 0x0000003100d57c02 */ /* 0x000fe20008000f00 */
[----:B------:R-:W-:Y:S01]  /*16300*/  IMAD.MOV.U32 R123, RZ, RZ, 0x40000040 ;  /* 0x40000040ff7b7424 */ /* 0x000fe200078e00ff */
[----:B------:R-:W-:Y:S01]  /*16310*/  R2UR UR34, R122 ;  /* 0x000000007a2272ca */ /* 0x000fe200000e0000 */
[----:B------:R-:W-:Y:S01]  /*16320*/  VIADD R122, R126, 0x306 ;  /* 0x000003067e7a7836 */ /* 0x000fe20000000000 */
[----:B------:R-:W-:Y:S01]  /*16330*/  R2UR UR26, R120 ;  /* 0x00000000781a72ca */ /* 0x000fe200000e0000 */
[----:B------:R-:W-:Y:S01]  /*16340*/  VIADD R120, R126, 0x602 ;  /* 0x000006027e787836 */ /* 0x000fe20000000000 */
[----:B------:R-:W-:Y:S01]  /*16350*/  MOV R214, UR48 ;  /* 0x0000003000d67c02 */ /* 0x000fe20008000f00 */
[----:B------:R-:W-:Y:S01]  /*16360*/  IMAD.MOV.U32 R125, RZ, RZ, 0x40000040 ;  /* 0x40000040ff7d7424 */ /* 0x000fe200078e00ff */
[----:B------:R-:W-:Y:S01]  /*16370*/  R2UR UR51, R121 ;  /* 0x00000000793372ca */ /* 0x000fe200000e0000 */
[-C--:B------:R-:W-:Y:S01]  /*16380*/  FMUL.FTZ R24, R24, R14.reuse ;  /* 0x0000000e18187220 */ /* 0x080fe20000410000 */
[----:B------:R-:W-:Y:S01]  /*16390*/  R2UR UR30, R124 ;  /* 0x000000007c1e72ca */ /* 0x000fe200000e0000 */
[----:B------:R-:W-:Y:S01]  /*163a0*/  VIADD R124, R126, 0x600 ;  /* 0x000006007e7c7836 */ /* 0x000fe20000000000 */
[----:B------:R-:W-:Y:S01]  /*163b0*/  R2UR UR22, R122 ;  /* 0x000000007a1672ca */ /* 0x000fe200000e0000 */
[----:B------:R-:W-:Y:S01]  /*163c0*/  VIADD R122, R126, 0x604 ;  /* 0x000006047e7a7836 */ /* 0x000fe20000000000 */
[----:B------:R-:W-:Y:S01]  /*163d0*/  R2UR UR14, R120 ;  /* 0x00000000780e72ca */ /* 0x000fe200000e0000 */
[----:B------:R-:W-:Y:S01]  /*163e0*/  VIADD R120, R126, 0x606 ;  /* 0x000006067e787836 */ /* 0x000fe20000000000 */
[----:B------:R-:W-:Y:S01]  /*163f0*/  MOV R20, UR43 ;  /* 0x0000002b00147c02 */ /* 0x000fe20008000f00 */
[-C--:B------:R-:W-:Y:S01]  /*16400*/  FMUL.FTZ R25, R25, R14.reuse ;  /* 0x0000000e19197220 */ /* 0x080fe20000410000 */
[----:B01----:R-:W-:Y:S01]  /*16410*/  MOV R3, UR39 ;  /* 0x0000002700037c02 */ /* 0x003fe20008000f00 */
        /* <DEDUP_REMOVED lines=122> */
[----:B------:R-:W-:Y:S01]  /*16bc0*/  UMOV UR24, UR56 ;  /* 0x0000003800187c82 */ /* 0x000fe20008000000 */
[----:B------:R-:W-:Y:S01]  /*16bd0*/  UMOV UR25, UR57 ;  /* 0x0000003900197c82 */ /* 0x000fe20008000000 */
[----:B------:R-:W-:Y:S01]  /*16be0*/  UMOV UR20, UR52 ;  /* 0x0000003400147c82 */ /* 0x000fe20008000000 */
[----:B------:R-:W-:Y:S01]  /*16bf0*/  UMOV UR21, UR53 ;  /* 0x0000003500157c82 */ /* 0x000fe20008000000 */
[----:B------:R-:W-:Y:S01]  /*16c00*/  R2UR UR48, R214 ;  /* 0x00000000d63072ca */ /* 0x000fe200000e0000 */
[----:B------:R-:W-:-:S02]  /*16c10*/  WARPGROUP.DEPBAR.LE gsb0, 0x0 ;  /* 0x00008000000079c5 */ /* 0x000fc40000010000 */
[----:B------:R-:W-:-:S06]  /*16c20*/  WARPGROUP.ARRIVE ;  /* 0x00000000000079c5 */ /* 0x000fcc0000000000 */
[----:B------:R-:W-:Y:S01]  /*16c30*/  HGMMA.64x96x16.F32.BF16 R120, gdesc[UR44], R120, gsb0 ;  /* 0x016000002c7879f0 */ /* 0x000fe20008001878 */
[----:B------:R-:W-:Y:S02]  /*16c40*/  R2UR UR44, R212 ;  /* 0x00000000d42c72ca */ /* 0x000fe400000e0000 */
[----:B------:R-:W2:Y:S01]  /*16c50*/  LDL.64 R212, [R1+0x20] ;  /* 0x0000200001d47983 */ /* 0x000ea20000100a00 */
[----:B------:R-:W-:Y:S01]  /*16c60*/  R2UR UR45, R211 ;  /* 0x00000000d32d72ca */ /* 0x000fe200000e0000 */
[----:B------:R-:W-:Y:S02]  /*16c70*/  WARPGROUP.DEPBAR.LE gsb0, 0x0 ;  /* 0x00008000000079c5 */ /* 0x000fe40000010000 */
[----:B------:R-:W-:Y:S01]  /*16c80*/  WARPGROUP.ARRIVE ;  /* 0x00000000000079c5 */ /* 0x000fe20000000000 */
[----:B--2---:R-:W-:Y:S02]  /*16c90*/  R2UR UR40, R212 ;  /* 0x00000000d42872ca */ /* 0x004fe400000e0000 */
[----:B------:R-:W-:-:S02]  /*16ca0*/  R2UR UR41, R213 ;  /* 0x00000000d52972ca */ /* 0x000fc400000e0000 */
[----:B------:R-:W2:Y:S11]  /*16cb0*/  LDL.64 R212, [R1+0x8] ;  /* 0x0000080001d47983 */ /* 0x000eb60000100a00 */
[----:B------:R-:W-:Y:S01]  /*16cc0*/  HGMMA.64x96x16.F32.BF16 R120, gdesc[UR40], R120, gsb0 ;  /* 0x01600000287879f0 */ /* 0x000fe20008001878 */
[----:B------:R-:W-:-:S02]  /*16cd0*/  R2UR UR40, R210 ;  /* 0x00000000d22872ca */ /* 0x000fc400000e0000 */
[----:B------:R-:W3:Y:S01]  /*16ce0*/  LDL.64 R210, [R1+0x18] ;  /* 0x0000180001d27983 */ /* 0x000ee20000100a00 */
[----:B------:R-:W-:Y:S02]  /*16cf0*/  R2UR UR43, R20 ;  /* 0x00000000142b72ca */ /* 0x000fe400000e0000 */
[----:B------:R-:W-:Y:S02]  /*16d00*/  R2UR UR42, R21 ;  /* 0x00000000152a72ca */ /* 0x000fe400000e0000 */
[----:B------:R-:W4:Y:S01]  /*16d10*/  LDL.64 R20, [R1+0x10] ;  /* 0x0000100001147983 */ /* 0x000f220000100a00 */
[----:B------:R-:W-:Y:S02]  /*16d20*/  WARPGROUP.DEPBAR.LE gsb0, 0x0 ;  /* 0x00008000000079c5 */ /* 0x000fe40000010000 */
[----:B------:R-:W-:Y:S01]  /*16d30*/  WARPGROUP.ARRIVE ;  /* 0x00000000000079c5 */ /* 0x000fe20000000000 */
[----:B---3--:R-:W-:Y:S02]  /*16d40*/  R2UR UR36, R210 ;  /* 0x00000000d22472ca */ /* 0x008fe400000e0000 */
[----:B------:R-:W-:-:S13]  /*16d50*/  R2UR UR37, R211 ;  /* 0x00000000d32572ca */ /* 0x000fda00000e0000 */
[----:B------:R-:W-:Y:S01]  /*16d60*/  HGMMA.64x96x16.F32.BF16 R120, gdesc[UR36], R120, gsb0 ;  /* 0x01600000247879f0 */ /* 0x000fe20008001878 */
[----:B----4-:R-:W-:Y:S02]  /*16d70*/  R2UR UR32, R20 ;  /* 0x00000000142072ca */ /* 0x010fe400000e0000 */
[----:B------:R-:W-:Y:S02]  /*16d80*/  R2UR UR33, R21 ;  /* 0x00000000152172ca */ /* 0x000fe400000e0000 */
[----:B--2---:R-:W-:Y:S02]  /*16d90*/  R2UR UR28, R212 ;  /* 0x00000000d41c72ca */ /* 0x004fe400000e0000 */
        /* <DEDUP_REMOVED lines=26> */
[----:B------:R-:W-:Y:S02]  /*16f40*/  R2UR UR37, R13 ;  /* 0x000000000d2572ca */ /* 0x000fe400000e0000 */
[----:B------:R-:W-:Y:S01]  /*16f50*/  R2UR UR36, R15 ;  /* 0x000000000f2472ca */ /* 0x000fe200000e0000 */
[----:B------:R-:W-:Y:S02]  /*16f60*/  WARPGROUP.DEPBAR.LE gsb0, 0x0 ;  /* 0x00008000000079c5 */ /* 0x000fe40000010000 */
[----:B------:R-:W-:-:S06]  /*16f70*/  WARPGROUP.ARRIVE ;  /* 0x00000000000079c5 */ /* 0x000fcc0000000000 */
[----:B------:R-:W-:Y:S04]  /*16f80*/  HGMMA.64x96x16.F32.BF16 R120, gdesc[UR4], R120, gsb0 ;  /* 0x01600000047879f0 */ /* 0x000fe80008001878 */
[----:B------:R-:W-:Y:S01]  /*16f90*/  UMOV UR8, UR36 ;  /* 0x0000002400087c82 */ /* 0x000fe20008000000 */
[----:B------:R-:W-:Y:S01]  /*16fa0*/  UMOV UR9, UR37 ;  /* 0x0000002500097c82 */ /* 0x000fe20008000000 */
[----:B------:R-:W-:Y:S01]  /*16fb0*/  R2UR UR39, R3 ;  /* 0x00000000032772ca */ /* 0x000fe200000e0000 */
[----:B------:R-:W-:Y:S02]  /*16fc0*/  WARPGROUP.DEPBAR.LE gsb0, 0x0 ;  /* 0x00008000000079c5 */ /* 0x000fe40000010000 */
[----:B------:R-:W-:-:S06]  /*16fd0*/  WARPGROUP.ARRIVE ;  /* 0x00000000000079c5 */ /* 0x000fcc0000000000 */
[----:B------:R-:W-:Y:S01]  /*16fe0*/  HGMMA.64x96x16.F32.BF16 R120, gdesc[UR8], R120, gsb0 ;  /* 0x01600000087879f0 */ /* 0x000fe20008001878 */
[----:B------:R-:W-:Y:S02]  /*16ff0*/  R2UR UR38, R4 ;  /* 0x00000000042672ca */ /* 0x000fe400000e0000 */
[----:B------:R-:W-:Y:S02]  /*17000*/  WARPGROUP.DEPBAR.LE gsb0, 0x0 ;  /* 0x00008000000079c5 */ /* 0x000fe40000010000 */
[----:B0-----:R-:W-:Y:S11]  /*17010*/  @!P0 BRA `(.L_x_2835) ;  /* 0x0000000000048947 */ /* 0x001ff60003800000 */
[----:B------:R-:W-:Y:S01]  /*17020*/  BPT.TRAP 0x1 ;  /* 0x000000040000795c */ /* 0x000fe20000300000 */
.L_x_2835:
[----:B------:R-:W-:Y:S01]  /*17030*/  SHF.L.U32 R3, R8, 0x1f, RZ ;  /* 0x0000001f08037819 */ /* 0x000fe200000006ff */
[----:B------:R-:W-:-:S04]  /*17040*/  IMAD R13, R9, 0x8, R2 ;  /* 0x00000008090d7824 */ /* 0x000fc800078e0202 */
[----:B------:R0:W1:Y:S01]  /*17050*/  SYNCS.PHASECHK.TRANS64.TRYWAIT P1, [R13+URZ+0x30850], R3 ;  /* 0x030850030d0075a7 */ /* 0x000062000802017f */
[----:B------:R-:W-:Y:S05]  /*17060*/  @!P0 BRA `(.L_x_2836) ;  /* 0x0000000000048947 */ /* 0x000fea0003800000 */
[----:B------:R-:W-:Y:S01]  /*17070*/  BPT.TRAP 0x1 ;  /* 0x000000040000795c */ /* 0x000fe20000300000 */
.L_x_2836:
[----:B------:R-:W-:Y:S04]  /*17080*/  BSSY B2, `(.L_x_2837) ;  /* 0x0000004000027945 */ /* 0x000fe80003800000 */
[----:B-1----:R-:W-:Y:S05]  /*17090*/  @P1 BRA `(.L_x_2838) ;  /* 0x0000000000081947 */ /* 0x002fea0003800000 */
[----:B------:R-:W1:Y:S02]  /*170a0*/  SYNCS.PHASECHK.TRANS64.TRYWAIT P1, [R13+URZ+0x30850], R3 ;  /* 0x030850030d0075a7 */ /* 0x000e64000802017f */
[----:B-1----:R-:W-:Y:S05]  /*170b0*/  @!P1 BRA `(.L_x_2839) ;  /* 0x0000012400f89947 */ /* 0x002fea0003800000 */
.L_x_2838:
[----:B------:R-:W-:Y:S05]  /*170c0*/  BSYNC B2 ;  /* 0x0000000000027941 */ /* 0x000fea0003800000 */
.L_x_2837:
[----:B01----:R-:W-:Y:S01]  /*170d0*/  VIADD R3, R2, 0x400 ;  /* 0x0000040002037836 */ /* 0x003fe20000000000 */
[----:B------:R-:W-:Y:S01]  /*170e0*/  WARPGROUP.ARRIVE ;  /* 0x00000000000079c5 */ /* 0x000fe20000000000 */
[----:B------:R-:W-:-:S03]  /*170f0*/  IMAD.MOV.U32 R5, RZ, RZ, 0x40000040 ;  /* 0x40000040ff057424 */ /* 0x000fc600078e00ff */
[----:B------:R-:W-:Y:S02]  /*17100*/  SHF.R.U32.HI R3, RZ, 0x4, R3 ;  /* 0x00000004ff037819 */ /* 0x000fe40000011603 */
[----:B------:R-:W-:Y:S01]  /*17110*/  R2UR UR7, R5 ;  /* 0x00000000050772ca */ /* 0x000fe200000e0000 */
[----:B------:R-:W-:Y:S01]  /*17120*/  IMAD.MOV.U32 R5, RZ, RZ, 0x40000040 ;  /* 0x40000040ff057424 */ /* 0x000fe200078e00ff */
[----:B------:R-:W-:-:S04]  /*17130*/  LOP3.LUT R3, R3, 0x3fff, RZ, 0xc0, !PT ;  /* 0x00003fff03037812 */ /* 0x000fc800078ec0ff */
[----:B------:R-:W-:-:S05]  /*17140*/  LOP3.LUT R3, R3, 0x3000000, RZ, 0xfc, !PT ;  /* 0x0300000003037812 */ /* 0x000fca00078efcff */
[----:B------:R-:W-:Y:S02]  /*17150*/  IMAD R4, R9, 0x900, R3 ;  /* 0x0000090009047824 */ /* 0x000fe400078e0203 */
[----:B------:R-:W-:Y:S02]  /*17160*/  IMAD.MOV.U32 R9, RZ, RZ, 0x40000040 ;  /* 0x40000040ff097424 */ /* 0x000fe400078e00ff */
        /* <DEDUP_REMOVED lines=38> */
.L_x_2840:
[----:B------:R-:W2:Y:S01]  /*173d0*/  LDL R4, [R1+0x3c] ;  /* 0x00003c0001047983 */ /* 0x000ea20000100800 */
[----:B------:R-:W0:Y:S01]  /*173e0*/  LDC R3, c[0x0][0x448] ;  /* 0x00011200ff037b82 */ /* 0x000e220000000800 */
[----:B------:R-:W-:-:S05]  /*173f0*/  VIADD R0, R0, 0x30840 ;  /* 0x0003084000007836 */ /* 0x000fca0000000000 */
[----:B------:R-:W-:-:S04]  /*17400*/  PRMT R0, R218, 0x654, R0 ;  /* 0x00000654da007816 */ /* 0x000fc80000000000 */
[----:B------:R1:W-:Y:S01]  /*17410*/  SYNCS.ARRIVE.TRANS64.RED.A1T0 RZ, [R0+URZ], RZ ;  /* 0x000000ff00ff79a7 */ /* 0x0003e2000810043f */
[----:B0-----:R-:W-:-:S13]  /*17420*/  ISETP.NE.AND P1, PT, R3, 0x1, PT ;  /* 0x000000010300780c */ /* 0x001fda0003f25270 */
[----:B------:R-:W0:Y:S08]  /*17430*/  @P1 LDC R3, c[0x0][0x44c] ;  /* 0x00011300ff031b82 */ /* 0x000e300000000800 */
[----:B-1----:R-:W1:Y:S01]  /*17440*/  @P1 LDC R0, c[0x0][0x450] ;  /* 0x00011400ff001b82 */ /* 0x002e620000000800 */
[----:B------:R-:W-:Y:S01]  /*17450*/  FMUL.FTZ R15, R129, UR39 ;  /* 0x00000027810f7c20 */ /* 0x000fe20008410000 */
[----:B------:R-:W-:Y:S01]  /*17460*/  FMUL.FTZ R129, R133, UR39 ;  /* 0x0000002785817c20 */ /* 0x000fe20008410000 */
[----:B------:R-:W-:Y:S01]  /*17470*/  FMUL.FTZ R185, R131, UR39 ;  /* 0x0000002783b97c20 */ /* 0x000fe20008410000 */
[----:B------:R-:W-:Y:S01]  /*17480*/  FMUL.FTZ R184, R128, UR39 ;  /* 0x0000002780b87c20 */ /* 0x000fe20008410000 */
[----:B------:R-:W-:-:S02]  /*17490*/  IMAD R131, R12, -0x60, RZ ;  /* 0xffffffa00c837824 */ /* 0x000fc400078e02ff */
[----:B------:R-:W-:-:S03]  /*174a0*/  FMUL.FTZ R128, R137, UR39 ;  /* 0x0000002789807c20 */ /* 0x000fc60008410000 */
[----:B------:R-:W-:Y:S01]  /*174b0*/  IADD3 R131, -R229, 0x1, R131 ;  /* 0x00000001e5837810 */ /* 0x000fe20007ffe183 */
[----:B------:R-:W3:Y:S01]  /*174c0*/  MUFU.TANH R184, R184 ;  /* 0x000000b800b87308 */ /* 0x000ee20000002400 */
[----:B------:R-:W-:Y:S02]  /*174d0*/  FMUL.FTZ R178, R148, UR39 ;  /* 0x0000002794b27c20 */ /* 0x000fe40008410000 */
[----:B------:R-:W-:Y:S01]  /*174e0*/  IADD3 R131, -R227, R131, R228 ;  /* 0x00000083e3837210 */ /* 0x000fe20007ffe1e4 */
[----:B------:R-:W-:-:S04]  /*174f0*/  FMUL.FTZ R20, R157, UR39 ;  /* 0x000000279d147c20 */ /* 0x000fc80008410000 */
[----:B------:R-:W4:Y:S01]  /*17500*/  MUFU.TANH R128, R128 ;  /* 0x0000008000807308 */ /* 0x000f220000002400 */
[----:B------:R-:W-:Y:S01]  /*17510*/  FMUL.FTZ R188, R120, UR39 ;  /* 0x0000002778bc7c20 */ /* 0x000fe20008410000 */
[----:B------:R-:W-:-:S06]  /*17520*/  FMUL.FTZ R8, R121, UR39 ;  /* 0x0000002779087c20 */ /* 0x000fcc0008410000 */
[----:B------:R-:W4:Y:S01]  /*17530*/  MUFU.TANH R178, R178 ;  /* 0x000000b200b27308 */ /* 0x000f220000002400 */
[----:B------:R-:W-:-:S07]  /*17540*/  FMUL.FTZ R190, R124, UR39 ;  /* 0x000000277cbe7c20 */ /* 0x000fce0008410000 */
[----:B------:R-:W4:Y:S01]  /*17550*/  MUFU.TANH R20, R20 ;  /* 0x0000001400147308 */ /* 0x000f220000002400 */
[----:B------:R-:W-:-:S07]  /*17560*/  FMUL.FTZ R9, R125, UR39 ;  /* 0x000000277d097c20 */ /* 0x000fce0008410000 */
[----:B------:R-:W4:Y:S08]  /*17570*/  MUFU.TANH R188, R188 ;  /* 0x000000bc00bc7308 */ /* 0x000f300000002400 */
[----:B------:R-:W-:Y:S08]  /*17580*/  MUFU.TANH R8, R8 ;  /* 0x0000000800087308 */ /* 0x000ff00000002400 */
[----:B------:R-:W-:Y:S01]  /*17590*/  MUFU.TANH R190, R190 ;  /* 0x000000be00be7308 */ /* 0x000fe20000002400 */
[----:B------:R-:W-:-:S07]  /*175a0*/  FMUL.FTZ R186, R132, UR39 ;  /* 0x0000002784ba7c20 */ /* 0x000fce0008410000 */
[----:B------:R-:W-:Y:S01]  /*175b0*/  MUFU.TANH R9, R9 ;  /* 0x0000000900097308 */ /* 0x000fe20000002400 */
[----:B------:R-:W-:Y:S01]  /*175c0*/  FMUL.FTZ R187, R135, UR39 ;  /* 0x0000002787bb7c20 */ /* 0x000fe20008410000 */
[----:B------:R-:W-:-:S06]  /*175d0*/  FMUL.FTZ R180, R136, UR39 ;  /* 0x0000002788b47c20 */ /* 0x000fcc0008410000 */
[----:B------:R-:W-:Y:S08]  /*175e0*/  MUFU.TANH R15, R15 ;  /* 0x0000000f000f7308 */ /* 0x000ff00000002400 */
[----:B------:R-:W-:Y:S01]  /*175f0*/  MUFU.TANH R186, R186 ;  /* 0x000000ba00ba7308 */ /* 0x000fe20000002400 */
[----:B------:R-:W-:-:S07]  /*17600*/  FMUL.FTZ R182, R140, UR39 ;  /* 0x000000278cb67c20 */ /* 0x000fce0008410000 */
[----:B------:R-:W-:Y:S08]  /*17610*/  MUFU.TANH R129, R129 ;  /* 0x0000008100817308 */ /* 0x000ff00000002400 */
[----:B------:R-:W-:Y:S01]  /*17620*/  MUFU.TANH R180, R180 ;  /* 0x000000b400b47308 */ /* 0x000fe20000002400 */
[----:B------:R-:W-:Y:S01]  /*17630*/  FMUL.FTZ R176, R144, UR39 ;  /* 0x0000002790b07c20 */ /* 0x000fe20008410000 */
[----:B------:R-:W-:-:S06]  /*17640*/  FMUL.FTZ R124, R145, UR39 ;  /* 0x00000027917c7c20 */ /* 0x000fcc0008410000 */
[----:B------:R-:W-:Y:S08]  /*17650*/  MUFU.TANH R182, R182 ;  /* 0x000000b600b67308 */ /* 0x000ff00000002400 */
[----:B------:R-:W-:Y:S01]  /*17660*/  MUFU.TANH R176, R176 ;  /* 0x000000b000b07308 */ /* 0x000fe20000002400 */
[----:B------:R-:W-:-:S07]  /*17670*/  FMUL.FTZ R172, R152, UR39 ;  /* 0x0000002798ac7c20 */ /* 0x000fce0008410000 */
[----:B------:R-:W-:Y:S01]  /*17680*/  MUFU.TANH R124, R124 ;  /* 0x0000007c007c7308 */ /* 0x000fe20000002400 */
[----:B------:R-:W-:Y:S01]  /*17690*/  FMUL.FTZ R120, R153, UR39 ;  /* 0x0000002799787c20 */ /* 0x000fe20008410000 */
[----:B------:R-:W-:-:S06]  /*176a0*/  FMUL.FTZ R174, R156, UR39 ;  /* 0x000000279cae7c20 */ /* 0x000fcc0008410000 */
[----:B------:R-:W-:Y:S01]  /*176b0*/  MUFU.TANH R172, R172 ;  /* 0x000000ac00ac7308 */ /* 0x000fe20000002400 */
[----:B------:R-:W-:-:S07]  /*176c0*/  FMUL.FTZ R168, R160, UR39 ;  /* 0x00000027a0a87c20 */ /* 0x000fce0008410000 */
[----:B------:R-:W-:Y:S01]  /*176d0*/  MUFU.TANH R120, R120 ;  /* 0x0000007800787308 */ /* 0x000fe20000002400 */
[----:B--2---:R-:W-:-:S04]  /*176e0*/  IMAD.IADD R5, R4, 0x1, R226 ;  /* 0x0000000104057824 */ /* 0x004fc800078e02e2 */
[----:B0-----:R-:W-:-:S05]  /*176f0*/  @P1 IMAD.HI.U32 R3, R5, R3, RZ ;  /* 0x0000000305031227 */ /* 0x001fca00078e00ff */
[----:B-1----:R-:W-:-:S05]  /*17700*/  @P1 SHF.R.U32.HI R5, RZ, R0, R3 ;  /* 0x00000000ff051219 */ /* 0x002fca0000011603 */
[----:B------:R-:W0:Y:S04]  /*17710*/  SHFL.IDX PT, R133, R5, RZ, 0x1c1f ;  /* 0x001c1fff05857589 */ /* 0x000e2800000e0000 */
[----:B------:R-:W1:Y:S01]  /*17720*/  SHFL.IDX PT, R14, R5, 0x1, 0x1c1f ;  /* 0x003c1f00050e7f89 */ /* 0x000e6200000e0000 */
[----:B------:R-:W-:-:S06]  /*17730*/  FMUL.FTZ R0, R122, UR39 ;  /* 0x000000277a007c20 */ /* 0x000fcc0008410000 */
[----:B------:R-:W2:Y:S01]  /*17740*/  MUFU.TANH R0, R0 ;  /* 0x0000000000007308 */ /* 0x000ea20000002400 */
[----:B0-----:R-:W-:-:S05]  /*17750*/  IMAD.IADD R133, R131, 0x1, R133 ;  /* 0x0000000183857824 */ /* 0x001fca00078e0285 */
[----:B------:R-:W-:-:S04]  /*17760*/  ISETP.GT.AND P2, PT, R133, 0x10, PT ;  /* 0x000000108500780c */ /* 0x000fc80003f44270 */
[----:B---3--:R-:W-:Y:S02]  /*17770*/  FSEL R184, R184, -INF , P2 ;  /* 0xff800000b8b87808 */ /* 0x008fe40001000000 */
[----:B------:R-:W-:-:S04]  /*17780*/  ISETP.GT.AND P2, PT, R133, 0x21, PT ;  /* 0x000000218500780c */ /* 0x000fc80003f44270 */
[----:B----4-:R-:W-:Y:S02]  /*17790*/  FSEL R128, R128, -INF , P2 ;  /* 0xff80000080807808 */ /* 0x010fe40001000000 */
[----:B------:R-:W-:Y:S01]  /*177a0*/  ISETP.GT.AND P2, PT, R133, 0x38, PT ;  /* 0x000000388500780c */ /* 0x000fe20003f44270 */
[----:B-1----:R-:W-:-:S03]  /*177b0*/  IMAD.IADD R14, R131, 0x1, R14 ;  /* 0x00000001830e7824 */ /* 0x002fc600078e020e */
[----:B------:R-:W-:Y:S02]  /*177c0*/  FSEL R178, R178, -INF , P2 ;  /* 0xff800000b2b27808 */ /* 0x000fe40001000000 */
[C---:B------:R-:W-:Y:S02]  /*177d0*/  ISETP.GT.AND P2, PT, R133.reuse, 0x49, PT ;  /* 0x000000498500780c */ /* 0x040fe40003f44270 */
[C---:B------:R-:W-:Y:S02]  /*177e0*/  ISETP.GT.AND P3, PT, R133.reuse, RZ, PT ;  /* 0x000000ff8500720c */ /* 0x040fe40003f64270 */
[----:B------:R-:W-:Y:S02]  /*177f0*/  FSEL R20, R20, -INF , P2 ;  /* 0xff80000014147808 */ /* 0x000fe40001000000 */
[----:B------:R-:W-:Y:S02]  /*17800*/  ISETP.GT.AND P2, PT, R14, RZ, PT ;  /* 0x000000ff0e00720c */ /* 0x000fe40003f44270 */
[----:B------:R-:W-:-:S02]  /*17810*/  ISETP.GT.AND P4, PT, R133, 0x1, PT ;  /* 0x000000018500780c */ /* 0x000fc40003f84270 */
[----:B------:R-:W-:Y:S02]  /*17820*/  FSEL R188, R188, -INF , P3 ;  /* 0xff800000bcbc7808 */ /* 0x000fe40001800000 */
[----:B--2---:R-:W-:Y:S02]  /*17830*/  FSEL R135, R0, -INF , P2 ;  /* 0xff80000000877808 */ /* 0x004fe40001000000 */
[C---:B------:R-:W-:Y:S02]  /*17840*/  ISETP.GT.AND P5, PT, R133.reuse, 0x8, PT ;  /* 0x000000088500780c */ /* 0x040fe40003fa4270 */
[----:B------:R-:W-:Y:S02]  /*17850*/  FSEL R136, R8, -INF , P4 ;  /* 0xff80000008887808 */ /* 0x000fe40002000000 */
[----:B------:R-:W-:Y:S02]  /*17860*/  FMNMX.FTZ R0, R188, R11, !PT ;  /* 0x0000000bbc007209 */ /* 0x000fe40007810000 */
[----:B------:R-:W-:-:S02]  /*17870*/  ISETP.GT.AND P1, PT, R133, 0x9, PT ;  /* 0x000000098500780c */ /* 0x000fc40003f24270 */
[----:B------:R-:W-:Y:S02]  /*17880*/  FSEL R190, R190, -INF , P5 ;  /* 0xff800000bebe7808 */ /* 0x000fe40002800000 */
[----:B------:R-:W-:Y:S01]  /*17890*/  FMNMX.FTZ R0, R136, R0, !PT ;  /* 0x0000000088007209 */ /* 0x000fe20007810000 */
[----:B------:R-:W-:Y:S01]  /*178a0*/  FMUL.FTZ R4, R130, UR39 ;  /* 0x0000002782047c20 */ /* 0x000fe20008410000 */
[----:B------:R-:W-:Y:S01]  /*178b0*/  FMUL.FTZ R130, R134, UR39 ;  /* 0x0000002786827c20 */ /* 0x000fe20008410000 */
[----:B------:R-:W-:Y:S02]  /*178c0*/  FSEL R134, R9, -INF , P1 ;  /* 0xff80000009867808 */ /* 0x000fe40000800000 */
[----:B------:R-:W-:Y:S02]  /*178d0*/  FMNMX.FTZ R0, R190, R0, !PT ;  /* 0x00000000be007209 */ /* 0x000fe40007810000 */
[C---:B------:R-:W-:Y:S02]  /*178e0*/  ISETP.GT.AND P3, PT, R133.reuse, 0x11, PT ;  /* 0x000000118500780c */ /* 0x040fe40003f64270 */
[----:B------:R-:W-:Y:S01]  /*178f0*/  FMNMX.FTZ R0, R134, R0, !PT ;  /* 0x0000000086007209 */ /* 0x000fe20007810000 */
[----:B------:R-:W-:Y:S01]  /*17900*/  FMUL.FTZ R3, R126, UR39 ;  /* 0x000000277e037c20 */ /* 0x000fe20008410000 */
[----:B------:R-:W-:Y:S01]  /*17910*/  ISETP.GT.AND P4, PT, R133, 0x18, PT ;  /* 0x000000188500780c */ /* 0x000fe20003f84270 */
[----:B------:R-:W-:Y:S01]  /*17920*/  FMUL.FTZ R126, R141, UR39 ;  /* 0x000000278d7e7c20 */ /* 0x000fe20008410000 */
[----:B------:R-:W-:-:S02]  /*17930*/  FSEL R132, R15, -INF , P3 ;  /* 0xff8000000f847808 */ /* 0x000fc40001800000 */
[----:B------:R-:W-:Y:S02]  /*17940*/  FMNMX.FTZ R0, R184, R0, !PT ;  /* 0x00000000b8007209 */ /* 0x000fe40007810000 */
[C---:B------:R-:W-:Y:S02]  /*17950*/  ISETP.GT.AND P5, PT, R133.reuse, 0x19, PT ;  /* 0x000000198500780c */ /* 0x040fe40003fa4270 */
[----:B------:R-:W-:Y:S02]  /*17960*/  FSEL R186, R186, -INF , P4 ;  /* 0xff800000baba7808 */ /* 0x000fe40002000000 */
[----:B------:R-:W-:Y:S01]  /*17970*/  FMNMX.FTZ R0, R132, R0, !PT ;  /* 0x0000000084007209 */ /* 0x000fe20007810000 */
[----:B------:R-:W0:Y:S01]  /*17980*/  MUFU.TANH R126, R126 ;  /* 0x0000007e007e7308 */ /* 0x000e220000002400 */
[----:B------:R-:W-:Y:S02]  /*17990*/  ISETP.GT.AND P1, PT, R133, 0x20, PT ;  /* 0x000000208500780c */ /* 0x000fe40003f24270 */
[----:B------:R-:W-:-:S02]  /*179a0*/  FSEL R129, R129, -INF , P5 ;  /* 0xff80000081817808 */ /* 0x000fc40002800000 */
[----:B------:R-:W-:Y:S02]  /*179b0*/  FMNMX.FTZ R0, R186, R0, !PT ;  /* 0x00000000ba007209 */ /* 0x000fe40007810000 */
[----:B------:R-:W-:Y:S02]  /*179c0*/  FSEL R180, R180, -INF , P1 ;  /* 0xff800000b4b47808 */ /* 0x000fe40000800000 */
[----:B------:R-:W-:Y:S01]  /*179d0*/  FMNMX.FTZ R0, R129, R0, !PT ;  /* 0x0000000081007209 */ /* 0x000fe20007810000 */
[----:B------:R-:W-:Y:S01]  /*179e0*/  FMUL.FTZ R122, R149, UR39 ;  /* 0x00000027957a7c20 */ /* 0x000fe20008410000 */
[C---:B------:R-:W-:Y:S02]  /*179f0*/  ISETP.GT.AND P3, PT, R133.reuse, 0x28, PT ;  /* 0x000000288500780c */ /* 0x040fe40003f64270 */
[----:B------:R-:W-:Y:S02]  /*17a00*/  FMNMX.FTZ R0, R180, R0, !PT ;  /* 0x00000000b4007209 */ /* 0x000fe40007810000 */
[----:B------:R-:W-:-:S02]  /*17a10*/  ISETP.GT.AND P4, PT, R133, 0x29, PT ;  /* 0x000000298500780c */ /* 0x000fc40003f84270 */
[----:B------:R-:W-:Y:S02]  /*17a20*/  FSEL R182, R182, -INF , P3 ;  /* 0xff800000b6b67808 */ /* 0x000fe40001800000 */
[----:B------:R-:W-:Y:S01]  /*17a30*/  FMNMX.FTZ R0, R128, R0, !PT ;  /* 0x0000000080007209 */ /* 0x000fe20007810000 */
[----:B------:R-:W1:Y:S01]  /*17a40*/  MUFU.TANH R122, R122 ;  /* 0x0000007a007a7308 */ /* 0x000e620000002400 */
[C---:B------:R-:W-:Y:S02]  /*17a50*/  ISETP.GT.AND P5, PT, R133.reuse, 0x30, PT ;  /* 0x000000308500780c */ /* 0x040fe40003fa4270 */
[----:B0-----:R-:W-:Y:S02]  /*17a60*/  FSEL R126, R126, -INF , P4 ;  /* 0xff8000007e7e7808 */ /* 0x001fe40002000000 */
[----:B------:R-:W-:Y:S02]  /*17a70*/  FMNMX.FTZ R0, R182, R0, !PT ;  /* 0x00000000b6007209 */ /* 0x000fe40007810000 */
[----:B------:R-:W-:-:S02]  /*17a80*/  ISETP.GT.AND P1, PT, R133, 0x31, PT ;  /* 0x000000318500780c */ /* 0x000fc40003f24270 */
[----:B------:R-:W-:Y:S02]  /*17a90*/  FSEL R176, R176, -INF , P5 ;  /* 0xff800000b0b07808 */ /* 0x000fe40002800000 */
[----:B------:R-:W-:Y:S02]  /*17aa0*/  FMNMX.FTZ R0, R126, R0, !PT ;  /* 0x000000007e007209 */ /* 0x000fe40007810000 */
[----:B------:R-:W-:Y:S02]  /*17ab0*/  FSEL R124, R124, -INF , P1 ;  /* 0xff8000007c7c7808 */ /* 0x000fe40000800000 */
[----:B------:R-:W-:Y:S01]  /*17ac0*/  FMNMX.FTZ R0, R176, R0, !PT ;  /* 0x00000000b0007209 */ /* 0x000fe20007810000 */
[----:B------:R-:W0:Y:S01]  /*17ad0*/  MUFU.TANH R174, R174 ;  /* 0x000000ae00ae7308 */ /* 0x000e220000002400 */
[----:B------:R-:W-:Y:S02]  /*17ae0*/  ISETP.GT.AND P3, PT, R133, 0x39, PT ;  /* 0x000000398500780c */ /* 0x000fe40003f64270 */
[----:B------:R-:W-:Y:S01]  /*17af0*/  FMNMX.FTZ R0, R124, R0, !PT ;  /* 0x000000007c007209 */ /* 0x000fe20007810000 */
[----:B------:R-:W-:Y:S01]  /*17b00*/  FMUL.FTZ R5, R161, UR39 ;  /* 0x00000027a1057c20 */ /* 0x000fe20008410000 */
[----:B------:R-:W-:-:S02]  /*17b10*/  ISETP.GT.AND P4, PT, R133, 0x40, PT ;  /* 0x000000408500780c */ /* 0x000fc40003f84270 */
[----:B-1----:R-:W-:Y:S02]  /*17b20*/  FSEL R122, R122, -INF , P3 ;  /* 0xff8000007a7a7808 */ /* 0x002fe40001800000 */
[----:B------:R-:W-:Y:S01]  /*17b30*/  FMNMX.FTZ R0, R178, R0, !PT ;  /* 0x00000000b2007209 */ /* 0x000fe20007810000 */
[----:B------:R-:W1:Y:S01]  /*17b40*/  MUFU.TANH R168, R168 ;  /* 0x000000a800a87308 */ /* 0x000e620000002400 */
[----:B------:R-:W-:Y:S01]  /*17b50*/  ISETP.GT.AND P5, PT, R133, 0x41, PT ;  /* 0x000000418500780c */ /* 0x000fe20003fa4270 */
[----:B------:R-:W-:Y:S01]  /*17b60*/  FMUL.FTZ R170, R164, UR39 ;  /* 0x00000027a4aa7c20 */ /* 0x000fe20008410000 */
[----:B------:R-:W-:Y:S02]  /*17b70*/  FSEL R172, R172, -INF , P4 ;  /* 0xff800000acac7808 */ /* 0x000fe40002000000 */
[----:B------:R-:W-:Y:S01]  /*17b80*/  FMNMX.FTZ R0, R122, R0, !PT ;  /* 0x000000007a007209 */ /* 0x000fe20007810000 */
[----:B------:R-:W-:Y:S01]  /*17b90*/  FMUL.FTZ R131, R165, UR39 ;  /* 0x00000027a5837c20 */ /* 0x000fe20008410000 */
[----:B------:R-:W-:Y:S01]  /*17ba0*/  ISETP.GT.AND P1, PT, R133, 0x48, PT ;  /* 0x000000488500780c */ /* 0x000fe20003f24270 */
[----:B------:R-:W2:Y:S01]  /*17bb0*/  MUFU.TANH R5, R5 ;  /* 0x0000000500057308 */ /* 0x000ea20000002400 */
[----:B------:R-:W-:-:S02]  /*17bc0*/  FSEL R120, R120, -INF , P5 ;  /* 0xff80000078787808 */ /* 0x000fc40002800000 */
[----:B------:R-:W-:Y:S02]  /*17bd0*/  FMNMX.FTZ R0, R172, R0, !PT ;  /* 0x00000000ac007209 */ /* 0x000fe40007810000 */
[----:B0-----:R-:W-:Y:S02]  /*17be0*/  FSEL R174, R174, -INF , P1 ;  /* 0xff800000aeae7808 */ /* 0x001fe40000800000 */
[----:B------:R-:W-:Y:S01]  /*17bf0*/  FMNMX.FTZ R0, R120, R0, !PT ;  /* 0x0000000078007209 */ /* 0x000fe20007810000 */
[----:B------:R-:W0:Y:S01]  /*17c00*/  MUFU.TANH R170, R170 ;  /* 0x000000aa00aa7308 */ /* 0x000e220000002400 */
[----:B------:R-:W-:Y:S02]  /*17c10*/  ISETP.GT.AND P3, PT, R133, 0x50, PT ;  /* 0x000000508500780c */ /* 0x000fe40003f64270 */
[----:B------:R-:W-:-:S05]  /*17c20*/  FMNMX.FTZ R0, R174, R0, !PT ;  /* 0x00000000ae007209 */ /* 0x000fca0007810000 */
[----:B------:R-:W3:Y:S01]  /*17c30*/  MUFU.TANH R131, R131 ;  /* 0x0000008300837308 */ /* 0x000ee20000002400 */
[C---:B------:R-:W-:Y:S02]  /*17c40*/  ISETP.GT.AND P4, PT, R133.reuse, 0x51, PT ;  /* 0x000000518500780c */ /* 0x040fe40003f84270 */
[----:B-1----:R-:W-:Y:S02]  /*17c50*/  FSEL R168, R168, -INF , P3 ;  /* 0xff800000a8a87808 */ /* 0x002fe40001800000 */
[----:B------:R-:W-:Y:S02]  /*17c60*/  FMNMX.FTZ R0, R20, R0, !PT ;  /* 0x0000000014007209 */ /* 0x000fe40007810000 */
[----:B------:R-:W-:Y:S01]  /*17c70*/  ISETP.GT.AND P5, PT, R133, 0x58, PT ;  /* 0x000000588500780c */ /* 0x000fe20003fa4270 */
[----:B------:R-:W1:Y:S01]  /*17c80*/  MUFU.TANH R3, R3 ;  /* 0x0000000300037308 */ /* 0x000e620000002400 */
[----:B--2---:R-:W-:Y:S02]  /*17c90*/  FSEL R8, R5, -INF , P4 ;  /* 0xff80000005087808 */ /* 0x004fe40002000000 */
[----:B------:R-:W-:-:S02]  /*17ca0*/  FMNMX.FTZ R0, R168, R0, !PT ;  /* 0x00000000a8007209 */ /* 0x000fc40007810000 */
[----:B------:R-:W-:Y:S02]  /*17cb0*/  ISETP.GT.AND P1, PT, R133, 0x59, PT ;  /* 0x000000598500780c */ /* 0x000fe40003f24270 */
[----:B0-----:R-:W-:Y:S02]  /*17cc0*/  FSEL R170, R170, -INF , P5 ;  /* 0xff800000aaaa7808 */ /* 0x001fe40002800000 */
[----:B------:R-:W-:Y:S02]  /*17cd0*/  FMNMX.FTZ R0, R8, R0, !PT ;  /* 0x0000000008007209 */ /* 0x000fe40007810000 */
[----:B---3--:R-:W-:Y:S02]  /*17ce0*/  FSEL R9, R131, -INF , P1 ;  /* 0xff80000083097808 */ /* 0x008fe40000800000 */
[----:B------:R-:W-:Y:S02]  /*17cf0*/  FMNMX.FTZ R0, R170, R0, !PT ;  /* 0x00000000aa007209 */ /* 0x000fe40007810000 */
[----:B------:R-:W-:-:S02]  /*17d00*/  ISETP.GT.AND P4, PT, R14, 0x8, PT ;  /* 0x000000080e00780c */ /* 0x000fc40003f84270 */
[----:B------:R-:W-:Y:S02]  /*17d10*/  FMNMX.FTZ R0, R9, R0, !PT ;  /* 0x0000000009007209 */ /* 0x000fe40007810000 */
[----:B-1----:R-:W-:-:S03]  /*17d20*/  FSEL R133, R3, -INF , P4 ;  /* 0xff80000003857808 */ /* 0x002fc60002000000 */
[----:B------:R-:W0:Y:S01]  /*17d30*/  SHFL.BFLY PT, R3, R0, 0x2, 0x1f ;  /* 0x0c401f0000037f89 */ /* 0x000e2200000e0000 */
[----:B------:R-:W1:Y:S01]  /*17d40*/  MUFU.TANH R4, R4 ;  /* 0x0000000400047308 */ /* 0x000e620000002400 */
[----:B------:R-:W-:Y:S01]  /*17d50*/  FMUL.FTZ R189, R123, UR39 ;  /* 0x000000277bbd7c20 */ /* 0x000fe20008410000 */
[----:B0-----:R-:W-:-:S05]  /*17d60*/  FMNMX.FTZ R0, R0, R3, !PT ;  /* 0x0000000300007209 */ /* 0x001fca0007810000 */
[----:B------:R-:W0:Y:S01]  /*17d70*/  SHFL.BFLY PT, R3, R0, 0x1, 0x1f ;  /* 0x0c201f0000037f89 */ /* 0x000e2200000e0000 */
[----:B------:R-:W2:Y:S01]  /*17d80*/  MUFU.TANH R189, R189 ;  /* 0x000000bd00bd7308 */ /* 0x000ea20000002400 */
[----:B------:R-:W-:Y:S01]  /*17d90*/  ISETP.GT.AND P1, PT, R14, 0x10, PT ;  /* 0x000000100e00780c */ /* 0x000fe20003f24270 */
[----:B------:R-:W-:-:S03]  /*17da0*/  FMUL.FTZ R191, R127, UR39 ;  /* 0x000000277fbf7c20 */ /* 0x000fc60008410000 */
[----:B-1----:R-:W-:-:S03]  /*17db0*/  FSEL R131, R4, -INF , P1 ;  /* 0xff80000004837808 */ /* 0x002fc60000800000 */
[----:B------:R-:W1:Y:S01]  /*17dc0*/  MUFU.TANH R191, R191 ;  /* 0x000000bf00bf7308 */ /* 0x000e620000002400 */
[----:B------:R-:W-:Y:S02]  /*17dd0*/  ISETP.GT.AND P3, PT, R14, 0x1, PT ;  /* 0x000000010e00780c */ /* 0x000fe40003f64270 */
[----:B0-----:R-:W-:Y:S01]  /*17de0*/  FMNMX.FTZ R0, R0, R3, !PT ;  /* 0x0000000300007209 */ /* 0x001fe20007810000 */
[----:B------:R-:W-:-:S03]  /*17df0*/  IMAD.U32 R3, RZ, RZ, UR43 ;  /* 0x0000002bff037e24 */ /* 0x000fc6000f8e00ff */
[C---:B------:R-:W-:Y:S01]  /*17e00*/  FSETP.NEU.FTZ.AND P6, PT, R0.reuse, -INF , PT ;  /* 0xff8000000000780b */ /* 0x040fe20003fdd000 */
[----:B------:R-:W-:-:S03]  /*17e10*/  FMUL.FTZ R4, R0, R3 ;  /* 0x0000000300047220 */ /* 0x000fc60000410000 */
[----:B------:R-:W-:Y:S02]  /*17e20*/  FSEL R5, R0, RZ, P6 ;  /* 0x000000ff00057208 */ /* 0x000fe40003000000 */
[----:B------:R-:W-:Y:S01]  /*17e30*/  FSEL R4, R4, RZ, P6 ;  /* 0x000000ff04047208 */ /* 0x000fe20003000000 */
[----:B------:R-:W0:Y:S02]  /*17e40*/  MUFU.TANH R185, R185 ;  /* 0x000000b900b97308 */ /* 0x000e240000002400 */
[----:B------:R-:W-:Y:S01]  /*17e50*/  FADD.FTZ R5, -R5, R11 ;  /* 0x0000000b05057221 */ /* 0x000fe20000010100 */
[----:B--2---:R-:W-:Y:S01]  /*17e60*/  FSEL R189, R189, -INF , P3 ;  /* 0xff800000bdbd7808 */ /* 0x004fe20001800000 */
        /* <DEDUP_REMOVED lines=23> */
[----:B------:R-:W-:Y:S01]  /*17fe0*/  FFMA.FTZ R9, R9, R3, -R4 ;  /* 0x0000000309097223 */ /* 0x000fe20000010804 */
[----:B------:R-:W-:Y:S01]  /*17ff0*/  FMNMX.FTZ R4, R135, R10, !PT ;  /* 0x0000000a87047209 */ /* 0x000fe20007810000 */
[----:B------:R-:W2:Y:S01]  /*18000*/  MUFU.TANH R130, R130 ;  /* 0x0000008200827308 */ /* 0x000ea20000002400 */
[----:B------:R-:W-:Y:S01]  /*18010*/  ISETP.GT.AND P5, PT, R14, 0x9, PT ;  /* 0x000000090e00780c */ /* 0x000fe20003fa4270 */
[----:B------:R-:W-:Y:S01]  /*18020*/  FMUL.FTZ R127, R138, UR39 ;  /* 0x000000278a7f7c20 */ /* 0x000fe20008410000 */
[----:B------:R-:W-:Y:S01]  /*18030*/  FMNMX.FTZ R4, R189, R4, !PT ;  /* 0x00000004bd047209 */ /* 0x000fe20007810000 */
[----:B------:R-:W-:Y:S01]  /*18040*/  FMUL.FTZ R181, R139, UR39 ;  /* 0x000000278bb57c20 */ /* 0x000fe20008410000 */
[----:B-1----:R-:W-:-:S02]  /*18050*/  FSEL R191, R191, -INF , P5 ;  /* 0xff800000bfbf7808 */ /* 0x002fc40002800000 */
[----:B------:R-:W-:Y:S01]  /*18060*/  FMNMX.FTZ R4, R133, R4, !PT ;  /* 0x0000000485047209 */ /* 0x000fe20007810000 */
[----:B------:R-:W1:Y:S01]  /*18070*/  MUFU.TANH R187, R187 ;  /* 0x000000bb00bb7308 */ /* 0x000e620000002400 */
[----:B------:R-:W-:Y:S01]  /*18080*/  ISETP.GT.AND P2, PT, R14, 0x11, PT ;  /* 0x000000110e00780c */ /* 0x000fe20003f44270 */
[----:B------:R-:W-:Y:S01]  /*18090*/  FMUL.FTZ R125, R142, UR39 ;  /* 0x000000278e7d7c20 */ /* 0x000fe20008410000 */
[----:B------:R-:W-:-:S05]  /*180a0*/  FMNMX.FTZ R4, R191, R4, !PT ;  /* 0x00000004bf047209 */ /* 0x000fca0007810000 */
[----:B------:R-:W3:Y:S01]  /*180b0*/  MUFU.TANH R127, R127 ;  /* 0x0000007f007f7308 */ /* 0x000ee20000002400 */
[----:B------:R-:W-:Y:S01]  /*180c0*/  ISETP.GT.AND P3, PT, R14, 0x18, PT ;  /* 0x000000180e00780c */ /* 0x000fe20003f64270 */
[----:B------:R-:W-:Y:S01]  /*180d0*/  FMUL.FTZ R183, R143, UR39 ;  /* 0x000000278fb77c20 */ /* 0x000fe20008410000 */
[----:B0-----:R-:W-:Y:S02]  /*180e0*/  FSEL R185, R185, -INF , P2 ;  /* 0xff800000b9b97808 */ /* 0x001fe40001000000 */
[----:B------:R-:W-:-:S03]  /*180f0*/  FMNMX.FTZ R4, R131, R4, !PT ;  /* 0x0000000483047209 */ /* 0x000fc60007810000 */
[----:B------:R-:W0:Y:S01]  /*18100*/  MUFU.TANH R181, R181 ;  /* 0x000000b500b57308 */ /* 0x000e220000002400 */
[----:B------:R-:W-:Y:S01]  /*18110*/  ISETP.GT.AND P4, PT, R14, 0x19, PT ;  /* 0x000000190e00780c */ /* 0x000fe20003f84270 */
[----:B------:R-:W-:Y:S01]  /*18120*/  FMUL.FTZ R123, R146, UR39 ;  /* 0x00000027927b7c20 */ /* 0x000fe20008410000 */
[----:B--2---:R-:W-:Y:S02]  /*18130*/  FSEL R130, R130, -INF , P3 ;  /* 0xff80000082827808 */ /* 0x004fe40001800000 */
[----:B------:R-:W-:-:S03]  /*18140*/  FMNMX.FTZ R4, R185, R4, !PT ;  /* 0x00000004b9047209 */ /* 0x000fc60007810000 */
[----:B------:R-:W2:Y:S01]  /*18150*/  MUFU.TANH R125, R125 ;  /* 0x0000007d007d7308 */ /* 0x000ea20000002400 */
[----:B------:R-:W-:Y:S01]  /*18160*/  ISETP.GT.AND P5, PT, R14, 0x20, PT ;  /* 0x000000200e00780c */ /* 0x000fe20003fa4270 */
[----:B------:R-:W-:Y:S01]  /*18170*/  FMUL.FTZ R177, R147, UR39 ;  /* 0x0000002793b17c20 */ /* 0x000fe20008410000 */
[----:B-1----:R-:W-:Y:S02]  /*18180*/  FSEL R187, R187, -INF , P4 ;  /* 0xff800000bbbb7808 */ /* 0x002fe40002000000 */
[----:B------:R-:W-:-:S03]  /*18190*/  FMNMX.FTZ R4, R130, R4, !PT ;  /* 0x0000000482047209 */ /* 0x000fc60007810000 */
[----:B------:R-:W1:Y:S01]  /*181a0*/  MUFU.TANH R183, R183 ;  /* 0x000000b700b77308 */ /* 0x000e620000002400 */
[----:B------:R-:W-:Y:S01]  /*181b0*/  ISETP.GT.AND P1, PT, R14, 0x21, PT ;  /* 0x000000210e00780c */ /* 0x000fe20003f24270 */
[----:B------:R-:W-:Y:S01]  /*181c0*/  FMUL.FTZ R121, R150, UR39 ;  /* 0x0000002796797c20 */ /* 0x000fe20008410000 */
[----:B---3--:R-:W-:Y:S02]  /*181d0*/  FSEL R127, R127, -INF , P5 ;  /* 0xff8000007f7f7808 */ /* 0x008fe40002800000 */
[----:B------:R-:W-:-:S03]  /*181e0*/  FMNMX.FTZ R4, R187, R4, !PT ;  /* 0x00000004bb047209 */ /* 0x000fc60007810000 */
        /* <DEDUP_REMOVED lines=16> */
[----:B------:R-:W-:Y:S02]  /*182f0*/  ISETP.GT.AND P5, PT, R14, 0x31, PT ;  /* 0x000000310e00780c */ /* 0x000fe40003fa4270 */
[----:B---3--:R-:W-:Y:S02]  /*18300*/  FSEL R123, R123, -INF , P4 ;  /* 0xff8000007b7b7808 */ /* 0x008fe40002000000 */
[----:B------:R-:W-:-:S03]  /*18310*/  FMNMX.FTZ R4, R183, R4, !PT ;  /* 0x00000004b7047209 */ /* 0x000fc60007810000 */
[----:B------:R-:W3:Y:S01]  /*18320*/  MUFU.TANH R21, R21 ;  /* 0x0000001500157308 */ /* 0x000ee20000002400 */
[----:B------:R-:W-:Y:S01]  /*18330*/  FMUL.FTZ R158, R158, UR39 ;  /* 0x000000279e9e7c20 */ /* 0x000fe20008410000 */
[C---:B------:R-:W-:Y:S01]  /*18340*/  ISETP.GT.AND P1, PT, R14.reuse, 0x38, PT ;  /* 0x000000380e00780c */ /* 0x040fe20003f24270 */
[----:B------:R-:W-:Y:S01]  /*18350*/  FMUL.FTZ R175, R159, UR39 ;  /* 0x000000279faf7c20 */ /* 0x000fe20008410000 */
[----:B0-----:R-:W-:Y:S02]  /*18360*/  FSEL R177, R177, -INF , P5 ;  /* 0xff800000b1b17808 */ /* 0x001fe40002800000 */
[----:B------:R-:W-:Y:S02]  /*18370*/  FMNMX.FTZ R4, R123, R4, !PT ;  /* 0x000000047b047209 */ /* 0x000fe40007810000 */
[----:B------:R-:W0:Y:S01]  /*18380*/  MUFU.TANH R173, R173 ;  /* 0x000000ad00ad7308 */ /* 0x000e220000002400 */
[----:B------:R-:W-:Y:S01]  /*18390*/  ISETP.GT.AND P2, PT, R14, 0x39, PT ;  /* 0x000000390e00780c */ /* 0x000fe20003f44270 */
[----:B------:R-:W-:Y:S01]  /*183a0*/  FMUL.FTZ R169, R162, UR39 ;  /* 0x00000027a2a97c20 */ /* 0x000fe20008410000 */
[----:B--2---:R-:W-:-:S02]  /*183b0*/  FSEL R121, R121, -INF , P1 ;  /* 0xff80000079797808 */ /* 0x004fc40000800000 */
        /* <DEDUP_REMOVED lines=12> */
[----:B0-----:R-:W-:Y:S01]  /*18480*/  FSEL R173, R173, -INF , P4 ;  /* 0xff800000adad7808 */ /* 0x001fe20002000000 */
[----:B------:R-:W-:Y:S01]  /*18490*/  FMUL.FTZ R8, R167, UR39 ;  /* 0x00000027a7087c20 */ /* 0x000fe20008410000 */
[----:B------:R-:W-:Y:S02]  /*184a0*/  ISETP.GT.AND P6, PT, R14, 0x48, PT ;  /* 0x000000480e00780c */ /* 0x000fe40003fc4270 */
[----:B------:R-:W-:-:S03]  /*184b0*/  FMNMX.FTZ R4, R21, R4, !PT ;  /* 0x0000000415047209 */ /* 0x000fc60007810000 */
[----:B------:R-:W0:Y:S01]  /*184c0*/  MUFU.TANH R138, R138 ;  /* 0x0000008a008a7308 */ /* 0x000e220000002400 */
[----:B------:R-:W-:Y:S02]  /*184d0*/  ISETP.GT.AND P1, PT, R14, 0x49, PT ;  /* 0x000000490e00780c */ /* 0x000fe40003f24270 */
[----:B--2---:R-:W-:Y:S02]  /*184e0*/  FSEL R15, R15, -INF , P6 ;  /* 0xff8000000f0f7808 */ /* 0x004fe40003000000 */
[----:B------:R-:W-:-:S03]  /*184f0*/  FMNMX.FTZ R4, R173, R4, !PT ;  /* 0x00000004ad047209 */ /* 0x000fc60007810000 */
[----:B------:R-:W2:Y:S01]  /*18500*/  MUFU.TANH R171, R171 ;  /* 0x000000ab00ab7308 */ /* 0x000ea20000002400 */
[----:B------:R-:W-:Y:S02]  /*18510*/  ISETP.GT.AND P2, PT, R14, 0x50, PT ;  /* 0x000000500e00780c */ /* 0x000fe40003f44270 */
[----:B-1----:R-:W-:Y:S02]  /*18520*/  FSEL R175, R175, -INF , P1 ;  /* 0xff800000afaf7808 */ /* 0x002fe40000800000 */
[----:B------:R-:W-:-:S03]  /*18530*/  FMNMX.FTZ R4, R15, R4, !PT ;  /* 0x000000040f047209 */ /* 0x000fc60007810000 */
[----:B------:R-:W1:Y:S01]  /*18540*/  MUFU.TANH R8, R8 ;  /* 0x0000000800087308 */ /* 0x000e620000002400 */
[C---:B------:R-:W-:Y:S02]  /*18550*/  ISETP.GT.AND P3, PT, R14.reuse, 0x51, PT ;  /* 0x000000510e00780c */ /* 0x040fe40003f64270 */
[----:B---3--:R-:W-:Y:S02]  /*18560*/  FSEL R169, R169, -INF , P2 ;  /* 0xff800000a9a97808 */ /* 0x008fe40001000000 */
[----:B------:R-:W-:Y:S02]  /*18570*/  FMNMX.FTZ R4, R175, R4, !PT ;  /* 0x00000004af047209 */ /* 0x000fe40007810000 */
[----:B------:R-:W-:Y:S02]  /*18580*/  ISETP.GT.AND P4, PT, R14, 0x58, PT ;  /* 0x000000580e00780c */ /* 0x000fe40003f84270 */
[----:B0-----:R-:W-:Y:S02]  /*18590*/  FSEL R138, R138, -INF , P3 ;  /* 0xff8000008a8a7808 */ /* 0x001fe40001800000 */
[----:B------:R-:W-:-:S02]  /*185a0*/  FMNMX.FTZ R4, R169, R4, !PT ;  /* 0x00000004a9047209 */ /* 0x000fc40007810000 */
[----:B------:R-:W-:Y:S02]  /*185b0*/  ISETP.GT.AND P5, PT, R14, 0x59, PT ;  /* 0x000000590e00780c */ /* 0x000fe40003fa4270 */
[----:B--2---:R-:W-:Y:S02]  /*185c0*/  FSEL R171, R171, -INF , P4 ;  /* 0xff800000abab7808 */ /* 0x004fe40002000000 */
[----:B------:R-:W-:Y:S02]  /*185d0*/  FMNMX.FTZ R4, R138, R4, !PT ;  /* 0x000000048a047209 */ /* 0x000fe40007810000 */
[----:B-1----:R-:W-:Y:S02]  /*185e0*/  FSEL R8, R8, -INF , P5 ;  /* 0xff80000008087808 */ /* 0x002fe40002800000 */
[----:B------:R-:W-:-:S04]  /*185f0*/  FMNMX.FTZ R4, R171, R4, !PT ;  /* 0x00000004ab047209 */ /* 0x000fc80007810000 */
[----:B------:R-:W-:-:S05]  /*18600*/  FMNMX.FTZ R4, R8, R4, !PT ;  /* 0x0000000408047209 */ /* 0x000fca0007810000 */
[----:B------:R-:W0:Y:S02]  /*18610*/  SHFL.BFLY PT, R14, R4, 0x2, 0x1f ;  /* 0x0c401f00040e7f89 */ /* 0x000e2400000e0000 */
[----:B0-----:R-:W-:-:S05]  /*18620*/  FMNMX.FTZ R4, R4, R14, !PT ;  /* 0x0000000e04047209 */ /* 0x001fca0007810000 */
[----:B------:R-:W0:Y:S01]  /*18630*/  SHFL.BFLY PT, R14, R4, 0x1, 0x1f ;  /* 0x0c201f00040e7f89 */ /* 0x000e2200000e0000 */
[----:B------:R-:W-:Y:S01]  /*18640*/  FMUL.FTZ R5, R5, R3 ;  /* 0x0000000305057220 */ /* 0x000fe20000410000 */
[----:B------:R-:W-:Y:S01]  /*18650*/  MUFU.EX2 R188, R188 ;  /* 0x000000bc00bc7308 */ /* 0x000fe20000000800 */
[----:B0-----:R-:W-:-:S04]  /*18660*/  FMNMX.FTZ R4, R4, R14, !PT ;  /* 0x0000000e04047209 */ /* 0x001fc80007810000 */
[C---:B------:R-:W-:Y:S01]  /*18670*/  FSETP.NEU.FTZ.AND P1, PT, R4.reuse, -INF , PT ;  /* 0xff8000000400780b */ /* 0x040fe20003f3d000 */
[----:B------:R-:W-:-:S03]  /*18680*/  FMUL.FTZ R14, R4, R3 ;  /* 0x00000003040e7220 */ /* 0x000fc60000410000 */
[----:B------:R-:W-:Y:S02]  /*18690*/  FSEL R137, R4, RZ, P1 ;  /* 0x000000ff04897208 */ /* 0x000fe40000800000 */
[----:B------:R-:W-:-:S03]  /*186a0*/  FSEL R14, R14, RZ, P1 ;  /* 0x000000ff0e0e7208 */ /* 0x000fc60000800000 */
[----:B------:R-:W-:Y:S02]  /*186b0*/  FADD.FTZ R137, -R137, R10 ;  /* 0x0000000a89897221 */ /* 0x000fe40000010100 */
[-CC-:B------:R-:W-:Y:S02]  /*186c0*/  FFMA.FTZ R135, R135, R3.reuse, -R14.reuse ;  /* 0x0000000387877223 */ /* 0x180fe4000001080e */
        /* <DEDUP_REMOVED lines=24> */
[----:B------:R-:W-:Y:S08]  /*18850*/  MUFU.EX2 R135, R135 ;  /* 0x0000008700877308 */ /* 0x000ff00000000800 */
[----:B------:R-:W0:Y:S08]  /*18860*/  MUFU.EX2 R14, R5 ;  /* 0x00000005000e7308 */ /* 0x000e300000000800 */
[----:B------:R-:W1:Y:S08]  /*18870*/  MUFU.EX2 R5, R137 ;  /* 0x0000008900057308 */ /* 0x000e700000000800 */
[----:B------:R-:W2:Y:S08]  /*18880*/  MUFU.EX2 R136, R136 ;  /* 0x0000008800887308 */ /* 0x000eb00000000800 */
[----:B------:R-:W3:Y:S08]  /*18890*/  MUFU.EX2 R189, R189 ;  /* 0x000000bd00bd7308 */ /* 0x000ef00000000800 */
[----:B------:R-:W4:Y:S08]  /*188a0*/  MUFU.EX2 R190, R190 ;  /* 0x000000be00be7308 */ /* 0x000f300000000800 */
[----:B------:R-:W4:Y:S01]  /*188b0*/  MUFU.EX2 R133, R133 ;  /* 0x0000008500857308 */ /* 0x000f220000000800 */
[----:B0----5:R-:W-:Y:S01]  /*188c0*/  FFMA.FTZ R7, R14, R7, R188 ;  /* 0x000000070e077223 */ /* 0x021fe200000100bc */
[----:B-1----:R-:W-:-:S06]  /*188d0*/  FFMA.FTZ R6, R5, R6, R135 ;  /* 0x0000000605067223 */ /* 0x002fcc0000010087 */
[----:B------:R-:W0:Y:S08]  /*188e0*/  MUFU.EX2 R134, R134 ;  /* 0x0000008600867308 */ /* 0x000e300000000800 */
[----:B------:R-:W1:Y:S01]  /*188f0*/  MUFU.EX2 R191, R191 ;  /* 0x000000bf00bf7308 */ /* 0x000e620000000800 */
[----:B--2---:R-:W-:Y:S01]  /*18900*/  FADD.FTZ R7, R136, R7 ;  /* 0x0000000788077221 */ /* 0x004fe20000010000 */
[----:B---3--:R-:W-:-:S06]  /*18910*/  FADD.FTZ R137, R189, R6 ;  /* 0x00000006bd897221 */ /* 0x008fcc0000010000 */
[----:B------:R-:W2:Y:S08]  /*18920*/  MUFU.EX2 R184, R184 ;  /* 0x000000b800b87308 */ /* 0x000eb00000000800 */
[----:B------:R-:W3:Y:S01]  /*18930*/  MUFU.EX2 R131, R131 ;  /* 0x0000008300837308 */ /* 0x000ee20000000800 */
[----:B----4-:R-:W-:Y:S01]  /*18940*/  FADD.FTZ R6, R190, R7 ;  /* 0x00000007be067221 */ /* 0x010fe20000010000 */
[----:B------:R-:W-:-:S06]  /*18950*/  FADD.FTZ R7, R133, R137 ;  /* 0x0000008985077221 */ /* 0x000fcc0000010000 */
[----:B------:R-:W4:Y:S08]  /*18960*/  MUFU.EX2 R132, R132 ;  /* 0x0000008400847308 */ /* 0x000f300000000800 */
[----:B------:R-:W4:Y:S01]  /*18970*/  MUFU.EX2 R185, R185 ;  /* 0x000000b900b97308 */ /* 0x000f220000000800 */
[----:B0-----:R-:W-:Y:S01]  /*18980*/  FADD.FTZ R6, R134, R6 ;  /* 0x0000000686067221 */ /* 0x001fe20000010000 */
[----:B-1----:R-:W-:-:S06]  /*18990*/  FADD.FTZ R7, R191, R7 ;  /* 0x00000007bf077221 */ /* 0x002fcc0000010000 */
        /* <DEDUP_REMOVED lines=71> */
[----:B-1----:R-:W-:-:S03]  /*18e10*/  FADD.FTZ R7, R10, R7 ;  /* 0x000000070a077221 */ /* 0x002fc60000010000 */
[----:B--2---:R-:W-:Y:S01]  /*18e20*/  FADD.FTZ R6, R170, R6 ;  /* 0x00000006aa067221 */ /* 0x004fe20000010000 */
[----:B---3--:R-:W-:-:S03]  /*18e30*/  FADD.FTZ R137, R171, R7 ;  /* 0x00000007ab897221 */ /* 0x008fc60000010000 */
[----:B----4-:R-:W-:Y:S01]  /*18e40*/  FADD.FTZ R7, R9, R6 ;  /* 0x0000000609077221 */ /* 0x010fe20000010000 */
[----:B------:R-:W-:Y:S01]  /*18e50*/  FADD.FTZ R6, R8, R137 ;  /* 0x0000008908067221 */ /* 0x000fe20000010000 */
[----:B------:R-:W-:Y:S06]  /*18e60*/  @!P0 BRA `(.L_x_2841) ;  /* 0x0000000000048947 */ /* 0x000fec0003800000 */
[----:B------:R-:W-:Y:S01]  /*18e70*/  BPT.TRAP 0x1 ;  /* 0x000000040000795c */ /* 0x000fe20000300000 */
.L_x_2841:
[C---:B------:R-:W-:Y:S01]  /*18e80*/  ISETP.GT.AND P1, PT, R12.reuse, R223, PT ;  /* 0x000000df0c00720c */ /* 0x040fe20003f24270 */
[----:B------:R-:W-:Y:S01]  /*18e90*/  VIADD R13, R13, 0x30860 ;  /* 0x000308600d0d7836 */ /* 0x000fe20000000000 */
[----:B------:R-:W-:Y:S01]  /*18ea0*/  F2FP.BF16.F32.PACK_AB R168, R11, R168 ;  /* 0x000000a80ba8723e */ /* 0x000fe200000010ff */
[----:B------:R-:W-:Y:S01]  /*18eb0*/  VIADD R12, R12, 0xffffffff ;  /* 0xffffffff0c0c7836 */ /* 0x000fe20000000000 */
[----:B------:R-:W-:Y:S01]  /*18ec0*/  F2FP.BF16.F32.PACK_AB R169, R10, R169 ;  /* 0x000000a90aa9723e */ /* 0x000fe200000010ff */
[----:B------:R-:W-:Y:S01]  /*18ed0*/  IMAD.MOV.U32 R10, RZ, RZ, R4 ;  /* 0x000000ffff0a7224 */ /* 0x000fe200078e0004 */
[----:B------:R-:W-:Y:S01]  /*18ee0*/  PRMT R13, R218, 0x654, R13 ;  /* 0x00000654da0d7816 */ /* 0x000fe2000000000d */
[----:B------:R-:W-:Y:S01]  /*18ef0*/  IMAD.MOV.U32 R11, RZ, RZ, R0 ;  /* 0x000000ffff0b7224 */ /* 0x000fe200078e0000 */
[----:B------:R-:W-:Y:S01]  /*18f00*/  F2FP.BF16.F32.PACK_AB R170, R9, R170 ;  /* 0x000000aa09aa723e */ /* 0x000fe200000010ff */
[----:B------:R-:W-:Y:S01]  /*18f10*/  IMAD.MOV.U32 R9, RZ, RZ, R196 ;  /* 0x000000ffff097224 */ /* 0x000fe200078e00c4 */
[----:B------:R0:W-:Y:S01]  /*18f20*/  SYNCS.ARRIVE.TRANS64.RED.A1T0 RZ, [R13+URZ], RZ ;  /* 0x000000ff0dff79a7 */ /* 0x0001e2000810043f */
        /* <DEDUP_REMOVED lines=22> */
[----:B0-----:R-:W-:Y:S06]  /*19090*/  @P1 BRA `(.L_x_2842) ;  /* 0xffffffd000001947 */ /* 0x001fec000383ffff */
[----:B------:R-:W-:Y:S05]  /*190a0*/  BSYNC B1 ;  /* 0x0000000000017941 */ /* 0x000fea0003800000 */
.L_x_2829:
[----:B------:R-:W-:Y:S05]  /*190b0*/  BSYNC B0 ;  /* 0x0000000000007941 */ /* 0x000fea0003800000 */
.L_x_2828:
[----:B------:R-:W-:Y:S01]  /*190c0*/  ISETP.GE.AND P1, PT, R12, R225, PT ;  /* 0x000000e10c00720c */ /* 0x000fe20003f26270 */
[----:B------:R-:W-:-:S12]  /*190d0*/  BSSY B0, `(.L_x_2843) ;  /* 0x0000292000007945 */ /* 0x000fd80003800000 */
[----:B------:R-:W-:Y:S05]  /*190e0*/  @!P1 BRA `(.L_x_2844) ;  /* 0x0000002800409947 */ /* 0x000fea0003800000 */
[----:B------:R-:W-:Y:S02]  /*190f0*/  IMAD.MOV.U32 R10, RZ, RZ, R4 ;  /* 0x000000ffff0a7224 */ /* 0x000fe400078e0004 */
[----:B------:R-:W-:Y:S02]  /*19100*/  IMAD.MOV.U32 R11, RZ, RZ, R0 ;  /* 0x000000ffff0b7224 */ /* 0x000fe400078e0000 */
[----:B------:R-:W-:Y:S02]  /*19110*/  IMAD.MOV.U32 R8, RZ, RZ, R200 ;  /* 0x000000ffff087224 */ /* 0x000fe400078e00c8 */
[----:B------:R-:W-:-:S07]  /*19120*/  IMAD.MOV.U32 R9, RZ, RZ, R196 ;  /* 0x000000ffff097224 */ /* 0x000fce00078e00c4 */
.L_x_2857:
[----:B------:R-:W-:-:S05]  /*19130*/  VIADD R0, R9, 0x1 ;  /* 0x0000000109007836 */ /* 0x000fca0000000000 */
[----:B------:R-:W-:-:S04]  /*19140*/  ISETP.NE.AND P1, PT, R0, 0x2, PT ;  /* 0x000000020000780c */ /* 0x000fc80003f25270 */
[----:B------:R-:W-:Y:S02]  /*19150*/  SEL R0, R0, RZ, P1 ;  /* 0x000000ff00007207 */ /* 0x000fe40000800000 */
[----:B------:R-:W-:-:S03]  /*19160*/  SEL R200, RZ, 0x1, P1 ;  /* 0x00000001ffc87807 */ /* 0x000fc60000800000 */
[----:B------:R-:W-:Y:S01]  /*19170*/  IMAD.MOV.U32 R196, RZ, RZ, R0 ;  /* 0x000000ffffc47224 */ /* 0x000fe200078e0000 */
[----:B------:R-:W-:Y:S01]  /*19180*/  LOP3.LUT R200, R8, R200, RZ, 0x3c, !PT ;  /* 0x000000c808c87212 */ /* 0x000fe200078e3cff */
[----:B------:R-:W-:Y:S06]  /*19190*/  @!P0 BRA `(.L_x_2845) ;  /* 0x0000000000048947 */ /* 0x000fec0003800000 */
[----:B------:R-:W-:Y:S01]  /*191a0*/  BPT.TRAP 0x1 ;  /* 0x000000040000795c */ /* 0x000fe20000300000 */
.L_x_2845:
[----:B------:R-:W-:Y:S01]  /*191b0*/  IMAD R3, R196, 0x8, R2 ;  /* 0x00000008c4037824 */ /* 0x000fe200078e0202 */
[----:B------:R-:W-:-:S04]  /*191c0*/  SHF.L.U32 R4, R200, 0x1f, RZ ;  /* 0x0000001fc8047819 */ /* 0x000fc800000006ff */
[----:B------:R0:W1:Y:S01]  /*191d0*/  SYNCS.PHASECHK.TRANS64.TRYWAIT P1, [R3+URZ+0x30830], R4 ;  /* 0x03083004030075a7 */ /* 0x000062000802017f */
[----:B------:R-:W-:Y:S05]  /*191e0*/  @!P0 BRA `(.L_x_2846) ;  /* 0x0000000000048947 */ /* 0x000fea0003800000 */
[----:B------:R-:W-:Y:S01]  /*191f0*/  BPT.TRAP 0x1 ;  /* 0x000000040000795c */ /* 0x000fe20000300000 */
.L_x_2846:
[----:B------:R-:W-:Y:S01]  /*19200*/  IMAD R126, R196, 0x900, R219 ;  /* 0x00000900c47e7824 */ /* 0x000fe200078e02db */
[----:B------:R-:W-:Y:S03]  /*19210*/  BSSY B1, `(.L_x_2847) ;  /* 0x0000006000017945 */ /* 0x000fe60003800000 */
[C---:B------:R-:W-:Y:S02]  /*19220*/  VIADD R122, R126.reuse, 0x2 ;  /* 0x000000027e7a7836 */ /* 0x040fe40000000000 */
[----:B------:R-:W-:Y:S01]  /*19230*/  VIADD R124, R126, 0x4 ;  /* 0x000000047e7c7836 */ /* 0x000fe20000000000 */
[----:B-1----:R-:W-:Y:S06]  /*19240*/  @P1 BRA `(.L_x_2848) ;  /* 0x0000000000081947 */ /* 0x002fec0003800000 */
[----:B------:R-:W1:Y:S02]  /*19250*/  SYNCS.PHASECHK.TRANS64.TRYWAIT P1, [R3+URZ+0x30830], R4 ;  /* 0x03083004030075a7 */ /* 0x000e64000802017f */
[----:B-1----:R-:W-:Y:S05]  /*19260*/  @!P1 BRA `(.L_x_2849) ;  /* 0x0000010400a09947 */ /* 0x002fea0003800000 */
.L_x_2848:
[----:B------:R-:W-:Y:S05]  /*19270*/  BSYNC B1 ;  /* 0x0000000000017941 */ /* 0x000fea0003800000 */
.L_x_2847:
        /* <DEDUP_REMOVED lines=10> */
[----:B01----:R-:W-:Y:S01]  /*19320*/  MOV R4, UR38 ;  /* 0x0000002600047c02 */ /* 0x003fe20008000f00 */
        /* <DEDUP_REMOVED lines=23> */
[----:B------:R-:W-:Y:S01]  /*194a0*/  MOV R3, UR39 ;  /* 0x0000002700037c02 */ /* 0x000fe20008000f00 */
        /* <DEDUP_REMOVED lines=193> */
.L_x_2850:
[----:B------:R-:W-:Y:S01]  /*1a0c0*/  SHF.L.U32 R3, R8, 0x1f, RZ ;  /* 0x0000001f08037819 */ /* 0x000fe200000006ff */
[----:B------:R-:W-:-:S04]  /*1a0d0*/  IMAD R13, R9, 0x8, R2 ;  /* 0x00000008090d7824 */ /* 0x000fc800078e0202 */
[----:B------:R0:W1:Y:S01]  /*1a0e0*/  SYNCS.PHASECHK.TRANS64.TRYWAIT P1, [R13+URZ+0x30850], R3 ;  /* 0x030850030d0075a7 */ /* 0x000062000802017f */
[----:B------:R-:W-:Y:S05]  /*1a0f0*/  @!P0 BRA `(.L_x_2851) ;  /* 0x0000000000048947 */ /* 0x000fea0003800000 */
[----:B------:R-:W-:Y:S01]  /*1a100*/  BPT.TRAP 0x1 ;  /* 0x000000040000795c */ /* 0x000fe20000300000 */
.L_x_2851:
[----:B------:R-:W-:Y:S04]  /*1a110*/  BSSY B1, `(.L_x_2852) ;  /* 0x0000004000017945 */ /* 0x000fe80003800000 */
[----:B-1----:R-:W-:Y:S05]  /*1a120*/  @P1 BRA `(.L_x_2853) ;  /* 0x0000000000081947 */ /* 0x002fea0003800000 */
[----:B------:R-:W1:Y:S02]  /*1a130*/  SYNCS.PHASECHK.TRANS64.TRYWAIT P1, [R13+URZ+0x30850], R3 ;  /* 0x030850030d0075a7 */ /* 0x000e64000802017f */
[----:B-1----:R-:W-:Y:S05]  /*1a140*/  @!P1 BRA `(.L_x_2854) ;  /* 0x000000f400fc9947 */ /* 0x002fea0003800000 */
.L_x_2853:
[----:B------:R-:W-:Y:S05]  /*1a150*/  BSYNC B1 ;  /* 0x0000000000017941 */ /* 0x000fea0003800000 */
.L_x_2852:
        /* <DEDUP_REMOVED lines=48> */
.L_x_2855:
[----:B------:R-:W-:Y:S01]  /*1a460*/  FMUL.FTZ R5, R120, UR38 ;  /* 0x0000002678057c20 */ /* 0x000fe20008410000 */
[----:B------:R-:W-:Y:S01]  /*1a470*/  FMUL.FTZ R14, R121, UR38 ;  /* 0x00000026790e7c20 */ /* 0x000fe20008410000 */
[----:B------:R-:W-:Y:S01]  /*1a480*/  FMUL.FTZ R15, R124, UR38 ;  /* 0x000000267c0f7c20 */ /* 0x000fe20008410000 */
[----:B------:R-:W-:Y:S02]  /*1a490*/  IMAD R0, R0, 0x8, R2 ;  /* 0x0000000800007824 */ /* 0x000fe400078e0202 */
[----:B------:R-:W-:Y:S01]  /*1a4a0*/  FMUL.FTZ R20, R125, UR38 ;  /* 0x000000267d147c20 */ /* 0x000fe20008410000 */
[----:B------:R-:W-:Y:S01]  /*1a4b0*/  FMUL.FTZ R21, R128, UR38 ;  /* 0x0000002680157c20 */ /* 0x000fe20008410000 */
[----:B------:R-:W0:Y:S01]  /*1a4c0*/  MUFU.TANH R5, R5 ;  /* 0x0000000500057308 */ /* 0x000e220000002400 */
[----:B------:R-:W-:Y:S02]  /*1a4d0*/  VIADD R0, R0, 0x30840 ;  /* 0x0003084000007836 */ /* 0x000fe40000000000 */
[----:B------:R-:W-:Y:S01]  /*1a4e0*/  FMUL.FTZ R120, R129, UR38 ;  /* 0x0000002681787c20 */ /* 0x000fe20008410000 */
[----:B------:R-:W-:Y:S01]  /*1a4f0*/  FMUL.FTZ R121, R132, UR38 ;  /* 0x0000002684797c20 */ /* 0x000fe20008410000 */
[----:B------:R-:W-:Y:S01]  /*1a500*/  FMUL.FTZ R8, R122, UR38 ;  /* 0x000000267a087c20 */ /* 0x000fe20008410000 */
[----:B------:R-:W-:Y:S01]  /*1a510*/  FMUL.FTZ R122, R133, UR38 ;  /* 0x00000026857a7c20 */ /* 0x000fe20008410000 */
[----:B------:R-:W-:Y:S01]  /*1a520*/  PRMT R0, R218, 0x654, R0 ;  /* 0x00000654da007816 */ /* 0x000fe20000000000 */
[----:B------:R-:W-:Y:S01]  /*1a530*/  FMUL.FTZ R9, R123, UR38 ;  /* 0x000000267b097c20 */ /* 0x000fe20008410000 */
[----:B------:R-:W1:Y:S01]  /*1a540*/  MUFU.TANH R14, R14 ;  /* 0x0000000e000e7308 */ /* 0x000e620000002400 */
[----:B------:R-:W-:Y:S01]  /*1a550*/  FMUL.FTZ R123, R136, UR38 ;  /* 0x00000026887b7c20 */ /* 0x000fe20008410000 */
[----:B------:R0:W-:Y:S01]  /*1a560*/  SYNCS.ARRIVE.TRANS64.RED.A1T0 RZ, [R0+URZ], RZ ;  /* 0x000000ff00ff79a7 */ /* 0x0001e2000810043f */
[----:B------:R-:W-:Y:S01]  /*1a570*/  FMUL.FTZ R125, R137, UR38 ;  /* 0x00000026897d7c20 */ /* 0x000fe20008410000 */
[----:B------:R-:W-:Y:S01]  /*1a580*/  FMUL.FTZ R124, R140, UR38 ;  /* 0x000000268c7c7c20 */ /* 0x000fe20008410000 */
[----:B------:R-:W-:Y:S01]  /*1a590*/  FMUL.FTZ R128, R141, UR38 ;  /* 0x000000268d807c20 */ /* 0x000fe20008410000 */
[----:B------:R-:W-:Y:S01]  /*1a5a0*/  FMUL.FTZ R129, R144, UR38 ;  /* 0x0000002690817c20 */ /* 0x000fe20008410000 */
[----:B------:R-:W-:Y:S01]  /*1a5b0*/  FMUL.FTZ R132, R145, UR38 ;  /* 0x0000002691847c20 */ /* 0x000fe20008410000 */
[----:B------:R-:W2:Y:S01]  /*1a5c0*/  MUFU.TANH R15, R15 ;  /* 0x0000000f000f7308 */ /* 0x000ea20000002400 */
[----:B------:R-:W-:Y:S01]  /*1a5d0*/  FMUL.FTZ R133, R148, UR38 ;  /* 0x0000002694857c20 */ /* 0x000fe20008410000 */
[----:B0-----:R-:W-:Y:S01]  /*1a5e0*/  FMNMX.FTZ R0, R5, R11, !PT ;  /* 0x0000000b05007209 */ /* 0x001fe20007810000 */
        /* <DEDUP_REMOVED lines=80> */
[----:B------:R-:W4:Y:S01]  /*1aaf0*/  MUFU.TANH R130, R130 ;  /* 0x0000008200827308 */ /* 0x000f220000002400 */
        /* <DEDUP_REMOVED lines=14> */
[----:B------:R-:W-:-:S03]  /*1abe0*/  FMNMX.FTZ R3, R130, R3, !PT ;  /* 0x0000000382037209 */ /* 0x000fc60007810000 */
        /* <DEDUP_REMOVED lines=87> */
[--C-:B------:R-:W-:Y:S01]  /*1b160*/  FFMA.FTZ R155, R155, R3, -R152.reuse ;  /* 0x000000039b9b7223 */ /* 0x100fe20000010898 */
[----:B------:R-:W1:Y:S01]  /*1b170*/  MUFU.EX2 R8, R8 ;  /* 0x0000000800087308 */ /* 0x000e620000000800 */
[----:B0----5:R-:W-:Y:S01]  /*1b180*/  FFMA.FTZ R7, R14, R7, R11 ;  /* 0x000000070e077223 */ /* 0x021fe2000001000b */
[-CC-:B------:R-:W-:Y:S01]  /*1b190*/  FFMA.FTZ R156, R156, R3.reuse, -R152.reuse ;  /* 0x000000039c9c7223 */ /* 0x180fe20000010898 */
[-CC-:B------:R-:W-:Y:S01]  /*1b1a0*/  FFMA.FTZ R157, R157, R3.reuse, -R152.reuse ;  /* 0x000000039d9d7223 */ /* 0x180fe20000010898 */
[-CC-:B------:R-:W-:Y:S01]  /*1b1b0*/  FFMA.FTZ R158, R158, R3.reuse, -R152.reuse ;  /* 0x000000039e9e7223 */ /* 0x180fe20000010898 */
[-CC-:B------:R-:W-:Y:S01]  /*1b1c0*/  FFMA.FTZ R159, R159, R3.reuse, -R152.reuse ;  /* 0x000000039f9f7223 */ /* 0x180fe20000010898 */
[----:B------:R-:W-:-:S02]  /*1b1d0*/  FFMA.FTZ R171, R160, R3, -R152 ;  /* 0x00000003a0ab7223 */ /* 0x000fc40000010898 */
[----:B------:R-:W0:Y:S08]  /*1b1e0*/  MUFU.EX2 R161, R161 ;  /* 0x000000a100a17308 */ /* 0x000e300000000800 */
        /* <DEDUP_REMOVED lines=94> */
.L_x_2856:
        /* <DEDUP_REMOVED lines=34> */
.L_x_2844:
[----:B------:R-:W-:Y:S05]  /*1b9f0*/  BSYNC B0 ;  /* 0x0000000000007941 */ /* 0x000fea0003800000 */
.L_x_2843:
        /* <DEDUP_REMOVED lines=99> */
.L_x_2858:
[----:B------:R-:W-:Y:S01]  /*1c030*/  IMAD R10, R196, 0x8, R2 ;  /* 0x00000008c40a7824 */ /* 0x000fe200078e0202 */
[----:B------:R-:W-:-:S04]  /*1c040*/  SHF.L.U32 R5, R200, 0x1f, RZ ;  /* 0x0000001fc8057819 */ /* 0x000fc800000006ff */
[----:B------:R0:W1:Y:S01]  /*1c050*/  SYNCS.PHASECHK.TRANS64.TRYWAIT P1, [R10+URZ+0x30850], R5 ;  /* 0x030850050a0075a7 */ /* 0x000062000802017f */
[----:B------:R-:W-:Y:S05]  /*1c060*/  @!P0 BRA `(.L_x_2859) ;  /* 0x0000000000048947 */ /* 0x000fea0003800000 */
[----:B------:R-:W-:Y:S01]  /*1c070*/  BPT.TRAP 0x1 ;  /* 0x000000040000795c */ /* 0x000fe20000300000 */
.L_x_2859:
        /* <DEDUP_REMOVED lines=9> */
.L_x_2861:
[----:B------:R-:W-:Y:S05]  /*1c110*/  BSYNC B0 ;  /* 0x0000000000007941 */ /* 0x000fea0003800000 */
.L_x_2860:
[----:B------:R-:W-:Y:S01]  /*1c120*/  IMAD.MOV.U32 R8, RZ, RZ, R2 ;  /* 0x000000ffff087224 */ /* 0x000fe200078e0002 */
[----:B------:R-:W-:Y:S01]  /*1c130*/  WARPGROUP.ARRIVE ;  /* 0x00000000000079c5 */ /* 0x000fe20000000000 */
[----:B------:R-:W-:Y:S01]  /*1c140*/  IMAD.MOV.U32 R9, RZ, RZ, 0x40000040 ;  /* 0x40000040ff097424 */ /* 0x000fe200078e00ff */
[----:B01----:R-:W-:Y:S01]  /*1c150*/  SHFL.BFLY PT, R5, R6, 0x2, 0x1f ;  /* 0x0c401f0006057f89 */ /* 0x003fe200000e0000 */
[----:B------:R-:W-:Y:S01]  /*1c160*/  IMAD.MOV.U32 R128, RZ, RZ, -0x800000 ;  /* 0xff800000ff807424 */ /* 0x000fe200078e00ff */
[----:B------:R-:W-:Y:S01]  /*1c170*/  R2UR UR6, R8 ;  /* 0x00000000080672ca */ /* 0x000fe200000e0000 */
[----:B------:R-:W-:Y:S01]  /*1c180*/  VIADD R8, R2, 0x80 ;  /* 0x0000008002087836 */ /* 0x000fe20000000000 */
[----:B------:R-:W-:Y:S01]  /*1c190*/  R2UR UR7, R9 ;  /* 0x00000000090772ca */ /* 0x000fe200000e0000 */
[----:B------:R-:W-:Y:S02]  /*1c1a0*/  IMAD.MOV.U32 R9, RZ, RZ, 0x40000040 ;  /* 0x40000040ff097424 */ /* 0x000fe400078e00ff */
[----:B------:R-:W-:-:S10]  /*1c1b0*/  IMAD.MOV.U32 R129, RZ, RZ, -0x800000 ;  /* 0xff800000ff817424 */ /* 0x000fd400078e00ff */
        /* <DEDUP_REMOVED lines=26> */
[----:B------:R-:W0:Y:S01]  /*1c360*/  SHFL.BFLY PT, R2, R7, 0x2, 0x1f ;  /* 0x0c401f0007027f89 */ /* 0x000e2200000e0000 */
[----:B------:R-:W-:Y:S02]  /*1c370*/  WARPGROUP.DEPBAR.LE gsb0, 0x0 ;  /* 0x00008000000079c5 */ /* 0x000fe40000010000 */
[----:B------:R-:W-:-:S12]  /*1c380*/  WARPGROUP.ARRIVE ;  /* 0x00000000000079c5 */ /* 0x000fd80000000000 */
[----:B------:R-:W-:Y:S01]  /*1c390*/  HGMMA.64x192x16.F32.BF16 R24, R172, gdesc[UR4].tnspB, R24, gsb0 ;  /* 0x42e00004ac187df0 */ /* 0x000fe20008001818 */
[----:B------:R-:W-:Y:S01]  /*1c3a0*/  R2UR UR6, R8 ;  /* 0x00000000080672ca */ /* 0x000fe200000e0000 */
[----:B0-----:R-:W-:Y:S01]  /*1c3b0*/  FADD.FTZ R8, R2, R7 ;  /* 0x0000000702087221 */ /* 0x001fe20000010000 */
[----:B------:R-:W-:Y:S01]  /*1c3c0*/  R2UR UR7, R9 ;  /* 0x00000000090772ca */ /* 0x000fe200000e0000 */
[----:B------:R-:W-:-:S03]  /*1c3d0*/  FADD.FTZ R9, R5, R6 ;  /* 0x0000000605097221 */ /* 0x000fc60000010000 */
[----:B------:R-:W0:Y:S04]  /*1c3e0*/  SHFL.BFLY PT, R5, R8, 0x1, 0x1f ;  /* 0x0c201f0008057f89 */ /* 0x000e2800000e0000 */
[----:B------:R-:W1:Y:S01]  /*1c3f0*/  SHFL.BFLY PT, R2, R9, 0x1, 0x1f ;  /* 0x0c201f0009027f89 */ /* 0x000e6200000e0000 */
[----:B0-----:R-:W-:Y:S01]  /*1c400*/  FADD.FTZ R13, R8, R5 ;  /* 0x00000005080d7221 */ /* 0x001fe20000010000 */
[----:B------:R-:W-:Y:S02]  /*1c410*/  IMAD.MOV.U32 R5, RZ, RZ, RZ ;  /* 0x000000ffff057224 */ /* 0x000fe400078e00ff */
[----:B-1----:R-:W-:Y:S02]  /*1c420*/  FADD.FTZ R14, R9, R2 ;  /* 0x00000002090e7221 */ /* 0x002fe40000010000 */
[----:B------:R-:W-:Y:S01]  /*1c430*/  FSETP.NE.FTZ.AND P1, PT, R13, RZ, PT ;  /* 0x000000ff0d00720b */ /* 0x000fe20003f35000 */
[----:B------:R-:W-:-:S02]  /*1c440*/  IMAD.MOV.U32 R2, RZ, RZ, RZ ;  /* 0x000000ffff027224 */ /* 0x000fc400078e00ff */
        /* <DEDUP_REMOVED lines=17> */
.L_x_2863:
[----:B------:R-:W2:Y:S01]  /*1c560*/  LDL.LU R0, [R1+0x50] ;  /* 0x0000500001007983 */ /* 0x000ea20000300800 */
        /* <DEDUP_REMOVED lines=15> */
[-C--:B------:R-:W-:Y:S01]  /*1c660*/  FMUL.FTZ R44, R44, R5.reuse ;  /* 0x000000052c2c7220 */ /* 0x080fe20000410000 */
[-C--:B------:R-:W-:Y:S01]  /*1c670*/  FMUL.FTZ R45, R45, R5.reuse ;  /* 0x000000052d2d7220 */ /* 0x080fe20000410000 */
[----:B-1----:R-:W-:Y:S01]  /*1c680*/  SEL R3, RZ, 0x1, P1 ;  /* 0x00000001ff037807 */ /* 0x002fe20000800000 */
        /* <DEDUP_REMOVED lines=85> */
[----:B------:R-:W-:-:S02]  /*1cbe0*/  LOP3.LUT R200, R200, R3, RZ, 0x3c, !PT ;  /* 0x00000003c8c87212 */ /* 0x000fc400078e3cff */
[----:B------:R-:W-:Y:S01]  /*1cbf0*/  SEL R196, R196, RZ, P1 ;  /* 0x000000ffc4c47207 */ /* 0x000fe20000800000 */
[----:B--2---:R-:W-:-:S05]  /*1cc00*/  VIADD R0, R0, 0x1 ;  /* 0x0000000100007836 */ /* 0x004fca0000000000 */
[----:B------:R0:W-:Y:S02]  /*1cc10*/  STL [R1+0x50], R0 ;  /* 0x0000500001007387 */ /* 0x0001e40000100800 */
.L_x_2764:
[----:B------:R-:W1:Y:S08]  /*1cc20*/  S2UR UR4, SR_CgaCtaId ;  /* 0x00000000000479c3 */ /* 0x000e700000008800 */
[----:B------:R-:W-:Y:S01]  /*1cc30*/  BAR.SYNC.DEFER_BLOCKING 0x5, 0x180 ;  /* 0x0146000000007b1d */ /* 0x000fe20000010000 */
[----:B------:R-:W-:-:S05]  /*1cc40*/  MOV R3, 0x400 ;  /* 0x0000040000037802 */ /* 0x000fca0000000f00 */
[----:B------:R-:W-:Y:S01]  /*1cc50*/  BSSY B0, `(.L_x_2864) ;  /* 0x00003d8000007945 */ /* 0x000fe20003800000 */
[----:B-1----:R-:W-:-:S05]  /*1cc60*/  IMAD.U32 R218, RZ, RZ, UR4 ;  /* 0x00000004ffda7e24 */ /* 0x002fca000f8e00ff */
[----:B------:R-:W-:-:S05]  /*1cc70*/  LEA R2, R218, R3, 0x18 ;  /* 0x00000003da027211 */ /* 0x000fca00078ec0ff */
[----:B------:R1:W2:Y:S01]  /*1cc80*/  LDS.128 R4, [R2+0x308d0] ;  /* 0x0308d00002047984 */ /* 0x0002a20000000c00 */
[----:B------:R-:W-:Y:S06]  /*1cc90*/  BAR.ARV 0x4, 0x180 ;  /* 0x0106000000007b1d */ /* 0x000fec0000002000 */
[----:B------:R-:W-:Y:S05]  /*1cca0*/  @P0 BRA `(.L_x_2865) ;  /* 0x0000002c00dc0947 */ /* 0x000fea0003800000 */
[----:B0-----:R-:W3:Y:S01]  /*1ccb0*/  LDL R0, [R1+0x68] ;  /* 0x0000680001007983 */ /* 0x001ee20000100800 */
[----:B------:R-:W0:Y:S01]  /*1ccc0*/  S2R R3, SR_SWINHI ;  /* 0x0000000000037919 */ /* 0x000e220000002f00 */
[----:B------:R-:W-:Y:S01]  /*1ccd0*/  F2FP.BF16.F32.PACK_AB R10, R29, R28 ;  /* 0x0000001c1d0a723e */ /* 0x000fe200000010ff */
[----:B------:R-:W-:Y:S01]  /*1cce0*/  ULDC.64 UR6, c[0x0][0xc00] ;  /* 0x0003000000067ab9 */ /* 0x000fe20000000a00 */
[----:B------:R-:W-:Y:S01]  /*1ccf0*/  F2FP.BF16.F32.PACK_AB R11, R31, R30 ;  /* 0x0000001e1f0b723e */ /* 0x000fe200000010ff */
[----:B------:R-:W4:Y:S01]  /*1cd00*/  LDL.LU R145, [R1+0x48] ;  /* 0x0000480001917983 */ /* 0x000f220000300800 */
[----:B------:R-:W-:-:S03]  /*1cd10*/  ULDC.64 UR4, c[0x0][0xc08] ;  /* 0x0003020000047ab9 */ /* 0x000fc60000000a00 */
[----:B------:R-:W4:Y:S04]  /*1cd20*/  LDL.LU R144, [R1+0x4c] ;  /* 0x00004c0001907983 */ /* 0x000f280000300800 */
[----:B------:R-:W4:Y:S04]  /*1cd30*/  LDL.LU R143, [R1+0x40] ;  /* 0x00004000018f7983 */ /* 0x000f280000300800 */
[----:B------:R-:W4:Y:S04]  /*1cd40*/  LDL.LU R142, [R1+0x44] ;  /* 0x00004400018e7983 */ /* 0x000f280000300800 */
[----:B------:R-:W4:Y:S04]  /*1cd50*/  LDL.LU R141, [R1+0x5c] ;  /* 0x00005c00018d7983 */ /* 0x000f280000300800 */
[----:B------:R-:W4:Y:S01]  /*1cd60*/  LDL R140, [R1+0x3c] ;  /* 0x00003c00018c7983 */ /* 0x000f220000100800 */
[----:B------:R-:W-:-:S02]  /*1cd70*/  MOV R126, R2 ;  /* 0x00000002007e7202 */ /* 0x000fc40000000f00 */
[----:B0-----:R-:W-:Y:S01]  /*1cd80*/  MOV R127, R3 ;  /* 0x00000003007f7202 */ /* 0x001fe20000000f00 */
[----:B------:R-:W-:Y:S02]  /*1cd90*/  BAR.SYNC.DEFER_BLOCKING 0x1, 0x100 ;  /* 0x0044000000007b1d */ /* 0x000fe40000010000 */
[----:B---3--:R-:W-:-:S03]  /*1cda0*/  IMAD.WIDE R84, R0, 0x2, R126 ;  /* 0x0000000200547825 */ /* 0x008fc600078e027e */
[C---:B------:R-:W-:Y:S02]  /*1cdb0*/  IADD3 R81, P0, R84.reuse, 0x20, RZ ;  /* 0x0000002054517810 */ /* 0x040fe40007f1e0ff */
[----:B------:R-:W-:Y:S02]  /*1cdc0*/  LOP3.LUT R9, R84, 0x380, RZ, 0xc0, !PT ;  /* 0x0000038054097812 */ /* 0x000fe400078ec0ff */
[----:B------:R-:W-:Y:S02]  /*1cdd0*/  LOP3.LUT R80, R81, 0x380, RZ, 0xc0, !PT ;  /* 0x0000038051507812 */ /* 0x000fe400078ec0ff */
[----:B------:R-:W-:Y:S02]  /*1cde0*/  SHF.R.U64 R9, R9, 0x3, RZ ;  /* 0x0000000309097819 */ /* 0x000fe400000012ff */
[----:B------:R-:W-:Y:S02]  /*1cdf0*/  SHF.R.U64 R80, R80, 0x3, RZ ;  /* 0x0000000350507819 */ /* 0x000fe400000012ff */
[----:B------:R-:W-:Y:S01]  /*1ce00*/  LOP3.LUT R8, R9, R84, RZ, 0x3c, !PT ;  /* 0x0000005409087212 */ /* 0x000fe200078e3cff */
[----:B------:R-:W-:Y:S01]  /*1ce10*/  IMAD.MOV.U32 R9, RZ, RZ, R85 ;  /* 0x000000ffff097224 */ /* 0x000fe200078e0055 */
[----:B------:R-:W-:-:S02]  /*1ce20*/  IADD3 R15, P1, R84, 0x40, RZ ;  /* 0x00000040540f7810 */ /* 0x000fc40007f3e0ff */
[----:B------:R-:W-:Y:S01]  /*1ce30*/  LOP3.LUT R80, R80, R81, RZ, 0x3c, !PT ;  /* 0x0000005150507212 */ /* 0x000fe200078e3cff */
[----:B------:R-:W-:Y:S01]  /*1ce40*/  IMAD.X R81, RZ, RZ, R85, P0 ;  /* 0x000000ffff517224 */ /* 0x000fe200000e0655 */
[----:B------:R-:W-:Y:S02]  /*1ce50*/  LOP3.LUT R14, R15, 0x380, RZ, 0xc0, !PT ;  /* 0x000003800f0e7812 */ /* 0x000fe400078ec0ff */
[C---:B------:R-:W-:Y:S02]  /*1ce60*/  IADD3 R136, P6, R84.reuse, 0x60, RZ ;  /* 0x0000006054887810 */ /* 0x040fe40007fde0ff */
[----:B------:R-:W-:Y:S02]  /*1ce70*/  IADD3 R12, P5, R84, 0x4000, RZ ;  /* 0x00004000540c7810 */ /* 0x000fe40007fbe0ff */
[----:B------:R-:W-:Y:S02]  /*1ce80*/  MOV R3, R8 ;  /* 0x0000000800037202 */ /* 0x000fe40000000f00 */
[----:B------:R-:W-:-:S02]  /*1ce90*/  F2FP.BF16.F32.PACK_AB R8, R25, R24 ;  /* 0x000000181908723e */ /* 0x000fc400000010ff */
[----:B------:R-:W-:Y:S02]  /*1cea0*/  F2FP.BF16.F32.PACK_AB R9, R27, R26 ;  /* 0x0000001a1b09723e */ /* 0x000fe400000010ff */
[----:B------:R-:W-:Y:S02]  /*1ceb0*/  IADD3 R82, P3, R84, 0x4060, RZ ;  /* 0x0000406054527810 */ /* 0x000fe40007f7e0ff */
[----:B------:R-:W-:Y:S02]  /*1cec0*/  MOV R81, R80 ;  /* 0x0000005000517202 */ /* 0x000fe40000000f00 */
[----:B------:R-:W-:Y:S02]  /*1ced0*/  SHF.R.U64 R14, R14, 0x3, RZ ;  /* 0x000000030e0e7819 */ /* 0x000fe400000012ff */
[----:B------:R-:W-:Y:S02]  /*1cee0*/  IADD3 R80, P4, R84, 0x4040, RZ ;  /* 0x0000404054507810 */ /* 0x000fe40007f9e0ff */
[----:B------:R-:W-:-:S02]  /*1cef0*/  LOP3.LUT R137, R136, 0x380, RZ, 0xc0, !PT ;  /* 0x0000038088897812 */ /* 0x000fc400078ec0ff */
[----:B------:R-:W-:Y:S01]  /*1cf00*/  LOP3.LUT R13, R12, 0x380, RZ, 0xc0, !PT ;  /* 0x000003800c0d7812 */ /* 0x000fe200078ec0ff */
[----:B------:R0:W-:Y:S01]  /*1cf10*/  STSM.16.M88.4 [R3], R8 ;  /* 0x0000000803007844 */ /* 0x0001e20000000200 */
[----:B------:R-:W-:Y:S02]  /*1cf20*/  LOP3.LUT R83, R82, 0x380, RZ, 0xc0, !PT ;  /* 0x0000038052537812 */ /* 0x000fe400078ec0ff */
[----:B------:R-:W-:Y:S02]  /*1cf30*/  IADD3 R138, P0, R84, 0x4020, RZ ;  /* 0x00004020548a7810 */ /* 0x000fe40007f1e0ff */
[----:B------:R-:W-:Y:S01]  /*1cf40*/  LOP3.LUT R14, R14, R15, RZ, 0x3c, !PT ;  /* 0x0000000f0e0e7212 */ /* 0x000fe200078e3cff */
[----:B------:R-:W-:Y:S01]  /*1cf50*/  IMAD.X R15, RZ, RZ, R85, P1 ;  /* 0x000000ffff0f7224 */ /* 0x000fe200008e0655 */
[----:B------:R-:W-:Y:S02]  /*1cf60*/  LOP3.LUT R0, R80, 0x380, RZ, 0xc0, !PT ;  /* 0x0000038050007812 */ /* 0x000fe400078ec0ff */
[----:B------:R-:W-:-:S02]  /*1cf70*/  SHF.R.U64 R137, R137, 0x3, RZ ;  /* 0x0000000389897819 */ /* 0x000fc400000012ff */
[----:B------:R-:W-:Y:S02]  /*1cf80*/  SHF.R.U64 R13, R13, 0x3, RZ ;  /* 0x000000030d0d7819 */ /* 0x000fe400000012ff */
[----:B------:R-:W-:Y:S02]  /*1cf90*/  SHF.R.U64 R83, R83, 0x3, RZ ;  /* 0x0000000353537819 */ /* 0x000fe400000012ff */
[----:B0-----:R-:W-:Y:S02]  /*1cfa0*/  F2FP.BF16.F32.PACK_AB R8, R33, R32 ;  /* 0x000000202108723e */ /* 0x001fe400000010ff */
[----:B------:R-:W-:Y:S02]  /*1cfb0*/  F2FP.BF16.F32.PACK_AB R9, R35, R34 ;  /* 0x000000222309723e */ /* 0x000fe400000010ff */
[----:B------:R-:W-:Y:S02]  /*1cfc0*/  F2FP.BF16.F32.PACK_AB R10, R37, R36 ;  /* 0x00000024250a723e */ /* 0x000fe400000010ff */
[----:B------:R-:W-:-:S02]  /*1cfd0*/  F2FP.BF16.F32.PACK_AB R11, R39, R38 ;  /* 0x00000026270b723e */ /* 0x000fc400000010ff */
[----:B------:R-:W-:Y:S02]  /*1cfe0*/  LOP3.LUT R139, R138, 0x380, RZ, 0xc0, !PT ;  /* 0x000003808a8b7812 */ /* 0x000fe400078ec0ff */
[----:B------:R-:W-:Y:S01]  /*1cff0*/  IADD3 R86, P2, R84, 0x8000, RZ ;  /* 0x0000800054567810 */ /* 0x000fe20007f5e0ff */
[----:B------:R0:W-:Y:S01]  /*1d000*/  STSM.16.M88.4 [R81], R8 ;  /* 0x0000000851007844 */ /* 0x0001e20000000200 */
[----:B------:R-:W-:Y:S02]  /*1d010*/  SHF.R.U64 R0, R0, 0x3, RZ ;  /* 0x0000000300007819 */ /* 0x000fe400000012ff */
[----:B------:R-:W-:Y:S01]  /*1d020*/  LOP3.LUT R136, R137, R136, RZ, 0x3c, !PT ;  /* 0x0000008889887212 */ /* 0x000fe200078e3cff */
[--C-:B------:R-:W-:Y:S01]  /*1d030*/  IMAD.X R137, RZ, RZ, R85.reuse, P6 ;  /* 0x000000ffff897224 */ /* 0x100fe200030e0655 */
[----:B------:R-:W-:Y:S01]  /*1d040*/  LOP3.LUT R12, R13, R12, RZ, 0x3c, !PT ;  /* 0x0000000c0d0c7212 */ /* 0x000fe200078e3cff */
[----:B------:R-:W-:Y:S01]  /*1d050*/  IMAD.X R13, RZ, RZ, R85, P5 ;  /* 0x000000ffff0d7224 */ /* 0x000fe200028e0655 */
[----:B-----5:R-:W-:-:S02]  /*1d060*/  IADD3 R134, P1, R84, 0x8020, RZ ;  /* 0x0000802054867810 */ /* 0x020fc40007f3e0ff */
[----:B------:R-:W-:Y:S01]  /*1d070*/  LOP3.LUT R82, R83, R82, RZ, 0x3c, !PT ;  /* 0x0000005253527212 */ /* 0x000fe200078e3cff */
[--C-:B------:R-:W-:Y:S01]  /*1d080*/  IMAD.X R83, RZ, RZ, R85.reuse, P3 ;  /* 0x000000ffff537224 */ /* 0x100fe200018e0655 */
[----:B------:R-:W-:Y:S02]  /*1d090*/  MOV R14, R14 ;  /* 0x0000000e000e7202 */ /* 0x000fe40000000f00 */
[----:B------:R-:W-:Y:S02]  /*1d0a0*/  SHF.R.U64 R139, R139, 0x3, RZ ;  /* 0x000000038b8b7819 */ /* 0x000fe400000012ff */
[----:B------:R-:W-:Y:S01]  /*1d0b0*/  LOP3.LUT R87, R86, 0x380, RZ, 0xc0, !PT ;  /* 0x0000038056577812 */ /* 0x000fe200078ec0ff */
[----:B0-----:R-:W-:Y:S01]  /*1d0c0*/  IMAD.X R81, RZ, RZ, R85, P4 ;  /* 0x000000ffff517224 */ /* 0x001fe200020e0655 */
[----:B------:R-:W-:Y:S02]  /*1d0d0*/  F2FP.BF16.F32.PACK_AB R8, R41, R40 ;  /* 0x000000282908723e */ /* 0x000fe400000010ff */
[----:B------:R-:W-:-:S02]  /*1d0e0*/  F2FP.BF16.F32.PACK_AB R9, R43, R42 ;  /* 0x0000002a2b09723e */ /* 0x000fc400000010ff */
[----:B------:R-:W-:Y:S02]  /*1d0f0*/  F2FP.BF16.F32.PACK_AB R10, R45, R44 ;  /* 0x0000002c2d0a723e */ /* 0x000fe400000010ff */
[----:B------:R-:W-:Y:S02]  /*1d100*/  F2FP.BF16.F32.PACK_AB R11, R47, R46 ;  /* 0x0000002e2f0b723e */ /* 0x000fe400000010ff */
[C---:B------:R-:W-:Y:S02]  /*1d110*/  IADD3 R130, P6, R84.reuse, 0x8040, RZ ;  /* 0x0000804054827810 */ /* 0x040fe40007fde0ff */
[----:B------:R-:W-:Y:S02]  /*1d120*/  IADD3 R132, P5, R84, 0x8060, RZ ;  /* 0x0000806054847810 */ /* 0x000fe40007fbe0ff */
[----:B------:R-:W-:Y:S02]  /*1d130*/  LOP3.LUT R80, R0, R80, RZ, 0x3c, !PT ;  /* 0x0000005000507212 */ /* 0x000fe400078e3cff */
[----:B------:R-:W-:Y:S01]  /*1d140*/  LOP3.LUT R135, R134, 0x380, RZ, 0xc0, !PT ;  /* 0x0000038086877812 */ /* 0x000fe200078ec0ff */
[----:B------:R0:W-:Y:S01]  /*1d150*/  STSM.16.M88.4 [R14], R8 ;  /* 0x000000080e007844 */ /* 0x0001e20000000200 */
[----:B------:R-:W-:Y:S01]  /*1d160*/  LOP3.LUT R138, R139, R138, RZ, 0x3c, !PT ;  /* 0x0000008a8b8a7212 */ /* 0x000fe200078e3cff */
[----:B------:R-:W-:Y:S01]  /*1d170*/  IMAD.X R139, RZ, RZ, R85, P0 ;  /* 0x000000ffff8b7224 */ /* 0x000fe200000e0655 */
[----:B------:R-:W-:-:S02]  /*1d180*/  SHF.R.U64 R87, R87, 0x3, RZ ;  /* 0x0000000357577819 */ /* 0x000fc400000012ff */
[----:B------:R-:W-:Y:S02]  /*1d190*/  LOP3.LUT R131, R130, 0x380, RZ, 0xc0, !PT ;  /* 0x0000038082837812 */ /* 0x000fe400078ec0ff */
[----:B------:R-:W-:Y:S02]  /*1d1a0*/  LOP3.LUT R133, R132, 0x380, RZ, 0xc0, !PT ;  /* 0x0000038084857812 */ /* 0x000fe400078ec0ff */
[----:B------:R-:W-:Y:S02]  /*1d1b0*/  MOV R3, R12 ;  /* 0x0000000c00037202 */ /* 0x000fe40000000f00 */
[----:B------:R-:W-:Y:S02]  /*1d1c0*/  MOV R136, R136 ;  /* 0x0000008800887202 */ /* 0x000fe40000000f00 */
[----:B------:R-:W-:Y:S02]  /*1d1d0*/  F2FP.BF16.F32.PACK_AB R12, R49, R48 ;  /* 0x00000030310c723e */ /* 0x000fe400000010ff */
[----:B------:R-:W-:-:S02]  /*1d1e0*/  F2FP.BF16.F32.PACK_AB R13, R51, R50 ;  /* 0x00000032330d723e */ /* 0x000fc400000010ff */
[----:B0-----:R-:W-:Y:S02]  /*1d1f0*/  F2FP.BF16.F32.PACK_AB R14, R53, R52 ;  /* 0x00000034350e723e */ /* 0x001fe400000010ff */
[----:B------:R-:W-:Y:S02]  /*1d200*/  F2FP.BF16.F32.PACK_AB R15, R55, R54 ;  /* 0x00000036370f723e */ /* 0x000fe400000010ff */
[----:B--2---:R-:W-:Y:S02]  /*1d210*/  MOV R4, R80 ;  /* 0x0000005000047202 */ /* 0x004fe40000000f00 */
[----:B------:R-:W-:Y:S02]  /*1d220*/  MOV R0, R82 ;  /* 0x0000005200007202 */ /* 0x000fe40000000f00 */
[----:B------:R-:W-:Y:S02]  /*1d230*/  SHF.R.U64 R135, R135, 0x3, RZ ;  /* 0x0000000387877819 */ /* 0x000fe400000012ff */
[----:B------:R-:W-:-:S02]  /*1d240*/  F2FP.BF16.F32.PACK_AB R80, R57, R56 ;  /* 0x000000383950723e */ /* 0x000fc400000010ff */
[----:B------:R-:W-:Y:S02]  /*1d250*/  F2FP.BF16.F32.PACK_AB R81, R59, R58 ;  /* 0x0000003a3b51723e */ /* 0x000fe400000010ff */
[----:B------:R-:W-:Y:S02]  /*1d260*/  F2FP.BF16.F32.PACK_AB R82, R61, R60 ;  /* 0x0000003c3d52723e */ /* 0x000fe400000010ff */
[----:B------:R-:W-:Y:S02]  /*1d270*/  F2FP.BF16.F32.PACK_AB R83, R63, R62 ;  /* 0x0000003e3f53723e */ /* 0x000fe400000010ff */
[----:B------:R-:W-:Y:S01]  /*1d280*/  LOP3.LUT R86, R87, R86, RZ, 0x3c, !PT ;  /* 0x0000005657567212 */ /* 0x000fe200078e3cff */
[--C-:B------:R-:W-:Y:S01]  /*1d290*/  IMAD.X R87, RZ, RZ, R85.reuse, P2 ;  /* 0x000000ffff577224 */ /* 0x100fe200010e0655 */
[----:B------:R-:W-:Y:S02]  /*1d2a0*/  SHF.R.U64 R131, R131, 0x3, RZ ;  /* 0x0000000383837819 */ /* 0x000fe400000012ff */
[----:B------:R-:W-:Y:S01]  /*1d2b0*/  SHF.R.U64 R133, R133, 0x3, RZ ;  /* 0x0000000385857819 */ /* 0x000fe200000012ff */
[----:B------:R0:W-:Y:S01]  /*1d2c0*/  STSM.16.M88.4 [R136], R12 ;  /* 0x0000000c88007844 */ /* 0x0001e20000000200 */
[----:B------:R-:W-:Y:S01]  /*1d2d0*/  LOP3.LUT R134, R135, R134, RZ, 0x3c, !PT ;  /* 0x0000008687867212 */ /* 0x000fe200078e3cff */
[----:B------:R-:W-:Y:S01]  /*1d2e0*/  IMAD.X R135, RZ, RZ, R85, P1 ;  /* 0x000000ffff877224 */ /* 0x000fe200008e0655 */
[----:B------:R-:W-:Y:S01]  /*1d2f0*/  MOV R138, R138 ;  /* 0x0000008a008a7202 */ /* 0x000fe20000000f00 */
[----:B------:R2:W-:Y:S01]  /*1d300*/  STSM.16.M88.4 [R3], R80 ;  /* 0x0000005003007844 */ /* 0x0005e20000000200 */
[----:B------:R-:W-:-:S02]  /*1d310*/  F2FP.BF16.F32.PACK_AB R8, R65, R64 ;  /* 0x000000404108723e */ /* 0x000fc400000010ff */
[----:B------:R-:W-:Y:S02]  /*1d320*/  F2FP.BF16.F32.PACK_AB R9, R67, R66 ;  /* 0x000000424309723e */ /* 0x000fe400000010ff */
[----:B------:R-:W-:Y:S02]  /*1d330*/  F2FP.BF16.F32.PACK_AB R10, R69, R68 ;  /* 0x00000044450a723e */ /* 0x000fe400000010ff */
[----:B------:R-:W-:Y:S02]  /*1d340*/  F2FP.BF16.F32.PACK_AB R11, R71, R70 ;  /* 0x00000046470b723e */ /* 0x000fe400000010ff */
[----:B------:R-:W-:Y:S02]  /*1d350*/  LOP3.LUT R130, R131, R130, RZ, 0x3c, !PT ;  /* 0x0000008283827212 */ /* 0x000fe400078e3cff */
[----:B------:R-:W-:Y:S02]  /*1d360*/  LOP3.LUT R132, R133, R132, RZ, 0x3c, !PT ;  /* 0x0000008485847212 */ /* 0x000fe400078e3cff */
[----:B0-----:R-:W-:-:S02]  /*1d370*/  F2FP.BF16.F32.PACK_AB R12, R73, R72 ;  /* 0x00000048490c723e */ /* 0x001fc400000010ff */
[----:B------:R-:W-:Y:S02]  /*1d380*/  F2FP.BF16.F32.PACK_AB R13, R75, R74 ;  /* 0x0000004a4b0d723e */ /* 0x000fe400000010ff */
[----:B------:R-:W-:Y:S02]  /*1d390*/  F2FP.BF16.F32.PACK_AB R14, R77, R76 ;  /* 0x0000004c4d0e723e */ /* 0x000fe400000010ff */
[----:B------:R-:W-:Y:S01]  /*1d3a0*/  F2FP.BF16.F32.PACK_AB R15, R79, R78 ;  /* 0x0000004e4f0f723e */ /* 0x000fe200000010ff */
[----:B------:R-:W-:Y:S01]  /*1d3b0*/  IMAD.X R133, RZ, RZ, R85, P5 ;  /* 0x000000ffff857224 */ /* 0x000fe200028e0655 */
[----:B--2---:R-:W-:Y:S02]  /*1d3c0*/  F2FP.BF16.F32.PACK_AB R80, R21, R20 ;  /* 0x000000141550723e */ /* 0x004fe400000010ff */
[----:B------:R-:W-:Y:S02]  /*1d3d0*/  F2FP.BF16.F32.PACK_AB R81, R123, R122 ;  /* 0x0000007a7b51723e */ /* 0x000fe400000010ff */
[----:B------:R-:W-:-:S02]  /*1d3e0*/  F2FP.BF16.F32.PACK_AB R82, R121, R120 ;  /* 0x000000787952723e */ /* 0x000fc400000010ff */
[----:B------:R-:W-:Y:S02]  /*1d3f0*/  F2FP.BF16.F32.PACK_AB R83, R125, R124 ;  /* 0x0000007c7d53723e */ /* 0x000fe400000010ff */
[----:B------:R-:W-:Y:S01]  /*1d400*/  IADD3.X R131, RZ, R85, RZ, P6, !PT ;  /* 0x00000055ff837210 */ /* 0x000fe200037fe4ff */
[----:B------:R0:W-:Y:S01]  /*1d410*/  STSM.16.M88.4 [R138], R8 ;  /* 0x000000088a007844 */ /* 0x0001e20000000200 */
[----:B------:R-:W-:Y:S02]  /*1d420*/  MOV R136, R86 ;  /* 0x0000005600887202 */ /* 0x000fe40000000f00 */
[----:B------:R-:W-:Y:S01]  /*1d430*/  F2FP.BF16.F32.PACK_AB R84, R89, R88 ;  /* 0x000000585954723e */ /* 0x000fe200000010ff */
[----:B------:R2:W-:Y:S01]  /*1d440*/  STSM.16.M88.4 [R4], R12 ;  /* 0x0000000c04007844 */ /* 0x0005e20000000200 */
[----:B------:R-:W-:Y:S02]  /*1d450*/  F2FP.BF16.F32.PACK_AB R85, R91, R90 ;  /* 0x0000005a5b55723e */ /* 0x000fe400000010ff */
[----:B------:R-:W-:-:S02]  /*1d460*/  F2FP.BF16.F32.PACK_AB R86, R93, R92 ;  /* 0x0000005c5d56723e */ /* 0x000fc400000010ff */
[----:B------:R-:W-:Y:S01]  /*1d470*/  F2FP.BF16.F32.PACK_AB R87, R95, R94 ;  /* 0x0000005e5f57723e */ /* 0x000fe200000010ff */
[----:B------:R3:W-:Y:S01]  /*1d480*/  STSM.16.M88.4 [R0], R80 ;  /* 0x0000005000007844 */ /* 0x0007e20000000200 */
[----:B------:R-:W-:Y:S02]  /*1d490*/  MOV R134, R134 ;  /* 0x0000008600867202 */ /* 0x000fe40000000f00 */
[----:B------:R-:W-:Y:S02]  /*1d4a0*/  MOV R130, R130 ;  /* 0x0000008200827202 */ /* 0x000fe40000000f00 */
[----:B0-----:R-:W-:Y:S02]  /*1d4b0*/  F2FP.BF16.F32.PACK_AB R8, R97, R96 ;  /* 0x000000606108723e */ /* 0x001fe400000010ff */
[----:B------:R-:W-:Y:S02]  /*1d4c0*/  F2FP.BF16.F32.PACK_AB R9, R99, R98 ;  /* 0x000000626309723e */ /* 0x000fe400000010ff */
[----:B------:R-:W-:-:S02]  /*1d4d0*/  F2FP.BF16.F32.PACK_AB R10, R101, R100 ;  /* 0x00000064650a723e */ /* 0x000fc400000010ff */
[----:B------:R-:W-:Y:S02]  /*1d4e0*/  F2FP.BF16.F32.PACK_AB R11, R103, R102 ;  /* 0x00000066670b723e */ /* 0x000fe400000010ff */
[----:B--2---:R-:W-:Y:S02]  /*1d4f0*/  F2FP.BF16.F32.PACK_AB R12, R105, R104 ;  /* 0x00000068690c723e */ /* 0x004fe400000010ff */
[----:B------:R-:W-:Y:S02]  /*1d500*/  F2FP.BF16.F32.PACK_AB R13, R107, R106 ;  /* 0x0000006a6b0d723e */ /* 0x000fe400000010ff */
[----:B------:R-:W-:Y:S02]  /*1d510*/  F2FP.BF16.F32.PACK_AB R14, R109, R108 ;  /* 0x0000006c6d0e723e */ /* 0x000fe400000010ff */
[----:B------:R-:W-:Y:S02]  /*1d520*/  F2FP.BF16.F32.PACK_AB R15, R111, R110 ;  /* 0x0000006e6f0f723e */ /* 0x000fe400000010ff */
[----:B------:R-:W-:-:S02]  /*1d530*/  MOV R132, R132 ;  /* 0x0000008400847202 */ /* 0x000fc40000000f00 */
[----:B---3--:R-:W-:Y:S02]  /*1d540*/  F2FP.BF16.F32.PACK_AB R80, R113, R112 ;  /* 0x000000707150723e */ /* 0x008fe400000010ff */
[----:B------:R-:W-:Y:S02]  /*1d550*/  F2FP.BF16.F32.PACK_AB R81, R115, R114 ;  /* 0x000000727351723e */ /* 0x000fe400000010ff */
[----:B------:R-:W-:Y:S02]  /*1d560*/  F2FP.BF16.F32.PACK_AB R82, R117, R116 ;  /* 0x000000747552723e */ /* 0x000fe400000010ff */
[----:B------:R-:W-:Y:S01]  /*1d570*/  F2FP.BF16.F32.PACK_AB R83, R119, R118 ;  /* 0x000000767753723e */ /* 0x000fe200000010ff */
[----:B------:R4:W-:Y:S04]  /*1d580*/  STSM.16.M88.4 [R136], R84 ;  /* 0x0000005488007844 */ /* 0x0009e80000000200 */
[----:B------:R0:W-:Y:S04]  /*1d590*/  STSM.16.M88.4 [R134], R8 ;  /* 0x0000000886007844 */ /* 0x0001e80000000200 */
[----:B------:R-:W-:Y:S04]  /*1d5a0*/  STSM.16.M88.4 [R130], R12 ;  /* 0x0000000c82007844 */ /* 0x000fe80000000200 */
[----:B------:R2:W-:Y:S01]  /*1d5b0*/  STSM.16.M88.4 [R132], R80 ;  /* 0x0000005084007844 */ /* 0x0005e20000000200 */
[----:B------:R-:W-:-:S02]  /*1d5c0*/  ISETP.NE.U32.AND P0, PT, RZ, UR6, PT ;  /* 0x00000006ff007c0c */ /* 0x000fc4000bf05070 */
[----:B----4-:R-:W-:Y:S01]  /*1d5d0*/  IADD3 R84, P1, R145, UR6, RZ ;  /* 0x0000000691547c10 */ /* 0x010fe2000ff3e0ff */
[----:B------:R-:W-:Y:S01]  /*1d5e0*/  IMAD.MOV.U32 R0, RZ, RZ, RZ ;  /* 0x000000ffff007224 */ /* 0x000fe200078e00ff */
[----:B------:R-:W-:Y:S01]  /*1d5f0*/  BAR.SYNC.DEFER_BLOCKING 0x1, 0x100 ;  /* 0x0044000000007b1d */ /* 0x000fe20000010000 */
[----:B------:R-:W-:Y:S02]  /*1d600*/  ISETP.NE.AND.EX P0, PT, RZ, UR7, PT, P0 ;  /* 0x00000007ff007c0c */ /* 0x000fe4000bf05300 */
[----:B------:R-:W-:Y:S01]  /*1d610*/  IADD3.X R85, R144, UR7, RZ, P1, !PT ;  /* 0x0000000790557c10 */ /* 0x000fe20008ffe4ff */
[----:B------:R-:W-:-:S04]  /*1d620*/  IMAD.MOV.U32 R133, RZ, RZ, 0x9b8 ;  /* 0x000009b8ff857424 */ /* 0x000fc800078e00ff */
[----:B------:R-:W3:Y:S01]  /*1d630*/  LDC R86, c[0x0][0xbe8] ;  /* 0x0002fa00ff567b82 */ /* 0x000ee20000000800 */
[----:B0-----:R-:W4:Y:S07]  /*1d640*/  LDL R134, [R1+0x54] ;  /* 0x0000540001867983 */ /* 0x001f2e0000100800 */
[----:B--2---:R-:W0:Y:S01]  /*1d650*/  LDC.64 R80, c[0x0][0xba8] ;  /* 0x0002ea00ff507b82 */ /* 0x004e220000000a00 */
[----:B------:R-:W2:Y:S01]  /*1d660*/  @P0 LDG.E R0, desc[UR60][R84.64] ;  /* 0x0000003c54000981 */ /* 0x000ea2000c1e1900 */
        /* <DEDUP_REMOVED lines=12> */
[----:B------:R-:W0:Y:S08]  /*1d730*/  LDC.64 R10, c[0x0][R133+0x220] ;  /* 0x00008800850a7b82 */ /* 0x000e300000000a00 */
[----:B------:R-:W0:Y:S01]  /*1d740*/  LDC.64 R12, c[0x0][R133+0x218] ;  /* 0x00008600850c7b82 */ /* 0x000e220000000a00 */
[----:B---3--:R-:W-:-:S07]  /*1d750*/  ISETP.NE.AND P4, PT, R86, 0x1, PT ;  /* 0x000000015600780c */ /* 0x008fce0003f85270 */
[----:B------:R-:W3:Y:S01]  /*1d760*/  LDC.64 R14, c[0x0][R133+0x228] ;  /* 0x00008a00850e7b82 */ /* 0x000ee20000000a00 */
[----:B------:R-:W-:-:S07]  /*1d770*/  ISETP.NE.U32.AND P2, PT, RZ, UR6, PT ;  /* 0x00000006ff007c0c */ /* 0x000fce000bf45070 */
[----:B-1----:R-:W1:Y:S01]  /*1d780*/  LDC.64 R8, c[0x0][R133+0x210] ;  /* 0x0000840085087b82 */ /* 0x002e620000000a00 */
[----:B------:R-:W-:-:S07]  /*1d790*/  ISETP.NE.AND.EX P2, PT, RZ, UR7, PT, P2 ;  /* 0x00000007ff007c0c */ /* 0x000fce000bf45320 */
[----:B------:R-:W1:Y:S01]  /*1d7a0*/  @P4 LDC R4, c[0x0][0xbec] ;  /* 0x0002fb00ff044b82 */ /* 0x000e620000000800 */
[----:B------:R-:W-:-:S07]  /*1d7b0*/  SEL R3, R142, RZ, !P2 ;  /* 0x000000ff8e037207 */ /* 0x000fce0005000000 */
[----:B------:R-:W1:Y:S01]  /*1d7c0*/  @P4 LDC R87, c[0x0][0xbf0] ;  /* 0x0002fc00ff574b82 */ /* 0x000e620000000800 */
[----:B------:R-:W-:Y:S01]  /*1d7d0*/  SEL R131, R141, RZ, !P2 ;  /* 0x000000ff8d837207 */ /* 0x000fe20005000000 */
[----:B0-----:R-:W-:-:S06]  /*1d7e0*/  IMAD R130, R11, R3, RZ ;  /* 0x000000030b827224 */ /* 0x001fcc00078e02ff */
[----:B------:R-:W0:Y:S01]  /*1d7f0*/  @!P3 LDC R80, c[0x0][0xb50] ;  /* 0x0002d400ff50bb82 */ /* 0x000e220000000800 */
[C---:B------:R-:W-:Y:S02]  /*1d800*/  IMAD R130, R10.reuse, R131, R130 ;  /* 0x000000830a827224 */ /* 0x040fe400078e0282 */
[----:B------:R-:W-:-:S05]  /*1d810*/  IMAD.WIDE.U32 R10, R10, R3, RZ ;  /* 0x000000030a0a7225 */ /* 0x000fca00078e00ff */
[----:B------:R-:W0:Y:S01]  /*1d820*/  @!P3 LDC R81, c[0x0][0xb54] ;  /* 0x0002d500ff51bb82 */ /* 0x000e220000000800 */
[-C--:B------:R-:W-:Y:S02]  /*1d830*/  IMAD R131, R13, R197.reuse, RZ ;  /* 0x000000c50d837224 */ /* 0x080fe400078e02ff */
[----:B------:R-:W-:-:S04]  /*1d840*/  IMAD.WIDE.U32 R12, R12, R197, RZ ;  /* 0x000000c50c0c7225 */ /* 0x000fc800078e00ff */
[----:B------:R-:W-:Y:S02]  /*1d850*/  IMAD.IADD R82, R140, 0x1, R226 ;  /* 0x000000018c527824 */ /* 0x000fe400078e02e2 */
[----:B------:R-:W-:Y:S02]  /*1d860*/  IMAD.IADD R130, R11, 0x1, R130 ;  /* 0x000000010b827824 */ /* 0x000fe400078e0282 */
[----:B------:R-:W-:Y:S01]  /*1d870*/  IMAD.IADD R131, R13, 0x1, R131 ;  /* 0x000000010d837824 */ /* 0x000fe200078e0283 */
[----:B----4-:R-:W-:-:S05]  /*1d880*/  SEL R132, R134, RZ, P3 ;  /* 0x000000ff86847207 */ /* 0x010fca0001800000 */
[-C--:B---3--:R-:W-:Y:S02]  /*1d890*/  IMAD R13, R15, R132.reuse, RZ ;  /* 0x000000840f0d7224 */ /* 0x088fe400078e02ff */
[----:B------:R-:W-:Y:S01]  /*1d8a0*/  IMAD.WIDE.U32 R14, R14, R132, RZ ;  /* 0x000000840e0e7225 */ /* 0x000fe200078e00ff */
[----:B--2---:R-:W-:-:S03]  /*1d8b0*/  IADD3 R11, P2, P5, R10, R12, R0 ;  /* 0x0000000c0a0b7210 */ /* 0x004fc60007d5e000 */
[----:B-1----:R-:W-:-:S04]  /*1d8c0*/  @P4 IMAD.HI.U32 R12, R82, R4, RZ ;  /* 0x00000004520c4227 */ /* 0x002fc800078e00ff */
[----:B------:R-:W-:Y:S01]  /*1d8d0*/  IMAD.MOV.U32 R10, RZ, RZ, R82 ;  /* 0x000000ffff0a7224 */ /* 0x000fe200078e0052 */
[----:B------:R-:W-:Y:S02]  /*1d8e0*/  @P4 SHF.R.U32.HI R10, RZ, R87, R12 ;  /* 0x00000057ff0a4219 */ /* 0x000fe4000001160c */
[----:B------:R-:W-:-:S03]  /*1d8f0*/  SHF.R.S32.HI R4, RZ, 0x1f, R0 ;  /* 0x0000001fff047819 */ /* 0x000fc60000011400 */
[----:B------:R-:W-:Y:S01]  /*1d900*/  IMAD.MOV R87, RZ, RZ, -R10 ;  /* 0x000000ffff577224 */ /* 0x000fe200078e0a0a */
[----:B------:R-:W-:Y:S01]  /*1d910*/  IADD3.X R130, R130, R131, R4, P2, P5 ;  /* 0x0000008382827210 */ /* 0x000fe200017ea404 */
[----:B------:R-:W-:Y:S01]  /*1d920*/  IMAD.IADD R12, R15, 0x1, R13 ;  /* 0x000000010f0c7824 */ /* 0x000fe200078e020d */
[----:B------:R-:W-:Y:S01]  /*1d930*/  IADD3 R14, P2, P5, R10, R11, R14 ;  /* 0x0000000b0a0e7210 */ /* 0x000fe20007d5e00e */
[----:B------:R-:W-:Y:S01]  /*1d940*/  IMAD R11, R86, R87, R82 ;  /* 0x00000057560b7224 */ /* 0x000fe200078e0252 */
[----:B------:R-:W-:-:S04]  /*1d950*/  SHF.R.S32.HI R13, RZ, 0x1f, R10 ;  /* 0x0000001fff0d7819 */ /* 0x000fc8000001140a */
[----:B------:R-:W-:Y:S01]  /*1d960*/  IADD3.X R15, R13, R130, R12, P2, P5 ;  /* 0x000000820d0f7210 */ /* 0x000fe200017ea40c */
[-C--:B------:R-:W-:Y:S01]  /*1d970*/  IMAD R9, R9, R11.reuse, RZ ;  /* 0x0000000b09097224 */ /* 0x080fe200078e02ff */
[----:B------:R-:W-:Y:S01]  /*1d980*/  SHF.R.S32.HI R13, RZ, 0x1f, R11 ;  /* 0x0000001fff0d7819 */ /* 0x000fe2000001140b */
[----:B------:R-:W-:-:S04]  /*1d990*/  IMAD.WIDE.U32 R14, R8, R11, R14 ;  /* 0x0000000b080e7225 */ /* 0x000fc800078e000e */
[----:B------:R-:W-:Y:S01]  /*1d9a0*/  IMAD R9, R8, R13, R9 ;  /* 0x0000000d08097224 */ /* 0x000fe200078e0209 */
[----:B0-----:R-:W-:-:S03]  /*1d9b0*/  LEA R13, P2, R14, R80, 0x2 ;  /* 0x000000500e0d7211 */ /* 0x001fc600078410ff */
[----:B------:R-:W-:-:S05]  /*1d9c0*/  IMAD.IADD R8, R15, 0x1, R9 ;  /* 0x000000010f087824 */ /* 0x000fca00078e0209 */
[----:B------:R-:W-:Y:S01]  /*1d9d0*/  LEA.HI.X R14, R14, R81, R8, 0x2, P2 ;  /* 0x000000510e0e7211 */ /* 0x000fe200010f1408 */
[----:B------:R-:W-:Y:S06]  /*1d9e0*/  @P1 BRA `(.L_x_2866) ;  /* 0x0000000000101947 */ /* 0x000fec0003800000 */
[----:B------:R-:W-:Y:S05]  /*1d9f0*/  @!P0 BRA `(.L_x_2866) ;  /* 0x00000000000c8947 */ /* 0x000fea0003800000 */
[----:B------:R-:W2:Y:S04]  /*1da00*/  LDG.E R8, desc[UR60][R84.64] ;  /* 0x0000003c54087981 */ /* 0x000ea8000c1e1900 */
[----:B-----5:R-:W2:Y:S02]  /*1da10*/  LDG.E R83, desc[UR60][R84.64+0x4] ;  /* 0x0000043c54537981 */ /* 0x020ea4000c1e1900 */
[----:B--2---:R-:W-:-:S07]  /*1da20*/  IMAD.IADD R83, R83, 0x1, -R8 ;  /* 0x0000000153537824 */ /* 0x004fce00078e0a08 */
.L_x_2866:
[----:B------:R-:W2:Y:S04]  /*1da30*/  LDL R12, [R1+0x64] ;  /* 0x00006400010c7983 */ /* 0x000ea80000100800 */
[----:B------:R-:W3:Y:S01]  /*1da40*/  LDL R15, [R1+0x60] ;  /* 0x00006000010f7983 */ /* 0x000ee20000100800 */
[----:B-----5:R-:W-:-:S03]  /*1da50*/  IMAD R80, R83, R86, RZ ;  /* 0x0000005653507224 */ /* 0x020fc600078e02ff */
[----:B------:R-:W-:Y:S04]  /*1da60*/  SHFL.IDX PT, R8, R13, RZ, 0x1c1f ;  /* 0x001c1fff0d087589 */ /* 0x000fe800000e0000 */
[----:B------:R-:W0:Y:S04]  /*1da70*/  SHFL.IDX PT, R9, R14, RZ, 0x1c1f ;  /* 0x001c1fff0e097589 */ /* 0x000e2800000e0000 */
[----:B------:R-:W-:Y:S04]  /*1da80*/  SHFL.IDX PT, R10, R13, 0x1, 0x1c1f ;  /* 0x003c1f000d0a7f89 */ /* 0x000fe800000e0000 */
[----:B------:R-:W1:Y:S01]  /*1da90*/  SHFL.IDX PT, R11, R14, 0x1, 0x1c1f ;  /* 0x003c1f000e0b7f89 */ /* 0x000e6200000e0000 */
[----:B--2---:R-:W-:Y:S01]  /*1daa0*/  IMAD.IADD R12, R12, 0x1, R226 ;  /* 0x000000010c0c7824 */ /* 0x004fe200078e02e2 */
[----:B---3--:R-:W-:-:S03]  /*1dab0*/  LOP3.LUT P0, RZ, R15, 0x3, RZ, 0xc0, !PT ;  /* 0x000000030fff7812 */ /* 0x008fc6000780c0ff */
[C---:B------:R-:W-:Y:S01]  /*1dac0*/  VIADD R81, R12.reuse, 0x8 ;  /* 0x000000080c517836 */ /* 0x040fe20000000000 */
[----:B------:R-:W-:-:S04]  /*1dad0*/  ISETP.GE.OR P1, PT, R12, R80, P0 ;  /* 0x000000500c00720c */ /* 0x000fc80000726670 */
[----:B------:R-:W-:-:S09]  /*1dae0*/  ISETP.GE.OR P0, PT, R81, R80, P0 ;  /* 0x000000505100720c */ /* 0x000fd20000706670 */
[----:B0-----:R0:W-:Y:S04]  /*1daf0*/  @!P1 ST.E desc[UR60][R8.64], R128 ;  /* 0x0000008008009985 */ /* 0x0011e8000c10193c */
[----:B-1----:R0:W-:Y:S01]  /*1db00*/  @!P0 ST.E desc[UR60][R10.64], R129 ;  /* 0x000000810a008985 */ /* 0x0021e2000c10193c */
[----:B------:R-:W-:Y:S05]  /*1db10*/  @P3 BRA `(.L_x_2867) ;  /* 0x0000000c00503947 */ /* 0x000fea0003800000 */
[----:B0-----:R-:W0:Y:S01]  /*1db20*/  S2R R8, SR_TID.X ;  /* 0x0000000000087919 */ /* 0x001e220000002100 */
[----:B------:R-:W1:Y:S01]  /*1db30*/  @P4 LDC R69, c[0x0][0xbec] ;  /* 0x0002fb00ff454b82 */ /* 0x000e620000000800 */
[----:B------:R-:W-:Y:S02]  /*1db40*/  ULDC.64 UR4, c[0x0][0xaa0] ;  /* 0x0002a80000047ab9 */ /* 0x000fe40000000a00 */
[----:B------:R-:W-:-:S05]  /*1db50*/  IMAD R21, R4, UR4, RZ ;  /* 0x0000000404157c24 */ /* 0x000fca000f8e02ff */
[----:B------:R-:W2:Y:S01]  /*1db60*/  @P4 LDC R71, c[0x0][0xbf0] ;  /* 0x0002fc00ff474b82 */ /* 0x000ea20000000800 */
[----:B0-----:R-:W-:-:S05]  /*1db70*/  VIADD R8, R8, 0xffffff80 ;  /* 0xffffff8008087836 */ /* 0x001fca0000000000 */
[----:B------:R-:W-:-:S04]  /*1db80*/  SHF.R.S32.HI R9, RZ, 0x1f, R8 ;  /* 0x0000001fff097819 */ /* 0x000fc80000011408 */
[----:B------:R-:W-:-:S04]  /*1db90*/  LEA.HI R9, R9, R8, RZ, 0x3 ;  /* 0x0000000809097211 */ /* 0x000fc800078f18ff */
[----:B------:R-:W-:Y:S02]  /*1dba0*/  LOP3.LUT R11, R9, 0xfffffff8, RZ, 0xc0, !PT ;  /* 0xfffffff8090b7812 */ /* 0x000fe400078ec0ff */
[----:B------:R-:W-:-:S03]  /*1dbb0*/  SHF.R.S32.HI R65, RZ, 0x3, R9 ;  /* 0x00000003ff417819 */ /* 0x000fc60000011409 */
[----:B------:R-:W-:-:S04]  /*1dbc0*/  IMAD.IADD R64, R8, 0x1, -R11 ;  /* 0x0000000108407824 */ /* 0x000fc800078e0a0b */
[----:B------:R-:W-:-:S04]  /*1dbd0*/  IMAD.SHL.U32 R68, R64, 0x8, RZ ;  /* 0x0000000840447824 */ /* 0x000fc800078e00ff */
[----:B------:R-:W-:Y:S02]  /*1dbe0*/  IMAD R9, R65, 0x40, R68 ;  /* 0x0000004041097824 */ /* 0x000fe400078e0244 */
[----:B------:R-:W-:Y:S02]  /*1dbf0*/  IMAD R67, R0, UR5, R21 ;  /* 0x0000000500437c24 */ /* 0x000fe4000f8e0215 */
[----:B------:R-:W-:-:S04]  /*1dc00*/  IMAD.WIDE R126, R9, 0x2, R126 ;  /* 0x00000002097e7825 */ /* 0x000fc800078e027e */
[----:B------:R-:W-:Y:S01]  /*1dc10*/  IMAD.WIDE.U32 R20, R0, UR4, RZ ;  /* 0x0000000400147c25 */ /* 0x000fe2000f8e00ff */
[C---:B------:R-:W-:Y:S01]  /*1dc20*/  IADD3 R13, P3, R126.reuse, 0x1000, RZ ;  /* 0x000010007e0d7810 */ /* 0x040fe20007f7e0ff */
[----:B------:R-:W-:Y:S01]  /*1dc30*/  ULDC.64 UR4, c[0x0][0xae8] ;  /* 0x0002ba0000047ab9 */ /* 0x000fe20000000a00 */
[C---:B------:R-:W-:Y:S01]  /*1dc40*/  IADD3 R25, P2, R126.reuse, 0x2000, RZ ;  /* 0x000020007e197810 */ /* 0x040fe20007f5e0ff */
[----:B------:R-:W-:Y:S01]  /*1dc50*/  IMAD.IADD R21, R21, 0x1, R67 ;  /* 0x0000000115157824 */ /* 0x000fe200078e0243 */
[----:B------:R-:W-:Y:S01]  /*1dc60*/  IADD3 R29, P6, R126, 0x3000, RZ ;  /* 0x000030007e1d7810 */ /* 0x000fe20007fde0ff */
[----:B------:R-:W-:Y:S01]  /*1dc70*/  IMAD R67, R64, 0x20, R65 ;  /* 0x0000002040437824 */ /* 0x000fe200078e0241 */
[C---:B------:R-:W-:Y:S02]  /*1dc80*/  IADD3 R33, P5, R126.reuse, 0x4000, RZ ;  /* 0x000040007e217810 */ /* 0x040fe40007fbe0ff */
[----:B------:R-:W-:Y:S01]  /*1dc90*/  IADD3 R37, P1, R126, 0x5000, RZ ;  /* 0x000050007e257810 */ /* 0x000fe20007f3e0ff */
[----:B------:R-:W-:Y:S01]  /*1dca0*/  IMAD.IADD R64, R226, 0x1, R67 ;  /* 0x00000001e2407824 */ /* 0x000fe200078e0243 */
[----:B------:R-:W-:-:S02]  /*1dcb0*/  LOP3.LUT R12, R13, 0x380, RZ, 0xc0, !PT ;  /* 0x000003800d0c7812 */ /* 0x000fc400078ec0ff */
[----:B------:R-:W-:Y:S02]  /*1dcc0*/  LOP3.LUT R24, R25, 0x380, RZ, 0xc0, !PT ;  /* 0x0000038019187812 */ /* 0x000fe400078ec0ff */
[----:B------:R-:W-:Y:S02]  /*1dcd0*/  LOP3.LUT R28, R29, 0x380, RZ, 0xc0, !PT ;  /* 0x000003801d1c7812 */ /* 0x000fe400078ec0ff */
[----:B------:R-:W-:Y:S01]  /*1dce0*/  LOP3.LUT R32, R33, 0x380, RZ, 0xc0, !PT ;  /* 0x0000038021207812 */ /* 0x000fe200078ec0ff */
[----:B------:R-:W-:Y:S01]  /*1dcf0*/  IMAD.WIDE.U32 R20, R197, UR4, R20 ;  /* 0x00000004c5147c25 */ /* 0x000fe2000f8e0014 */
[----:B------:R-:W-:Y:S02]  /*1dd00*/  LOP3.LUT R36, R37, 0x380, RZ, 0xc0, !PT ;  /* 0x0000038025247812 */ /* 0x000fe400078ec0ff */
[----:B------:R-:W-:Y:S01]  /*1dd10*/  SHF.R.U64 R12, R12, 0x3, RZ ;  /* 0x000000030c0c7819 */ /* 0x000fe200000012ff */
[----:B-1----:R-:W-:Y:S01]  /*1dd20*/  @P4 IMAD.HI.U32 R0, R64, R69, RZ ;  /* 0x0000004540004227 */ /* 0x002fe200078e00ff */
[----:B------:R-:W-:-:S02]  /*1dd30*/  SHF.R.U64 R24, R24, 0x3, RZ ;  /* 0x0000000318187819 */ /* 0x000fc400000012ff */
[----:B------:R-:W-:Y:S02]  /*1dd40*/  SHF.R.U64 R28, R28, 0x3, RZ ;  /* 0x000000031c1c7819 */ /* 0x000fe400000012ff */
[----:B------:R-:W-:Y:S02]  /*1dd50*/  SHF.R.U64 R32, R32, 0x3, RZ ;  /* 0x0000000320207819 */ /* 0x000fe400000012ff */
[----:B------:R-:W-:Y:S01]  /*1dd60*/  SHF.R.S32.HI R4, RZ, 0x1f, R3 ;  /* 0x0000001fff047819 */ /* 0x000fe20000011403 */
[----:B------:R-:W-:Y:S01]  /*1dd70*/  IMAD R21, R197, UR5, R21 ;  /* 0x00000005c5157c24 */ /* 0x000fe2000f8e0215 */
[----:B------:R-:W-:Y:S01]  /*1dd80*/  SHF.R.U64 R36, R36, 0x3, RZ ;  /* 0x0000000324247819 */ /* 0x000fe200000012ff */
[----:B------:R-:W-:Y:S01]  /*1dd90*/  ULDC.64 UR4, c[0x0][0xaf0] ;  /* 0x0002bc0000047ab9 */ /* 0x000fe20000000a00 */
[----:B------:R-:W-:Y:S01]  /*1dda0*/  LOP3.LUT R12, R12, R13, RZ, 0x3c, !PT ;  /* 0x0000000d0c0c7212 */ /* 0x000fe200078e3cff */
[----:B------:R-:W-:Y:S01]  /*1ddb0*/  IMAD.MOV.U32 R67, RZ, RZ, R64 ;  /* 0x000000ffff437224 */ /* 0x000fe200078e0040 */
        /* <DEDUP_REMOVED lines=8> */
[----:B--2---:R-:W-:Y:S01]  /*1de40*/  @P4 SHF.R.U32.HI R67, RZ, R71, R0 ;  /* 0x00000047ff434219 */ /* 0x004fe20000011600 */
[----:B------:R-:W-:Y:S01]  /*1de50*/  IMAD R4, R4, UR4, RZ ;  /* 0x0000000404047c24 */ /* 0x000fe2000f8e02ff */
[C---:B------:R-:W-:Y:S01]  /*1de60*/  IADD3 R41, P0, R126.reuse, 0x6000, RZ ;  /* 0x000060007e297810 */ /* 0x040fe20007f1e0ff */
[----:B------:R-:W-:Y:S01]  /*1de70*/  IMAD.X R37, RZ, RZ, R127, P1 ;  /* 0x000000ffff257224 */ /* 0x000fe200008e067f */
[C---:B------:R-:W-:Y:S01]  /*1de80*/  IADD3 R45, P3, R126.reuse, 0x7000, RZ ;  /* 0x000070007e2d7810 */ /* 0x040fe20007f7e0ff */
[----:B------:R-:W-:Y:S01]  /*1de90*/  IMAD.WIDE.U32 R20, R3, UR4, R20 ;  /* 0x0000000403147c25 */ /* 0x000fe2000f8e0014 */
[C---:B------:R-:W-:Y:S01]  /*1dea0*/  IADD3 R49, P2, R126.reuse, 0x8000, RZ ;  /* 0x000080007e317810 */ /* 0x040fe20007f5e0ff */
[----:B------:R-:W5:Y:S01]  /*1deb0*/  LD.E.128 R12, desc[UR60][R12.64] ;  /* 0x0000003c0c0c7980 */ /* 0x000f62000c101d00 */
[----:B------:R-:W-:-:S02]  /*1dec0*/  IADD3 R53, P6, R126, 0x9000, RZ ;  /* 0x000090007e357810 */ /* 0x000fc40007fde0ff */
[C---:B------:R-:W-:Y:S01]  /*1ded0*/  IADD3 R57, P5, R126.reuse, 0xa000, RZ ;  /* 0x0000a0007e397810 */ /* 0x040fe20007fbe0ff */
[----:B------:R-:W-:Y:S01]  /*1dee0*/  IMAD R69, R3, UR5, R4 ;  /* 0x0000000503457c24 */ /* 0x000fe2000f8e0204 */
[----:B------:R-:W-:Y:S01]  /*1def0*/  IADD3 R9, P1, R126, 0xb000, RZ ;  /* 0x0000b0007e097810 */ /* 0x000fe20007f3e0ff */
[--C-:B------:R-:W-:Y:S01]  /*1df00*/  IMAD.MOV R3, RZ, RZ, -R67.reuse ;  /* 0x000000ffff037224 */ /* 0x100fe200078e0a43 */
[----:B------:R-:W-:Y:S01]  /*1df10*/  SHF.R.S32.HI R0, RZ, 0x1f, R67 ;  /* 0x0000001fff007819 */ /* 0x000fe20000011443 */
[----:B------:R-:W-:Y:S01]  /*1df20*/  ULDC.64 UR4, c[0x0][0xae0] ;  /* 0x0002b80000047ab9 */ /* 0x000fe20000000a00 */
[----:B------:R-:W-:Y:S01]  /*1df30*/  LOP3.LUT R40, R41, 0x380, RZ, 0xc0, !PT ;  /* 0x0000038029287812 */ /* 0x000fe200078ec0ff */
[----:B------:R-:W5:Y:S01]  /*1df40*/  LD.E.128 R24, desc[UR60][R24.64] ;  /* 0x0000003c18187980 */ /* 0x000f62000c101d00 */
[----:B------:R-:W-:Y:S02]  /*1df50*/  LOP3.LUT R44, R45, 0x380, RZ, 0xc0, !PT ;  /* 0x000003802d2c7812 */ /* 0x000fe400078ec0ff */
[----:B------:R-:W-:Y:S01]  /*1df60*/  LOP3.LUT R48, R49, 0x380, RZ, 0xc0, !PT ;  /* 0x0000038031307812 */ /* 0x000fe200078ec0ff */
[----:B------:R-:W5:Y:S01]  /*1df70*/  LD.E.128 R28, desc[UR60][R28.64] ;  /* 0x0000003c1c1c7980 */ /* 0x000f62000c101d00 */
[----:B------:R-:W-:-:S02]  /*1df80*/  LOP3.LUT R52, R53, 0x380, RZ, 0xc0, !PT ;  /* 0x0000038035347812 */ /* 0x000fc400078ec0ff */
[----:B------:R-:W-:Y:S01]  /*1df90*/  LOP3.LUT R56, R57, 0x380, RZ, 0xc0, !PT ;  /* 0x0000038039387812 */ /* 0x000fe200078ec0ff */
[----:B------:R-:W-:Y:S01]  /*1dfa0*/  IMAD.IADD R21, R21, 0x1, R69 ;  /* 0x0000000115157824 */ /* 0x000fe200078e0245 */
[----:B------:R-:W-:Y:S02]  /*1dfb0*/  LOP3.LUT R8, R9, 0x380, RZ, 0xc0, !PT ;  /* 0x0000038009087812 */ /* 0x000fe400078ec0ff */
[----:B------:R-:W-:Y:S01]  /*1dfc0*/  LOP3.LUT R11, R126, 0x380, RZ, 0xc0, !PT ;  /* 0x000003807e0b7812 */ /* 0x000fe200078ec0ff */
[----:B------:R-:W-:Y:S01]  /*1dfd0*/  IMAD R0, R0, UR4, RZ ;  /* 0x0000000400007c24 */ /* 0x000fe2000f8e02ff */
[----:B------:R-:W-:Y:S01]  /*1dfe0*/  SHF.R.U64 R40, R40, 0x3, RZ ;  /* 0x0000000328287819 */ /* 0x000fe200000012ff */
[----:B------:R-:W-:Y:S01]  /*1dff0*/  IMAD R3, R86, R3, R64 ;  /* 0x0000000356037224 */ /* 0x000fe200078e0240 */
[----:B------:R-:W-:Y:S01]  /*1e000*/  SHF.R.U64 R44, R44, 0x3, RZ ;  /* 0x000000032c2c7819 */ /* 0x000fe200000012ff */
[----:B------:R-:W-:Y:S01]  /*1e010*/  IMAD.X R61, RZ, RZ, R127, P1 ;  /* 0x000000ffff3d7224 */ /* 0x000fe200008e067f */
[----:B------:R-:W-:Y:S01]  /*1e020*/  SHF.R.U64 R48, R48, 0x3, RZ ;  /* 0x0000000330307819 */ /* 0x000fe200000012ff */
[----:B------:R-:W5:Y:S01]  /*1e030*/  LD.E.128 R32, desc[UR60][R32.64] ;  /* 0x0000003c20207980 */ /* 0x000f62000c101d00 */
[----:B------:R-:W-:-:S02]  /*1e040*/  SHF.R.U64 R52, R52, 0x3, RZ ;  /* 0x0000000334347819 */ /* 0x000fc400000012ff */
[----:B------:R-:W-:Y:S01]  /*1e050*/  SHF.R.U64 R56, R56, 0x3, RZ ;  /* 0x0000000338387819 */ /* 0x000fe200000012ff */
[----:B------:R-:W5:Y:S01]  /*1e060*/  LD.E.128 R36, desc[UR60][R36.64] ;  /* 0x0000003c24247980 */ /* 0x000f62000c101d00 */
[----:B------:R-:W-:Y:S01]  /*1e070*/  SHF.R.U64 R8, R8, 0x3, RZ ;  /* 0x0000000308087819 */ /* 0x000fe200000012ff */
[----:B------:R-:W-:Y:S01]  /*1e080*/  IMAD.WIDE.U32 R20, R67, UR4, R20 ;  /* 0x0000000443147c25 */ /* 0x000fe2000f8e0014 */
[----:B------:R-:W-:Y:S02]  /*1e090*/  SHF.R.U64 R11, R11, 0x3, RZ ;  /* 0x000000030b0b7819 */ /* 0x000fe400000012ff */
[----:B------:R-:W-:Y:S01]  /*1e0a0*/  LOP3.LUT R40, R40, R41, RZ, 0x3c, !PT ;  /* 0x0000002928287212 */ /* 0x000fe200078e3cff */
[----:B------:R-:W-:Y:S01]  /*1e0b0*/  IMAD R67, R67, UR5, R0 ;  /* 0x0000000543437c24 */ /* 0x000fe2000f8e0200 */
        /* <DEDUP_REMOVED lines=11> */
[----:B------:R-:W-:Y:S01]  /*1e170*/  ULDC.64 UR4, c[0x0][0xad8] ;  /* 0x0002b60000047ab9 */ /* 0x000fe20000000a00 */
[----:B------:R-:W-:Y:S01]  /*1e180*/  LOP3.LUT R126, R11, R126, RZ, 0x3c, !PT ;  /* 0x0000007e0b7e7212 */ /* 0x000fe200078e3cff */
[----:B------:R-:W-:Y:S01]  /*1e190*/  IMAD.IADD R21, R21, 0x1, R67 ;  /* 0x0000000115157824 */ /* 0x000fe200078e0243 */
[----:B------:R-:W5:Y:S01]  /*1e1a0*/  LD.E.128 R40, desc[UR60][R40.64] ;  /* 0x0000003c28287980 */ /* 0x000f62000c101d00 */
[----:B------:R-:W-:-:S03]  /*1e1b0*/  IMAD R0, R0, UR4, RZ ;  /* 0x0000000400007c24 */ /* 0x000fc6000f8e02ff */
[----:B------:R0:W5:Y:S01]  /*1e1c0*/  LD.E.128 R8, desc[UR60][R126.64] ;  /* 0x0000003c7e087980 */ /* 0x000162000c101d00 */
[----:B------:R-:W-:-:S03]  /*1e1d0*/  IMAD R67, R3, UR5, R0 ;  /* 0x0000000503437c24 */ /* 0x000fc6000f8e0200 */
[----:B------:R-:W5:Y:S01]  /*1e1e0*/  LD.E.128 R44, desc[UR60][R44.64] ;  /* 0x0000003c2c2c7980 */ /* 0x000f62000c101d00 */
[----:B------:R-:W-:Y:S01]  /*1e1f0*/  IMAD.WIDE.U32 R20, R3, UR4, R20 ;  /* 0x0000000403147c25 */ /* 0x000fe2000f8e0014 */
[----:B------:R-:W-:Y:S02]  /*1e200*/  ULDC.64 UR4, c[0x0][0xa80] ;  /* 0x0002a00000047ab9 */ /* 0x000fe40000000a00 */
[----:B------:R-:W5:Y:S04]  /*1e210*/  LD.E.128 R48, desc[UR60][R48.64] ;  /* 0x0000003c30307980 */ /* 0x000f68000c101d00 */
        /* <DEDUP_REMOVED lines=8> */
[----:B-1----:R-:W1:Y:S01]  /*1e2a0*/  FENCE.VIEW.ASYNC.S ;  /* 0x00000000000073c6 */ /* 0x002e620000000000 */
[----:B------:R-:W-:Y:S01]  /*1e2b0*/  IMAD.IADD R21, R21, 0x1, R67 ;  /* 0x0000000115157824 */ /* 0x000fe200078e0243 */
[----:B------:R-:W-:Y:S01]  /*1e2c0*/  LEA R4, P2, R20, UR4, 0x1 ;  /* 0x0000000414047c11 */ /* 0x000fe2000f8408ff */
[----:B------:R-:W-:-:S03]  /*1e2d0*/  IMAD.IADD R71, R65, 0x1, R226 ;  /* 0x0000000141477824 */ /* 0x000fc600078e02e2 */
[----:B------:R-:W-:Y:S02]  /*1e2e0*/  LEA.HI.X R69, R20, UR5, R21, 0x1, P2 ;  /* 0x0000000514457c11 */ /* 0x000fe400090f0c15 */
[C---:B------:R-:W-:Y:S01]  /*1e2f0*/  ISETP.GE.AND P2, PT, R71.reuse, R80, PT ;  /* 0x000000504700720c */ /* 0x040fe20003f46270 */
[----:B------:R-:W-:Y:S02]  /*1e300*/  VIADD R0, R2, 0x30820 ;  /* 0x0003082002007836 */ /* 0x000fe40000000000 */
[----:B------:R-:W-:-:S03]  /*1e310*/  VIADD R3, R71, 0x20 ;  /* 0x0000002047037836 */ /* 0x000fc60000000000 */
[----:B------:R-:W-:Y:S01]  /*1e320*/  PRMT R0, RZ, 0x654, R0 ;  /* 0x00000654ff007816 */ /* 0x000fe20000000000 */
[----:B------:R-:W-:Y:S01]  /*1e330*/  VIADD R65, R71, 0x40 ;  /* 0x0000004047417836 */ /* 0x000fe20000000000 */
[-C--:B------:R-:W-:Y:S01]  /*1e340*/  ISETP.GE.AND P1, PT, R3, R80.reuse, PT ;  /* 0x000000500300720c */ /* 0x080fe20003f26270 */
[C---:B------:R-:W-:Y:S02]  /*1e350*/  VIADD R70, R68.reuse, 0x80 ;  /* 0x0000008044467836 */ /* 0x040fe40000000000 */
[----:B------:R-:W-:Y:S01]  /*1e360*/  VIADD R74, R68, 0x40 ;  /* 0x00000040444a7836 */ /* 0x000fe20000000000 */
[----:B-1----:R0:W1:Y:S01]  /*1e370*/  SHFL.IDX PT, R67, R4, RZ, 0x181f ;  /* 0x00181fff04437589 */ /* 0x00206200000e0000 */
[----:B------:R-:W-:Y:S01]  /*1e380*/  BSSY B1, `(.L_x_2868) ;  /* 0x0000015000017945 */ /* 0x000fe20003800000 */
[----:B------:R2:W-:Y:S02]  /*1e390*/  SYNCS.ARRIVE.TRANS64.RED.A1T0 RZ, [R0+URZ], RZ ;  /* 0x000000ff00ff79a7 */ /* 0x0005e4000810043f */
[----:B------:R0:W3:Y:S01]  /*1e3a0*/  SHFL.IDX PT, R3, R69, RZ, 0x181f ;  /* 0x00181fff45037589 */ /* 0x0000e200000e0000 */
[----:B------:R-:W-:-:S02]  /*1e3b0*/  ISETP.GE.AND P0, PT, R65, R80, PT ;  /* 0x000000504100720c */ /* 0x000fc40003f06270 */
[----:B------:R-:W-:Y:S02]  /*1e3c0*/  SHF.R.S32.HI R72, RZ, 0x1f, R68 ;  /* 0x0000001fff487819 */ /* 0x000fe40000011444 */
[----:B------:R-:W-:Y:S02]  /*1e3d0*/  SHF.R.S32.HI R73, RZ, 0x1f, R74 ;  /* 0x0000001fff497819 */ /* 0x000fe4000001144a */
[----:B--2---:R-:W-:Y:S01]  /*1e3e0*/  SHF.R.S32.HI R0, RZ, 0x1f, R70 ;  /* 0x0000001fff007819 */ /* 0x004fe20000011446 */
[----:B0-----:R-:W-:Y:S06]  /*1e3f0*/  @P2 BRA `(.L_x_2869) ;  /* 0x0000000000342947 */ /* 0x001fec0003800000 */
[----:B------:R-:W-:Y:S02]  /*1e400*/  ULDC UR4, c[0x0][0xac8] ;  /* 0x0002b20000047ab9 */ /* 0x000fe40000000800 */
[----:B------:R-:W-:Y:S02]  /*1e410*/  ISETP.GE.AND P4, PT, R68, UR4, PT ;  /* 0x0000000444007c0c */ /* 0x000fe4000bf86270 */
[----:B------:R-:W-:Y:S02]  /*1e420*/  ISETP.GE.AND P3, PT, R74, UR4, PT ;  /* 0x000000044a007c0c */ /* 0x000fe4000bf66270 */
[----:B------:R-:W-:-:S09]  /*1e430*/  ISETP.GE.AND P2, PT, R70, UR4, PT ;  /* 0x0000000446007c0c */ /* 0x000fd2000bf46270 */
[-C--:B-1----:R-:W-:Y:S02]  /*1e440*/  @!P4 LEA R20, P6, R68, R67.reuse, 0x1 ;  /* 0x000000434414c211 */ /* 0x082fe400078c08ff */
[----:B------:R-:W-:Y:S02]  /*1e450*/  @!P3 LEA R64, P5, R74, R67, 0x1 ;  /* 0x000000434a40b211 */ /* 0x000fe400078a08ff */
[----:B---3--:R-:W-:Y:S02]  /*1e460*/  @!P4 LEA.HI.X R21, R68, R3, R72, 0x1, P6 ;  /* 0x000000034415c211 */ /* 0x008fe400030f0c48 */
[----:B------:R-:W-:Y:S02]  /*1e470*/  @!P2 LEA R66, P6, R70, R67, 0x1 ;  /* 0x000000434642a211 */ /* 0x000fe400078c08ff */
[-C--:B------:R-:W-:Y:S01]  /*1e480*/  @!P3 LEA.HI.X R65, R74, R3.reuse, R73, 0x1, P5 ;  /* 0x000000034a41b211 */ /* 0x080fe200028f0c49 */
[----:B-----5:R0:W-:Y:S01]  /*1e490*/  @!P4 ST.E.128 desc[UR60][R20.64], R8 ;  /* 0x000000081400c985 */ /* 0x0201e2000c101d3c */
[----:B------:R-:W-:-:S03]  /*1e4a0*/  @!P2 LEA.HI.X R67, R70, R3, R0, 0x1, P6 ;  /* 0x000000034643a211 */ /* 0x000fc600030f0c00 */
[----:B------:R0:W-:Y:S04]  /*1e4b0*/  @!P3 ST.E.128 desc[UR60][R64.64], R32 ;  /* 0x000000204000b985 */ /* 0x0001e8000c101d3c */
[----:B------:R0:W-:Y:S02]  /*1e4c0*/  @!P2 ST.E.128 desc[UR60][R66.64], R48 ;  /* 0x000000304200a985 */ /* 0x0001e4000c101d3c */
.L_x_2869:
[----:B------:R-:W-:Y:S05]  /*1e4d0*/  BSYNC B1 ;  /* 0x0000000000017941 */ /* 0x000fea0003800000 */
.L_x_2868:
[----:B---3--:R2:W3:Y:S01]  /*1e4e0*/  SHFL.IDX PT, R3, R69, 0x1, 0x181f ;  /* 0x00381f0045037f89 */ /* 0x0084e200000e0000 */
[----:B------:R-:W-:Y:S03]  /*1e4f0*/  BSSY B1, `(.L_x_2870) ;  /* 0x0000010000017945 */ /* 0x000fe60003800000 */
[----:B0-----:R2:W0:Y:S01]  /*1e500*/  SHFL.IDX PT, R21, R4, 0x1, 0x181f ;  /* 0x00381f0004157f89 */ /* 0x00142200000e0000 */
[----:B------:R-:W-:Y:S05]  /*1e510*/  @P1 BRA `(.L_x_2871) ;  /* 0x0000000000341947 */ /* 0x000fea0003800000 */
[----:B------:R-:W-:Y:S02]  /*1e520*/  ULDC UR4, c[0x0][0xac8] ;  /* 0x0002b20000047ab9 */ /* 0x000fe40000000800 */
[----:B------:R-:W-:Y:S02]  /*1e530*/  ISETP.GE.AND P4, PT, R68, UR4, PT ;  /* 0x0000000444007c0c */ /* 0x000fe4000bf86270 */
[----:B------:R-:W-:Y:S02]  /*1e540*/  ISETP.GE.AND P5, PT, R74, UR4, PT ;  /* 0x000000044a007c0c */ /* 0x000fe4000bfa6270 */
[----:B------:R-:W-:-:S09]  /*1e550*/  ISETP.GE.AND P6, PT, R70, UR4, PT ;  /* 0x0000000446007c0c */ /* 0x000fd2000bfc6270 */
[-C--:B0----5:R-:W-:Y:S02]  /*1e560*/  @!P4 LEA R8, P1, R68, R21.reuse, 0x1 ;  /* 0x000000154408c211 */ /* 0x0a1fe400078208ff */
        /* <DEDUP_REMOVED lines=8> */
.L_x_2871:
[----:B------:R-:W-:Y:S05]  /*1e5f0*/  BSYNC B1 ;  /* 0x0000000000017941 */ /* 0x000fea0003800000 */
.L_x_2870:
[----:B---3--:R3:W0:Y:S01]  /*1e600*/  SHFL.IDX PT, R3, R69, 0x2, 0x181f ;  /* 0x00581f0045037f89 */ /* 0x00862200000e0000 */
[----:B------:R-:W-:Y:S03]  /*1e610*/  BSSY B1, `(.L_x_2872) ;  /* 0x0000010000017945 */ /* 0x000fe60003800000 */
[----:B----45:R3:W4:Y:S01]  /*1e620*/  SHFL.IDX PT, R13, R4, 0x2, 0x181f ;  /* 0x00581f00040d7f89 */ /* 0x03072200000e0000 */
        /* <DEDUP_REMOVED lines=14> */
.L_x_2873:
[----:B------:R-:W-:Y:S05]  /*1e710*/  BSYNC B1 ;  /* 0x0000000000017941 */ /* 0x000fea0003800000 */
.L_x_2872:
[----:B0-----:R-:W-:Y:S01]  /*1e720*/  VIADD R3, R71, 0x60 ;  /* 0x0000006047037836 */ /* 0x001fe20000000000 */
[----:B--23--:R-:W3:Y:S04]  /*1e730*/  SHFL.IDX PT, R69, R69, 0x3, 0x181f ;  /* 0x00781f0045457f89 */ /* 0x00cee800000e0000 */
[----:B------:R-:W-:Y:S01]  /*1e740*/  ISETP.GE.AND P0, PT, R3, R80, PT ;  /* 0x000000500300720c */ /* 0x000fe20003f06270 */
[----:B----4-:R0:W2:-:S12]  /*1e750*/  SHFL.IDX PT, R13, R4, 0x3, 0x181f ;  /* 0x00781f00040d7f89 */ /* 0x01009800000e0000 */
[----:B0-----:R-:W-:Y:S05]  /*1e760*/  @P0 BRA `(.L_x_2874) ;  /* 0x0000002000980947 */ /* 0x001fea0003800000 */
[----:B------:R-:W-:Y:S02]  /*1e770*/  ULDC UR4, c[0x0][0xac8] ;  /* 0x0002b20000047ab9 */ /* 0x000fe40000000800 */
[----:B------:R-:W-:Y:S02]  /*1e780*/  ISETP.GE.AND P2, PT, R68, UR4, PT ;  /* 0x0000000444007c0c */ /* 0x000fe4000bf46270 */
[----:B------:R-:W-:-:S11]  /*1e790*/  ISETP.GE.AND P3, PT, R74, UR4, PT ;  /* 0x000000044a007c0c */ /* 0x000fd6000bf66270 */
[-C--:B--2---:R-:W-:Y:S02]  /*1e7a0*/  @!P2 LEA R8, P0, R68, R13.reuse, 0x1 ;  /* 0x0000000d4408a211 */ /* 0x084fe400078008ff */
[----:B------:R-:W-:Y:S02]  /*1e7b0*/  @!P3 LEA R10, P1, R74, R13, 0x1 ;  /* 0x0000000d4a0ab211 */ /* 0x000fe400078208ff */
[-C--:B---3--:R-:W-:Y:S02]  /*1e7c0*/  @!P2 LEA.HI.X R9, R68, R69.reuse, R72, 0x1, P0 ;  /* 0x000000454409a211 */ /* 0x088fe400000f0c48 */
        /* <DEDUP_REMOVED lines=9> */
.L_x_2867:
[----:B------:R-:W1:Y:S01]  /*1e860*/  @P4 LDC R13, c[0x0][0xbec] ;  /* 0x0002fb00ff0d4b82 */ /* 0x000e620000000800 */
[----:B------:R-:W-:Y:S01]  /*1e870*/  ULDC.64 UR4, c[0x0][0xb08] ;  /* 0x0002c20000047ab9 */ /* 0x000fe20000000a00 */
[----:B------:R-:W-:Y:S01]  /*1e880*/  ULDC.64 UR6, c[0x0][0xb30] ;  /* 0x0002cc0000067ab9 */ /* 0x000fe20000000a00 */
[----:B0-----:R-:W-:Y:S01]  /*1e890*/  IMAD R11, R4, UR4, RZ ;  /* 0x00000004040b7c24 */ /* 0x001fe2000f8e02ff */
[----:B------:R-:W-:Y:S01]  /*1e8a0*/  ISETP.GE.AND P0, PT, R12, R80, PT ;  /* 0x000000500c00720c */ /* 0x000fe20003f06270 */
[C---:B------:R-:W-:Y:S01]  /*1e8b0*/  IMAD.WIDE.U32 R8, R0.reuse, UR4, RZ ;  /* 0x0000000400087c25 */ /* 0x040fe2000f8e00ff */
[----:B------:R-:W-:Y:S02]  /*1e8c0*/  BSSY B1, `(.L_x_2875) ;  /* 0x00000cc000017945 */ /* 0x000fe40003800000 */
[----:B------:R-:W0:Y:S01]  /*1e8d0*/  @P4 LDC R4, c[0x0][0xbf0] ;  /* 0x0002fc00ff044b82 */ /* 0x000e220000000800 */
[----:B------:R-:W-:Y:S01]  /*1e8e0*/  IMAD R11, R0, UR5, R11 ;  /* 0x00000005000b7c24 */ /* 0x000fe2000f8e020b */
[----:B------:R-:W-:Y:S01]  /*1e8f0*/  ULDC.64 UR4, c[0x0][0xb38] ;  /* 0x0002ce0000047ab9 */ /* 0x000fe20000000a00 */
[----:B------:R-:W-:Y:S01]  /*1e900*/  SHF.R.S32.HI R0, RZ, 0x1f, R3 ;  /* 0x0000001fff007819 */ /* 0x000fe20000011403 */
[----:B------:R-:W-:-:S02]  /*1e910*/  VIADD R84, R229, 0xa8 ;  /* 0x000000a8e5547836 */ /* 0x000fc40000000000 */
[----:B------:R-:W-:Y:S02]  /*1e920*/  IMAD.IADD R9, R9, 0x1, R11 ;  /* 0x0000000109097824 */ /* 0x000fe400078e020b */
[----:B------:R-:W-:Y:S01]  /*1e930*/  VIADD R126, R229, 0x98 ;  /* 0x00000098e57e7836 */ /* 0x000fe20000000000 */
[----:B------:R-:W-:Y:S01]  /*1e940*/  SHF.R.S32.HI R84, RZ, 0x1f, R84 ;  /* 0x0000001fff547819 */ /* 0x000fe20000011454 */
[----:B------:R-:W-:-:S03]  /*1e950*/  IMAD.WIDE.U32 R8, R197, UR4, R8 ;  /* 0x00000004c5087c25 */ /* 0x000fc6000f8e0008 */
[----:B------:R-:W-:Y:S01]  /*1e960*/  SHF.R.S32.HI R126, RZ, 0x1f, R126 ;  /* 0x0000001fff7e7819 */ /* 0x000fe2000001147e */
[----:B------:R-:W-:Y:S01]  /*1e970*/  IMAD R9, R197, UR5, R9 ;  /* 0x00000005c5097c24 */ /* 0x000fe2000f8e0209 */
[----:B------:R-:W-:Y:S01]  /*1e980*/  ULDC.64 UR4, c[0x0][0xb40] ;  /* 0x0002d00000047ab9 */ /* 0x000fe20000000a00 */
[----:B-1----:R-:W-:-:S04]  /*1e990*/  @P4 IMAD.HI.U32 R13, R82, R13, RZ ;  /* 0x0000000d520d4227 */ /* 0x002fc800078e00ff */
[----:B------:R-:W-:Y:S02]  /*1e9a0*/  IMAD R0, R0, UR4, RZ ;  /* 0x0000000400007c24 */ /* 0x000fe4000f8e02ff */
[----:B------:R-:W-:-:S04]  /*1e9b0*/  IMAD.WIDE.U32 R8, R3, UR4, R8 ;  /* 0x0000000403087c25 */ /* 0x000fc8000f8e0008 */
[----:B------:R-:W-:Y:S01]  /*1e9c0*/  IMAD R11, R3, UR5, R0 ;  /* 0x00000005030b7c24 */ /* 0x000fe2000f8e0200 */
[----:B------:R-:W-:Y:S01]  /*1e9d0*/  ULDC.64 UR4, c[0x0][0xb48] ;  /* 0x0002d20000047ab9 */ /* 0x000fe20000000a00 */
[----:B------:R-:W-:Y:S01]  /*1e9e0*/  IMAD.MOV.U32 R3, RZ, RZ, R82 ;  /* 0x000000ffff037224 */ /* 0x000fe200078e0052 */
[----:B0-----:R-:W-:Y:S01]  /*1e9f0*/  @P4 SHF.R.U32.HI R3, RZ, R4, R13 ;  /* 0x00000004ff034219 */ /* 0x001fe2000001160d */
[----:B------:R-:W-:Y:S02]  /*1ea00*/  IMAD.IADD R9, R9, 0x1, R11 ;  /* 0x0000000109097824 */ /* 0x000fe400078e020b */
[----:B------:R-:W-:Y:S01]  /*1ea10*/  VIADD R4, R2, 0x30820 ;  /* 0x0003082002047836 */ /* 0x000fe20000000000 */
[--C-:B------:R-:W-:Y:S01]  /*1ea20*/  SHF.R.S32.HI R0, RZ, 0x1f, R3.reuse ;  /* 0x0000001fff007819 */ /* 0x100fe20000011403 */
[----:B------:R-:W-:Y:S02]  /*1ea30*/  IMAD.MOV R11, RZ, RZ, -R3 ;  /* 0x000000ffff0b7224 */ /* 0x000fe400078e0a03 */
[----:B------:R-:W-:Y:S01]  /*1ea40*/  IMAD.WIDE.U32 R8, R134, UR4, R8 ;  /* 0x0000000486087c25 */ /* 0x000fe2000f8e0008 */
[----:B------:R-:W-:-:S03]  /*1ea50*/  PRMT R4, RZ, 0x654, R4 ;  /* 0x00000654ff047816 */ /* 0x000fc60000000004 */
[----:B------:R-:W-:Y:S01]  /*1ea60*/  IMAD R11, R86, R11, R82 ;  /* 0x0000000b560b7224 */ /* 0x000fe200078e0252 */
[----:B------:R0:W-:Y:S01]  /*1ea70*/  SYNCS.ARRIVE.TRANS64.RED.A1T0 RZ, [R4+URZ], RZ ;  /* 0x000000ff04ff79a7 */ /* 0x0001e2000810043f */
        /* <DEDUP_REMOVED lines=12> */
[C---:B------:R-:W-:Y:S01]  /*1eb40*/  LEA R0, P1, R8.reuse, UR4, 0x2 ;  /* 0x0000000408007c11 */ /* 0x040fe2000f8210ff */
[C---:B------:R-:W-:Y:S02]  /*1eb50*/  VIADD R86, R229.reuse, 0xa0 ;  /* 0x000000a0e5567836 */ /* 0x040fe40000000000 */
[C---:B------:R-:W-:Y:S01]  /*1eb60*/  VIADD R128, R229.reuse, 0x90 ;  /* 0x00000090e5807836 */ /* 0x040fe20000000000 */
[----:B------:R-:W-:Y:S01]  /*1eb70*/  LEA.HI.X R3, R8, UR5, R3, 0x2, P1 ;  /* 0x0000000508037c11 */ /* 0x000fe200088f1403 */
[C---:B------:R-:W-:Y:S01]  /*1eb80*/  VIADD R130, R229.reuse, 0x88 ;  /* 0x00000088e5827836 */ /* 0x040fe20000000000 */
[----:B------:R0:W1:Y:S01]  /*1eb90*/  SHFL.IDX PT, R8, R0, RZ, 0x1c1f ;  /* 0x001c1fff00087589 */ /* 0x00006200000e0000 */
[C---:B------:R-:W-:Y:S01]  /*1eba0*/  VIADD R132, R229.reuse, 0x80 ;  /* 0x00000080e5847836 */ /* 0x040fe20000000000 */
[----:B------:R-:W-:Y:S01]  /*1ebb0*/  SHF.R.S32.HI R86, RZ, 0x1f, R86 ;  /* 0x0000001fff567819 */ /* 0x000fe20000011456 */
[C---:B------:R-:W-:Y:S01]  /*1ebc0*/  VIADD R134, R229.reuse, 0x78 ;  /* 0x00000078e5867836 */ /* 0x040fe20000000000 */
[----:B------:R0:W2:Y:S01]  /*1ebd0*/  SHFL.IDX PT, R9, R3, RZ, 0x1c1f ;  /* 0x001c1fff03097589 */ /* 0x0000a200000e0000 */
        /* <DEDUP_REMOVED lines=53> */
[----:B------:R-:W-:Y:S01]  /*1ef30*/  VIADD R161, R229, 0x8 ;  /* 0x00000008e5a17836 */ /* 0x000fe20000000000 */
[----:B012---:R-:W-:Y:S06]  /*1ef40*/  @P0 BRA `(.L_x_2876) ;  /* 0x00000004008c0947 */ /* 0x007fec0003800000 */
[----:B------:R-:W-:Y:S02]  /*1ef50*/  ULDC UR4, c[0x0][0xac8] ;  /* 0x0002b20000047ab9 */ /* 0x000fe40000000800 */
[----:B------:R-:W-:Y:S02]  /*1ef60*/  ISETP.GE.AND P0, PT, R229, UR4, PT ;  /* 0x00000004e5007c0c */ /* 0x000fe4000bf06270 */
[----:B------:R-:W-:Y:S02]  /*1ef70*/  ISETP.GE.AND P5, PT, R161, UR4, PT ;  /* 0x00000004a1007c0c */ /* 0x000fe4000bfa6270 */
[----:B------:R-:W-:Y:S02]  /*1ef80*/  ISETP.GE.AND P4, PT, R159, UR4, PT ;  /* 0x000000049f007c0c */ /* 0x000fe4000bf86270 */
[----:B------:R-:W-:-:S07]  /*1ef90*/  ISETP.GE.AND P3, PT, R157, UR4, PT ;  /* 0x000000049d007c0c */ /* 0x000fce000bf66270 */
[----:B------:R-:W-:-:S04]  /*1efa0*/  @!P0 IMAD.WIDE R10, R229, 0x4, R8 ;  /* 0x00000004e50a8825 */ /* 0x000fc800078e0208 */
[-C--:B------:R-:W-:Y:S01]  /*1efb0*/  @!P4 LEA R12, P2, R159, R8.reuse, 0x2 ;  /* 0x000000089f0cc211 */ /* 0x080fe200078410ff */
[----:B------:R0:W-:Y:S01]  /*1efc0*/  @!P0 ST.E.64 desc[UR60][R10.64], R24 ;  /* 0x000000180a008985 */ /* 0x0001e2000c101b3c */
[----:B------:R-:W-:Y:S02]  /*1efd0*/  ISETP.GE.AND P0, PT, R155, UR4, PT ;  /* 0x000000049b007c0c */ /* 0x000fe4000bf06270 */
[----:B------:R-:W-:Y:S02]  /*1efe0*/  @!P3 LEA R14, P6, R157, R8, 0x2 ;  /* 0x000000089d0eb211 */ /* 0x000fe400078c10ff */
[-C--:B------:R-:W-:Y:S02]  /*1eff0*/  @!P4 LEA.HI.X R13, R159, R9.reuse, R160, 0x2, P2 ;  /* 0x000000099f0dc211 */ /* 0x080fe400010f14a0 */
[----:B------:R-:W-:Y:S02]  /*1f000*/  ISETP.GE.AND P2, PT, R151, UR4, PT ;  /* 0x0000000497007c0c */ /* 0x000fe4000bf46270 */
[----:B------:R-:W-:-:S02]  /*1f010*/  @!P3 LEA.HI.X R15, R157, R9, R158, 0x2, P6 ;  /* 0x000000099d0fb211 */ /* 0x000fc400030f149e */
[C---:B0-----:R-:W-:Y:S02]  /*1f020*/  @!P5 LEA R10, P1, R161.reuse, R8, 0x2 ;  /* 0x00000008a10ad211 */ /* 0x041fe400078210ff */
[----:B------:R-:W-:Y:S02]  /*1f030*/  SHF.R.S32.HI R25, RZ, 0x1f, R82 ;  /* 0x0000001fff197819 */ /* 0x000fe40000011452 */
[----:B------:R-:W-:Y:S02]  /*1f040*/  @!P5 LEA.HI.X R11, R161, R9, R162, 0x2, P1 ;  /* 0x00000009a10bd211 */ /* 0x000fe400008f14a2 */
[----:B------:R-:W-:-:S03]  /*1f050*/  ISETP.GE.AND P1, PT, R153, UR4, PT ;  /* 0x0000000499007c0c */ /* 0x000fc6000bf26270 */
[----:B------:R0:W-:Y:S04]  /*1f060*/  @!P5 ST.E.64 desc[UR60][R10.64], R28 ;  /* 0x0000001c0a00d985 */ /* 0x0001e8000c101b3c */
[----:B------:R1:W-:Y:S01]  /*1f070*/  @!P4 ST.E.64 desc[UR60][R12.64], R32 ;  /* 0x000000200c00c985 */ /* 0x0003e2000c101b3c */
[----:B------:R-:W-:-:S03]  /*1f080*/  ISETP.GE.AND P4, PT, R147, UR4, PT ;  /* 0x0000000493007c0c */ /* 0x000fc6000bf86270 */
[----:B------:R2:W-:Y:S01]  /*1f090*/  @!P3 ST.E.64 desc[UR60][R14.64], R36 ;  /* 0x000000240e00b985 */ /* 0x0005e2000c101b3c */
[----:B------:R-:W-:Y:S02]  /*1f0a0*/  ISETP.GE.AND P3, PT, R149, UR4, PT ;  /* 0x0000000495007c0c */ /* 0x000fe4000bf66270 */
[-C--:B0-----:R-:W-:Y:S01]  /*1f0b0*/  @!P0 LEA R10, P6, R155, R8.reuse, 0x2 ;  /* 0x000000089b0a8211 */ /* 0x081fe200078c10ff */
[----:B------:R-:W-:Y:S01]  /*1f0c0*/  VIADD R29, R229, 0xb8 ;  /* 0x000000b8e51d7836 */ /* 0x000fe20000000000 */
[-C--:B-1----:R-:W-:Y:S02]  /*1f0d0*/  @!P1 LEA R12, P5, R153, R8.reuse, 0x2 ;  /* 0x00000008990c9211 */ /* 0x082fe400078a10ff */
[-C--:B------:R-:W-:Y:S02]  /*1f0e0*/  @!P0 LEA.HI.X R11, R155, R9.reuse, R156, 0x2, P6 ;  /* 0x000000099b0b8211 */ /* 0x080fe400030f149c */
[----:B--2---:R-:W-:Y:S02]  /*1f0f0*/  @!P2 LEA R14, P6, R151, R8, 0x2 ;  /* 0x00000008970ea211 */ /* 0x004fe400078c10ff */
[----:B------:R-:W-:Y:S01]  /*1f100*/  @!P1 LEA.HI.X R13, R153, R9, R154, 0x2, P5 ;  /* 0x00000009990d9211 */ /* 0x000fe200028f149a */
[----:B------:R0:W-:Y:S01]  /*1f110*/  @!P0 ST.E.64 desc[UR60][R10.64], R40 ;  /* 0x000000280a008985 */ /* 0x0001e2000c101b3c */
[----:B------:R-:W-:-:S02]  /*1f120*/  ISETP.GE.AND P5, PT, R145, UR4, PT ;  /* 0x0000000491007c0c */ /* 0x000fc4000bfa6270 */
[----:B------:R-:W-:Y:S01]  /*1f130*/  @!P2 LEA.HI.X R15, R151, R9, R152, 0x2, P6 ;  /* 0x00000009970fa211 */ /* 0x000fe200030f1498 */
[----:B------:R1:W-:Y:S01]  /*1f140*/  @!P1 ST.E.64 desc[UR60][R12.64], R44 ;  /* 0x0000002c0c009985 */ /* 0x0003e2000c101b3c */
[----:B------:R-:W-:Y:S02]  /*1f150*/  ISETP.GE.AND P0, PT, R143, UR4, PT ;  /* 0x000000048f007c0c */ /* 0x000fe4000bf06270 */
[----:B------:R-:W-:Y:S01]  /*1f160*/  ISETP.GE.AND P1, PT, R141, UR4, PT ;  /* 0x000000048d007c0c */ /* 0x000fe2000bf26270 */
[----:B------:R2:W-:Y:S01]  /*1f170*/  @!P2 ST.E.64 desc[UR60][R14.64], R48 ;  /* 0x000000300e00a985 */ /* 0x0005e2000c101b3c */
[----:B------:R-:W-:Y:S02]  /*1f180*/  SHF.R.S32.HI R4, RZ, 0x1f, R29 ;  /* 0x0000001fff047819 */ /* 0x000fe4000001141d */
[-C--:B0-----:R-:W-:Y:S02]  /*1f190*/  @!P3 LEA R10, P6, R149, R8.reuse, 0x2 ;  /* 0x00000008950ab211 */ /* 0x081fe400078c10ff */
[----:B-1----:R-:W-:-:S02]  /*1f1a0*/  @!P4 LEA R12, P2, R147, R8, 0x2 ;  /* 0x00000008930cc211 */ /* 0x002fc400078410ff */
[-C--:B------:R-:W-:Y:S02]  /*1f1b0*/  @!P3 LEA.HI.X R11, R149, R9.reuse, R150, 0x2, P6 ;  /* 0x00000009950bb211 */ /* 0x080fe400030f1496 */
[----:B--2---:R-:W-:Y:S02]  /*1f1c0*/  @!P5 LEA R14, P6, R145, R8, 0x2 ;  /* 0x00000008910ed211 */ /* 0x004fe400078c10ff */
[-C--:B------:R-:W-:Y:S01]  /*1f1d0*/  @!P4 LEA.HI.X R13, R147, R9.reuse, R148, 0x2, P2 ;  /* 0x00000009930dc211 */ /* 0x080fe200010f1494 */
[----:B------:R0:W-:Y:S01]  /*1f1e0*/  @!P3 ST.E.64 desc[UR60][R10.64], R52 ;  /* 0x000000340a00b985 */ /* 0x0001e2000c101b3c */
[----:B------:R-:W-:Y:S02]  /*1f1f0*/  ISETP.GE.AND P2, PT, R139, UR4, PT ;  /* 0x000000048b007c0c */ /* 0x000fe4000bf46270 */
[----:B------:R-:W-:Y:S01]  /*1f200*/  @!P5 LEA.HI.X R15, R145, R9, R146, 0x2, P6 ;  /* 0x00000009910fd211 */ /* 0x000fe200030f1492 */
[----:B------:R1:W-:Y:S01]  /*1f210*/  @!P4 ST.E.64 desc[UR60][R12.64], R56 ;  /* 0x000000380c00c985 */ /* 0x0003e2000c101b3c */
[----:B------:R-:W-:-:S03]  /*1f220*/  ISETP.GE.AND P3, PT, R137, UR4, PT ;  /* 0x0000000489007c0c */ /* 0x000fc6000bf66270 */
[----:B------:R2:W-:Y:S01]  /*1f230*/  @!P5 ST.E.64 desc[UR60][R14.64], R60 ;  /* 0x0000003c0e00d985 */ /* 0x0005e2000c101b3c */
[-C--:B0-----:R-:W-:Y:S02]  /*1f240*/  @!P0 LEA R10, P4, R143, R8.reuse, 0x2 ;  /* 0x000000088f0a8211 */ /* 0x081fe400078810ff */
[-C--:B-1----:R-:W-:Y:S02]  /*1f250*/  @!P1 LEA R12, P5, R141, R8.reuse, 0x2 ;  /* 0x000000088d0c9211 */ /* 0x082fe400078a10ff */
[-C--:B------:R-:W-:Y:S02]  /*1f260*/  @!P0 LEA.HI.X R11, R143, R9.reuse, R144, 0x2, P4 ;  /* 0x000000098f0b8211 */ /* 0x080fe400020f1490 */
[----:B--2---:R-:W-:Y:S02]  /*1f270*/  @!P2 LEA R14, P6, R139, R8, 0x2 ;  /* 0x000000088b0ea211 */ /* 0x004fe400078c10ff */
[----:B------:R-:W-:Y:S01]  /*1f280*/  ISETP.GE.AND P4, PT, R135, UR4, PT ;  /* 0x0000000487007c0c */ /* 0x000fe2000bf86270 */
[----:B------:R0:W-:Y:S01]  /*1f290*/  @!P0 ST.E.64 desc[UR60][R10.64], R64 ;  /* 0x000000400a008985 */ /* 0x0001e2000c101b3c */
[----:B------:R-:W-:-:S02]  /*1f2a0*/  @!P1 LEA.HI.X R13, R141, R9, R142, 0x2, P5 ;  /* 0x000000098d0d9211 */ /* 0x000fc400028f148e */
[----:B------:R-:W-:Y:S02]  /*1f2b0*/  ISETP.GE.AND P5, PT, R133, UR4, PT ;  /* 0x0000000485007c0c */ /* 0x000fe4000bfa6270 */
        /* <DEDUP_REMOVED lines=9> */
[----:B--2---:R-:W-:Y:S02]  /*1f350*/  @!P5 LEA R14, P6, R133, R8, 0x2 ;  /* 0x00000008850ed211 */ /* 0x004fe400078c10ff */
[-C--:B------:R-:W-:Y:S02]  /*1f360*/  @!P4 LEA.HI.X R13, R135, R9.reuse, R136, 0x2, P1 ;  /* 0x00000009870dc211 */ /* 0x080fe400008f1488 */
        /* <DEDUP_REMOVED lines=10> */
[----:B------:R-:W-:Y:S02]  /*1f410*/  ISETP.GE.AND P2, PT, R29, UR4, PT ;  /* 0x000000041d007c0c */ /* 0x000fe4000bf46270 */
[-C--:B------:R-:W-:Y:S02]  /*1f420*/  @!P0 LEA.HI.X R13, R129, R9.reuse, R130, 0x2, P6 ;  /* 0x00000009810d8211 */ /* 0x080fe400030f1482 */
[----:B------:R-:W-:Y:S02]  /*1f430*/  ISETP.GE.AND P6, PT, R82, UR4, PT ;  /* 0x0000000452007c0c */ /* 0x000fe4000bfc6270 */
[----:B--2---:R-:W-:Y:S01]  /*1f440*/  @!P1 LEA R14, P3, R127, R8, 0x2 ;  /* 0x000000087f0e9211 */ /* 0x004fe200078610ff */
[----:B------:R1:W-:Y:S01]  /*1f450*/  @!P0 ST.E.64 desc[UR60][R12.64], R92 ;  /* 0x0000005c0c008985 */ /* 0x0003e2000c101b3c */
[----:B------:R-:W-:Y:S02]  /*1f460*/  ISETP.GE.AND P0, PT, R83, UR4, PT ;  /* 0x0000000453007c0c */ /* 0x000fe4000bf06270 */
[----:B------:R-:W-:-:S02]  /*1f470*/  @!P1 LEA.HI.X R15, R127, R9, R128, 0x2, P3 ;  /* 0x000000097f0f9211 */ /* 0x000fc400018f1480 */
[----:B0-----:R-:W-:-:S03]  /*1f480*/  @!P5 LEA R10, P3, R87, R8, 0x2 ;  /* 0x00000008570ad211 */ /* 0x001fc600078610ff */
[----:B------:R0:W-:Y:S01]  /*1f490*/  @!P1 ST.E.64 desc[UR60][R14.64], R96 ;  /* 0x000000600e009985 */ /* 0x0001e2000c101b3c */
[-C--:B------:R-:W-:Y:S02]  /*1f4a0*/  @!P4 LEA R20, P1, R85, R8.reuse, 0x2 ;  /* 0x000000085514c211 */ /* 0x080fe400078210ff */
[-C--:B------:R-:W-:Y:S02]  /*1f4b0*/  @!P5 LEA.HI.X R11, R87, R9.reuse, R126, 0x2, P3 ;  /* 0x00000009570bd211 */ /* 0x080fe400018f147e */
[-C--:B------:R-:W-:Y:S02]  /*1f4c0*/  @!P4 LEA.HI.X R21, R85, R9.reuse, R86, 0x2, P1 ;  /* 0x000000095515c211 */ /* 0x080fe400008f1456 */
[CC--:B-1----:R-:W-:Y:S01]  /*1f4d0*/  @!P2 LEA R12, P1, R29.reuse, R8.reuse, 0x2 ;  /* 0x000000081d0ca211 */ /* 0x0c2fe200078210ff */
[----:B------:R1:W-:Y:S03]  /*1f4e0*/  @!P5 ST.E.64 desc[UR60][R10.64], R100 ;  /* 0x000000640a00d985 */ /* 0x0003e6000c101b3c */
[----:B------:R-:W-:Y:S01]  /*1f4f0*/  @!P2 LEA.HI.X R13, R29, R9, R4, 0x2, P1 ;  /* 0x000000091d0da211 */ /* 0x000fe200008f1404 */
[----:B------:R1:W-:Y:S01]  /*1f500*/  @!P4 ST.E.64 desc[UR60][R20.64], R104 ;  /* 0x000000681400c985 */ /* 0x0003e2000c101b3c */
[----:B0-----:R-:W-:-:S04]  /*1f510*/  @!P6 LEA R14, P3, R82, R8, 0x2 ;  /* 0x00000008520ee211 */ /* 0x001fc800078610ff */
[----:B------:R-:W-:Y:S02]  /*1f520*/  @!P6 LEA.HI.X R15, R82, R9, R25, 0x2, P3 ;  /* 0x00000009520fe211 */ /* 0x000fe400018f1419 */
[----:B------:R-:W-:-:S04]  /*1f530*/  @!P0 LEA R8, P3, R83, R8, 0x2 ;  /* 0x0000000853088211 */ /* 0x000fc800078610ff */
[----:B------:R-:W-:-:S05]  /*1f540*/  @!P0 LEA.HI.X R9, R83, R9, R84, 0x2, P3 ;  /* 0x0000000953098211 */ /* 0x000fca00018f1454 */
[----:B------:R1:W-:Y:S04]  /*1f550*/  @!P0 ST.E.64 desc[UR60][R8.64], R108 ;  /* 0x0000006c08008985 */ /* 0x0003e8000c101b3c */
[----:B------:R1:W-:Y:S04]  /*1f560*/  @!P6 ST.E.64 desc[UR60][R14.64], R112 ;  /* 0x000000700e00e985 */ /* 0x0003e8000c101b3c */
[----:B------:R1:W-:Y:S02]  /*1f570*/  @!P2 ST.E.64 desc[UR60][R12.64], R116 ;  /* 0x000000740c00a985 */ /* 0x0003e4000c101b3c */
.L_x_2876:
[----:B------:R-:W-:Y:S05]  /*1f580*/  BSYNC B1 ;  /* 0x0000000000017941 */ /* 0x000fea0003800000 */
.L_x_2875:
[----:B------:R-:W-:Y:S01]  /*1f590*/  ISETP.GE.AND P0, PT, R81, R80, PT ;  /* 0x000000505100720c */ /* 0x000fe20003f06270 */
[----:B-1----:R0:W1:Y:S04]  /*1f5a0*/  SHFL.IDX PT, R9, R3, 0x1, 0x1c1f ;  /* 0x003c1f0003097f89 */ /* 0x00206800000e0000 */
[----:B------:R0:W2:Y:S08]  /*1f5b0*/  SHFL.IDX PT, R8, R0, 0x1, 0x1c1f ;  /* 0x003c1f0000087f89 */ /* 0x0000b000000e0000 */
[----:B0-----:R-:W-:Y:S05]  /*1f5c0*/  @P0 BRA `(.L_x_2874) ;  /* 0x0000001400000947 */ /* 0x001fea0003800000 */
[----:B------:R-:W-:Y:S01]  /*1f5d0*/  ULDC UR4, c[0x0][0xac8] ;  /* 0x0002b20000047ab9 */ /* 0x000fe20000000800 */
[----:B------:R-:W-:Y:S02]  /*1f5e0*/  SHF.R.S32.HI R3, RZ, 0x1f, R82 ;  /* 0x0000001fff037819 */ /* 0x000fe40000011452 */
[----:B------:R-:W-:Y:S02]  /*1f5f0*/  ISETP.GE.AND P2, PT, R161, UR4, PT ;  /* 0x00000004a1007c0c */ /* 0x000fe4000bf46270 */
[----:B------:R-:W-:Y:S02]  /*1f600*/  ISETP.GE.AND P1, PT, R229, UR4, PT ;  /* 0x00000004e5007c0c */ /* 0x000fe4000bf26270 */
[----:B------:R-:W-:Y:S02]  /*1f610*/  ISETP.GE.AND P5, PT, R159, UR4, PT ;  /* 0x000000049f007c0c */ /* 0x000fe4000bfa6270 */
[----:B------:R-:W-:Y:S02]  /*1f620*/  ISETP.GE.AND P4, PT, R157, UR4, PT ;  /* 0x000000049d007c0c */ /* 0x000fe4000bf86270 */
[----:B------:R-:W-:-:S05]  /*1f630*/  ISETP.GE.AND P3, PT, R155, UR4, PT ;  /* 0x000000049b007c0c */ /* 0x000fca000bf66270 */
[----:B--2---:R-:W-:Y:S02]  /*1f640*/  @!P2 LEA R10, P0, R161, R8, 0x2 ;  /* 0x00000008a10aa211 */ /* 0x004fe400078010ff */
[----:B-1----:R-:W-:Y:S02]  /*1f650*/  @!P1 IMAD.WIDE R12, R229, 0x4, R8 ;  /* 0x00000004e50c9825 */ /* 0x002fe400078e0208 */
[----:B------:R-:W-:Y:S02]  /*1f660*/  @!P2 LEA.HI.X R11, R161, R9, R162, 0x2, P0 ;  /* 0x00000009a10ba211 */ /* 0x000fe400000f14a2 */
[----:B------:R-:W-:Y:S01]  /*1f670*/  ISETP.GE.AND P0, PT, R153, UR4, PT ;  /* 0x0000000499007c0c */ /* 0x000fe2000bf06270 */
[----:B------:R0:W-:Y:S01]  /*1f680*/  @!P1 ST.E.64 desc[UR60][R12.64], R26 ;  /* 0x0000001a0c009985 */ /* 0x0001e2000c101b3c */
[----:B------:R-:W-:-:S03]  /*1f690*/  ISETP.GE.AND P1, PT, R151, UR4, PT ;  /* 0x0000000497007c0c */ /* 0x000fc6000bf26270 */
[----:B------:R1:W-:Y:S01]  /*1f6a0*/  @!P2 ST.E.64 desc[UR60][R10.64], R30 ;  /* 0x0000001e0a00a985 */ /* 0x0003e2000c101b3c */
[-C--:B0-----:R-:W-:Y:S02]  /*1f6b0*/  @!P4 LEA R12, P2, R157, R8.reuse, 0x2 ;  /* 0x000000089d0cc211 */ /* 0x081fe400078410ff */
[-C--:B-1----:R-:W-:Y:S02]  /*1f6c0*/  @!P5 LEA R10, P6, R159, R8.reuse, 0x2 ;  /* 0x000000089f0ad211 */ /* 0x082fe400078c10ff */
        /* <DEDUP_REMOVED lines=17> */
[-C--:B------:R-:W-:Y:S01]  /*1f7e0*/  @!P2 LEA.HI.X R15, R149, R9.reuse, R150, 0x2, P6 ;  /* 0x00000009950fa211 */ /* 0x080fe200030f1496 */
[----:B------:R1:W-:Y:S01]  /*1f7f0*/  @!P1 ST.E.64 desc[UR60][R12.64], R50 ;  /* 0x000000320c009985 */ /* 0x0003e2000c101b3c */
[-C--:B------:R-:W-:Y:S02]  /*1f800*/  @!P3 LEA R20, P6, R147, R8.reuse, 0x2 ;  /* 0x000000089314b211 */ /* 0x080fe400078c10ff */
[----:B------:R-:W-:Y:S01]  /*1f810*/  @!P4 LEA R24, P0, R145, R8, 0x2 ;  /* 0x000000089118c211 */ /* 0x000fe200078010ff */
[----:B------:R2:W-:Y:S01]  /*1f820*/  @!P2 ST.E.64 desc[UR60][R14.64], R54 ;  /* 0x000000360e00a985 */ /* 0x0005e2000c101b3c */
[----:B------:R-:W-:Y:S02]  /*1f830*/  ISETP.GE.AND P2, PT, R141, UR4, PT ;  /* 0x000000048d007c0c */ /* 0x000fe4000bf46270 */
[----:B------:R-:W-:Y:S02]  /*1f840*/  ISETP.GE.AND P1, PT, R139, UR4, PT ;  /* 0x000000048b007c0c */ /* 0x000fe4000bf26270 */
[----:B------:R-:W-:-:S02]  /*1f850*/  @!P4 LEA.HI.X R25, R145, R9, R146, 0x2, P0 ;  /* 0x000000099119c211 */ /* 0x000fc400000f1492 */
[-C--:B------:R-:W-:Y:S02]  /*1f860*/  @!P3 LEA.HI.X R21, R147, R9.reuse, R148, 0x2, P6 ;  /* 0x000000099315b211 */ /* 0x080fe400030f1494 */
[----:B------:R-:W-:Y:S02]  /*1f870*/  ISETP.GE.AND P0, PT, R137, UR4, PT ;  /* 0x0000000489007c0c */ /* 0x000fe4000bf06270 */
[CC--:B------:R-:W-:Y:S01]  /*1f880*/  @!P5 LEA R26, P6, R143.reuse, R8.reuse, 0x2 ;  /* 0x000000088f1ad211 */ /* 0x0c0fe200078c10ff */
[----:B------:R3:W-:Y:S03]  /*1f890*/  @!P3 ST.E.64 desc[UR60][R20.64], R58 ;  /* 0x0000003a1400b985 */ /* 0x0007e6000c101b3c */
[----:B------:R-:W-:Y:S01]  /*1f8a0*/  @!P5 LEA.HI.X R27, R143, R9, R144, 0x2, P6 ;  /* 0x000000098f1bd211 */ /* 0x000fe200030f1490 */
[----:B------:R4:W-:Y:S01]  /*1f8b0*/  @!P4 ST.E.64 desc[UR60][R24.64], R62 ;  /* 0x0000003e1800c985 */ /* 0x0009e2000c101b3c */
[----:B0-----:R-:W-:-:S02]  /*1f8c0*/  @!P2 LEA R10, P6, R141, R8, 0x2 ;  /* 0x000000088d0aa211 */ /* 0x001fc400078c10ff */
[-C--:B-1----:R-:W-:Y:S01]  /*1f8d0*/  @!P1 LEA R12, P3, R139, R8.reuse, 0x2 ;  /* 0x000000088b0c9211 */ /* 0x082fe200078610ff */
[----:B------:R0:W-:Y:S01]  /*1f8e0*/  @!P5 ST.E.64 desc[UR60][R26.64], R66 ;  /* 0x000000421a00d985 */ /* 0x0001e2000c101b3c */
[----:B------:R-:W-:Y:S02]  /*1f8f0*/  ISETP.GE.AND P5, PT, R135, UR4, PT ;  /* 0x0000000487007c0c */ /* 0x000fe4000bfa6270 */
        /* <DEDUP_REMOVED lines=8> */
[----:B---3--:R-:W-:-:S03]  /*1f980*/  @!P5 LEA R20, P1, R135, R8, 0x2 ;  /* 0x000000088714d211 */ /* 0x008fc600078210ff */
[----:B------:R3:W-:Y:S01]  /*1f990*/  @!P0 ST.E.64 desc[UR60][R14.64], R78 ;  /* 0x0000004e0e008985 */ /* 0x0007e2000c101b3c */
[----:B------:R-:W-:Y:S02]  /*1f9a0*/  ISETP.GE.AND P0, PT, R129, UR4, PT ;  /* 0x0000000481007c0c */ /* 0x000fe4000bf06270 */
[-C--:B------:R-:W-:Y:S02]  /*1f9b0*/  @!P5 LEA.HI.X R21, R135, R9.reuse, R136, 0x2, P1 ;  /* 0x000000098715d211 */ /* 0x080fe400008f1488 */
[-C--:B----4-:R-:W-:Y:S02]  /*1f9c0*/  @!P4 LEA R24, P2, R133, R8.reuse, 0x2 ;  /* 0x000000088518c211 */ /* 0x090fe400078410ff */
[----:B------:R-:W-:Y:S01]  /*1f9d0*/  ISETP.GE.AND P1, PT, R127, UR4, PT ;  /* 0x000000047f007c0c */ /* 0x000fe2000bf26270 */
[----:B------:R-:W-:Y:S01]  /*1f9e0*/  @!P5 ST.E.64 desc[UR60][R20.64], R122 ;  /* 0x0000007a1400d985 */ /* 0x000fe2000c101b3c */
[----:B0-----:R-:W-:Y:S02]  /*1f9f0*/  @!P3 LEA R26, P6, R131, R8, 0x2 ;  /* 0x00000008831ab211 */ /* 0x001fe400078c10ff */
        /* <DEDUP_REMOVED lines=11> */
[----:B------:R4:W-:Y:S03]  /*1fab0*/  @!P0 ST.E.64 desc[UR60][R10.64], R94 ;  /* 0x0000005e0a008985 */ /* 0x0009e6000c101b3c */
[----:B------:R-:W-:Y:S02]  /*1fac0*/  @!P1 LEA.HI.X R13, R127, R9, R128, 0x2, P6 ;  /* 0x000000097f0d9211 */ /* 0x000fe400030f1480 */
[-C--:B---3--:R-:W-:Y:S02]  /*1fad0*/  @!P5 LEA R14, P6, R87, R8.reuse, 0x2 ;  /* 0x00000008570ed211 */ /* 0x088fe400078c10ff */
[-C--:B0-----:R-:W-:Y:S01]  /*1fae0*/  @!P3 LEA R24, P0, R83, R8.reuse, 0x2 ;  /* 0x000000085318b211 */ /* 0x081fe200078010ff */
[----:B------:R4:W-:Y:S01]  /*1faf0*/  @!P1 ST.E.64 desc[UR60][R12.64], R98 ;  /* 0x000000620c009985 */ /* 0x0009e2000c101b3c */
[----:B------:R-:W-:-:S02]  /*1fb00*/  @!P4 LEA R20, P1, R85, R8, 0x2 ;  /* 0x000000085514c211 */ /* 0x000fc400078210ff */
[-C--:B------:R-:W-:Y:S02]  /*1fb10*/  @!P5 LEA.HI.X R15, R87, R9.reuse, R126, 0x2, P6 ;  /* 0x00000009570fd211 */ /* 0x080fe400030f147e */
[C---:B-1----:R-:W-:Y:S02]  /*1fb20*/  @!P2 LEA R26, P6, R82.reuse, R8, 0x2 ;  /* 0x00000008521aa211 */ /* 0x042fe400078c10ff */
[-C--:B------:R-:W-:Y:S01]  /*1fb30*/  @!P4 LEA.HI.X R21, R85, R9.reuse, R86, 0x2, P1 ;  /* 0x000000095515c211 */ /* 0x080fe200008f1456 */
[----:B------:R4:W-:Y:S01]  /*1fb40*/  @!P5 ST.E.64 desc[UR60][R14.64], R102 ;  /* 0x000000660e00d985 */ /* 0x0009e2000c101b3c */
[-C--:B------:R-:W-:Y:S02]  /*1fb50*/  @!P3 LEA.HI.X R25, R83, R9.reuse, R84, 0x2, P0 ;  /* 0x000000095319b211 */ /* 0x080fe400000f1454 */
[----:B------:R-:W-:Y:S01]  /*1fb60*/  @!P2 LEA.HI.X R27, R82, R9, R3, 0x2, P6 ;  /* 0x00000009521ba211 */ /* 0x000fe200030f1403 */
[----:B------:R4:W-:Y:S01]  /*1fb70*/  @!P4 ST.E.64 desc[UR60][R20.64], R106 ;  /* 0x0000006a1400c985 */ /* 0x0009e2000c101b3c */
[----:B------:R-:W-:-:S03]  /*1fb80*/  VIADD R3, R229, 0xb8 ;  /* 0x000000b8e5037836 */ /* 0x000fc60000000000 */
[----:B------:R4:W-:Y:S02]  /*1fb90*/  @!P3 ST.E.64 desc[UR60][R24.64], R110 ;  /* 0x0000006e1800b985 */ /* 0x0009e4000c101b3c */
[----:B------:R-:W-:Y:S02]  /*1fba0*/  ISETP.GE.AND P0, PT, R3, UR4, PT ;  /* 0x0000000403007c0c */ /* 0x000fe4000bf06270 */
[----:B------:R4:W-:Y:S11]  /*1fbb0*/  @!P2 ST.E.64 desc[UR60][R26.64], R114 ;  /* 0x000000721a00a985 */ /* 0x0009f6000c101b3c */
[----:B------:R-:W-:Y:S05]  /*1fbc0*/  @P0 BRA `(.L_x_2874) ;  /* 0x0000000c00800947 */ /* 0x000fea0003800000 */
[----:B------:R-:W-:Y:S02]  /*1fbd0*/  LEA R8, P0, R3, R8, 0x2 ;  /* 0x0000000803087211 */ /* 0x000fe400078010ff */
[----:B------:R-:W-:-:S04]  /*1fbe0*/  SHF.R.S32.HI R0, RZ, 0x1f, R3 ;  /* 0x0000001fff007819 */ /* 0x000fc80000011403 */
[----:B------:R-:W-:-:S05]  /*1fbf0*/  LEA.HI.X R9, R3, R9, R0, 0x2, P0 ;  /* 0x0000000903097211 */ /* 0x000fca00000f1400 */
[----:B------:R0:W-:Y:S01]  /*1fc00*/  ST.E.64 desc[UR60][R8.64], R118 ;  /* 0x0000007608007985 */ /* 0x0001e2000c101b3c */
[----:B------:R-:W-:Y:S05]  /*1fc10*/  BRA `(.L_x_2874) ;  /* 0x0000000c006c7947 */ /* 0x000fea0003800000 */
.L_x_2865:
[----:B--2---:R-:W2:Y:S01]  /*1fc20*/  LDL.LU R4, [R1+0x48] ;  /* 0x0000480001047983 */ /* 0x004ea20000300800 */
[----:B------:R-:W-:Y:S01]  /*1fc30*/  ULDC.64 UR6, c[0x0][0xc08] ;  /* 0x0003020000067ab9 */ /* 0x000fe20000000a00 */
[----:B------:R-:W-:Y:S02]  /*1fc40*/  ULDC.64 UR4, c[0x0][0xc00] ;  /* 0x0003000000047ab9 */ /* 0x000fe40000000a00 */
[----:B0-----:R-:W3:Y:S04]  /*1fc50*/  LDL.LU R0, [R1+0x4c] ;  /* 0x00004c0001007983 */ /* 0x001ee80000300800 */
[----:B------:R-:W4:Y:S01]  /*1fc60*/  LDL R12, [R1+0x40] ;  /* 0x00004000010c7983 */ /* 0x000f220000100800 */
[----:B------:R-:W-:Y:S01]  /*1fc70*/  ISETP.NE.U32.AND P1, PT, RZ, UR6, PT ;  /* 0x00000006ff007c0c */ /* 0x000fe2000bf25070 */
[----:B------:R-:W-:Y:S01]  /*1fc80*/  IMAD.MOV.U32 R3, RZ, RZ, RZ ;  /* 0x000000ffff037224 */ /* 0x000fe200078e00ff */
[----:B------:R-:W-:-:S02]  /*1fc90*/  ISETP.NE.U32.AND P0, PT, RZ, UR4, PT ;  /* 0x00000004ff007c0c */ /* 0x000fc4000bf05070 */
[----:B------:R-:W-:Y:S02]  /*1fca0*/  ISETP.NE.AND.EX P1, PT, RZ, UR7, PT, P1 ;  /* 0x00000007ff007c0c */ /* 0x000fe4000bf25310 */
[----:B------:R-:W-:Y:S01]  /*1fcb0*/  ISETP.NE.AND.EX P0, PT, RZ, UR5, PT, P0 ;  /* 0x00000005ff007c0c */ /* 0x000fe2000bf05300 */
[----:B------:R-:W0:Y:S01]  /*1fcc0*/  S2R R35, SR_TID.X ;  /* 0x0000000000237919 */ /* 0x000e220000002100 */
[----:B--2---:R-:W-:-:S04]  /*1fcd0*/  IADD3 R8, P2, R4, UR4, RZ ;  /* 0x0000000404087c10 */ /* 0x004fc8000ff5e0ff */
[----:B---3--:R-:W-:-:S05]  /*1fce0*/  IADD3.X R9, R0, UR5, RZ, P2, !PT ;  /* 0x0000000500097c10 */ /* 0x008fca00097fe4ff */
[----:B------:R-:W-:Y:S01]  /*1fcf0*/  @P1 IADD3 R10, P2, R4, UR6, RZ ;  /* 0x00000006040a1c10 */ /* 0x000fe2000ff5e0ff */
[----:B------:R-:W-:Y:S01]  /*1fd00*/  ULDC UR4, c[0x0][0xa88] ;  /* 0x0002a20000047ab9 */ /* 0x000fe20000000800 */
[----:B------:R2:W5:Y:S02]  /*1fd10*/  @P0 LDG.E R3, desc[UR60][R8.64] ;  /* 0x0000003c08030981 */ /* 0x000564000c1e1900 */
[----:B------:R-:W-:Y:S01]  /*1fd20*/  @P1 IADD3.X R11, R0, UR7, RZ, P2, !PT ;  /* 0x00000007000b1c10 */ /* 0x000fe200097fe4ff */
[----:B------:R-:W-:-:S06]  /*1fd30*/  IMAD.U32 R0, RZ, RZ, UR4 ;  /* 0x00000004ff007e24 */ /* 0x000fcc000f8e00ff */
[----:B------:R2:W5:Y:S01]  /*1fd40*/  @P1 LDG.E R0, desc[UR60][R10.64] ;  /* 0x0000003c0a001981 */ /* 0x000562000c1e1900 */
[----:B----4-:R-:W-:Y:S01]  /*1fd50*/  ISETP.NE.AND P2, PT, R12, RZ, PT ;  /* 0x000000ff0c00720c */ /* 0x010fe20003f45270 */
[----:B0-----:R-:W-:-:S05]  /*1fd60*/  VIADD R4, R35, 0xffffff80 ;  /* 0xffffff8023047836 */ /* 0x001fca0000000000 */
[----:B------:R-:W-:-:S07]  /*1fd70*/  ISETP.GT.AND P3, PT, R4, 0x7f, PT ;  /* 0x0000007f0400780c */ /* 0x000fce0003f64270 */
[----:B------:R-:W0:Y:S02]  /*1fd80*/  @!P2 LDC R12, c[0x0][0xad4] ;  /* 0x0002b500ff0cab82 */ /* 0x000e240000000800 */
[----:B0-----:R2:W-:Y:S01]  /*1fd90*/  @!P2 STL [R1+0x40], R12 ;  /* 0x0000400c0100a387 */ /* 0x0015e20000100800 */
[----:B------:R-:W-:Y:S01]  /*1fda0*/  ISETP.GT.AND P2, PT, R12, 0x1, PT ;  /* 0x000000010c00780c */ /* 0x000fe20003f44270 */
[----:B------:R-:W-:-:S12]  /*1fdb0*/  @P1 BRA `(.L_x_2877) ;  /* 0x0000000000101947 */ /* 0x000fd80003800000 */
[----:B------:R-:W-:Y:S05]  /*1fdc0*/  @!P0 BRA `(.L_x_2877) ;  /* 0x00000000000c8947 */ /* 0x000fea0003800000 */
[----:B--2---:R-:W2:Y:S04]  /*1fdd0*/  LDG.E R11, desc[UR60][R8.64] ;  /* 0x0000003c080b7981 */ /* 0x004ea8000c1e1900 */
[----:B-----5:R-:W2:Y:S02]  /*1fde0*/  LDG.E R0, desc[UR60][R8.64+0x4] ;  /* 0x0000043c08007981 */ /* 0x020ea4000c1e1900 */
[----:B--2---:R-:W-:-:S07]  /*1fdf0*/  IMAD.IADD R0, R0, 0x1, -R11 ;  /* 0x0000000100007824 */ /* 0x004fce00078e0a0b */
.L_x_2877:
[----:B--2---:R-:W2:Y:S04]  /*1fe00*/  LDL.LU R8, [R1+0x44] ;  /* 0x0000440001087983 */ /* 0x004ea80000300800 */
[----:B------:R-:W3:Y:S01]  /*1fe10*/  LDL.LU R4, [R1+0x5c] ;  /* 0x00005c0001047983 */ /* 0x000ee20000300800 */
[----:B------:R-:W-:Y:S01]  /*1fe20*/  BSSY B1, `(.L_x_2878) ;  /* 0x0000036000017945 */ /* 0x000fe20003800000 */
[----:B-----5:R-:W-:Y:S02]  /*1fe30*/  SHF.R.S32.HI R28, RZ, 0x1f, R3 ;  /* 0x0000001fff1c7819 */ /* 0x020fe40000011403 */
[----:B--2---:R-:W-:Y:S02]  /*1fe40*/  SEL R33, R8, RZ, !P0 ;  /* 0x000000ff08217207 */ /* 0x004fe40004000000 */
[----:B---3--:R-:W-:Y:S01]  /*1fe50*/  SEL R30, R4, RZ, !P0 ;  /* 0x000000ff041e7207 */ /* 0x008fe20004000000 */
[----:B------:R-:W-:Y:S06]  /*1fe60*/  @P3 BRA `(.L_x_2879) ;  /* 0x0000000000c43947 */ /* 0x000fec0003800000 */
[----:B------:R-:W0:Y:S01]  /*1fe70*/  LDC R37, c[0x0][0xbe8] ;  /* 0x0002fa00ff257b82 */ /* 0x000e220000000800 */
[----:B------:R-:W-:Y:S01]  /*1fe80*/  IADD3 R35, R226, -0x80, R35 ;  /* 0xffffff80e2237810 */ /* 0x000fe20007ffe023 */
[----:B0-----:R-:W-:-:S05]  /*1fe90*/  IMAD R4, R0, R37, RZ ;  /* 0x0000002500047224 */ /* 0x001fca00078e02ff */
[----:B------:R-:W-:-:S13]  /*1fea0*/  ISETP.GE.AND P0, PT, R35, R4, PT ;  /* 0x000000042300720c */ /* 0x000fda0003f06270 */
[----:B------:R-:W-:Y:S05]  /*1feb0*/  @P0 BRA `(.L_x_2879) ;  /* 0x0000000000b00947 */ /* 0x000fea0003800000 */
[----:B------:R-:W2:Y:S01]  /*1fec0*/  LDL.LU R32, [R1+0x54] ;  /* 0x0000540001207983 */ /* 0x000ea20000300800 */
[----:B------:R-:W-:Y:S01]  /*1fed0*/  IMAD.MOV.U32 R26, RZ, RZ, 0x9b8 ;  /* 0x000009b8ff1a7424 */ /* 0x000fe200078e00ff */
[----:B------:R-:W-:Y:S01]  /*1fee0*/  ISETP.GT.AND P0, PT, R12, 0x1, PT ;  /* 0x000000010c00780c */ /* 0x000fe20003f04270 */
[----:B------:R-:W0:Y:S01]  /*1fef0*/  LDC.64 R8, c[0x0][0xba8] ;  /* 0x0002ea00ff087b82 */ /* 0x000e220000000a00 */
[----:B------:R-:W-:Y:S01]  /*1ff00*/  ISETP.NE.AND P1, PT, R37, 0x1, PT ;  /* 0x000000012500780c */ /* 0x000fe20003f25270 */
[----:B------:R-:W-:Y:S01]  /*1ff10*/  IMAD.MOV.U32 R27, RZ, RZ, R35 ;  /* 0x000000ffff1b7224 */ /* 0x000fe200078e0023 */
[----:B------:R-:W-:-:S05]  /*1ff20*/  SEL R26, R26, 0x978, P0 ;  /* 0x000009781a1a7807 */ /* 0x000fca0000000000 */
[----:B------:R-:W3:Y:S08]  /*1ff30*/  LDC.64 R20, c[0x0][R26+0x220] ;  /* 0x000088001a147b82 */ /* 0x000ef00000000a00 */
[----:B------:R-:W4:Y:S08]  /*1ff40*/  LDC.64 R24, c[0x0][R26+0x218] ;  /* 0x000086001a187b82 */ /* 0x000f300000000a00 */
[----:B------:R-:W5:Y:S08]  /*1ff50*/  LDC.64 R12, c[0x0][R26+0x228] ;  /* 0x00008a001a0c7b82 */ /* 0x000f700000000a00 */
[----:B------:R-:W1:Y:S08]  /*1ff60*/  @P1 LDC R4, c[0x0][0xbec] ;  /* 0x0002fb00ff041b82 */ /* 0x000e700000000800 */
[----:B------:R-:W5:Y:S08]  /*1ff70*/  LDC.64 R10, c[0x0][R26+0x210] ;  /* 0x000084001a0a7b82 */ /* 0x000f700000000a00 */
[----:B------:R-:W5:Y:S01]  /*1ff80*/  @P1 LDC R31, c[0x0][0xbf0] ;  /* 0x0002fc00ff1f1b82 */ /* 0x000f620000000800 */
[----:B-1----:R-:W-:-:S07]  /*1ff90*/  @P1 IMAD.HI.U32 R4, R35, R4, RZ ;  /* 0x0000000423041227 */ /* 0x002fce00078e00ff */
[----:B0-----:R-:W0:Y:S01]  /*1ffa0*/  @!P0 LDC R8, c[0x0][0xb50] ;  /* 0x0002d400ff088b82 */ /* 0x001e220000000800 */
[-C--:B---3--:R-:W-:Y:S02]  /*1ffb0*/  IMAD R21, R21, R33.reuse, RZ ;  /* 0x0000002115157224 */ /* 0x088fe400078e02ff */
[----:B------:R-:W-:-:S05]  /*1ffc0*/  IMAD.WIDE.U32 R14, R20, R33, RZ ;  /* 0x00000021140e7225 */ /* 0x000fca00078e00ff */
[----:B------:R-:W1:Y:S01]  /*1ffd0*/  @!P0 LDC R9, c[0x0][0xb54] ;  /* 0x0002d500ff098b82 */ /* 0x000e620000000800 */
[-C--:B----4-:R-:W-:Y:S02]  /*1ffe0*/  IMAD R29, R25, R197.reuse, RZ ;  /* 0x000000c5191d7224 */ /* 0x090fe400078e02ff */
[----:B------:R-:W-:Y:S01]  /*1fff0*/  IMAD.WIDE.U32 R24, R24, R197, RZ ;  /* 0x000000c518187225 */ /* 0x000fe200078e00ff */
[----:B-----5:R-:W-:-:S03]  /*20000*/  @P1 SHF.R.U32.HI R27, RZ, R31, R4 ;  /* 0x0000001fff1b1219 */ /* 0x020fc60000011604 */
[----:B------:R-:W-:Y:S01]  /*20010*/  IMAD R31, R20, R30, R21 ;  /* 0x0000001e141f7224 */ /* 0x000fe200078e0215 */
[----:B------:R-:W-:Y:S01]  /*20020*/  IADD3 R24, P1, P3, R14, R24, R3 ;  /* 0x000000180e187210 */ /* 0x000fe20007b3e003 */
[----:B------:R-:W-:Y:S02]  /*20030*/  IMAD.IADD R29, R25, 0x1, R29 ;  /* 0x00000001191d7824 */ /* 0x000fe400078e021d */
[----:B------:R-:W-:Y:S02]  /*20040*/  IMAD.MOV R4, RZ, RZ, -R27 ;  /* 0x000000ffff047224 */ /* 0x000fe400078e0a1b */
[----:B------:R-:W-:Y:S02]  /*20050*/  IMAD.IADD R31, R15, 0x1, R31 ;  /* 0x000000010f1f7824 */ /* 0x000fe400078e021f */
[----:B------:R-:W-:-:S03]  /*20060*/  IMAD R15, R37, R4, R35 ;  /* 0x00000004250f7224 */ /* 0x000fc600078e0223 */
[----:B------:R-:W-:Y:S02]  /*20070*/  IADD3.X R4, R31, R29, R28, P1, P3 ;  /* 0x0000001d1f047210 */ /* 0x000fe40000fe641c */
[----:B--2---:R-:W-:-:S05]  /*20080*/  SEL R21, R32, RZ, P0 ;  /* 0x000000ff20157207 */ /* 0x004fca0000000000 */
[-C--:B------:R-:W-:Y:S02]  /*20090*/  IMAD R25, R13, R21.reuse, RZ ;  /* 0x000000150d197224 */ /* 0x080fe400078e02ff */
[----:B------:R-:W-:Y:S01]  /*200a0*/  IMAD.WIDE.U32 R12, R12, R21, RZ ;  /* 0x000000150c0c7225 */ /* 0x000fe200078e00ff */
[----:B------:R-:W-:-:S03]  /*200b0*/  SHF.R.S32.HI R21, RZ, 0x1f, R15 ;  /* 0x0000001fff157819 */ /* 0x000fc6000001140f */
[----:B------:R-:W-:Y:S01]  /*200c0*/  IMAD.IADD R25, R13, 0x1, R25 ;  /* 0x000000010d197824 */ /* 0x000fe200078e0219 */
[----:B------:R-:W-:Y:S02]  /*200d0*/  IADD3 R12, P0, P1, R27, R24, R12 ;  /* 0x000000181b0c7210 */ /* 0x000fe4000791e00c */
[----:B------:R-:W-:-:S04]  /*200e0*/  SHF.R.S32.HI R27, RZ, 0x1f, R27 ;  /* 0x0000001fff1b7819 */ /* 0x000fc8000001141b */
[----:B------:R-:W-:Y:S01]  /*200f0*/  IADD3.X R13, R27, R4, R25, P0, P1 ;  /* 0x000000041b0d7210 */ /* 0x000fe200007e2419 */
[----:B------:R-:W-:-:S04]  /*20100*/  IMAD R4, R11, R15, RZ ;  /* 0x0000000f0b047224 */ /* 0x000fc800078e02ff */
[C---:B------:R-:W-:Y:S02]  /*20110*/  IMAD R21, R10.reuse, R21, R4 ;  /* 0x000000150a157224 */ /* 0x040fe400078e0204 */
[----:B------:R-:W-:-:S04]  /*20120*/  IMAD.WIDE.U32 R10, R10, R15, R12 ;  /* 0x0000000f0a0a7225 */ /* 0x000fc800078e000c */
[----:B------:R-:W-:Y:S01]  /*20130*/  IMAD.IADD R4, R11, 0x1, R21 ;  /* 0x000000010b047824 */ /* 0x000fe200078e0215 */
[----:B0-----:R-:W-:Y:S01]  /*20140*/  LEA R8, P0, R10, R8, 0x2 ;  /* 0x000000080a087211 */ /* 0x001fe200078010ff */
[----:B------:R-:W-:-:S03]  /*20150*/  IMAD.MOV.U32 R11, RZ, RZ, -0x800000 ;  /* 0xff800000ff0b7424 */ /* 0x000fc600078e00ff */
[----:B-1----:R-:W-:-:S05]  /*20160*/  LEA.HI.X R9, R10, R9, R4, 0x2, P0 ;  /* 0x000000090a097211 */ /* 0x002fca00000f1404 */
[----:B------:R0:W-:Y:S04]  /*20170*/  STG.E desc[UR60][R8.64], R11 ;  /* 0x0000000b08007986 */ /* 0x0001e8000c10193c */
.L_x_2879:
[----:B------:R-:W-:Y:S05]  /*20180*/  BSYNC B1 ;  /* 0x0000000000017941 */ /* 0x000fea0003800000 */
.L_x_2878:
[----:B------:R-:W-:Y:S05]  /*20190*/  @P2 BRA `(.L_x_2874) ;  /* 0x00000008000c2947 */ /* 0x000fea0003800000 */
[----:B------:R-:W2:Y:S01]  /*201a0*/  S2R R4, SR_TID.X ;  /* 0x0000000000047919 */ /* 0x000ea20000002100 */
[----:B------:R-:W3:Y:S01]  /*201b0*/  LDC R15, c[0x0][0xbe8] ;  /* 0x0002fa00ff0f7b82 */ /* 0x000ee20000000800 */
[----:B------:R-:W-:Y:S01]  /*201c0*/  ULDC.64 UR4, c[0x0][0xaa0] ;  /* 0x0002a80000047ab9 */ /* 0x000fe20000000a00 */
[----:B------:R-:W-:Y:S01]  /*201d0*/  BSSY B1, `(.L_x_2880) ;  /* 0x0000049000017945 */ /* 0x000fe20003800000 */
[----:B---3--:R-:W-:Y:S01]  /*201e0*/  ISETP.NE.AND P0, PT, R15, 0x1, PT ;  /* 0x000000010f00780c */ /* 0x008fe20003f05270 */
[----:B--2---:R-:W-:Y:S02]  /*201f0*/  VIADD R10, R4, 0xffffff80 ;  /* 0xffffff80040a7836 */ /* 0x004fe40000000000 */
[----:B------:R-:W-:-:S03]  /*20200*/  IMAD R4, R28, UR4, RZ ;  /* 0x000000041c047c24 */ /* 0x000fc6000f8e02ff */
[----:B0-----:R-:W-:-:S07]  /*20210*/  SHF.R.S32.HI R9, RZ, 0x1f, R10 ;  /* 0x0000001fff097819 */ /* 0x001fce000001140a */
[----:B------:R-:W0:Y:S01]  /*20220*/  @P0 LDC R13, c[0x0][0xbec] ;  /* 0x0002fb00ff0d0b82 */ /* 0x000e220000000800 */
[----:B------:R-:W-:Y:S01]  /*20230*/  IMAD R11, R3, UR5, R4 ;  /* 0x00000005030b7c24 */ /* 0x000fe2000f8e0204 */
[----:B------:R-:W-:Y:S01]  /*20240*/  LEA.HI R4, R9, R10, RZ, 0x3 ;  /* 0x0000000a09047211 */ /* 0x000fe200078f18ff */
[----:B------:R-:W-:Y:S01]  /*20250*/  IMAD.WIDE.U32 R8, R3, UR4, RZ ;  /* 0x0000000403087c25 */ /* 0x000fe2000f8e00ff */
[----:B------:R-:W-:Y:S02]  /*20260*/  ULDC.64 UR4, c[0x0][0xae8] ;  /* 0x0002ba0000047ab9 */ /* 0x000fe40000000a00 */
[----:B------:R-:W-:Y:S02]  /*20270*/  LOP3.LUT R3, R4, 0xfffffff8, RZ, 0xc0, !PT ;  /* 0xfffffff804037812 */ /* 0x000fe400078ec0ff */
[----:B------:R-:W2:Y:S01]  /*20280*/  @P0 LDC R21, c[0x0][0xbf0] ;  /* 0x0002fc00ff150b82 */ /* 0x000ea20000000800 */
[----:B------:R-:W-:Y:S01]  /*20290*/  SHF.R.S32.HI R25, RZ, 0x3, R4 ;  /* 0x00000003ff197819 */ /* 0x000fe20000011404 */
[----:B------:R-:W-:-:S02]  /*202a0*/  IMAD.IADD R9, R9, 0x1, R11 ;  /* 0x0000000109097824 */ /* 0x000fc400078e020b */
[----:B------:R-:W-:Y:S02]  /*202b0*/  IMAD.IADD R14, R10, 0x1, -R3 ;  /* 0x000000010a0e7824 */ /* 0x000fe400078e0a03 */
[----:B------:R-:W-:-:S04]  /*202c0*/  IMAD.WIDE.U32 R8, R197, UR4, R8 ;  /* 0x00000004c5087c25 */ /* 0x000fc8000f8e0008 */
[----:B------:R-:W-:Y:S02]  /*202d0*/  IMAD R3, R14, 0x20, R25 ;  /* 0x000000200e037824 */ /* 0x000fe400078e0219 */
[----:B------:R-:W-:Y:S01]  /*202e0*/  IMAD R9, R197, UR5, R9 ;  /* 0x00000005c5097c24 */ /* 0x000fe2000f8e0209 */
[----:B------:R-:W-:Y:S01]  /*202f0*/  ULDC.64 UR4, c[0x0][0xaf0] ;  /* 0x0002bc0000047ab9 */ /* 0x000fe20000000a00 */
[----:B------:R-:W-:Y:S02]  /*20300*/  IMAD.IADD R12, R226, 0x1, R3 ;  /* 0x00000001e20c7824 */ /* 0x000fe400078e0203 */
[----:B------:R-:W-:Y:S02]  /*20310*/  IMAD R10, R30, UR4, RZ ;  /* 0x000000041e0a7c24 */ /* 0x000fe4000f8e02ff */
[----:B0-----:R-:W-:-:S04]  /*20320*/  @P0 IMAD.HI.U32 R4, R12, R13, RZ ;  /* 0x0000000d0c040227 */ /* 0x001fc800078e00ff */
[----:B------:R-:W-:Y:S02]  /*20330*/  IMAD.MOV.U32 R3, RZ, RZ, R12 ;  /* 0x000000ffff037224 */ /* 0x000fe400078e000c */
[C---:B------:R-:W-:Y:S01]  /*20340*/  IMAD R11, R33.reuse, UR5, R10 ;  /* 0x00000005210b7c24 */ /* 0x040fe2000f8e020a */
[----:B--2---:R-:W-:Y:S01]  /*20350*/  @P0 SHF.R.U32.HI R3, RZ, R21, R4 ;  /* 0x00000015ff030219 */ /* 0x004fe20000011604 */
[----:B------:R-:W-:Y:S01]  /*20360*/  IMAD.WIDE.U32 R8, R33, UR4, R8 ;  /* 0x0000000421087c25 */ /* 0x000fe2000f8e0008 */
[----:B------:R-:W-:Y:S02]  /*20370*/  ULDC.64 UR4, c[0x0][0xae0] ;  /* 0x0002b80000047ab9 */ /* 0x000fe40000000a00 */
[----:B------:R-:W-:Y:S01]  /*20380*/  SHF.R.S32.HI R4, RZ, 0x1f, R3 ;  /* 0x0000001fff047819 */ /* 0x000fe20000011403 */
[----:B------:R-:W-:Y:S02]  /*20390*/  IMAD.IADD R9, R9, 0x1, R11 ;  /* 0x0000000109097824 */ /* 0x000fe400078e020b */
[----:B------:R-:W-:-:S02]  /*203a0*/  IMAD.MOV R11, RZ, RZ, -R3 ;  /* 0x000000ffff0b7224 */ /* 0x000fc400078e0a03 */
[----:B------:R-:W-:Y:S02]  /*203b0*/  IMAD R4, R4, UR4, RZ ;  /* 0x0000000404047c24 */ /* 0x000fe4000f8e02ff */
[----:B------:R-:W-:Y:S02]  /*203c0*/  IMAD R11, R15, R11, R12 ;  /* 0x0000000b0f0b7224 */ /* 0x000fe400078e020c */
[----:B------:R-:W-:-:S04]  /*203d0*/  IMAD.WIDE.U32 R8, R3, UR4, R8 ;  /* 0x0000000403087c25 */ /* 0x000fc8000f8e0008 */
[----:B------:R-:W-:Y:S01]  /*203e0*/  IMAD R13, R3, UR5, R4 ;  /* 0x00000005030d7c24 */ /* 0x000fe2000f8e0204 */
[----:B------:R-:W-:Y:S01]  /*203f0*/  SHF.R.S32.HI R3, RZ, 0x1f, R11 ;  /* 0x0000001fff037819 */ /* 0x000fe2000001140b */
[----:B------:R-:W-:Y:S01]  /*20400*/  IMAD.IADD R226, R25, 0x1, R226 ;  /* 0x0000000119e27824 */ /* 0x000fe200078e02e2 */
[----:B------:R-:W-:Y:S01]  /*20410*/  ULDC.64 UR4, c[0x0][0xad8] ;  /* 0x0002b60000047ab9 */ /* 0x000fe20000000a00 */
[----:B------:R-:W-:Y:S02]  /*20420*/  IMAD.IADD R9, R9, 0x1, R13 ;  /* 0x0000000109097824 */ /* 0x000fe400078e020d */
[----:B------:R-:W-:Y:S02]  /*20430*/  IMAD R4, R3, UR4, RZ ;  /* 0x0000000403047c24 */ /* 0x000fe4000f8e02ff */
[----:B------:R-:W-:Y:S02]  /*20440*/  IMAD R15, R0, R15, RZ ;  /* 0x0000000f000f7224 */ /* 0x000fe400078e02ff */
[----:B------:R-:W-:-:S02]  /*20450*/  VIADD R3, R226, 0x40 ;  /* 0x00000040e2037836 */ /* 0x000fc40000000000 */
[C---:B------:R-:W-:Y:S01]  /*20460*/  IMAD R13, R11.reuse, UR5, R4 ;  /* 0x000000050b0d7c24 */ /* 0x040fe2000f8e0204 */
[-C--:B------:R-:W-:Y:S01]  /*20470*/  ISETP.GE.AND P2, PT, R226, R15.reuse, PT ;  /* 0x0000000fe200720c */ /* 0x080fe20003f46270 */
[----:B------:R-:W-:Y:S01]  /*20480*/  IMAD.WIDE.U32 R8, R11, UR4, R8 ;  /* 0x000000040b087c25 */ /* 0x000fe2000f8e0008 */
[----:B------:R-:W-:Y:S01]  /*20490*/  ISETP.GE.AND P1, PT, R3, R15, PT ;  /* 0x0000000f0300720c */ /* 0x000fe20003f26270 */
[----:B------:R-:W-:Y:S02]  /*204a0*/  ULDC.64 UR4, c[0x0][0xa80] ;  /* 0x0002a00000047ab9 */ /* 0x000fe40000000a00 */
        /* <DEDUP_REMOVED lines=10> */
[----:B------:R0:W3:Y:S01]  /*20550*/  SHFL.IDX PT, R0, R3, RZ, 0x181f ;  /* 0x00181fff03007589 */ /* 0x0000e200000e0000 */
[----:B------:R-:W-:Y:S02]  /*20560*/  SHF.R.S32.HI R10, RZ, 0x1f, R13 ;  /* 0x0000001fff0a7819 */ /* 0x000fe4000001140d */
[----:B------:R-:W-:Y:S01]  /*20570*/  SHF.R.S32.HI R12, RZ, 0x1f, R21 ;  /* 0x0000001fff0c7819 */ /* 0x000fe20000011415 */
[----:B------:R-:W-:Y:S06]  /*20580*/  @P2 BRA `(.L_x_2881) ;  /* 0x0000000000342947 */ /* 0x000fec0003800000 */
[----:B------:R-:W-:Y:S02]  /*20590*/  ULDC UR4, c[0x0][0xac8] ;  /* 0x0002b20000047ab9 */ /* 0x000fe40000000800 */
[----:B------:R-:W-:Y:S02]  /*205a0*/  ISETP.GE.AND P4, PT, R11, UR4, PT ;  /* 0x000000040b007c0c */ /* 0x000fe4000bf86270 */
[----:B------:R-:W-:Y:S02]  /*205b0*/  ISETP.GE.AND P3, PT, R21, UR4, PT ;  /* 0x0000000415007c0c */ /* 0x000fe4000bf66270 */
[----:B------:R-:W-:-:S09]  /*205c0*/  ISETP.GE.AND P2, PT, R13, UR4, PT ;  /* 0x000000040d007c0c */ /* 0x000fd2000bf46270 */
[-C--:B--2---:R-:W-:Y:S02]  /*205d0*/  @!P4 LEA R24, P6, R11, R8.reuse, 0x1 ;  /* 0x000000080b18c211 */ /* 0x084fe400078c08ff */
[----:B------:R-:W-:Y:S02]  /*205e0*/  @!P3 LEA R26, P5, R21, R8, 0x1 ;  /* 0x00000008151ab211 */ /* 0x000fe400078a08ff */
[----:B---3--:R-:W-:Y:S02]  /*205f0*/  @!P4 LEA.HI.X R25, R11, R0, R14, 0x1, P6 ;  /* 0x000000000b19c211 */ /* 0x008fe400030f0c0e */
[----:B------:R-:W-:Y:S02]  /*20600*/  @!P2 LEA R8, P6, R13, R8, 0x1 ;  /* 0x000000080d08a211 */ /* 0x000fe400078c08ff */
[-C--:B------:R-:W-:Y:S01]  /*20610*/  @!P3 LEA.HI.X R27, R21, R0.reuse, R12, 0x1, P5 ;  /* 0x00000000151bb211 */ /* 0x080fe200028f0c0c */
[----:B------:R4:W-:Y:S01]  /*20620*/  @!P4 ST.E.128 desc[UR60][R24.64], RZ ;  /* 0x000000ff1800c985 */ /* 0x0009e2000c101d3c */
[----:B------:R-:W-:-:S03]  /*20630*/  @!P2 LEA.HI.X R9, R13, R0, R10, 0x1, P6 ;  /* 0x000000000d09a211 */ /* 0x000fc600030f0c0a */
[----:B------:R4:W-:Y:S04]  /*20640*/  @!P3 ST.E.128 desc[UR60][R26.64], RZ ;  /* 0x000000ff1a00b985 */ /* 0x0009e8000c101d3c */
[----:B------:R4:W-:Y:S02]  /*20650*/  @!P2 ST.E.128 desc[UR60][R8.64], RZ ;  /* 0x000000ff0800a985 */ /* 0x0009e4000c101d3c */
.L_x_2881:
[----:B------:R-:W-:Y:S05]  /*20660*/  BSYNC B1 ;  /* 0x0000000000017941 */ /* 0x000fea0003800000 */
.L_x_2880:
[----:B---3--:R3:W0:Y:S01]  /*20670*/  SHFL.IDX PT, R0, R3, 0x1, 0x181f ;  /* 0x00381f0003007f89 */ /* 0x00862200000e0000 */
[----:B------:R-:W-:Y:S03]  /*20680*/  BSSY B1, `(.L_x_2882) ;  /* 0x0000010000017945 */ /* 0x000fe60003800000 */
[----:B--2-4-:R3:W2:Y:S01]  /*20690*/  SHFL.IDX PT, R8, R4, 0x1, 0x181f ;  /* 0x00381f0004087f89 */ /* 0x0146a200000e0000 */
        /* <DEDUP_REMOVED lines=14> */
.L_x_2883:
[----:B------:R-:W-:Y:S05]  /*20780*/  BSYNC B1 ;  /* 0x0000000000017941 */ /* 0x000fea0003800000 */
.L_x_2882:
[----:B0-----:R0:W0:Y:S01]  /*20790*/  SHFL.IDX PT, R0, R3, 0x2, 0x181f ;  /* 0x00581f0003007f89 */ /* 0x00102200000e0000 */
[----:B------:R-:W-:Y:S03]  /*207a0*/  BSSY B1, `(.L_x_2884) ;  /* 0x0000010000017945 */ /* 0x000fe60003800000 */
[----:B--2-4-:R2:W4:Y:S01]  /*207b0*/  SHFL.IDX PT, R8, R4, 0x2, 0x181f ;  /* 0x00581f0004087f89 */ /* 0x01452200000e0000 */
        /* <DEDUP_REMOVED lines=14> */
.L_x_2885:
[----:B------:R-:W-:Y:S05]  /*208a0*/  BSYNC B1 ;  /* 0x0000000000017941 */ /* 0x000fea0003800000 */
.L_x_2884:
[----:B0-----:R-:W-:Y:S01]  /*208b0*/  VIADD R0, R226, 0x60 ;  /* 0x00000060e2007836 */ /* 0x001fe20000000000 */
[----:B---3--:R-:W0:Y:S04]  /*208c0*/  SHFL.IDX PT, R3, R3, 0x3, 0x181f ;  /* 0x00781f0003037f89 */ /* 0x008e2800000e0000 */
[----:B------:R-:W-:Y:S01]  /*208d0*/  ISETP.GE.AND P0, PT, R0, R15, PT ;  /* 0x0000000f0000720c */ /* 0x000fe20003f06270 */
[----:B--2---:R-:W2:-:S12]  /*208e0*/  SHFL.IDX PT, R4, R4, 0x3, 0x181f ;  /* 0x00781f0004047f89 */ /* 0x004e9800000e0000 */
[----:B------:R-:W-:Y:S05]  /*208f0*/  @P0 BRA `(.L_x_2874) ;  /* 0x0000000000340947 */ /* 0x000fea0003800000 */
[----:B------:R-:W-:Y:S02]  /*20900*/  ULDC UR4, c[0x0][0xac8] ;  /* 0x0002b20000047ab9 */ /* 0x000fe40000000800 */
[----:B------:R-:W-:Y:S02]  /*20910*/  ISETP.GE.AND P3, PT, R11, UR4, PT ;  /* 0x000000040b007c0c */ /* 0x000fe4000bf66270 */
[----:B------:R-:W-:Y:S02]  /*20920*/  ISETP.GE.AND P4, PT, R21, UR4, PT ;  /* 0x0000000415007c0c */ /* 0x000fe4000bf86270 */
[----:B------:R-:W-:-:S09]  /*20930*/  ISETP.GE.AND P5, PT, R13, UR4, PT ;  /* 0x000000040d007c0c */ /* 0x000fd2000bfa6270 */
[-C--:B--2---:R-:W-:Y:S02]  /*20940*/  @!P3 LEA R24, P0, R11, R4.reuse, 0x1 ;  /* 0x000000040b18b211 */ /* 0x084fe400078008ff */
[-C--:B------:R-:W-:Y:S02]  /*20950*/  @!P4 LEA R20, P1, R21, R4.reuse, 0x1 ;  /* 0x000000041514c211 */ /* 0x080fe400078208ff */
[----:B----4-:R-:W-:Y:S02]  /*20960*/  @!P5 LEA R8, P2, R13, R4, 0x1 ;  /* 0x000000040d08d211 */ /* 0x010fe400078408ff */
[-C--:B0-----:R-:W-:Y:S02]  /*20970*/  @!P3 LEA.HI.X R25, R11, R3.reuse, R14, 0x1, P0 ;  /* 0x000000030b19b211 */ /* 0x081fe400000f0c0e */
[-C--:B------:R-:W-:Y:S02]  /*20980*/  @!P4 LEA.HI.X R21, R21, R3.reuse, R12, 0x1, P1 ;  /* 0x000000031515c211 */ /* 0x080fe400008f0c0c */
[----:B------:R-:W-:Y:S01]  /*20990*/  @!P5 LEA.HI.X R9, R13, R3, R10, 0x1, P2 ;  /* 0x000000030d09d211 */ /* 0x000fe200010f0c0a */
[----:B------:R0:W-:Y:S04]  /*209a0*/  @!P3 ST.E.128 desc[UR60][R24.64], RZ ;  /* 0x000000ff1800b985 */ /* 0x0001e8000c101d3c */
[----:B------:R0:W-:Y:S04]  /*209b0*/  @!P4 ST.E.128 desc[UR60][R20.64], RZ ;  /* 0x000000ff1400c985 */ /* 0x0001e8000c101d3c */
[----:B------:R0:W-:Y:S02]  /*209c0*/  @!P5 ST.E.128 desc[UR60][R8.64], RZ ;  /* 0x000000ff0800d985 */ /* 0x0001e4000c101d3c */
.L_x_2874:
[----:B------:R-:W-:Y:S05]  /*209d0*/  BSYNC B0 ;  /* 0x0000000000007941 */ /* 0x000fea0003800000 */
.L_x_2864:
[----:B------:R-:W-:Y:S02]  /*209e0*/  ULDC UR4, c[0x0][0xc3c] ;  /* 0x00030f0000047ab9 */ /* 0x000fe40000000800 */
[----:B------:R-:W-:-:S13]  /*209f0*/  ISETP.GE.AND P0, PT, R7, UR4, PT ;  /* 0x0000000407007c0c */ /* 0x000fda000bf06270 */
[----:B------:R-:W-:Y:S05]  /*20a00*/  @!P0 BRA `(.L_x_2886) ;  /* 0xfffffe0800688947 */ /* 0x000fea000383ffff */
[----:B------:R-:W-:Y:S05]  /*20a10*/  BRA `(.L_x_2643) ;  /* 0x0000007c00607947 */ /* 0x000fea0003800000 */
.L_x_2641:
[----:B------:R-:W-:-:S08]  /*20a20*/  NOP ;  /* 0x0000000000007918 */ /* 0x000fd00000000000 */
[----:B0-----:R-:W0:-:S00]  /*20a30*/  USETMAXREG.DEALLOC.CTAPOOL 0x28 ;  /* 0x00000028000079c8 */ /* 0x001e0000080e0500 */
[----:B0-----:R-:W2:Y:S01]  /*20a40*/  LDL.LU R3, [R1] ;  /* 0x0000000001037983 */ /* 0x001ea20000300800 */
[----:B------:R-:W-:Y:S01]  /*20a50*/  LOP3.LUT R2, R2, 0x3, RZ, 0xc0, !PT ;  /* 0x0000000302027812 */ /* 0x000fe200078ec0ff */
[----:B------:R-:W-:-:S05]  /*20a60*/  IMAD.MOV.U32 R7, RZ, RZ, RZ ;  /* 0x000000ffff077224 */ /* 0x000fca00078e00ff */
        /* <DEDUP_REMOVED lines=13> */
.L_x_2887:
        /* <DEDUP_REMOVED lines=43> */
.L_x_2891:
[----:B------:R-:W0:Y:S01]  /*20df0*/  LDC R2, c[0x0][0xc3c] ;  /* 0x00030f00ff027b82 */ /* 0x000e220000000800 */
[----:B------:R-:W-:Y:S01]  /*20e00*/  UIADD3 UR4, UR4, 0x1f, URZ ;  /* 0x0000001f04047890 */ /* 0x000fe2000fffe03f */
[----:B------:R-:W-:Y:S02]  /*20e10*/  ULDC UR7, c[0x0][0xc3c] ;  /* 0x00030f0000077ab9 */ /* 0x000fe40000000800 */
[----:B------:R-:W-:-:S03]  /*20e20*/  IMAD.U32 R19, RZ, RZ, UR7 ;  /* 0x00000007ff137e24 */ /* 0x000fc6000f8e00ff */
[----:B0-----:R-:W-:-:S13]  /*20e30*/  ISETP.LE.AND P6, PT, R2, UR4, PT ;  /* 0x0000000402007c0c */ /* 0x001fda000bfc3270 */
[----:B------:R-:W-:Y:S05]  /*20e40*/  @P6 BRA `(.L_x_2890) ;  /* 0x0000000800a86947 */ /* 0x000fea0003800000 */
[----:B------:R-:W-:Y:S02]  /*20e50*/  VIADD R11, R6, UR4 ;  /* 0x00000004060b7c36 */ /* 0x000fe40008000000 */
[----:B------:R-:W-:Y:S02]  /*20e60*/  IMAD.MOV.U32 R7, RZ, RZ, RZ ;  /* 0x000000ffff077224 */ /* 0x000fe400078e00ff */
[----:B------:R-:W-:Y:S01]  /*20e70*/  IMAD.MOV.U32 R8, RZ, RZ, RZ ;  /* 0x000000ffff087224 */ /* 0x000fe200078e00ff */
[----:B------:R-:W-:-:S13]  /*20e80*/  ISETP.GE.OR P6, PT, R11, R2, !P0 ;  /* 0x000000020b00720c */ /* 0x000fda00047c6670 */
[----:B------:R-:W0:Y:S08]  /*20e90*/  @!P6 LDC.64 R4, c[0x0][0xc80] ;  /* 0x00032000ff04eb82 */ /* 0x000e300000000a00 */
[----:B------:R-:W1:Y:S01]  /*20ea0*/  @!P6 LDC.64 R2, c[0x0][0xc78] ;  /* 0x00031e00ff02eb82 */ /* 0x000e620000000a00 */
[----:B0-----:R-:W-:-:S05]  /*20eb0*/  @!P6 IMAD.WIDE R4, R11, 0x4, R4 ;  /* 0x000000040b04e825 */ /* 0x001fca00078e0204 */
[----:B------:R-:W2:Y:S01]  /*20ec0*/  @!P6 LDG.E R7, desc[UR60][R4.64] ;  /* 0x0000003c0407e981 */ /* 0x000ea2000c1e1900 */
[----:B-1----:R-:W-:-:S05]  /*20ed0*/  @!P6 IMAD.WIDE R2, R11, 0x4, R2 ;  /* 0x000000040b02e825 */ /* 0x002fca00078e0202 */
        /* <DEDUP_REMOVED lines=22> */
.L_x_2889:
        /* <DEDUP_REMOVED lines=11> */
[----:B------:R-:W-:-:S05]  /*210f0*/  VIADD R3, R19, 0xffffffff ;  /* 0xffffffff13037836 */ /* 0x000fca0000000000 */
[----:B------:R0:W1:Y:S02]  /*21100*/  SHFL.IDX PT, R16, R2, R3, 0x1f ;  /* 0x00001f0302107589 */ /* 0x00006400000e0000 */
.L_x_2892:
[----:B-1----:R-:W-:Y:S02]  /*21110*/  IMAD R16, R16, UR5, R5 ;  /* 0x0000000510107c24 */ /* 0x002fe4000f8e0205 */
[----:B------:R-:W-:-:S03]  /*21120*/  VIADD R19, R19, UR4 ;  /* 0x0000000413137c36 */ /* 0x000fc60008000000 */
[----:B------:R-:W-:Y:S01]  /*21130*/  IADD3 R4, -R16, UR6, RZ ;  /* 0x0000000610047c10 */ /* 0x000fe2000fffe1ff */
[----:B------:R-:W-:Y:S06]  /*21140*/  @!P1 BRA `(.L_x_2893) ;  /* 0x0000000000e89947 */ /* 0x000fec0003800000 */
[-C--:B--2---:R-:W-:Y:S02]  /*21150*/  IABS R12, R7.reuse ;  /* 0x00000007000c7213 */ /* 0x084fe40000000000 */
[----:B------:R-:W-:Y:S02]  /*21160*/  IABS R5, R8 ;  /* 0x0000000800057213 */ /* 0x000fe40000000000 */
[----:B------:R-:W1:Y:S01]  /*21170*/  I2F.RP R9, R12 ;  /* 0x0000000c00097306 */ /* 0x000e620000209400 */
[----:B------:R-:W-:-:S07]  /*21180*/  IABS R13, R7 ;  /* 0x00000007000d7213 */ /* 0x000fce0000000000 */
[----:B------:R-:W2:Y:S08]  /*21190*/  I2F.RP R10, R5 ;  /* 0x00000005000a7306 */ /* 0x000eb00000209400 */
[----:B-1----:R-:W0:Y:S08]  /*211a0*/  MUFU.RCP R9, R9 ;  /* 0x0000000900097308 */ /* 0x002e300000001000 */
[----:B--2---:R-:W-:Y:S01]  /*211b0*/  MUFU.RCP R10, R10 ;  /* 0x0000000a000a7308 */ /* 0x004fe20000001000 */
        /* <DEDUP_REMOVED lines=18> */
[----:B------:R-:W0:Y:S01]  /*212e0*/  F2I.FTZ.U32.TRUNC.NTZ R3, R11 ;  /* 0x0000000b00037305 */ /* 0x000e22000021f000 */
[----:B------:R-:W-:-:S05]  /*212f0*/  IABS R12, R8 ;  /* 0x00000008000c7213 */ /* 0x000fca0000000000 */
[----:B------:R-:W-:-:S05]  /*21300*/  IMAD.MOV R12, RZ, RZ, -R12 ;  /* 0x000000ffff0c7224 */ /* 0x000fca00078e0a0c */
[----:B------:R-:W-:-:S04]  /*21310*/  @P0 VIADD R2, R2, 0x1 ;  /* 0x0000000102020836 */ /* 0x000fc80000000000 */
[----:B------:R-:W-:Y:S02]  /*21320*/  IMAD.MOV.U32 R13, RZ, RZ, R2 ;  /* 0x000000ffff0d7224 */ /* 0x000fe400078e0002 */
[----:B0-----:R-:W-:Y:S02]  /*21330*/  IMAD.MOV R2, RZ, RZ, -R3 ;  /* 0x000000ffff027224 */ /* 0x001fe400078e0a03 */
[----:B------:R-:W-:Y:S01]  /*21340*/  @!P2 IMAD.MOV R13, RZ, RZ, -R13 ;  /* 0x000000ffff0da224 */ /* 0x000fe200078e0a0d */
[----:B------:R-:W-:Y:S01]  /*21350*/  @!P1 LOP3.LUT R13, RZ, R7, RZ, 0x33, !PT ;  /* 0x00000007ff0d9212 */ /* 0x000fe200078e33ff */
[----:B------:R-:W-:Y:S02]  /*21360*/  IMAD R9, R2, R5, RZ ;  /* 0x0000000502097224 */ /* 0x000fe400078e02ff */
[----:B------:R-:W-:Y:S01]  /*21370*/  IMAD.MOV.U32 R2, RZ, RZ, RZ ;  /* 0x000000ffff027224 */ /* 0x000fe200078e00ff */
[----:B------:R-:W-:-:S03]  /*21380*/  IABS R10, R13 ;  /* 0x0000000d000a7213 */ /* 0x000fc60000000000 */
[----:B------:R-:W-:-:S04]  /*21390*/  IMAD.HI.U32 R2, R3, R9, R2 ;  /* 0x0000000903027227 */ /* 0x000fc800078e0002 */
[----:B------:R-:W-:Y:S02]  /*213a0*/  IMAD.MOV.U32 R3, RZ, RZ, R10 ;  /* 0x000000ffff037224 */ /* 0x000fe400078e000a */
[----:B------:R-:W-:Y:S02]  /*213b0*/  IMAD.MOV.U32 R10, RZ, RZ, R12 ;  /* 0x000000ffff0a7224 */ /* 0x000fe400078e000c */
        /* <DEDUP_REMOVED lines=8> */
[----:B------:R-:W-:Y:S01]  /*21440*/  ISETP.GE.U32.AND P0, PT, R10, R5, PT ;  /* 0x000000050a00720c */ /* 0x000fe20003f06070 */
[----:B------:R-:W-:-:S12]  /*21450*/  IMAD.MOV R5, RZ, RZ, -R13 ;  /* 0x000000ffff057224 */ /* 0x000fd800078e0a0d */
[----:B------:R-:W-:-:S04]  /*21460*/  @P0 VIADD R2, R2, 0x1 ;  /* 0x0000000102020836 */ /* 0x000fc80000000000 */
        /* <DEDUP_REMOVED lines=8> */
.L_x_2893:
[----:B0-----:R-:W0:Y:S02]  /*214f0*/  LDC.64 R2, c[0x0][0xc90] ;  /* 0x00032400ff027b82 */ /* 0x001e240000000a00 */
        /* <DEDUP_REMOVED lines=32> */
[----:B------:R-:W-:Y:S02]  /*21700*/  VIADDMNMX R8, R8, UR5, R13, PT ;  /* 0x0000000508087c46 */ /* 0x000fe4000b80010d */
[----:B------:R-:W-:-:S02]  /*21710*/  IADD3 R9, R9, 0x1000000, R4 ;  /* 0x0100000009097810 */ /* 0x000fc40007ffe004 */
        /* <DEDUP_REMOVED lines=25> */
[----:B------:R-:W-:-:S07]  /*218b0*/  IMAD R18, R2, R18, R9 ;  /* 0x0000001202127224 */ /* 0x000fce00078e0209 */
.L_x_2894:
[----:B------:R-:W-:-:S05]  /*218c0*/  LOP3.LUT R2, RZ, R2, RZ, 0x33, !PT ;  /* 0x00000002ff027212 */ /* 0x000fca00078e33ff */
[----:B------:R-:W-:Y:S01]  /*218d0*/  IMAD.IADD R17, R7, 0x1, R2 ;  /* 0x0000000107117824 */ /* 0x000fe200078e0202 */
[----:B------:R-:W-:Y:S06]  /*218e0*/  BRA `(.L_x_2895) ;  /* 0x00000000000c7947 */ /* 0x000fec0003800000 */
.L_x_2890:
[----:B------:R-:W-:Y:S02]  /*218f0*/  IMAD.MOV.U32 R17, RZ, RZ, RZ ;  /* 0x000000ffff117224 */ /* 0x000fe400078e00ff */
[----:B------:R-:W-:Y:S02]  /*21900*/  IMAD.U32 R16, RZ, RZ, UR6 ;  /* 0x00000006ff107e24 */ /* 0x000fe4000f8e00ff */
[----:B------:R-:W-:-:S07]  /*21910*/  IMAD.MOV.U32 R18, RZ, RZ, RZ ;  /* 0x000000ffff127224 */ /* 0x000fce00078e00ff */
.L_x_2895:
[----:B------:R-:W-:-:S13]  /*21920*/  ISETP.NE.AND P0, PT, R6, RZ, PT ;  /* 0x000000ff0600720c */ /* 0x000fda0003f05270 */
[----:B------:R-:W0:Y:S01]  /*21930*/  @!P0 S2R R3, SR_CgaCtaId ;  /* 0x0000000000038919 */ /* 0x000e220000008800 */
[----:B------:R-:W-:-:S04]  /*21940*/  @!P0 MOV R2, 0x400 ;  /* 0x0000040000028802 */ /* 0x000fc80000000f00 */
[----:B0-----:R-:W-:-:S05]  /*21950*/  @!P0 LEA R2, R3, R2, 0x18 ;  /* 0x0000000203028211 */ /* 0x001fca00078ec0ff */
[----:B------:R2:W-:Y:S01]  /*21960*/  @!P0 STS.128 [R2+0x308d0], R16 ;  /* 0x0308d01002008388 */ /* 0x0005e20000000c00 */
[----:B------:R-:W-:Y:S06]  /*21970*/  BAR.ARV 0x5, 0x180 ;  /* 0x0146000000007b1d */ /* 0x000fec0000002000 */
.L_x_2888:
[----:B------:R3:W-:Y:S01]  /*21980*/  STL [R1+0x28], RZ ;  /* 0x000028ff01007387 */ /* 0x0007e20000100800 */
[----:B------:R-:W-:Y:S01]  /*21990*/  ULDC UR4, c[0x0][0xc3c] ;  /* 0x00030f0000047ab9 */ /* 0x000fe20000000800 */
[----:B------:R-:W-:Y:S01]  /*219a0*/  IMAD.MOV.U32 R28, RZ, RZ, 0x1 ;  /* 0x00000001ff1c7424 */ /* 0x000fe200078e00ff */
[----:B-1----:R-:W-:Y:S01]  /*219b0*/  ISETP.GE.AND P0, PT, R19, UR4, PT ;  /* 0x0000000413007c0c */ /* 0x002fe2000bf06270 */
[----:B------:R-:W-:-:S12]  /*219c0*/  IMAD.MOV.U32 R26, RZ, RZ, RZ ;  /* 0x000000ffff1a7224 */ /* 0x000fd800078e00ff */
[----:B---3--:R-:W-:Y:S05]  /*219d0*/  @P0 BRA `(.L_x_2896) ;  /* 0x00000068008c0947 */ /* 0x008fea0003800000 */
[----:B--2---:R-:W2:Y:S01]  /*219e0*/  LDL R2, [R1+0x6c] ;  /* 0x00006c0001027983 */ /* 0x004ea20000100800 */
[----:B------:R-:W1:Y:S01]  /*219f0*/  S2UR UR5, SR_CgaCtaId ;  /* 0x00000000000579c3 */ /* 0x000e620000008800 */
[----:B------:R-:W-:Y:S01]  /*21a00*/  IMAD.SHL.U32 R32, R0, 0x8, RZ ;  /* 0x0000000800207824 */ /* 0x000fe200078e00ff */
[----:B------:R-:W-:Y:S01]  /*21a10*/  BSSY B8, `(.L_x_2896) ;  /* 0x000069f000087945 */ /* 0x000fe20003800000 */
[----:B------:R3:W-:Y:S01]  /*21a20*/  STL [R1+0x28], RZ ;  /* 0x000028ff01007387 */ /* 0x0007e20000100800 */
[----:B------:R-:W-:Y:S01]  /*21a30*/  IMAD.MOV.U32 R29, RZ, RZ, 0x1 ;  /* 0x00000001ff1d7424 */ /* 0x000fe200078e00ff */
[----:B------:R-:W-:Y:S02]  /*21a40*/  CS2R R26, SRZ ;  /* 0x00000000001a7805 */ /* 0x000fe4000001ff00 */
[C---:B0-----:R-:W-:Y:S01]  /*21a50*/  LOP3.LUT R3, R32.reuse, 0x1f8, RZ, 0xc0, !PT ;  /* 0x000001f820037812 */ /* 0x041fe200078ec0ff */
[----:B------:R-:W-:Y:S01]  /*21a60*/  IMAD.MOV.U32 R28, RZ, RZ, 0x1 ;  /* 0x00000001ff1c7424 */ /* 0x000fe200078e00ff */
[----:B------:R-:W-:Y:S01]  /*21a70*/  LOP3.LUT R32, R32, 0x38, RZ, 0xc0, !PT ;  /* 0x0000003820207812 */ /* 0x000fe200078ec0ff */
[----:B------:R-:W-:Y:S01]  /*21a80*/  ULDC.64 UR36, c[0x0][0x198] ;  /* 0x0000660000247ab9 */ /* 0x000fe20000000a00 */
[----:B------:R-:W-:Y:S01]  /*21a90*/  LOP3.LUT R3, R3, 0x38, R0, 0x78, !PT ;  /* 0x0000003803037812 */ /* 0x000fe200078e7800 */
[----:B------:R-:W-:Y:S01]  /*21aa0*/  ULDC UR38, c[0x0][0xc] ;  /* 0x0000030000267ab9 */ /* 0x000fe20000000800 */
[----:B------:R-:W-:-:S02]  /*21ab0*/  LOP3.LUT R35, R32, 0x40, RZ, 0xfc, !PT ;  /* 0x0000004020237812 */ /* 0x000fc400078efcff */
[----:B------:R-:W-:Y:S02]  /*21ac0*/  LOP3.LUT R33, R32, 0x80, RZ, 0xfc, !PT ;  /* 0x0000008020217812 */ /* 0x000fe400078efcff */
[----:B--2---:R-:W-:Y:S02]  /*21ad0*/  R2UR UR4, R2 ;  /* 0x00000000020472ca */ /* 0x004fe400000e0000 */
[C---:B------:R-:W-:Y:S01]  /*21ae0*/  LOP3.LUT R2, R0.reuse, 0x7f, RZ, 0xc0, !PT ;  /* 0x0000007f00027812 */ /* 0x040fe200078ec0ff */
[----:B------:R-:W-:-:S04]  /*21af0*/  IMAD.SHL.U32 R0, R0, 0x10, RZ ;  /* 0x0000001000007824 */ /* 0x000fc800078e00ff */
[----:B------:R-:W-:Y:S01]  /*21b00*/  IMAD.SHL.U32 R36, R2, 0x8, RZ ;  /* 0x0000000802247824 */ /* 0x000fe200078e00ff */
[----:B------:R-:W-:-:S04]  /*21b10*/  SHF.R.U32.HI R2, RZ, 0x3, R2 ;  /* 0x00000003ff027819 */ /* 0x000fc80000011602 */
[----:B------:R-:W-:Y:S01]  /*21b20*/  LOP3.LUT R36, R3, 0x200, R36, 0xf8, !PT ;  /* 0x0000020003247812 */ /* 0x000fe200078ef824 */
[----:B------:R-:W-:Y:S01]  /*21b30*/  ULOP3.LUT UR39, UR4, 0x2, URZ, 0xfc, !UPT ;  /* 0x0000000204277892 */ /* 0x000fe2000f8efc3f */
[----:B------:R-:W-:Y:S02]  /*21b40*/  LOP3.LUT R0, R2, 0x70, R0, 0xf8, !PT ;  /* 0x0000007002007812 */ /* 0x000fe400078ef800 */
[----:B------:R-:W-:Y:S02]  /*21b50*/  UMOV UR4, 0x400 ;  /* 0x0000040000047882 */ /* 0x000fe40000000000 */
[----:B-1----:R-:W-:-:S06]  /*21b60*/  ULEA UR4, UR5, UR4, 0x18 ;  /* 0x0000000405047291 */ /* 0x002fcc000f8ec03f */
[----:B------:R-:W-:-:S04]  /*21b70*/  IMAD.U32 R22, RZ, RZ, UR4 ;  /* 0x00000004ff167e24 */ /* 0x000fc8000f8e00ff */
[----:B---3--:R-:W-:-:S07]  /*21b80*/  IMAD R37, R36, 0x2, R22 ;  /* 0x0000000224257824 */ /* 0x008fce00078e0216 */
.L_x_3003:
[----:B0-----:R-:W0:Y:S02]  /*21b90*/  LDC.64 R30, c[0x0][0xc88] ;  /* 0x00032200ff1e7b82 */ /* 0x001e240000000a00 */
[----:B0-----:R-:W-:-:S06]  /*21ba0*/  IMAD.WIDE R30, R19, 0x4, R30 ;  /* 0x00000004131e7825 */ /* 0x001fcc00078e021e */
        /* <DEDUP_REMOVED lines=20> */
[----:B------:R-:W-:Y:S01]  /*21cf0*/  ISETP.NE.U32.AND P1, PT, RZ, UR6, PT ;  /* 0x00000006ff007c0c */ /* 0x000fe2000bf25070 */
[----:B0-----:R-:W-:Y:S01]  /*21d00*/  IMAD.MOV.U32 R0, RZ, RZ, RZ ;  /* 0x000000ffff007224 */ /* 0x001fe200078e00ff */
[----:B------:R-:W-:Y:S02]  /*21d10*/  ISETP.NE.AND.EX P0, PT, RZ, UR5, PT, P0 ;  /* 0x00000005ff007c0c */ /* 0x000fe4000bf05300 */
[----:B------:R-:W-:Y:S02]  /*21d20*/  ISETP.NE.AND.EX P1, PT, RZ, UR7, PT, P1 ;  /* 0x00000007ff007c0c */ /* 0x000fe4000bf25310 */
[C---:B------:R-:W-:Y:S02]  /*21d30*/  IADD3 R4, P4, R23.reuse, UR6, RZ ;  /* 0x0000000617047c10 */ /* 0x040fe4000ff9e0ff */
[----:B-1----:R-:W-:Y:S01]  /*21d40*/  IADD3 R2, P3, R23, UR4, RZ ;  /* 0x0000000417027c10 */ /* 0x002fe2000ff7e0ff */
[----:B------:R-:W-:Y:S01]  /*21d50*/  ULDC UR4, c[0x0][0x288] ;  /* 0x0000a20000047ab9 */ /* 0x000fe20000000800 */
[----:B------:R-:W-:-:S02]  /*21d60*/  IADD3.X R5, R24, UR7, RZ, P4, !PT ;  /* 0x0000000718057c10 */ /* 0x000fc4000a7fe4ff */
[C---:B------:R-:W-:Y:S02]  /*21d70*/  IADD3.X R3, R24.reuse, UR5, RZ, P3, !PT ;  /* 0x0000000518037c10 */ /* 0x040fe40009ffe4ff */
[----:B------:R-:W-:Y:S01]  /*21d80*/  @P2 IADD3 R6, P3, R23, UR8, RZ ;  /* 0x0000000817062c10 */ /* 0x000fe2000ff7e0ff */
[----:B------:R-:W-:Y:S01]  /*21d90*/  IMAD.U32 R8, RZ, RZ, UR4 ;  /* 0x00000004ff087e24 */ /* 0x000fe2000f8e00ff */
[----:B------:R-:W-:Y:S01]  /*21da0*/  ULDC.64 UR4, c[0x0][0x418] ;  /* 0x0001060000047ab9 */ /* 0x000fe20000000a00 */
[----:B------:R-:W5:Y:S01]  /*21db0*/  @P0 LDG.E R34, desc[UR60][R2.64] ;  /* 0x0000003c02220981 */ /* 0x000f62000c1e1900 */
[----:B------:R-:W-:-:S03]  /*21dc0*/  @P2 IADD3.X R7, R24, UR9, RZ, P3, !PT ;  /* 0x0000000918072c10 */ /* 0x000fc60009ffe4ff */
[----:B------:R-:W5:Y:S04]  /*21dd0*/  @P1 LDG.E R0, desc[UR60][R4.64] ;  /* 0x0000003c04001981 */ /* 0x000f68000c1e1900 */
        /* <DEDUP_REMOVED lines=10> */
[----:B---3--:R0:W-:Y:S01]  /*21e80*/  STL [R1+0x18], R8 ;  /* 0x0000180801007387 */ /* 0x0081e20000100800 */
[----:B------:R-:W-:-:S03]  /*21e90*/  IMAD.MOV.U32 R11, RZ, RZ, R8 ;  /* 0x000000ffff0b7224 */ /* 0x000fc600078e0008 */
[----:B--2---:R0:W-:Y:S01]  /*21ea0*/  STL [R1+0xc], R12 ;  /* 0x00000c0c01007387 */ /* 0x0041e20000100800 */
[----:B------:R-:W-:Y:S05]  /*21eb0*/  @P2 BRA `(.L_x_2897) ;  /* 0x0000000000142947 */ /* 0x000fea0003800000 */
[----:B------:R-:W-:Y:S05]  /*21ec0*/  @!P0 BRA `(.L_x_2897) ;  /* 0x0000000000108947 */ /* 0x000fea0003800000 */
[----:B0-----:R-:W2:Y:S04]  /*21ed0*/  LDG.E R8, desc[UR60][R2.64] ;  /* 0x0000003c02087981 */ /* 0x001ea8000c1e1900 */
[----:B------:R-:W2:Y:S02]  /*21ee0*/  LDG.E R7, desc[UR60][R2.64+0x4] ;  /* 0x0000043c02077981 */ /* 0x000ea4000c1e1900 */
[----:B--2---:R-:W-:-:S05]  /*21ef0*/  IMAD.IADD R11, R7, 0x1, -R8 ;  /* 0x00000001070b7824 */ /* 0x004fca00078e0a08 */
[----:B------:R1:W-:Y:S02]  /*21f00*/  STL [R1+0x18], R11 ;  /* 0x0000180b01007387 */ /* 0x0003e40000100800 */
.L_x_2897:
[----:B------:R-:W-:Y:S01]  /*21f10*/  ULDC.64 UR4, c[0x0][0xa20] ;  /* 0x0002880000047ab9 */ /* 0x000fe20000000a00 */
[C---:B------:R-:W-:Y:S01]  /*21f20*/  LOP3.LUT R2, R18.reuse, 0xff000000, RZ, 0xc0, !PT ;  /* 0xff00000012027812 */ /* 0x040fe200078ec0ff */
        /* <DEDUP_REMOVED lines=12> */
.L_x_2898:
        /* <DEDUP_REMOVED lines=9> */
.L_x_2899:
[----:B0-----:R-:W2:Y:S01]  /*22080*/  @P1 LDG.E R2, desc[UR60][R4.64] ;  /* 0x0000003c04021981 */ /* 0x001ea2000c1e1900 */
[----:B------:R-:W0:Y:S03]  /*22090*/  LDC R3, c[0x0][0x448] ;  /* 0x00011200ff037b82 */ /* 0x000e260000000800 */
[----:B------:R3:W2:Y:S01]  /*220a0*/  @P1 LDG.E R5, desc[UR60][R4.64+0x4] ;  /* 0x0000043c04051981 */ /* 0x0006a2000c1e1900 */
[----:B-----5:R-:W-:Y:S01]  /*220b0*/  IMAD.IADD R9, R9, 0x1, -R12 ;  /* 0x0000000109097824 */ /* 0x020fe200078e0a0c */
[----:B------:R-:W-:Y:S01]  /*220c0*/  BSSY B0, `(.L_x_2900) ;  /* 0x0000037000007945 */ /* 0x000fe20003800000 */
[----:B------:R-:W-:Y:S02]  /*220d0*/  LOP3.LUT R20, R8, 0xff, RZ, 0xc0, !PT ;  /* 0x000000ff08147812 */ /* 0x000fe400078ec0ff */
[----:B0-----:R-:W-:-:S13]  /*220e0*/  ISETP.NE.AND P0, PT, R3, 0x1, PT ;  /* 0x000000010300780c */ /* 0x001fda0003f05270 */
[----:B---3--:R-:W0:Y:S08]  /*220f0*/  @P0 LDC R4, c[0x0][0x44c] ;  /* 0x00011300ff040b82 */ /* 0x008e300000000800 */
[----:B------:R-:W3:Y:S01]  /*22100*/  @P0 LDC R3, c[0x0][0x450] ;  /* 0x00011400ff030b82 */ /* 0x000ee20000000800 */
[----:B--2---:R-:W-:Y:S02]  /*22110*/  @P1 IMAD.IADD R6, R5, 0x1, -R2 ;  /* 0x0000000105061824 */ /* 0x004fe400078e0a02 */
[----:B------:R-:W-:-:S04]  /*22120*/  IMAD.SHL.U32 R2, R17, 0x80, RZ ;  /* 0x0000008011027824 */ /* 0x000fc800078e00ff */
[----:B------:R-:W-:-:S04]  /*22130*/  VIADD R2, R2, 0x7f ;  /* 0x0000007f02027836 */ /* 0x000fc80000000000 */
[----:B0-----:R-:W-:-:S05]  /*22140*/  @P0 IMAD.HI.U32 R4, R2, R4, RZ ;  /* 0x0000000402040227 */ /* 0x001fca00078e00ff */
[----:B---3--:R-:W-:Y:S01]  /*22150*/  @P0 SHF.R.U32.HI R2, RZ, R3, R4 ;  /* 0x00000003ff020219 */ /* 0x008fe20000011604 */
[----:B------:R-:W-:Y:S01]  /*22160*/  IMAD.IADD R3, R9, 0x1, R6 ;  /* 0x0000000109037824 */ /* 0x000fe200078e0206 */
[----:B------:R-:W-:-:S03]  /*22170*/  SHF.R.U32.HI R4, RZ, 0x10, R8 ;  /* 0x00000010ff047819 */ /* 0x000fc60000011608 */
[C---:B------:R-:W-:Y:S01]  /*22180*/  VIADD R5, R3.reuse, 0x5f ;  /* 0x0000005f03057836 */ /* 0x040fe20000000000 */
[----:B------:R-:W-:Y:S01]  /*22190*/  IADD3 R7, R3, 0x60, -R11 ;  /* 0x0000006003077810 */ /* 0x000fe20007ffe80b */
[----:B------:R0:W-:Y:S02]  /*221a0*/  STL [R1+0x4], R3 ;  /* 0x0000040301007387 */ /* 0x0001e40000100800 */
[----:B------:R-:W-:-:S04]  /*221b0*/  IMAD.HI R5, R5, 0x2aaaaaab, RZ ;  /* 0x2aaaaaab05057827 */ /* 0x000fc800078e02ff */
[----:B------:R-:W-:-:S04]  /*221c0*/  IMAD.IADD R2, R7, 0x1, R2 ;  /* 0x0000000107027824 */ /* 0x000fc800078e0202 */
[----:B------:R-:W-:Y:S01]  /*221d0*/  IMAD.HI R2, R2, 0x2aaaaaab, RZ ;  /* 0x2aaaaaab02027827 */ /* 0x000fe200078e02ff */
[----:B0-----:R-:W-:-:S04]  /*221e0*/  SHF.R.U32.HI R3, RZ, 0x1f, R5 ;  /* 0x0000001fff037819 */ /* 0x001fc80000011605 */
[----:B------:R-:W-:Y:S02]  /*221f0*/  LEA.HI.SX32 R5, R5, R3, 0x1c ;  /* 0x0000000305057211 */ /* 0x000fe400078fe2ff */
[----:B------:R-:W-:-:S04]  /*22200*/  SHF.R.U32.HI R3, RZ, 0x1f, R2 ;  /* 0x0000001fff037819 */ /* 0x000fc80000011602 */
[----:B------:R-:W-:Y:S01]  /*22210*/  LEA.HI.SX32 R3, R2, R3, 0x1c ;  /* 0x0000000302037211 */ /* 0x000fe200078fe2ff */
[----:B------:R-:W-:-:S03]  /*22220*/  IMAD.MOV.U32 R2, RZ, RZ, RZ ;  /* 0x000000ffff027224 */ /* 0x000fc600078e00ff */
[----:B------:R-:W-:-:S04]  /*22230*/  VIMNMX R10, R5, R3, PT ;  /* 0x00000003050a7248 */ /* 0x000fc80003fe0100 */
[----:B------:R-:W-:-:S13]  /*22240*/  ISETP.GE.AND P0, PT, R10, 0x1, PT ;  /* 0x000000010a00780c */ /* 0x000fda0003f06270 */
[----:B------:R-:W-:Y:S05]  /*22250*/  @!P0 BRA `(.L_x_2901) ;  /* 0x0000000000748947 */ /* 0x000fea0003800000 */
[----:B------:R-:W-:Y:S01]  /*22260*/  ISETP.NE.AND P0, PT, R4, RZ, PT ;  /* 0x000000ff0400720c */ /* 0x000fe20003f05270 */
[----:B------:R-:W-:-:S03]  /*22270*/  ULDC UR4, c[0x0][0x9f0] ;  /* 0x00027c0000047ab9 */ /* 0x000fc60000000800 */
[----:B------:R-:W-:-:S04]  /*22280*/  SEL R8, R4, UR4, P0 ;  /* 0x0000000404087c07 */ /* 0x000fc80008000000 */
[----:B-1----:R-:W-:Y:S02]  /*22290*/  IABS R11, R8 ;  /* 0x00000008000b7213 */ /* 0x002fe40000000000 */
        /* <DEDUP_REMOVED lines=13> */
[----:B------:R-:W-:-:S04]  /*22370*/  IMAD.MOV R2, RZ, RZ, -R2 ;  /* 0x000000ffff027224 */ /* 0x000fc800078e0a02 */
[----:B------:R-:W-:Y:S02]  /*22380*/  IMAD.MOV.U32 R12, RZ, RZ, R2 ;  /* 0x000000ffff0c7224 */ /* 0x000fe400078e0002 */
        /* <DEDUP_REMOVED lines=10> */
.L_x_2901:
[----:B------:R-:W-:Y:S05]  /*22430*/  BSYNC B0 ;  /* 0x0000000000007941 */ /* 0x000fea0003800000 */
.L_x_2900:
        /* <DEDUP_REMOVED lines=24> */
[----:B------:R0:W2:Y:S02]  /*225c0*/  SHFL.IDX PT, R14, R8, RZ, 0x1f ;  /* 0x00001fff080e7589 */ /* 0x0000a400000e0000 */
.L_x_3071:
[----:B--2---:R-:W-:Y:S02]  /*225d0*/  ISETP.NE.AND P0, PT, R14, RZ, PT ;  /* 0x000000ff0e00720c */ /* 0x004fe40003f05270 */
[----:B------:R-:W-:-:S11]  /*225e0*/  PLOP3.LUT P6, PT, PT, PT, PT, 0x8, 0x0 ;  /* 0x000000000000781c */ /* 0x000fd60003fce170 */
[----:B------:R-:W-:Y:S05]  /*225f0*/  @P0 BRA `(.L_x_2905) ;  /* 0x00000000000c0947 */ /* 0x000fea0003800000 */
[----:B------:R-:W-:-:S03]  /*22600*/  UMOV UR4, 0xffffffff ;  /* 0xffffffff00047882 */ /* 0x000fc60000000000 */
[----:B------:R-:W-:Y:S05]  /*22610*/  BRA.DIV UR4, `(.L_x_2906) ;  /* 0x0000007604247947 */ /* 0x000fea000b800000 */
[----:B------:R-:W-:-:S13]  /*22620*/  ELECT P6, URZ, PT ;  /* 0x00000000003f782f */ /* 0x000fda00038c0000 */
.L_x_2905:
        /* <DEDUP_REMOVED lines=9> */
.L_x_3074:
[----:B------:R-:W-:Y:S05]  /*226c0*/  BSYNC B1 ;  /* 0x0000000000017941 */ /* 0x000fea0003800000 */
.L_x_2907:
[----:B------:R-:W-:Y:S04]  /*226d0*/  BSSY B1, `(.L_x_2909) ;  /* 0x000008c000017945 */ /* 0x000fe80003800000 */
[----:B------:R-:W-:Y:S05]  /*226e0*/  @!P6 BRA `(.L_x_2910) ;  /* 0x000000080028e947 */ /* 0x000fea0003800000 */
[----:B------:R-:W-:Y:S01]  /*226f0*/  IMAD R12, R27, 0x8, R22 ;  /* 0x000000081b0c7824 */ /* 0x000fe200078e0216 */
[----:B-1----:R-:W-:Y:S01]  /*22700*/  SHF.L.U32 R11, R29, 0x1f, RZ ;  /* 0x0000001f1d0b7819 */ /* 0x002fe200000006ff */
[----:B------:R-:W1:Y:S01]  /*22710*/  S2R R9, SR_TID.X ;  /* 0x0000000000097919 */ /* 0x000e620000002100 */
[----:B------:R-:W-:Y:S02]  /*22720*/  BSSY B2, `(.L_x_2911) ;  /* 0x0000005000027945 */ /* 0x000fe40003800000 */
[----:B------:R-:W2:Y:S01]  /*22730*/  SYNCS.PHASECHK.TRANS64.TRYWAIT P0, [R12+URZ+0x308a0], R11 ;  /* 0x0308a00b0c0075a7 */ /* 0x000ea2000800017f */
[----:B-1----:R-:W-:-:S04]  /*22740*/  LOP3.LUT R9, R9, 0x7f, RZ, 0xc0, !PT ;  /* 0x0000007f09097812 */ /* 0x002fc800078ec0ff */
[----:B------:R-:W-:Y:S01]  /*22750*/  ISETP.NE.AND P1, PT, R9, RZ, PT ;  /* 0x000000ff0900720c */ /* 0x000fe20003f25270 */
[----:B--2---:R-:W-:-:S12]  /*22760*/  @!P0 BRA `(.L_x_2912) ;  /* 0x0000007400048947 */ /* 0x004fd80003800000 */
.L_x_3075:
[----:B------:R-:W-:Y:S05]  /*22770*/  BSYNC B2 ;  /* 0x0000000000027941 */ /* 0x000fea0003800000 */
.L_x_2911:
        /* <DEDUP_REMOVED lines=9> */
.L_x_2914:
[----:B------:R-:W-:Y:S05]  /*22810*/  BSYNC B2 ;  /* 0x0000000000027941 */ /* 0x000fea0003800000 */
.L_x_2913:
[----:B0-----:R-:W-:Y:S01]  /*22820*/  IMAD.MOV.U32 R8, RZ, RZ, RZ ;  /* 0x000000ffff087224 */ /* 0x001fe200078e00ff */
[----:B------:R-:W-:Y:S01]  /*22830*/  UIADD3 UR4, UP0, UR36, 0x570, URZ ;  /* 0x0000057024047890 */ /* 0x000fe2000ff1e03f */
[----:B------:R-:W-:Y:S01]  /*22840*/  IMAD R9, R3, 0x60, R0 ;  /* 0x0000006003097824 */ /* 0x000fe200078e0200 */
[----:B------:R-:W-:Y:S01]  /*22850*/  PLOP3.LUT P0, PT, PT, PT, PT, 0x80, 0x0 ;  /* 0x000000000000781c */ /* 0x000fe20003f0f070 */
[----:B------:R-:W-:Y:S01]  /*22860*/  IMAD R10, R27, 0x9000, R22 ;  /* 0x000090001b0a7824 */ /* 0x000fe200078e0216 */
[----:B------:R-:W-:Y:S01]  /*22870*/  R2UR UR10, R8 ;  /* 0x00000000080a72ca */ /* 0x000fe200000e0000 */
[----:B------:R-:W-:Y:S01]  /*22880*/  VIADD R9, R9, 0xffffffa0 ;  /* 0xffffffa009097836 */ /* 0x000fe20000000000 */
[----:B------:R-:W-:Y:S01]  /*22890*/  UIADD3.X UR5, URZ, UR37, URZ, UP0, !UPT ;  /* 0x000000253f057290 */ /* 0x000fe200087fe43f */
[----:B------:R-:W-:Y:S01]  /*228a0*/  VIADD R8, R12, 0x30890 ;  /* 0x000308900c087836 */ /* 0x000fe20000000000 */
[----:B------:R-:W-:Y:S01]  /*228b0*/  UMOV UR6, 0x0 ;  /* 0x0000000000067882 */ /* 0x000fe20000000000 */
[----:B------:R-:W-:Y:S01]  /*228c0*/  VIADD R13, R10, 0x1e400 ;  /* 0x0001e4000a0d7836 */ /* 0x000fe20000000000 */
[----:B------:R-:W-:-:S09]  /*228d0*/  UMOV UR7, 0x12f00000 ;  /* 0x12f0000000077882 */ /* 0x000fd20000000000 */
.L_x_2915:
        /* <DEDUP_REMOVED lines=16> */
.L_x_2916:
        /* <DEDUP_REMOVED lines=16> */
.L_x_2917:
        /* <DEDUP_REMOVED lines=13> */
.L_x_3076:
[----:B------:R-:W-:Y:S05]  /*22bb0*/  BSYNC B2 ;  /* 0x0000000000027941 */ /* 0x000fea0003800000 */
.L_x_2918:
[----:B------:R-:W-:Y:S01]  /*22bc0*/  BSSY B2, `(.L_x_2920) ;  /* 0x000000b000027945 */ /* 0x000fe20003800000 */
[----:B------:R-:W-:Y:S02]  /*22bd0*/  IMAD.MOV.U32 R14, RZ, RZ, 0x0 ;  /* 0x00000000ff0e7424 */ /* 0x000fe400078e00ff */
[----:B------:R-:W-:Y:S01]  /*22be0*/  IMAD.MOV.U32 R15, RZ, RZ, 0x12f00000 ;  /* 0x12f00000ff0f7424 */ /* 0x000fe200078e00ff */
[----:B------:R-:W-:Y:S06]  /*22bf0*/  @P1 BRA `(.L_x_2921) ;  /* 0x00000000001c1947 */ /* 0x000fec0003800000 */
[----:B------:R-:W2:Y:S01]  /*22c00*/  S2R R13, SR_TID.X ;  /* 0x00000000000d7919 */ /* 0x000ea20000002100 */
[----:B------:R-:W-:-:S04]  /*22c10*/  IMAD.MOV.U32 R8, RZ, RZ, 0x9000 ;  /* 0x00009000ff087424 */ /* 0x000fc800078e00ff */
[----:B------:R3:W-:Y:S01]  /*22c20*/  SYNCS.ARRIVE.TRANS64 RZ, [R12+URZ+0x308b0], R8 ;  /* 0x0308b0080cff79a7 */ /* 0x0007e2000800003f */
[----:B--2---:R-:W-:-:S04]  /*22c30*/  LOP3.LUT R13, R13, 0x1f, RZ, 0xc0, !PT ;  /* 0x0000001f0d0d7812 */ /* 0x004fc800078ec0ff */
[----:B------:R-:W-:-:S13]  /*22c40*/  ISETP.NE.AND P0, PT, R13, RZ, PT ;  /* 0x000000ff0d00720c */ /* 0x000fda0003f05270 */
[----:B---3--:R-:W-:Y:S05]  /*22c50*/  @!P0 BRA `(.L_x_2921) ;  /* 0x0000000000048947 */ /* 0x008fea0003800000 */
[----:B------:R-:W-:Y:S01]  /*22c60*/  BPT.TRAP 0x1 ;  /* 0x000000040000795c */ /* 0x000fe20000300000 */
.L_x_2921:
[----:B------:R-:W-:Y:S05]  /*22c70*/  BSYNC B2 ;  /* 0x0000000000027941 */ /* 0x000fea0003800000 */
.L_x_2920:
[----:B------:R-:W-:Y:S01]  /*22c80*/  R2UR UR6, R14 ;  /* 0x000000000e0672ca */ /* 0x000fe200000e0000 */
[----:B------:R-:W-:Y:S01]  /*22c90*/  IMAD.MOV.U32 R8, RZ, RZ, RZ ;  /* 0x000000ffff087224 */ /* 0x000fe200078e00ff */
[----:B------:R-:W-:Y:S01]  /*22ca0*/  R2UR UR7, R15 ;  /* 0x000000000f0772ca */ /* 0x000fe200000e0000 */
[----:B------:R-:W-:Y:S01]  /*22cb0*/  UIADD3 UR4, UP0, UR36, 0x670, URZ ;  /* 0x0000067024047890 */ /* 0x000fe2000ff1e03f */
[----:B------:R-:W-:Y:S01]  /*22cc0*/  PLOP3.LUT P0, PT, PT, PT, PT, 0x80, 0x0 ;  /* 0x000000000000781c */ /* 0x000fe20003f0f070 */
[----:B01----:R-:W-:Y:S01]  /*22cd0*/  VIADD R12, R12, 0x308b0 ;  /* 0x000308b00c0c7836 */ /* 0x003fe20000000000 */
[----:B------:R-:W-:Y:S01]  /*22ce0*/  R2UR UR10, R8 ;  /* 0x00000000080a72ca */ /* 0x000fe200000e0000 */
[----:B------:R-:W-:Y:S01]  /*22cf0*/  VIADD R8, R10, 0x400 ;  /* 0x000004000a087836 */ /* 0x000fe20000000000 */
[----:B------:R-:W-:-:S13]  /*22d00*/  UIADD3.X UR5, URZ, UR37, URZ, UP0, !UPT ;  /* 0x000000253f057290 */ /* 0x000fda00087fe43f */
.L_x_2922:
        /* <DEDUP_REMOVED lines=15> */
.L_x_2923:
        /* <DEDUP_REMOVED lines=15> */
.L_x_2924:
        /* <DEDUP_REMOVED lines=10> */
.L_x_2910:
[----:B------:R-:W-:Y:S05]  /*22f90*/  BSYNC B1 ;  /* 0x0000000000017941 */ /* 0x000fea0003800000 */
.L_x_2909:
        /* <DEDUP_REMOVED lines=9> */
.L_x_2941:
[----:B------:R-:W-:Y:S05]  /*23030*/  YIELD ;  /* 0x0000000000007946 */ /* 0x000fea0003800000 */
[----:B------:R-:W-:Y:S04]  /*23040*/  BSSY B1, `(.L_x_2925) ;  /* 0x000008b000017945 */ /* 0x000fe80003800000 */
[----:B------:R-:W-:Y:S05]  /*23050*/  @!P6 BRA `(.L_x_2926) ;  /* 0x000000080024e947 */ /* 0x000fea0003800000 */
[----:B-1----:R-:W-:Y:S01]  /*23060*/  IMAD R11, R27, 0x8, R22 ;  /* 0x000000081b0b7824 */ /* 0x002fe200078e0216 */
[----:B------:R-:W-:Y:S01]  /*23070*/  SHF.L.U32 R10, R29, 0x1f, RZ ;  /* 0x0000001f1d0a7819 */ /* 0x000fe200000006ff */
[----:B------:R-:W1:Y:S01]  /*23080*/  S2R R3, SR_TID.X ;  /* 0x0000000000037919 */ /* 0x000e620000002100 */
[----:B------:R-:W-:Y:S02]  /*23090*/  BSSY B2, `(.L_x_2927) ;  /* 0x0000005000027945 */ /* 0x000fe40003800000 */
[----:B------:R-:W2:Y:S01]  /*230a0*/  SYNCS.PHASECHK.TRANS64.TRYWAIT P1, [R11+URZ+0x308a0], R10 ;  /* 0x0308a00a0b0075a7 */ /* 0x000ea2000802017f */
[----:B-1----:R-:W-:-:S04]  /*230b0*/  LOP3.LUT R3, R3, 0x7f, RZ, 0xc0, !PT ;  /* 0x0000007f03037812 */ /* 0x002fc800078ec0ff */
[----:B------:R-:W-:Y:S01]  /*230c0*/  ISETP.NE.AND P2, PT, R3, RZ, PT ;  /* 0x000000ff0300720c */ /* 0x000fe20003f45270 */
[----:B--2---:R-:W-:-:S12]  /*230d0*/  @!P1 BRA `(.L_x_2928) ;  /* 0x0000006800d09947 */ /* 0x004fd80003800000 */
.L_x_3077:
[----:B------:R-:W-:Y:S05]  /*230e0*/  BSYNC B2 ;  /* 0x0000000000027941 */ /* 0x000fea0003800000 */
.L_x_2927:
        /* <DEDUP_REMOVED lines=9> */
.L_x_2930:
[----:B------:R-:W-:Y:S05]  /*23180*/  BSYNC B2 ;  /* 0x0000000000027941 */ /* 0x000fea0003800000 */
.L_x_2929:
        /* <DEDUP_REMOVED lines=11> */
.L_x_2931:
        /* <DEDUP_REMOVED lines=12> */
[----:B------:R-:W-:Y:S01]  /*23300*/  UMOV UR6, 0x0 ;  /* 0x0000000000067882 */ /* 0x000fe20000000000 */
[----:B------:R-:W-:Y:S02]  /*23310*/  UMOV UR7, 0x12f00000 ;  /* 0x12f0000000077882 */ /* 0x000fe40000000000 */
[----:B------:R-:W-:Y:S01]  /*23320*/  R2UR UR10, R13 ;  /* 0x000000000d0a72ca */ /* 0x000fe200000e0000 */
[----:B------:R-:W-:-:S14]  /*23330*/  VIADD R13, R9, 0x21400 ;  /* 0x00021400090d7836 */ /* 0x000fdc0000000000 */
.L_x_2932:
        /* <DEDUP_REMOVED lines=16> */
.L_x_2933:
        /* <DEDUP_REMOVED lines=13> */
.L_x_3078:
[----:B------:R-:W-:Y:S05]  /*23510*/  BSYNC B2 ;  /* 0x0000000000027941 */ /* 0x000fea0003800000 */
.L_x_2934:
        /* <DEDUP_REMOVED lines=11> */
.L_x_2937:
[----:B------:R-:W-:Y:S05]  /*235d0*/  BSYNC B2 ;  /* 0x0000000000027941 */ /* 0x000fea0003800000 */
.L_x_2936:
        /* <DEDUP_REMOVED lines=8> */
.L_x_2938:
        /* <DEDUP_REMOVED lines=11> */
[----:B------:R-:W-:Y:S01]  /*23710*/  R2UR UR6, R14 ;  /* 0x000000000e0672ca */ /* 0x000fe200000e0000 */
[----:B------:R-:W-:Y:S01]  /*23720*/  VIADD R3, R9, 0x3400 ;  /* 0x0000340009037836 */ /* 0x000fe20000000000 */
[----:B------:R-:W-:Y:S02]  /*23730*/  R2UR UR7, R15 ;  /* 0x000000000f0772ca */ /* 0x000fe400000e0000 */
[----:B------:R-:W-:Y:S02]  /*23740*/  R2UR UR10, R10 ;  /* 0x000000000a0a72ca */ /* 0x000fe400000e0000 */
[----:B------:R-:W-:-:S13]  /*23750*/  PLOP3.LUT P1, PT, PT, PT, PT, 0x80, 0x0 ;  /* 0x000000000000781c */ /* 0x000fda0003f2f070 */
.L_x_2939:
        /* <DEDUP_REMOVED lines=15> */
.L_x_2940:
        /* <DEDUP_REMOVED lines=10> */
.L_x_2926:
[----:B------:R-:W-:Y:S05]  /*238f0*/  BSYNC B1 ;  /* 0x0000000000017941 */ /* 0x000fea0003800000 */
.L_x_2925:
        /* <DEDUP_REMOVED lines=8> */
.L_x_2903:
[----:B------:R-:W-:Y:S05]  /*23980*/  BSYNC B0 ;  /* 0x0000000000007941 */ /* 0x000fea0003800000 */
.L_x_2902:
[----:B------:R-:W2:Y:S01]  /*23990*/  LDC R0, c[0x0][0x448] ;  /* 0x00011200ff007b82 */ /* 0x000ea20000000800 */
[----:B------:R-:W-:Y:S01]  /*239a0*/  LEA R2, R17, 0x7f, 0x7 ;  /* 0x0000007f11027811 */ /* 0x000fe200078e38ff */
[----:B------:R-:W-:Y:S06]  /*239b0*/  @!P0 WARPSYNC.ALL ;  /* 0x0000000000008948 */ /* 0x000fec0003800000 */
[----:B------:R-:W-:Y:S01]  /*239c0*/  @!P0 BAR.SYNC.DEFER_BLOCKING 0xc, 0x180 ;  /* 0x0306000000008b1d */ /* 0x000fe20000010000 */
[----:B------:R-:W-:-:S05]  /*239d0*/  ISETP.NE.AND P2, PT, R4, RZ, PT ;  /* 0x000000ff0400720c */ /* 0x000fca0003f45270 */
[----:B------:R-:W-:Y:S08]  /*239e0*/  BSSY B0, `(.L_x_2942) ;  /* 0x0000029000007945 */ /* 0x000ff00003800000 */
[----:B------:R-:W3:Y:S01]  /*239f0*/  @!P2 LDC R4, c[0x0][0x9f0] ;  /* 0x00027c00ff04ab82 */ /* 0x000ee20000000800 */
[----:B--2---:R-:W-:-:S13]  /*23a00*/  ISETP.NE.AND P1, PT, R0, 0x1, PT ;  /* 0x000000010000780c */ /* 0x004fda0003f25270 */
[----:B------:R-:W2:Y:S08]  /*23a10*/  @P1 LDC R3, c[0x0][0x44c] ;  /* 0x00011300ff031b82 */ /* 0x000eb00000000800 */
[----:B------:R-:W4:Y:S01]  /*23a20*/  @P1 LDC R0, c[0x0][0x450] ;  /* 0x00011400ff001b82 */ /* 0x000f220000000800 */
[----:B--2---:R-:W-:-:S05]  /*23a30*/  @P1 IMAD.HI.U32 R3, R2, R3, RZ ;  /* 0x0000000302031227 */ /* 0x004fca00078e00ff */
[----:B----4-:R-:W-:Y:S01]  /*23a40*/  @P1 SHF.R.U32.HI R2, RZ, R0, R3 ;  /* 0x00000000ff021219 */ /* 0x010fe20000011603 */
[----:B------:R-:W-:-:S04]  /*23a50*/  IMAD.MOV.U32 R0, RZ, RZ, RZ ;  /* 0x000000ffff007224 */ /* 0x000fc800078e00ff */
[----:B------:R-:W-:-:S04]  /*23a60*/  IMAD.IADD R2, R7, 0x1, R2 ;  /* 0x0000000107027824 */ /* 0x000fc800078e0202 */
[----:B------:R-:W-:-:S05]  /*23a70*/  IMAD.HI R2, R2, 0x2aaaaaab, RZ ;  /* 0x2aaaaaab02027827 */ /* 0x000fca00078e02ff */
[----:B------:R-:W-:-:S04]  /*23a80*/  SHF.R.U32.HI R3, RZ, 0x1f, R2 ;  /* 0x0000001fff037819 */ /* 0x000fc80000011602 */
[----:B------:R-:W-:-:S04]  /*23a90*/  LEA.HI.SX32 R2, R2, R3, 0x1c ;  /* 0x0000000302027211 */ /* 0x000fc800078fe2ff */
[----:B------:R-:W-:-:S04]  /*23aa0*/  VIMNMX R5, R5, R2, PT ;  /* 0x0000000205057248 */ /* 0x000fc80003fe0100 */
[----:B------:R-:W-:-:S13]  /*23ab0*/  ISETP.GE.AND P1, PT, R5, 0x1, PT ;  /* 0x000000010500780c */ /* 0x000fda0003f26270 */
[----:B---3--:R-:W-:Y:S05]  /*23ac0*/  @!P1 BRA `(.L_x_2943) ;  /* 0x0000000000689947 */ /* 0x008fea0003800000 */
[-C--:B------:R-:W-:Y:S02]  /*23ad0*/  IABS R0, R4.reuse ;  /* 0x0000000400007213 */ /* 0x080fe40000000000 */
[----:B------:R-:W-:Y:S02]  /*23ae0*/  IABS R7, R4 ;  /* 0x0000000400077213 */ /* 0x000fe40000000000 */
[----:B0-----:R-:W0:Y:S03]  /*23af0*/  I2F.RP R8, R0 ;  /* 0x0000000000087306 */ /* 0x001e260000209400 */
        /* <DEDUP_REMOVED lines=23> */
.L_x_2943:
[----:B------:R-:W-:Y:S05]  /*23c70*/  BSYNC B0 ;  /* 0x0000000000007941 */ /* 0x000fea0003800000 */
.L_x_2942:
[-C--:B------:R-:W-:Y:S01]  /*23c80*/  IMAD R3, R20, R0.reuse, RZ ;  /* 0x0000000014037224 */ /* 0x080fe200078e02ff */
        /* <DEDUP_REMOVED lines=23> */
.L_x_2945:
        /* <DEDUP_REMOVED lines=11> */
[----:B------:R-:W-:Y:S02]  /*23eb0*/  IMAD.U32 R6, RZ, RZ, UR8 ;  /* 0x00000008ff067e24 */ /* 0x000fe4000f8e00ff */
[----:B------:R-:W-:-:S02]  /*23ec0*/  IMAD.U32 R7, RZ, RZ, UR9 ;  /* 0x00000009ff077e24 */ /* 0x000fc4000f8e00ff */
[----:B------:R-:W-:Y:S02]  /*23ed0*/  IMAD.U32 R10, RZ, RZ, UR4 ;  /* 0x00000004ff0a7e24 */ /* 0x000fe4000f8e00ff */
[----:B-1----:R-:W-:Y:S02]  /*23ee0*/  IMAD.U32 R11, RZ, RZ, UR5 ;  /* 0x00000005ff0b7e24 */ /* 0x002fe4000f8e00ff */
[----:B0-----:R-:W-:Y:S02]  /*23ef0*/  IMAD.MOV.U32 R8, RZ, RZ, 0x70 ;  /* 0x00000070ff087424 */ /* 0x001fe400078e00ff */
[----:B------:R-:W-:Y:S02]  /*23f00*/  IMAD.MOV.U32 R12, RZ, RZ, 0x1 ;  /* 0x00000001ff0c7424 */ /* 0x000fe400078e00ff */
[----:B------:R-:W-:-:S07]  /*23f10*/  IMAD.MOV.U32 R13, RZ, RZ, RZ ;  /* 0x000000ffff0d7224 */ /* 0x000fce00078e00ff */
[----:B------:R-:W-:-:S07]  /*23f20*/  LEPC R20, `(.L_x_2948) ;  /* 0x000000001014794e */ /* 0x000fce0000000000 */
[----:B--2---:R-:W-:Y:S05]  /*23f30*/  CALL.ABS.NOINC R2 ;  /* 0x0000000002007343 */ /* 0x004fea0003c00000 */
.L_x_2948:
[----:B------:R-:W-:Y:S05]  /*23f40*/  BSYNC B6 ;  /* 0x0000000000067941 */ /* 0x000fea0003800000 */
.L_x_2947:
        /* <DEDUP_REMOVED lines=11> */
[----:B------:R-:W-:Y:S02]  /*24000*/  IMAD.U32 R6, RZ, RZ, UR8 ;  /* 0x00000008ff067e24 */ /* 0x000fe4000f8e00ff */
[----:B------:R-:W-:-:S02]  /*24010*/  IMAD.U32 R7, RZ, RZ, UR9 ;  /* 0x00000009ff077e24 */ /* 0x000fc4000f8e00ff */
[----:B------:R-:W-:Y:S02]  /*24020*/  IMAD.U32 R10, RZ, RZ, UR4 ;  /* 0x00000004ff0a7e24 */ /* 0x000fe4000f8e00ff */
[----:B-1----:R-:W-:Y:S02]  /*24030*/  IMAD.U32 R11, RZ, RZ, UR5 ;  /* 0x00000005ff0b7e24 */ /* 0x002fe4000f8e00ff */
[----:B0-----:R-:W-:Y:S02]  /*24040*/  IMAD.MOV.U32 R8, RZ, RZ, 0x70 ;  /* 0x00000070ff087424 */ /* 0x001fe400078e00ff */
[----:B------:R-:W-:Y:S02]  /*24050*/  IMAD.MOV.U32 R12, RZ, RZ, 0x1 ;  /* 0x00000001ff0c7424 */ /* 0x000fe400078e00ff */
[----:B--2---:R-:W-:-:S07]  /*24060*/  IMAD.MOV.U32 R13, RZ, RZ, RZ ;  /* 0x000000ffff0d7224 */ /* 0x004fce00078e00ff */
[----:B------:R-:W-:-:S07]  /*24070*/  LEPC R20, `(.L_x_2951) ;  /* 0x000000001014794e */ /* 0x000fce0000000000 */
[----:B---3--:R-:W-:Y:S05]  /*24080*/  CALL.ABS.NOINC R2 ;  /* 0x0000000002007343 */ /* 0x008fea0003c00000 */
.L_x_2951:
        /* <DEDUP_REMOVED lines=15> */
.L_x_2950:
[----:B------:R-:W-:Y:S05]  /*24180*/  BSYNC B6 ;  /* 0x0000000000067941 */ /* 0x000fea0003800000 */
.L_x_2949:
[----:B------:R-:W2:Y:S01]  /*24190*/  LDL R25, [R1+0x1c] ;  /* 0x00001c0001197983 */ /* 0x000ea20000100800 */
[----:B------:R-:W-:Y:S01]  /*241a0*/  ULDC.64 UR4, c[0x0][0x9f8] ;  /* 0x00027e0000047ab9 */ /* 0x000fe20000000a00 */
[----:B------:R-:W3:Y:S02]  /*241b0*/  LDC R0, c[0x0][0x430] ;  /* 0x00010c00ff007b82 */ /* 0x000ee40000000800 */
[----:B0-----:R-:W4:Y:S01]  /*241c0*/  LDL R8, [R1+0x4] ;  /* 0x0000040001087983 */ /* 0x001f220000100800 */
[----:B------:R-:W-:-:S03]  /*241d0*/  ISETP.NE.U32.AND P0, PT, RZ, UR4, PT ;  /* 0x00000004ff007c0c */ /* 0x000fc6000bf05070 */
[----:B------:R-:W4:Y:S01]  /*241e0*/  LDL R7, [R1+0xc] ;  /* 0x00000c0001077983 */ /* 0x000f220000100800 */
[----:B------:R-:W-:-:S03]  /*241f0*/  ISETP.NE.AND.EX P0, PT, RZ, UR5, PT, P0 ;  /* 0x00000005ff007c0c */ /* 0x000fc6000bf05300 */
[----:B------:R-:W4:Y:S01]  /*24200*/  LDL.LU R20, [R1] ;  /* 0x0000000001147983 */ /* 0x000f220000300800 */
[----:B------:R-:W0:Y:S09]  /*24210*/  S2R R21, SR_TID.X ;  /* 0x0000000000157919 */ /* 0x000e320000002100 */
[----:B------:R-:W-:Y:S01]  /*24220*/  @P0 IADD3 R2, P1, R23, UR4, RZ ;  /* 0x0000000417020c10 */ /* 0x000fe2000ff3e0ff */
[----:B------:R-:W-:-:S03]  /*24230*/  ULDC UR4, c[0x0][0x2f4] ;  /* 0x0000bd0000047ab9 */ /* 0x000fc60000000800 */
[----:B------:R-:W-:-:S05]  /*24240*/  @P0 IADD3.X R3, R24, UR5, RZ, P1, !PT ;  /* 0x0000000518030c10 */ /* 0x000fca0008ffe4ff */
[----:B------:R1:W4:Y:S01]  /*24250*/  @P0 LDG.E R31, desc[UR60][R2.64] ;  /* 0x0000003c021f0981 */ /* 0x000322000c1e1900 */
[----:B0-----:R-:W-:-:S04]  /*24260*/  LOP3.LUT R21, R21, 0x7f, RZ, 0xc0, !PT ;  /* 0x0000007f15157812 */ /* 0x001fc800078ec0ff */
[----:B------:R-:W-:Y:S02]  /*24270*/  SHF.R.U32.HI R4, RZ, 0x3, R21 ;  /* 0x00000003ff047819 */ /* 0x000fe40000011615 */
[----:B------:R-:W0:Y:S01]  /*24280*/  S2R R21, SR_TID.X ;  /* 0x0000000000157919 */ /* 0x000e220000002100 */
[----:B---3--:R-:W-:-:S13]  /*24290*/  ISETP.NE.AND P1, PT, R0, 0x1, PT ;  /* 0x000000010000780c */ /* 0x008fda0003f25270 */
[----:B------:R-:W3:Y:S01]  /*242a0*/  @P1 LDC R6, c[0x0][0x438] ;  /* 0x00010e00ff061b82 */ /* 0x000ee20000000800 */
[----:B0-----:R-:W-:-:S05]  /*242b0*/  IMAD.SHL.U32 R21, R21, 0x10, RZ ;  /* 0x0000001015157824 */ /* 0x001fca00078e00ff */
[----:B------:R-:W-:Y:S02]  /*242c0*/  LOP3.LUT R21, R4, 0x70, R21, 0xf8, !PT ;  /* 0x0000007004157812 */ /* 0x000fe400078ef815 */
[----:B------:R-:W0:Y:S01]  /*242d0*/  @P1 LDC R4, c[0x0][0x434] ;  /* 0x00010d00ff041b82 */ /* 0x000e220000000800 */
[----:B------:R-:W-:Y:S01]  /*242e0*/  ISETP.GE.AND P3, PT, R32, UR4, PT ;  /* 0x0000000420007c0c */ /* 0x000fe2000bf66270 */
[----:B------:R-:W-:Y:S01]  /*242f0*/  UMOV UR5, 0xffffffff ;  /* 0xffffffff00057882 */ /* 0x000fe20000000000 */
[----:B--2---:R-:W-:-:S04]  /*24300*/  VIADD R25, R25, 0xffffffff ;  /* 0xffffffff19197836 */ /* 0x004fc80000000000 */
[----:B------:R-:W-:-:S05]  /*24310*/  IMAD R5, R25, 0x60, R21 ;  /* 0x0000006019057824 */ /* 0x000fca00078e0215 */
[----:B----4-:R-:W-:-:S04]  /*24320*/  ISETP.GE.AND P0, PT, R5, R8, PT ;  /* 0x000000080500720c */ /* 0x010fc80003f06270 */
[----:B------:R-:W-:Y:S01]  /*24330*/  ISETP.GT.U32.OR P0, PT, R21, 0x5f, P0 ;  /* 0x0000005f1500780c */ /* 0x000fe20000704470 */
[----:B------:R-:W-:-:S04]  /*24340*/  IMAD.IADD R5, R5, 0x1, R7 ;  /* 0x0000000105057824 */ /* 0x000fc800078e0207 */
[----:B0-----:R-:W-:-:S08]  /*24350*/  @P1 IMAD.HI.U32 R7, R5, R4, RZ ;  /* 0x0000000405071227 */ /* 0x001fd000078e00ff */
[----:B-1----:R-:W0:Y:S01]  /*24360*/  @!P0 LDC.64 R2, c[0x0][0x428] ;  /* 0x00010a00ff028b82 */ /* 0x002e220000000a00 */
[----:B------:R-:W-:Y:S01]  /*24370*/  IMAD.MOV.U32 R4, RZ, RZ, R5 ;  /* 0x000000ffff047224 */ /* 0x000fe200078e0005 */
[----:B---3--:R-:W-:Y:S02]  /*24380*/  @P1 SHF.R.U32.HI R4, RZ, R6, R7 ;  /* 0x00000006ff041219 */ /* 0x008fe40000011607 */
[----:B------:R-:W-:-:S03]  /*24390*/  SHF.R.S32.HI R8, RZ, 0x1f, R31 ;  /* 0x0000001fff087819 */ /* 0x000fc6000001141f */
[----:B------:R-:W-:-:S04]  /*243a0*/  IMAD.MOV R6, RZ, RZ, -R4 ;  /* 0x000000ffff067224 */ /* 0x000fc800078e0a04 */
[----:B------:R-:W-:Y:S01]  /*243b0*/  IMAD R0, R0, R6, R5 ;  /* 0x0000000600007224 */ /* 0x000fe200078e0205 */
[--C-:B------:R-:W-:Y:S01]  /*243c0*/  @!P0 SHF.R.S32.HI R5, RZ, 0x1f, R4.reuse ;  /* 0x0000001fff058819 */ /* 0x100fe20000011404 */
[-C--:B0-----:R-:W-:Y:S02]  /*243d0*/  @!P0 IMAD R6, R8, R2.reuse, RZ ;  /* 0x0000000208068224 */ /* 0x081fe400078e02ff */
[----:B------:R-:W-:-:S04]  /*243e0*/  @!P0 IMAD.WIDE.U32 R4, R31, R2, R4 ;  /* 0x000000021f048225 */ /* 0x000fc800078e0004 */
[----:B------:R-:W-:Y:S02]  /*243f0*/  @!P0 IMAD R6, R31, R3, R6 ;  /* 0x000000031f068224 */ /* 0x000fe400078e0206 */
[----:B------:R-:W0:Y:S02]  /*24400*/  @!P0 LDC.64 R2, c[0x0][0x418] ;  /* 0x00010600ff028b82 */ /* 0x000e240000000a00 */
[----:B------:R-:W-:Y:S02]  /*24410*/  @!P0 IMAD.IADD R6, R5, 0x1, R6 ;  /* 0x0000000105068824 */ /* 0x000fe400078e0206 */
[----:B------:R-:W-:Y:S01]  /*24420*/  IMAD.U32 R5, RZ, RZ, UR39 ;  /* 0x00000027ff057e24 */ /* 0x000fe2000f8e00ff */
[----:B0-----:R-:W-:-:S04]  /*24430*/  @!P0 LEA R2, P1, R4, R2, 0x2 ;  /* 0x0000000204028211 */ /* 0x001fc800078210ff */
[----:B------:R-:W-:Y:S01]  /*24440*/  @!P0 LEA.HI.X R3, R4, R3, R6, 0x2, P1 ;  /* 0x0000000304038211 */ /* 0x000fe200008f1406 */
[----:B------:R-:W-:-:S06]  /*24450*/  IMAD.MOV.U32 R4, RZ, RZ, RZ ;  /* 0x000000ffff047224 */ /* 0x000fcc00078e00ff */
[----:B------:R0:W5:Y:S01]  /*24460*/  @!P0 LDG.E R4, desc[UR60][R2.64] ;  /* 0x0000003c02048981 */ /* 0x000162000c1e1900 */
[----:B------:R-:W-:Y:S02]  /*24470*/  ISETP.GT.U32.AND P0, PT, R21, 0x5f, PT ;  /* 0x0000005f1500780c */ /* 0x000fe40003f04070 */
[----:B------:R-:W-:Y:S02]  /*24480*/  ISETP.NE.AND P2, PT, R5, 0x3, PT ;  /* 0x000000030500780c */ /* 0x000fe40003f45270 */
[----:B------:R-:W-:-:S09]  /*24490*/  LOP3.LUT R20, R20, 0xfffffff7, RZ, 0xc0, !PT ;  /* 0xfffffff714147812 */ /* 0x000fd200078ec0ff */
[----:B------:R-:W-:-:S04]  /*244a0*/  @P0 LOP3.LUT R20, R20, 0x8, RZ, 0xfc, !PT ;  /* 0x0000000814140812 */ /* 0x000fc800078efcff */
[----:B------:R-:W-:-:S04]  /*244b0*/  LOP3.LUT R20, R20, 0xffffffef, RZ, 0xc0, !PT ;  /* 0xffffffef14147812 */ /* 0x000fc800078ec0ff */
[----:B------:R-:W-:-:S04]  /*244c0*/  @P2 LOP3.LUT R20, R20, 0x10, RZ, 0xfc, !PT ;  /* 0x0000001014142812 */ /* 0x000fc800078efcff */
[----:B------:R-:W-:Y:S02]  /*244d0*/  LOP3.LUT R20, R20, 0xfffffffb, RZ, 0xc0, !PT ;  /* 0xfffffffb14147812 */ /* 0x000fe400078ec0ff */
[----:B------:R-:W-:Y:S02]  /*244e0*/  ISETP.GE.AND P1, PT, R35, UR4, PT ;  /* 0x0000000423007c0c */ /* 0x000fe4000bf26270 */
        /* <DEDUP_REMOVED lines=9> */
.L_x_3081:
[----:B------:R-:W-:Y:S05]  /*24580*/  @!P2 BRA `(.L_x_2953) ;  /* 0x000000000004a947 */ /* 0x000fea0003800000 */
[----:B------:R-:W-:Y:S01]  /*24590*/  BPT.TRAP 0x1 ;  /* 0x000000040000795c */ /* 0x000fe20000300000 */
.L_x_2953:
[----:B------:R-:W-:Y:S01]  /*245a0*/  SHF.R.S32.HI R5, RZ, 0x1f, R0 ;  /* 0x0000001fff057819 */ /* 0x000fe20000011400 */
[----:B------:R-:W-:Y:S01]  /*245b0*/  ULDC.64 UR4, c[0x0][0x328] ;  /* 0x0000ca0000047ab9 */ /* 0x000fe20000000a00 */
[----:B------:R-:W-:Y:S01]  /*245c0*/  ULDC.64 UR6, c[0x0][0x318] ;  /* 0x0000c60000067ab9 */ /* 0x000fe20000000a00 */
[----:B------:R-:W-:Y:S02]  /*245d0*/  BSSY B0, `(.L_x_2954) ;  /* 0x0000014000007945 */ /* 0x000fe40003800000 */
[----:B0-----:R-:W-:-:S04]  /*245e0*/  IMAD R3, R5, UR4, RZ ;  /* 0x0000000405037c24 */ /* 0x001fc8000f8e02ff */
        /* <DEDUP_REMOVED lines=18> */
.L_x_3082:
[----:B------:R-:W-:Y:S05]  /*24710*/  BSYNC B0 ;  /* 0x0000000000007941 */ /* 0x000fea0003800000 */
.L_x_2954:
        /* <DEDUP_REMOVED lines=92> */
.L_x_3096:
        /* <DEDUP_REMOVED lines=12> */
.L_x_2957:
[----:B------:R-:W-:Y:S02]  /*24da0*/  PLOP3.LUT P1, PT, P1, P0, PT, 0xa2, 0x0 ;  /* 0x000000000000781c */ /* 0x000fe40000f21472 */
[----:B------:R-:W-:-:S08]  /*24db0*/  @P0 R2UR P1, UR4, R7 ;  /* 0x00000000070402ca */ /* 0x000fd00000020000 */
[----:B------:R-:W-:-:S05]  /*24dc0*/  @P0 PLOP3.LUT P0, PT, P1, PT, PT, 0x80, 0x0 ;  /* 0x000000000000081c */ /* 0x000fca0000f0f070 */
[----:B------:R-:W-:Y:S01]  /*24dd0*/  @!P1 SYNCS.ARRIVE.TRANS64.RED.A0T1 RZ, [UR4+0x30830], RZ ;  /* 0x030830ffffff99a7 */ /* 0x000fe20008200404 */
[----:B------:R-:W-:Y:S07]  /*24de0*/  @!P1 ARRIVES.LDGSTSBAR.64.TRANSCNT [UR4+0x30830] ;  /* 0x03083000ff0099b0 */ /* 0x000fee0008000a84 */
[----:B------:R-:W-:Y:S05]  /*24df0*/  @P0 BRA.U.ANY `(.L_x_2957) ;  /* 0xfffffffd00e80947 */ /* 0x000fea000393ffff */
[----:B------:R-:W-:Y:S01]  /*24e00*/  NOP ;  /* 0x0000000000007918 */ /* 0x000fe20000000000 */
[----:B------:R-:W2:Y:S02]  /*24e10*/  LDL R0, [R1] ;  /* 0x0000000001007983 */ /* 0x000ea40000100800 */
[----:B--2---:R-:W-:-:S13]  /*24e20*/  LOP3.LUT P2, RZ, R0, 0x10, RZ, 0xc0, !PT ;  /* 0x0000001000ff7812 */ /* 0x004fda000784c0ff */
[----:B------:R-:W-:Y:S05]  /*24e30*/  @!P2 BRA `(.L_x_2958) ;  /* 0x000000000004a947 */ /* 0x000fea0003800000 */
[----:B------:R-:W-:Y:S01]  /*24e40*/  BPT.TRAP 0x1 ;  /* 0x000000040000795c */ /* 0x000fe20000300000 */
.L_x_2958:
        /* <DEDUP_REMOVED lines=37> */
.L_x_2960:
[----:B------:R-:W-:Y:S05]  /*250a0*/  BSYNC B6 ;  /* 0x0000000000067941 */ /* 0x000fea0003800000 */
.L_x_2959:
[----:B------:R-:W2:Y:S01]  /*250b0*/  LDL.LU R20, [R1+0x2c] ;  /* 0x00002c0001147983 */ /* 0x000ea20000300800 */
[----:B------:R-:W-:Y:S01]  /*250c0*/  ULDC.64 UR4, c[0x0][0x2d8] ;  /* 0x0000b60000047ab9 */ /* 0x000fe20000000a00 */
[----:B------:R-:W3:Y:S02]  /*250d0*/  LDC R6, c[0x0][0x448] ;  /* 0x00011200ff067b82 */ /* 0x000ee40000000800 */
[----:B0-----:R-:W4:Y:S04]  /*250e0*/  LDL.LU.64 R2, [R1+0x20] ;  /* 0x0000200001027983 */ /* 0x001f280000300a00 */
[----:B------:R0:W5:Y:S01]  /*250f0*/  LDL R9, [R1+0x18] ;  /* 0x0000180001097983 */ /* 0x0001620000100800 */
[----:B---3--:R-:W-:-:S13]  /*25100*/  ISETP.NE.AND P0, PT, R6, 0x1, PT ;  /* 0x000000010600780c */ /* 0x008fda0003f05270 */
[----:B-1----:R-:W1:Y:S01]  /*25110*/  @P0 LDC R7, c[0x0][0x44c] ;  /* 0x00011300ff070b82 */ /* 0x002e620000000800 */
[----:B----4-:R-:W-:Y:S02]  /*25120*/  IMAD.MOV.U32 R3, RZ, RZ, R34 ;  /* 0x000000ffff037224 */ /* 0x010fe400078e0022 */
        /* <DEDUP_REMOVED lines=8> */
[----:B--2---:R-:W-:-:S04]  /*251b0*/  LOP3.LUT R20, R20, 0x7f, RZ, 0xc0, !PT ;  /* 0x0000007f14147812 */ /* 0x004fc800078ec0ff */
[----:B------:R-:W-:Y:S02]  /*251c0*/  SHF.R.U32.HI R21, RZ, 0x3, R20 ;  /* 0x00000003ff157819 */ /* 0x000fe40000011614 */
[----:B------:R-:W2:Y:S01]  /*251d0*/  S2R R20, SR_TID.X ;  /* 0x0000000000147919 */ /* 0x000ea20000002100 */
[----:B------:R-:W-:Y:S02]  /*251e0*/  IMAD.IADD R3, R3, 0x1, R0 ;  /* 0x0000000103037824 */ /* 0x000fe400078e0200 */
[----:B------:R-:W3:Y:S01]  /*251f0*/  @P0 LDC R0, c[0x0][0x450] ;  /* 0x00011400ff000b82 */ /* 0x000ee20000000800 */
[----:B--2---:R-:W-:-:S05]  /*25200*/  IMAD.SHL.U32 R20, R20, 0x10, RZ ;  /* 0x0000001014147824 */ /* 0x004fca00078e00ff */
[----:B------:R-:W-:-:S05]  /*25210*/  LOP3.LUT R20, R21, 0x70, R20, 0xf8, !PT ;  /* 0x0000007015147812 */ /* 0x000fca00078ef814 */
[----:B------:R-:W-:-:S04]  /*25220*/  IMAD R5, R17, 0x80, R20 ;  /* 0x0000008011057824 */ /* 0x000fc800078e0214 */
        /* <DEDUP_REMOVED lines=107> */
.L_x_3113:
        /* <DEDUP_REMOVED lines=12> */
.L_x_2963:
[----:B------:R-:W-:Y:S05]  /*259a0*/  BSYNC B0 ;  /* 0x0000000000007941 */ /* 0x000fea0003800000 */
.L_x_2962:
[----:B------:R-:W-:Y:S01]  /*259b0*/  NOP ;  /* 0x0000000000007918 */ /* 0x000fe20000000000 */
[----:B------:R-:W-:-:S13]  /*259c0*/  PLOP3.LUT P0, PT, PT, PT, PT, 0x80, 0x0 ;  /* 0x000000000000781c */ /* 0x000fda0003f0f070 */
.L_x_2964:
        /* <DEDUP_REMOVED lines=20> */
.L_x_3114:
[----:B------:R-:W-:Y:S05]  /*25b10*/  BSYNC B0 ;  /* 0x0000000000007941 */ /* 0x000fea0003800000 */
.L_x_2965:
        /* <DEDUP_REMOVED lines=11> */
.L_x_2981:
[----:B------:R-:W3:Y:S01]  /*25bd0*/  LDL R2, [R1] ;  /* 0x0000000001027983 */ /* 0x000ee20000100800 */
[----:B------:R-:W1:Y:S03]  /*25be0*/  LDC R7, c[0x0][0x430] ;  /* 0x00010c00ff077b82 */ /* 0x000e660000000800 */
[----:B------:R-:W4:Y:S04]  /*25bf0*/  LDL R4, [R1+0xc] ;  /* 0x00000c0001047983 */ /* 0x000f280000100800 */
[----:B------:R-:W2:Y:S01]  /*25c00*/  LDL R8, [R1+0x10] ;  /* 0x0000100001087983 */ /* 0x000ea20000100800 */
[----:B------:R-:W0:Y:S02]  /*25c10*/  S2R R0, SR_TID.X ;  /* 0x0000000000007919 */ /* 0x000e240000002100 */
[----:B0-----:R-:W-:-:S02]  /*25c20*/  LOP3.LUT R0, R0, 0x7f, RZ, 0xc0, !PT ;  /* 0x0000007f00007812 */ /* 0x001fc400078ec0ff */
[----:B-1----:R-:W-:-:S13]  /*25c30*/  ISETP.NE.AND P0, PT, R7, 0x1, PT ;  /* 0x000000010700780c */ /* 0x002fda0003f05270 */
[----:B------:R-:W0:Y:S01]  /*25c40*/  @P0 LDC R3, c[0x0][0x438] ;  /* 0x00010e00ff030b82 */ /* 0x000e220000000800 */
[----:B---3--:R-:W-:Y:S02]  /*25c50*/  LOP3.LUT P4, RZ, R2, 0x10, RZ, 0xc0, !PT ;  /* 0x0000001002ff7812 */ /* 0x008fe4000788c0ff */
[----:B------:R-:W-:Y:S02]  /*25c60*/  SHF.R.U32.HI R2, RZ, 0x3, R0 ;  /* 0x00000003ff027819 */ /* 0x000fe40000011600 */
[----:B------:R-:W1:Y:S01]  /*25c70*/  S2R R0, SR_TID.X ;  /* 0x0000000000007919 */ /* 0x000e620000002100 */
[----:B----4-:R-:W-:Y:S02]  /*25c80*/  IMAD R9, R6, 0x60, R4 ;  /* 0x0000006006097824 */ /* 0x010fe400078e0204 */
[----:B-1----:R-:W-:-:S05]  /*25c90*/  IMAD.SHL.U32 R0, R0, 0x10, RZ ;  /* 0x0000001000007824 */ /* 0x002fca00078e00ff */
[----:B------:R-:W-:Y:S02]  /*25ca0*/  LOP3.LUT R0, R2, 0x70, R0, 0xf8, !PT ;  /* 0x0000007002007812 */ /* 0x000fe400078ef800 */
[----:B------:R-:W1:Y:S02]  /*25cb0*/  @P0 LDC R2, c[0x0][0x434] ;  /* 0x00010d00ff020b82 */ /* 0x000e640000000800 */
[C---:B------:R-:W-:Y:S01]  /*25cc0*/  ISETP.GT.U32.AND P5, PT, R0.reuse, 0x5f, PT ;  /* 0x0000005f0000780c */ /* 0x040fe20003fa4070 */
[----:B------:R-:W-:-:S12]  /*25cd0*/  IMAD.IADD R9, R0, 0x1, R9 ;  /* 0x0000000100097824 */ /* 0x000fd800078e0209 */
[----:B------:R-:W2:Y:S01]  /*25ce0*/  @!P5 LDC.64 R4, c[0x0][0x428] ;  /* 0x00010a00ff04db82 */ /* 0x000ea20000000a00 */
[----:B------:R-:W-:Y:S02]  /*25cf0*/  IMAD.MOV.U32 R0, RZ, RZ, R9 ;  /* 0x000000ffff007224 */ /* 0x000fe400078e0009 */
[----:B-1----:R-:W-:-:S05]  /*25d00*/  @P0 IMAD.HI.U32 R2, R9, R2, RZ ;  /* 0x0000000209020227 */ /* 0x002fca00078e00ff */
[----:B0-----:R-:W-:-:S04]  /*25d10*/  @P0 SHF.R.U32.HI R0, RZ, R3, R2 ;  /* 0x00000003ff000219 */ /* 0x001fc80000011602 */
[--C-:B------:R-:W-:Y:S01]  /*25d20*/  @!P5 SHF.R.S32.HI R3, RZ, 0x1f, R0.reuse ;  /* 0x0000001fff03d819 */ /* 0x100fe20000011400 */
[----:B------:R-:W-:Y:S02]  /*25d30*/  @!P5 IMAD.MOV.U32 R2, RZ, RZ, R0 ;  /* 0x000000ffff02d224 */ /* 0x000fe400078e0000 */
[-C--:B--2---:R-:W-:Y:S02]  /*25d40*/  @!P5 IMAD R8, R8, R4.reuse, RZ ;  /* 0x000000040808d224 */ /* 0x084fe400078e02ff */
        /* <DEDUP_REMOVED lines=19> */
.L_x_2969:
[----:B------:R-:W-:Y:S01]  /*25e80*/  IMAD R7, R26, 0x8, R22 ;  /* 0x000000081a077824 */ /* 0x000fe200078e0216 */
[----:B------:R-:W-:Y:S01]  /*25e90*/  SHF.L.U32 R2, R28, 0x1f, RZ ;  /* 0x0000001f1c027819 */ /* 0x000fe200000006ff */
[----:B------:R-:W-:Y:S03]  /*25ea0*/  BSSY B1, `(.L_x_2970) ;  /* 0x0000003000017945 */ /* 0x000fe60003800000 */
[----:B------:R-:W0:Y:S02]  /*25eb0*/  SYNCS.PHASECHK.TRANS64.TRYWAIT P0, [R7+URZ+0x30840], R2 ;  /* 0x03084002070075a7 */ /* 0x000e24000800017f */
[----:B0-----:R-:W-:Y:S05]  /*25ec0*/  @!P0 BRA `(.L_x_2971) ;  /* 0x00000050009c8947 */ /* 0x001fea0003800000 */
.L_x_3115:
[----:B------:R-:W-:Y:S05]  /*25ed0*/  BSYNC B1 ;  /* 0x0000000000017941 */ /* 0x000fea0003800000 */
.L_x_2970:
        /* <DEDUP_REMOVED lines=25> */
[----:B------:R-:W-:Y:S02]  /*26070*/  IMAD.SHL.U32 R4, R32, 0x2, RZ ;  /* 0x0000000220047824 */ /* 0x000fe400078e00ff */
[----:B------:R-:W-:Y:S01]  /*26080*/  IMAD R5, R5, 0x2, R22 ;  /* 0x0000000205057824 */ /* 0x000fe200078e0216 */
        /* <DEDUP_REMOVED lines=38> */
.L_x_3129:
        /* <DEDUP_REMOVED lines=12> */
.L_x_2973:
[----:B------:R-:W-:Y:S02]  /*263b0*/  PLOP3.LUT P4, PT, P4, P0, PT, 0xa2, 0x0 ;  /* 0x000000000000781c */ /* 0x000fe40002781472 */
[----:B------:R-:W-:-:S08]  /*263c0*/  @P0 R2UR P4, UR4, R7 ;  /* 0x00000000070402ca */ /* 0x000fd00000080000 */
[----:B------:R-:W-:-:S05]  /*263d0*/  @P0 PLOP3.LUT P0, PT, P4, PT, PT, 0x80, 0x0 ;  /* 0x000000000000081c */ /* 0x000fca000270f070 */
[----:B------:R-:W-:Y:S01]  /*263e0*/  @!P4 SYNCS.ARRIVE.TRANS64.RED.A0T1 RZ, [UR4+0x30830], RZ ;  /* 0x030830ffffffc9a7 */ /* 0x000fe20008200404 */
[----:B------:R-:W-:Y:S07]  /*263f0*/  @!P4 ARRIVES.LDGSTSBAR.64.TRANSCNT [UR4+0x30830] ;  /* 0x03083000ff00c9b0 */ /* 0x000fee0008000a84 */
[----:B------:R-:W-:Y:S05]  /*26400*/  @P0 BRA.U.ANY `(.L_x_2973) ;  /* 0xfffffffd00e80947 */ /* 0x000fea000393ffff */
[----:B------:R-:W-:Y:S01]  /*26410*/  NOP ;  /* 0x0000000000007918 */ /* 0x000fe20000000000 */
[----:B-1----:R-:W2:Y:S02]  /*26420*/  LDL R2, [R1] ;  /* 0x0000000001027983 */ /* 0x002ea40000100800 */
[----:B--2---:R-:W-:-:S13]  /*26430*/  LOP3.LUT P5, RZ, R2, 0x10, RZ, 0xc0, !PT ;  /* 0x0000001002ff7812 */ /* 0x004fda00078ac0ff */
[----:B------:R-:W-:Y:S05]  /*26440*/  @!P5 BRA `(.L_x_2974) ;  /* 0x000000000004d947 */ /* 0x000fea0003800000 */
[----:B------:R-:W-:Y:S01]  /*26450*/  BPT.TRAP 0x1 ;  /* 0x000000040000795c */ /* 0x000fe20000300000 */
.L_x_2974:
[----:B------:R1:W-:Y:S01]  /*26460*/  SYNCS.ARRIVE.TRANS64.A1T0 RZ, [R7+URZ+0x30830], RZ ;  /* 0x030830ff07ff79a7 */ /* 0x0003e2000810003f */
[----:B------:R-:W-:Y:S05]  /*26470*/  @!P5 BRA `(.L_x_2975) ;  /* 0x000000000004d947 */ /* 0x000fea0003800000 */
[----:B------:R-:W-:Y:S01]  /*26480*/  BPT.TRAP 0x1 ;  /* 0x000000040000795c */ /* 0x000fe20000300000 */
.L_x_2975:
[----:B------:R-:W-:Y:S01]  /*26490*/  SHF.L.U32 R2, R17, 0x1f, RZ ;  /* 0x0000001f11027819 */ /* 0x000fe200000006ff */
[----:B0-----:R-:W-:Y:S01]  /*264a0*/  IMAD R6, R10, 0x8, R22 ;  /* 0x000000080a067824 */ /* 0x001fe200078e0216 */
[----:B------:R-:W-:Y:S03]  /*264b0*/  BSSY B1, `(.L_x_2976) ;  /* 0x0000003000017945 */ /* 0x000fe60003800000 */
[----:B------:R-:W0:Y:S02]  /*264c0*/  SYNCS.PHASECHK.TRANS64.TRYWAIT P0, [R6+URZ+0x30860], R2 ;  /* 0x03086002060075a7 */ /* 0x000e24000800017f */
[----:B0-----:R-:W-:Y:S05]  /*264d0*/  @!P0 BRA `(.L_x_2977) ;  /* 0x0000005400288947 */ /* 0x001fea0003800000 */
.L_x_3130:
[----:B------:R-:W-:Y:S05]  /*264e0*/  BSYNC B1 ;  /* 0x0000000000017941 */ /* 0x000fea0003800000 */
.L_x_2976:
        /* <DEDUP_REMOVED lines=62> */
.L_x_3144:
        /* <DEDUP_REMOVED lines=29> */
.L_x_2979:
        /* <DEDUP_REMOVED lines=11> */
.L_x_2980:
        /* <DEDUP_REMOVED lines=8> */
.L_x_2968:
[----:B------:R-:W-:Y:S05]  /*26bd0*/  BSYNC B0 ;  /* 0x0000000000007941 */ /* 0x000fea0003800000 */
.L_x_2967:
        /* <DEDUP_REMOVED lines=17> */
.L_x_2983:
[----:B------:R-:W-:Y:S05]  /*26cf0*/  BSYNC B0 ;  /* 0x0000000000007941 */ /* 0x000fea0003800000 */
.L_x_2982:
[----:B------:R-:W3:Y:S02]  /*26d00*/  LDL R0, [R1] ;  /* 0x0000000001007983 */ /* 0x000ee40000100800 */
[----:B---3--:R-:W-:-:S13]  /*26d10*/  LOP3.LUT P0, RZ, R0, 0x10, RZ, 0xc0, !PT ;  /* 0x0000001000ff7812 */ /* 0x008fda000780c0ff */
[----:B------:R-:W-:Y:S05]  /*26d20*/  @!P0 BRA `(.L_x_2984) ;  /* 0x0000000000048947 */ /* 0x000fea0003800000 */
[----:B------:R-:W-:Y:S01]  /*26d30*/  BPT.TRAP 0x1 ;  /* 0x000000040000795c */ /* 0x000fe20000300000 */
.L_x_2984:
[----:B------:R-:W3:Y:S01]  /*26d40*/  LDL.LU R2, [R1+0x4] ;  /* 0x0000040001027983 */ /* 0x000ee20000300800 */
[----:B------:R-:W-:Y:S01]  /*26d50*/  IMAD R0, R26, 0x8, R22 ;  /* 0x000000081a007824 */ /* 0x000fe200078e0216 */
[----:B0-----:R-:W-:Y:S01]  /*26d60*/  SHF.L.U32 R3, R28, 0x1f, RZ ;  /* 0x0000001f1c037819 */ /* 0x001fe200000006ff */
[----:B------:R-:W-:Y:S03]  /*26d70*/  BSSY B0, `(.L_x_2985) ;  /* 0x0000004000007945 */ /* 0x000fe60003800000 */
[----:B------:R-:W0:Y:S01]  /*26d80*/  SYNCS.PHASECHK.TRANS64.TRYWAIT P0, [R0+URZ+0x30860], R3 ;  /* 0x03086003000075a7 */ /* 0x000e22000800017f */
[----:B---3--:R-:W-:Y:S01]  /*26d90*/  IMAD R6, R25, -0x60, R2 ;  /* 0xffffffa019067824 */ /* 0x008fe200078e0202 */
[----:B0-----:R-:W-:Y:S06]  /*26da0*/  @!P0 BRA `(.L_x_2986) ;  /* 0x0000005400188947 */ /* 0x001fec0003800000 */
.L_x_3145:
[----:B------:R-:W-:Y:S05]  /*26db0*/  BSYNC B0 ;  /* 0x0000000000007941 */ /* 0x000fea0003800000 */
.L_x_2985:
        /* <DEDUP_REMOVED lines=65> */
.L_x_3159:
        /* <DEDUP_REMOVED lines=13> */
.L_x_2988:
[----:B------:R-:W-:Y:S02]  /*272a0*/  PLOP3.LUT P1, PT, P1, P0, PT, 0xa2, 0x0 ;  /* 0x000000000000781c */ /* 0x000fe40000f21472 */
[----:B------:R-:W-:-:S08]  /*272b0*/  @P0 R2UR P1, UR4, R0 ;  /* 0x00000000000402ca */ /* 0x000fd00000020000 */
[----:B------:R-:W-:-:S05]  /*272c0*/  @P0 PLOP3.LUT P0, PT, P1, PT, PT, 0x80, 0x0 ;  /* 0x000000000000081c */ /* 0x000fca0000f0f070 */
[----:B------:R-:W-:Y:S01]  /*272d0*/  @!P1 SYNCS.ARRIVE.TRANS64.RED.A0T1 RZ, [UR4+0x30850], RZ ;  /* 0x030850ffffff99a7 */ /* 0x000fe20008200404 */
[----:B------:R-:W-:Y:S07]  /*272e0*/  @!P1 ARRIVES.LDGSTSBAR.64.TRANSCNT [UR4+0x30850] ;  /* 0x03085000ff0099b0 */ /* 0x000fee0008000a84 */
[----:B------:R-:W-:Y:S05]  /*272f0*/  @P0 BRA.U.ANY `(.L_x_2988) ;  /* 0xfffffffd00e80947 */ /* 0x000fea000393ffff */
[----:B------:R-:W-:Y:S01]  /*27300*/  NOP ;  /* 0x0000000000007918 */ /* 0x000fe20000000000 */
[----:B0-----:R-:W2:Y:S02]  /*27310*/  LDL R2, [R1] ;  /* 0x0000000001027983 */ /* 0x001ea40000100800 */
[----:B--2---:R-:W-:-:S13]  /*27320*/  LOP3.LUT P2, RZ, R2, 0x10, RZ, 0xc0, !PT ;  /* 0x0000001002ff7812 */ /* 0x004fda000784c0ff */
[----:B------:R-:W-:Y:S05]  /*27330*/  @!P2 BRA `(.L_x_2989) ;  /* 0x000000000004a947 */ /* 0x000fea0003800000 */
[----:B------:R-:W-:Y:S01]  /*27340*/  BPT.TRAP 0x1 ;  /* 0x000000040000795c */ /* 0x000fe20000300000 */
.L_x_2989:
[----:B------:R2:W-:Y:S01]  /*27350*/  SYNCS.ARRIVE.TRANS64.A1T0 RZ, [R0+URZ+0x30850], RZ ;  /* 0x030850ff00ff79a7 */ /* 0x0005e2000810003f */
[----:B------:R-:W-:-:S05]  /*27360*/  VIADD R26, R26, 0x1 ;  /* 0x000000011a1a7836 */ /* 0x000fca0000000000 */
[----:B------:R-:W-:-:S04]  /*27370*/  ISETP.NE.AND P0, PT, R26, 0x2, PT ;  /* 0x000000021a00780c */ /* 0x000fc80003f05270 */
[----:B------:R-:W-:Y:S02]  /*27380*/  SEL R3, RZ, 0x1, P0 ;  /* 0x00000001ff037807 */ /* 0x000fe40000000000 */
[----:B------:R-:W-:Y:S02]  /*27390*/  SEL R26, R26, RZ, P0 ;  /* 0x000000ff1a1a7207 */ /* 0x000fe40000000000 */
[----:B--2---:R-:W-:-:S07]  /*273a0*/  LOP3.LUT R28, R28, R3, RZ, 0x3c, !PT ;  /* 0x000000031c1c7212 */ /* 0x004fce00078e3cff */
.L_x_2946:
[----:B------:R-:W-:Y:S05]  /*273b0*/  BSYNC B7 ;  /* 0x0000000000077941 */ /* 0x000fea0003800000 */
.L_x_2944:
[----:B------:R-:W2:Y:S02]  /*273c0*/  LDL R0, [R1] ;  /* 0x0000000001007983 */ /* 0x000ea40000100800 */
[----:B--2---:R-:W-:-:S13]  /*273d0*/  LOP3.LUT P0, RZ, R0, 0x20, RZ, 0xc0, !PT ;  /* 0x0000002000ff7812 */ /* 0x004fda000780c0ff */
[----:B------:R-:W-:Y:S05]  /*273e0*/  @!P0 BRA `(.L_x_2990) ;  /* 0x0000000000248947 */ /* 0x000fea0003800000 */
[----:B------:R-:W-:Y:S05]  /*273f0*/  WARPSYNC.ALL ;  /* 0x0000000000007948 */ /* 0x000fea0003800000 */
[----:B------:R-:W2:Y:S08]  /*27400*/  S2UR UR5, SR_CgaCtaId ;  /* 0x00000000000579c3 */ /* 0x000eb00000008800 */
[----:B------:R-:W-:Y:S06]  /*27410*/  BAR.SYNC.DEFER_BLOCKING 0x5, 0x180 ;  /* 0x0146000000007b1d */ /* 0x000fec0000010000 */
[----:B------:R-:W-:-:S02]  /*27420*/  UMOV UR4, 0x400 ;  /* 0x0000040000047882 */ /* 0x000fc40000000000 */
[----:B--2---:R-:W-:-:S06]  /*27430*/  ULEA UR4, UR5, UR4, 0x18 ;  /* 0x0000000405047291 */ /* 0x004fcc000f8ec03f */
[----:B0-----:R-:W-:-:S05]  /*27440*/  IMAD.U32 R22, RZ, RZ, UR4 ;  /* 0x00000004ff167e24 */ /* 0x001fca000f8e00ff */
[----:B------:R2:W3:Y:S01]  /*27450*/  LDS.128 R16, [R22+0x308d0] ;  /* 0x0308d00016107984 */ /* 0x0004e20000000c00 */
[----:B------:R-:W-:Y:S06]  /*27460*/  BAR.ARV 0x4, 0x180 ;  /* 0x0106000000007b1d */ /* 0x000fec0000002000 */
[----:B------:R-:W-:Y:S05]  /*27470*/  BRA `(.L_x_2991) ;  /* 0x0000000c00d47947 */ /* 0x000fea0003800000 */
.L_x_2990:
[----:B0-----:R-:W0:Y:S01]  /*27480*/  S2R R8, SR_TID.X ;  /* 0x0000000000087919 */ /* 0x001e220000002100 */
        /* <DEDUP_REMOVED lines=8> */
[----:B------:R-:W2:Y:S01]  /*27510*/  @!P1 LDC.64 R4, c[0x0][0xc78] ;  /* 0x00031e00ff049b82 */ /* 0x000ea20000000a00 */
[----:B0-----:R-:W-:-:S05]  /*27520*/  @!P1 IMAD.WIDE R2, R7, 0x4, R2 ;  /* 0x0000000407029825 */ /* 0x001fca00078e0202 */
        /* <DEDUP_REMOVED lines=31> */
[----:B------:R0:W2:Y:S02]  /*27720*/  SHFL.IDX PT, R14, R2, 0x1f, 0x1f ;  /* 0x03e01f00020e7f89 */ /* 0x0000a400000e0000 */
.L_x_3169:
[----:B------:R-:W-:Y:S02]  /*27730*/  ULDC UR4, c[0x0][0xc38] ;  /* 0x00030e0000047ab9 */ /* 0x000fe40000000800 */
[----:B------:R-:W-:-:S04]  /*27740*/  IMAD.U32 R5, RZ, RZ, UR4 ;  /* 0x00000004ff057e24 */ /* 0x000fc8000f8e00ff */
[----:B--2---:R-:W-:-:S04]  /*27750*/  IMAD R14, R14, R5, RZ ;  /* 0x000000050e0e7224 */ /* 0x004fc800078e02ff */
[----:B------:R-:W-:-:S05]  /*27760*/  IMAD.IADD R7, R7, 0x1, R14 ;  /* 0x0000000107077824 */ /* 0x000fca00078e020e */
[----:B------:R-:W-:-:S13]  /*27770*/  ISETP.GT.AND P6, PT, R7, R0, PT ;  /* 0x000000000700720c */ /* 0x000fda0003fc4270 */
[----:B------:R-:W-:Y:S05]  /*27780*/  @P6 BRA `(.L_x_2993) ;  /* 0x0000000000a46947 */ /* 0x000fea0003800000 */
.L_x_2996:
        /* <DEDUP_REMOVED lines=10> */
[----:B------:R-:W2:Y:S01]  /*27830*/  @!P6 LDC.64 R4, c[0x0][0xc78] ;  /* 0x00031e00ff04eb82 */ /* 0x000ea20000000a00 */
[----:B0-----:R-:W-:-:S05]  /*27840*/  @!P6 IMAD.WIDE R2, R9, 0x4, R2 ;  /* 0x000000040902e825 */ /* 0x001fca00078e0202 */
[----:B------:R2:W3:Y:S02]  /*27850*/  @!P6 LDG.E R17, desc[UR60][R2.64] ;  /* 0x0000003c0211e981 */ /* 0x0004e4000c1e1900 */
[----:B--2---:R-:W-:-:S04]  /*27860*/  @!P6 IMAD.WIDE R2, R9, 0x4, R4 ;  /* 0x000000040902e825 */ /* 0x004fc800078e0204 */
[----:B------:R-:W-:-:S06]  /*27870*/  IMAD.MOV.U32 R4, RZ, RZ, RZ ;  /* 0x000000ffff047224 */ /* 0x000fcc00078e00ff */
[----:B------:R-:W3:Y:S01]  /*27880*/  @!P6 LDG.E R4, desc[UR60][R2.64] ;  /* 0x0000003c0204e981 */ /* 0x000ee2000c1e1900 */
[----:B------:R-:W-:Y:S01]  /*27890*/  UMOV UR4, 0xffffffff ;  /* 0xffffffff00047882 */ /* 0x000fe20000000000 */
[----:B---3--:R-:W-:Y:S02]  /*278a0*/  IMAD R13, R4, R17, RZ ;  /* 0x00000011040d7224 */ /* 0x008fe400078e02ff */
        /* <DEDUP_REMOVED lines=17> */
.L_x_3177:
[----:B------:R-:W-:Y:S02]  /*279c0*/  ULDC UR4, c[0x0][0xc38] ;  /* 0x00030e0000047ab9 */ /* 0x000fe40000000800 */
[----:B------:R-:W-:-:S04]  /*279d0*/  IMAD.U32 R5, RZ, RZ, UR4 ;  /* 0x00000004ff057e24 */ /* 0x000fc8000f8e00ff */
[----:B--2---:R-:W-:-:S04]  /*279e0*/  IMAD R14, R14, R5, RZ ;  /* 0x000000050e0e7224 */ /* 0x004fc800078e02ff */
[----:B------:R-:W-:-:S05]  /*279f0*/  IMAD.IADD R7, R14, 0x1, R7 ;  /* 0x000000010e077824 */ /* 0x000fca00078e0207 */
[----:B------:R-:W-:-:S13]  /*27a00*/  ISETP.GT.AND P6, PT, R7, R0, PT ;  /* 0x000000000700720c */ /* 0x000fda0003fc4270 */
[----:B------:R-:W-:Y:S05]  /*27a10*/  @!P6 BRA `(.L_x_2996) ;  /* 0xfffffffc005ce947 */ /* 0x000fea000383ffff */
.L_x_2993:
[----:B------:R-:W-:Y:S01]  /*27a20*/  IMAD.IADD R7, R7, 0x1, -R14 ;  /* 0x0000000107077824 */ /* 0x000fe200078e0a0e */
[----:B------:R-:W-:-:S03]  /*27a30*/  UMOV UR4, 0xffffffff ;  /* 0xffffffff00047882 */ /* 0x000fc60000000000 */
[----:B------:R-:W-:-:S05]  /*27a40*/  IMAD R3, R2, R5, R7 ;  /* 0x0000000502037224 */ /* 0x000fca00078e0207 */
[----:B------:R-:W-:Y:S01]  /*27a50*/  ISETP.GT.AND P6, PT, R3, R0, PT ;  /* 0x000000000300720c */ /* 0x000fe20003fc4270 */
[----:B------:R-:W-:-:S12]  /*27a60*/  BRA.DIV UR4, `(.L_x_2997) ;  /* 0x0000005604f47947 */ /* 0x000fd8000b800000 */
[----:B------:R-:W-:-:S04]  /*27a70*/  VOTE.ANY R3, PT, !P6 ;  /* 0x0000000000037806 */ /* 0x000fc800070e0100 */
[----:B------:R-:W2:Y:S02]  /*27a80*/  POPC R12, R3 ;  /* 0x00000003000c7309 */ /* 0x000ea40000000000 */
[----:B--2---:R2:W3:Y:S01]  /*27a90*/  SHFL.IDX PT, R17, R17, R12, 0x1f ;  /* 0x00001f0c11117589 */ /* 0x0044e200000e0000 */
[----:B------:R-:W-:-:S03]  /*27aa0*/  IMAD.IADD R19, R12, 0x1, R19 ;  /* 0x000000010c137824 */ /* 0x000fc600078e0213 */
[----:B------:R2:W4:Y:S04]  /*27ab0*/  SHFL.IDX PT, R4, R4, R12, 0x1f ;  /* 0x00001f0c04047589 */ /* 0x00052800000e0000 */
.L_x_3182:
[----:B------:R-:W-:-:S13]  /*27ac0*/  ISETP.NE.AND P0, PT, R3, RZ, PT ;  /* 0x000000ff0300720c */ /* 0x000fda0003f05270 */
[----:B------:R-:W-:Y:S05]  /*27ad0*/  @!P0 BRA `(.L_x_2998) ;  /* 0x0000000000108947 */ /* 0x000fea0003800000 */
[----:B------:R-:W-:Y:S01]  /*27ae0*/  UMOV UR4, 0xffffffff ;  /* 0xffffffff00047882 */ /* 0x000fe20000000000 */
[----:B--2---:R-:W-:Y:S02]  /*27af0*/  VIADD R12, R12, 0xffffffff ;  /* 0xffffffff0c0c7836 */ /* 0x004fe40000000000 */
[----:B------:R-:W-:Y:S05]  /*27b00*/  BRA.DIV UR4, `(.L_x_2999) ;  /* 0x0000005a04287947 */ /* 0x000fea000b800000 */
[----:B------:R2:W0:Y:S02]  /*27b10*/  SHFL.IDX PT, R6, R2, R12, 0x1f ;  /* 0x00001f0c02067589 */ /* 0x00042400000e0000 */
.L_x_2998:
[----:B----4-:R-:W-:Y:S01]  /*27b20*/  ISETP.NE.AND P0, PT, R4, 0x1, PT ;  /* 0x000000010400780c */ /* 0x010fe20003f05270 */
[----:B0-----:R-:W-:-:S04]  /*27b30*/  IMAD R16, R6, R5, R7 ;  /* 0x0000000506107224 */ /* 0x001fc800078e0207 */
[----:B------:R-:W-:-:S08]  /*27b40*/  IMAD.IADD R0, R0, 0x1, -R16 ;  /* 0x0000000100007824 */ /* 0x000fd000078e0a10 */
[----:B------:R-:W-:Y:S05]  /*27b50*/  @!P0 BRA `(.L_x_3000) ;  /* 0x0000000000dc8947 */ /* 0x000fea0003800000 */
[----:B---3--:R-:W-:Y:S02]  /*27b60*/  IABS R5, R17 ;  /* 0x0000001100057213 */ /* 0x008fe40000000000 */
[----:B------:R-:W-:Y:S02]  /*27b70*/  IABS R6, R4 ;  /* 0x0000000400067213 */ /* 0x000fe40000000000 */
[----:B------:R-:W0:Y:S08]  /*27b80*/  I2F.RP R7, R5 ;  /* 0x0000000500077306 */ /* 0x000e300000209400 */
[----:B------:R-:W3:Y:S08]  /*27b90*/  I2F.RP R8, R6 ;  /* 0x0000000600087306 */ /* 0x000ef00000209400 */
[----:B0-----:R-:W2:Y:S08]  /*27ba0*/  MUFU.RCP R7, R7 ;  /* 0x0000000700077308 */ /* 0x001eb00000001000 */
[----:B---3--:R-:W-:Y:S01]  /*27bb0*/  MUFU.RCP R8, R8 ;  /* 0x0000000800087308 */ /* 0x008fe20000001000 */
[----:B--2---:R-:W-:-:S02]  /*27bc0*/  IADD3 R2, R7, 0xffffffe, RZ ;  /* 0x0ffffffe07027810 */ /* 0x004fc40007ffe0ff */
[----:B------:R-:W-:-:S05]  /*27bd0*/  IABS R7, R17 ;  /* 0x0000001100077213 */ /* 0x000fca0000000000 */
[----:B------:R0:W2:Y:S02]  /*27be0*/  F2I.FTZ.U32.TRUNC.NTZ R3, R2 ;  /* 0x0000000200037305 */ /* 0x0000a4000021f000 */
[----:B0-----:R-:W-:Y:S02]  /*27bf0*/  IMAD.MOV.U32 R2, RZ, RZ, RZ ;  /* 0x000000ffff027224 */ /* 0x001fe400078e00ff */
[----:B--2---:R-:W-:-:S04]  /*27c00*/  IMAD.MOV R10, RZ, RZ, -R3 ;  /* 0x000000ffff0a7224 */ /* 0x004fc800078e0a03 */
        /* <DEDUP_REMOVED lines=44> */
.L_x_3000:
[----:B--2---:R-:W0:Y:S02]  /*27ed0*/  LDC.64 R2, c[0x0][0xc90] ;  /* 0x00032400ff027b82 */ /* 0x004e240000000a00 */
[----:B0-----:R-:W-:-:S05]  /*27ee0*/  IMAD.WIDE R2, R19, 0x4, R2 ;  /* 0x0000000413027825 */ /* 0x001fca00078e0202 */
[----:B------:R0:W3:Y:S02]  /*27ef0*/  LDG.E R6, desc[UR60][R2.64] ;  /* 0x0000003c02067981 */ /* 0x0000e4000c1e1900 */
[----:B0-----:R-:W-:Y:S02]  /*27f00*/  IMAD.MOV.U32 R2, RZ, RZ, RZ ;  /* 0x000000ffff027224 */ /* 0x001fe400078e00ff */
[----:B---3--:R-:W-:-:S05]  /*27f10*/  IMAD R7, R17, R6, RZ ;  /* 0x0000000611077224 */ /* 0x008fca00078e02ff */
[----:B------:R-:W-:-:S04]  /*27f20*/  IABS R4, R7 ;  /* 0x0000000700047213 */ /* 0x000fc80000000000 */
[----:B------:R-:W0:Y:S08]  /*27f30*/  I2F.RP R8, R4 ;  /* 0x0000000400087306 */ /* 0x000e300000209400 */
[----:B0-----:R-:W0:Y:S02]  /*27f40*/  MUFU.RCP R8, R8 ;  /* 0x0000000800087308 */ /* 0x001e240000001000 */
[----:B0-----:R-:W-:-:S06]  /*27f50*/  VIADD R9, R8, 0xffffffe ;  /* 0x0ffffffe08097836 */ /* 0x001fcc0000000000 */
[----:B------:R-:W1:Y:S02]  /*27f60*/  F2I.FTZ.U32.TRUNC.NTZ R3, R9 ;  /* 0x0000000900037305 */ /* 0x000e64000021f000 */
[----:B-1----:R-:W-:-:S04]  /*27f70*/  IMAD.MOV R11, RZ, RZ, -R3 ;  /* 0x000000ffff0b7224 */ /* 0x002fc800078e0a03 */
        /* <DEDUP_REMOVED lines=49> */
.L_x_3001:
[----:B------:R-:W-:-:S05]  /*28290*/  LOP3.LUT R2, RZ, R2, RZ, 0x33, !PT ;  /* 0x00000002ff027212 */ /* 0x000fca00078e33ff */
[----:B------:R-:W-:Y:S01]  /*282a0*/  IMAD.IADD R17, R17, 0x1, R2 ;  /* 0x0000000111117824 */ /* 0x000fe200078e0202 */
[----:B------:R-:W-:Y:S06]  /*282b0*/  BRA `(.L_x_3002) ;  /* 0x00000000001c7947 */ /* 0x000fec0003800000 */
.L_x_2994:
[----:B------:R-:W-:Y:S01]  /*282c0*/  UMOV UR4, URZ ;  /* 0x0000003f00047c82 */ /* 0x000fe20008000000 */
[----:B------:R-:W-:Y:S01]  /*282d0*/  UMOV UR5, URZ ;  /* 0x0000003f00057c82 */ /* 0x000fe20008000000 */
[----:B------:R-:W-:Y:S01]  /*282e0*/  ULDC UR6, c[0x0][0xc3c] ;  /* 0x00030f0000067ab9 */ /* 0x000fe20000000800 */
[----:B------:R-:W-:Y:S02]  /*282f0*/  IMAD.MOV.U32 R16, RZ, RZ, R0 ;  /* 0x000000ffff107224 */ /* 0x000fe400078e0000 */
[----:B------:R-:W-:Y:S02]  /*28300*/  IMAD.U32 R17, RZ, RZ, UR4 ;  /* 0x00000004ff117e24 */ /* 0x000fe4000f8e00ff */
[----:B------:R-:W-:Y:S02]  /*28310*/  IMAD.U32 R18, RZ, RZ, UR5 ;  /* 0x00000005ff127e24 */ /* 0x000fe4000f8e00ff */
[----:B------:R-:W-:-:S07]  /*28320*/  IMAD.U32 R19, RZ, RZ, UR6 ;  /* 0x00000006ff137e24 */ /* 0x000fce000f8e00ff */
.L_x_3002:
        /* <DEDUP_REMOVED lines=10> */
.L_x_2991:
[----:B------:R-:W-:Y:S02]  /*283d0*/  ULDC UR4, c[0x0][0xc3c] ;  /* 0x00030f0000047ab9 */ /* 0x000fe40000000800 */
[----:B---3--:R-:W-:-:S13]  /*283e0*/  ISETP.GE.AND P0, PT, R19, UR4, PT ;  /* 0x0000000413007c0c */ /* 0x008fda000bf06270 */
[----:B------:R-:W-:Y:S05]  /*283f0*/  @!P0 BRA `(.L_x_3003) ;  /* 0xffffff9400e48947 */ /* 0x000fea000383ffff */
[----:B------:R-:W-:Y:S05]  /*28400*/  BSYNC B8 ;  /* 0x0000000000087941 */ /* 0x000fea0003800000 */
.L_x_2896:
[----:B------:R-:W3:Y:S01]  /*28410*/  LDL.LU R0, [R1+0x28] ;  /* 0x0000280001007983 */ /* 0x000ee20000300800 */
[----:B------:R-:W-:Y:S01]  /*28420*/  BSSY B0, `(.L_x_3004) ;  /* 0x000000b000007945 */ /* 0x000fe20003800000 */
[----:B------:R-:W4:Y:S01]  /*28430*/  S2R R5, SR_CgaCtaId ;  /* 0x0000000000057919 */ /* 0x000f220000008800 */
[----:B---3--:R-:W-:-:S05]  /*28440*/  VIADD R0, R0, 0x1 ;  /* 0x0000000100007836 */ /* 0x008fca0000000000 */
[----:B--2---:R-:W-:-:S04]  /*28450*/  LEA.HI R2, R0, R0, RZ, 0x1 ;  /* 0x0000000000027211 */ /* 0x004fc800078f08ff */
[----:B0-----:R-:W-:Y:S02]  /*28460*/  LOP3.LUT R3, R2, 0xfffffffe, RZ, 0xc0, !PT ;  /* 0xfffffffe02037812 */ /* 0x001fe400078ec0ff */
[----:B------:R-:W-:-:S03]  /*28470*/  MOV R2, 0x400 ;  /* 0x0000040000027802 */ /* 0x000fc60000000f00 */
[----:B------:R-:W-:Y:S01]  /*28480*/  IMAD.IADD R0, R0, 0x1, -R3 ;  /* 0x0000000100007824 */ /* 0x000fe200078e0a03 */
[----:B----4-:R-:W-:-:S04]  /*28490*/  LEA R7, R5, R2, 0x18 ;  /* 0x0000000205077211 */ /* 0x010fc800078ec0ff */
[----:B------:R-:W-:-:S04]  /*284a0*/  SHF.L.U32 R0, R0, 0x1f, RZ ;  /* 0x0000001f00007819 */ /* 0x000fc800000006ff */
[----:B------:R-:W0:Y:S02]  /*284b0*/  SYNCS.PHASECHK.TRANS64.TRYWAIT P0, [R7+URZ+0x30820], R0 ;  /* 0x03082000070075a7 */ /* 0x000e24000800017f */
[----:B0-----:R-:W-:Y:S05]  /*284c0*/  @!P0 BRA `(.L_x_3005) ;  /* 0x0000004c00e08947 */ /* 0x001fea0003800000 */
.L_x_3185:
[----:B------:R-:W-:Y:S05]  /*284d0*/  BSYNC B0 ;  /* 0x0000000000007941 */ /* 0x000fea0003800000 */
.L_x_3004:
[----:B------:R-:W-:-:S03]  /*284e0*/  UMOV UR4, 0xffffffff ;  /* 0xffffffff00047882 */ /* 0x000fc60000000000 */
[----:B------:R-:W-:Y:S05]  /*284f0*/  BRA.DIV UR4, `(.L_x_3006) ;  /* 0x0000004e04e87947 */ /* 0x000fea000b800000 */
[----:B0-----:R-:W0:Y:S02]  /*28500*/  S2R R0, SR_TID.X ;  /* 0x0000000000007919 */ /* 0x001e240000002100 */
[----:B0-----:R-:W-:-:S04]  /*28510*/  SHF.R.U32.HI R0, RZ, 0x5, R0 ;  /* 0x00000005ff007819 */ /* 0x001fc80000011600 */
[----:B------:R-:W-:-:S05]  /*28520*/  LOP3.LUT R0, R0, 0x3, RZ, 0xc0, !PT ;  /* 0x0000000300007812 */ /* 0x000fca00078ec0ff */
[----:B------:R0:W2:Y:S02]  /*28530*/  SHFL.IDX PT, R14, R0, RZ, 0x1f ;  /* 0x00001fff000e7589 */ /* 0x0000a400000e0000 */
.L_x_3188:
[----:B--2---:R-:W-:-:S13]  /*28540*/  ISETP.NE.AND P0, PT, R14, RZ, PT ;  /* 0x000000ff0e00720c */ /* 0x004fda0003f05270 */
[----:B------:R-:W-:Y:S05]  /*28550*/  @P0 BRA `(.L_x_2643) ;  /* 0x0000000000900947 */ /* 0x000fea0003800000 */
[----:B------:R-:W-:-:S03]  /*28560*/  UMOV UR4, 0xffffffff ;  /* 0xffffffff00047882 */ /* 0x000fc60000000000 */
[----:B------:R-:W-:Y:S05]  /*28570*/  BRA.DIV UR4, `(.L_x_3007) ;  /* 0x0000004e04fc7947 */ /* 0x000fea000b800000 */
[----:B------:R-:W-:-:S13]  /*28580*/  ELECT P6, URZ, PT ;  /* 0x00000000003f782f */ /* 0x000fda00038c0000 */
.L_x_3191:
[----:B------:R-:W-:Y:S05]  /*28590*/  @!P6 BRA `(.L_x_2643) ;  /* 0x000000000080e947 */ /* 0x000fea0003800000 */
[----:B0-----:R-:W2:Y:S02]  /*285a0*/  LDL R0, [R1+0x6c] ;  /* 0x00006c0001007983 */ /* 0x001ea40000100800 */
[----:B--2---:R-:W-:-:S13]  /*285b0*/  R2UR UR4, R0 ;  /* 0x00000000000472ca */ /* 0x004fda00000e0000 */
[----:B------:R-:W-:-:S06]  /*285c0*/  ULOP3.LUT UR4, UR4, 0x2, URZ, 0xfc, !UPT ;  /* 0x0000000204047892 */ /* 0x000fcc000f8efc3f */
[----:B------:R-:W-:-:S05]  /*285d0*/  IMAD.U32 R0, RZ, RZ, UR4 ;  /* 0x00000004ff007e24 */ /* 0x000fca000f8e00ff */
[----:B------:R-:W-:-:S13]  /*285e0*/  ISETP.NE.AND P0, PT, R0, 0x3, PT ;  /* 0x000000030000780c */ /* 0x000fda0003f05270 */
[----:B------:R-:W-:Y:S05]  /*285f0*/  @!P0 BRA `(.L_x_3008) ;  /* 0x0000000000048947 */ /* 0x000fea0003800000 */
[----:B------:R-:W-:Y:S01]  /*28600*/  BPT.TRAP 0x1 ;  /* 0x000000040000795c */ /* 0x000fe20000300000 */
.L_x_3008:
[----:B------:R-:W-:Y:S01]  /*28610*/  IMAD R5, R26, 0x8, R7 ;  /* 0x000000081a057824 */ /* 0x000fe200078e0207 */
[----:B------:R-:W-:Y:S01]  /*28620*/  SHF.L.U32 R0, R28, 0x1f, RZ ;  /* 0x0000001f1c007819 */ /* 0x000fe200000006ff */
[----:B------:R-:W-:-:S03]  /*28630*/  VIADD R26, R26, 0x1 ;  /* 0x000000011a1a7836 */ /* 0x000fc60000000000 */
[----:B------:R-:W0:Y:S02]  /*28640*/  SYNCS.PHASECHK.TRANS64.TRYWAIT P1, [R5+URZ+0x30840], R0 ;  /* 0x03084000050075a7 */ /* 0x000e24000802017f */
[----:B------:R-:W-:-:S04]  /*28650*/  ISETP.NE.AND P2, PT, R26, 0x2, PT ;  /* 0x000000021a00780c */ /* 0x000fc80003f45270 */
[----:B------:R-:W-:Y:S01]  /*28660*/  SEL R3, RZ, 0x1, P2 ;  /* 0x00000001ff037807 */ /* 0x000fe20001000000 */
[----:B0-----:R-:W-:Y:S08]  /*28670*/  @!P1 BRA `(.L_x_3009) ;  /* 0x0000004c00dc9947 */ /* 0x001ff00003800000 */
.L_x_3192:
[----:B------:R-:W-:Y:S02]  /*28680*/  SEL R26, R26, RZ, P2 ;  /* 0x000000ff1a1a7207 */ /* 0x000fe40001000000 */
[----:B------:R-:W-:Y:S01]  /*28690*/  LOP3.LUT R2, R28, R3, RZ, 0x3c, !PT ;  /* 0x000000031c027212 */ /* 0x000fe200078e3cff */
[----:B------:R-:W-:Y:S06]  /*286a0*/  @!P0 BRA `(.L_x_3010) ;  /* 0x0000000000048947 */ /* 0x000fec0003800000 */
[----:B------:R-:W-:Y:S01]  /*286b0*/  BPT.TRAP 0x1 ;  /* 0x000000040000795c */ /* 0x000fe20000300000 */
.L_x_3010:
[----:B------:R-:W-:Y:S01]  /*286c0*/  IMAD R3, R26, 0x8, R7 ;  /* 0x000000081a037824 */ /* 0x000fe200078e0207 */
[----:B------:R-:W-:-:S04]  /*286d0*/  SHF.L.U32 R2, R2, 0x1f, RZ ;  /* 0x0000001f02027819 */ /* 0x000fc800000006ff */
[----:B------:R-:W2:Y:S02]  /*286e0*/  SYNCS.PHASECHK.TRANS64.TRYWAIT P1, [R3+URZ+0x30840], R2 ;  /* 0x03084002030075a7 */ /* 0x000ea4000802017f */
[----:B--2---:R-:W-:Y:S05]  /*286f0*/  @!P1 BRA `(.L_x_3011) ;  /* 0x0000004c00d09947 */ /* 0x004fea0003800000 */
.L_x_3193:
[----:B------:R-:W-:Y:S05]  /*28700*/  @!P0 BRA `(.L_x_3012) ;  /* 0x0000000000048947 */ /* 0x000fea0003800000 */
[----:B------:R-:W-:Y:S01]  /*28710*/  BPT.TRAP 0x1 ;  /* 0x000000040000795c */ /* 0x000fe20000300000 */
.L_x_3012:
[----:B------:R-:W3:Y:S02]  /*28720*/  SYNCS.PHASECHK.TRANS64.TRYWAIT P1, [R5+URZ+0x30860], R0 ;  /* 0x03086000050075a7 */ /* 0x000ee4000802017f */
[----:B---3--:R-:W-:Y:S05]  /*28730*/  @!P1 BRA `(.L_x_3013) ;  /* 0x0000004c00d49947 */ /* 0x008fea0003800000 */
.L_x_3194:
[----:B------:R-:W-:Y:S05]  /*28740*/  @!P0 BRA `(.L_x_3014) ;  /* 0x0000000000048947 */ /* 0x000fea0003800000 */
[----:B------:R-:W-:Y:S01]  /*28750*/  BPT.TRAP 0x1 ;  /* 0x000000040000795c */ /* 0x000fe20000300000 */
.L_x_3014:
[----:B----4-:R4:W0:Y:S02]  /*28760*/  SYNCS.PHASECHK.TRANS64.TRYWAIT P0, [R3+URZ+0x30860], R2 ;  /* 0x03086002030075a7 */ /* 0x010824000800017f */
[----:B0-----:R-:W-:Y:S05]  /*28770*/  @!P0 NANOSLEEP.SYNCS 0x989680 ;  /* 0x009896800000895d */ /* 0x001fea0003900000 */
[----:B------:R-:W0:Y:S02]  /*28780*/  @!P0 SYNCS.PHASECHK.TRANS64 P0, [R3+URZ+0x30860], R2 ;  /* 0x03086002030085a7 */ /* 0x000e24000800007f */
[----:B0-----:R-:W-:Y:S05]  /*28790*/  @!P0 BRA `(.L_x_3014) ;  /* 0xfffffffc00f08947 */ /* 0x001fea000383ffff */
.L_x_2643:
[----:B------:R-:W-:Y:S05]  /*287a0*/  BSYNC B9 ;  /* 0x0000000000097941 */ /* 0x000fea0003800000 */
.L_x_2640:
[----:B------:R-:W-:Y:S05]  /*287b0*/  EXIT ;  /* 0x000000000000794d */ /* 0x000fea0003800000 */
.L_x_2663:
[----:B0-----:R0:W1:Y:S02]  /*287c0*/  SYNCS.PHASECHK.TRANS64.TRYWAIT P5, [R86+URZ+0x30890], R87 ;  /* 0x03089057560075a7 */ /* 0x00106400080a017f */
[----:B-1----:R-:W-:Y:S05]  /*287d0*/  @!P5 NANOSLEEP.SYNCS 0x989680 ;  /* 0x009896800000d95d */ /* 0x002fea0003900000 */
[----:B------:R-:W1:Y:S02]  /*287e0*/  @!P5 SYNCS.PHASECHK.TRANS64 P5, [R86+URZ+0x30890], R87 ;  /* 0x030890575600d5a7 */ /* 0x000e6400080a007f */
[----:B-1----:R-:W-:Y:S05]  /*287f0*/  @!P5 BRA `(.L_x_2663) ;  /* 0xfffffffc00f0d947 */ /* 0x002fea000383ffff */
[----:B------:R-:W-:Y:S05]  /*28800*/  BRA `(.L_x_3015) ;  /* 0xfffffdb000c47947 */ /* 0x000fea000383ffff */
.L_x_2664:
        /* <DEDUP_REMOVED lines=8> */
.L_x_3017:
[----:B------:R-:W-:Y:S05]  /*28890*/  BSYNC B1 ;  /* 0x0000000000017941 */ /* 0x000fea0003800000 */
.L_x_3016:
        /* <DEDUP_REMOVED lines=8> */
.L_x_3018:
[----:B------:R-:W-:Y:S01]  /*28920*/  IMAD.MOV.U32 R11, RZ, RZ, R14 ;  /* 0x000000ffff0b7224 */ /* 0x000fe200078e000e */
[----:B------:R-:W-:Y:S06]  /*28930*/  BRA `(.L_x_3019) ;  /* 0xfffffdb0008c7947 */ /* 0x000fec000383ffff */
.L_x_2689:
[----:B------:R-:W-:Y:S01]  /*28940*/  BSSY B1, `(.L_x_3020) ;  /* 0x0000008000017945 */ /* 0x000fe20003800000 */
[----:B0---4-:R-:W-:Y:S02]  /*28950*/  IMAD.MOV.U32 R13, RZ, RZ, R116 ;  /* 0x000000ffff0d7224 */ /* 0x011fe400078e0074 */
[----:B------:R-:W-:Y:S02]  /*28960*/  IMAD.MOV.U32 R12, RZ, RZ, 0x1 ;  /* 0x00000001ff0c7424 */ /* 0x000fe400078e00ff */
[----:B---3--:R-:W-:Y:S02]  /*28970*/  IMAD.MOV.U32 R11, RZ, RZ, 0x1c1f ;  /* 0x00001c1fff0b7424 */ /* 0x008fe400078e00ff */
[----:B------:R-:W-:-:S07]  /*28980*/  IMAD.MOV.U32 R15, RZ, RZ, -0x1 ;  /* 0xffffffffff0f7424 */ /* 0x000fce00078e00ff */
[----:B-12---:R-:W-:Y:S05]  /*28990*/  WARPSYNC.COLLECTIVE R15, `(.L_x_3021) ;  /* 0x000000000f087348 */ /* 0x006fea0003c00000 */
[----:B------:R0:W3:Y:S02]  /*289a0*/  SHFL.IDX P6, R14, R13, R12, R11 ;  /* 0x0000000c0d0e7389 */ /* 0x0000e400000c000b */
[----:B0123--:R-:W-:Y:S01]  /*289b0*/  ENDCOLLECTIVE ;  /* 0x000000000000791b */ /* 0x00ffe20003800000 */
.L_x_3021:
[----:B------:R-:W-:Y:S05]  /*289c0*/  BSYNC B1 ;  /* 0x0000000000017941 */ /* 0x000fea0003800000 */
.L_x_3020:
        /* <DEDUP_REMOVED lines=8> */
.L_x_3022:
[----:B------:R-:W-:Y:S01]  /*28a50*/  IMAD.MOV.U32 R117, RZ, RZ, R14 ;  /* 0x000000ffff757224 */ /* 0x000fe200078e000e */
[----:B------:R-:W-:Y:S06]  /*28a60*/  BRA `(.L_x_3023) ;  /* 0xfffffdc400f47947 */ /* 0x000fec000383ffff */
.L_x_2719:
[----:B0-----:R0:W1:Y:S02]  /*28a70*/  SYNCS.PHASECHK.TRANS64.TRYWAIT P5, [R86+URZ+0x30890], R87 ;  /* 0x03089057560075a7 */ /* 0x00106400080a017f */
[----:B-1----:R-:W-:Y:S05]  /*28a80*/  @!P5 NANOSLEEP.SYNCS 0x989680 ;  /* 0x009896800000d95d */ /* 0x002fea0003900000 */
[----:B------:R-:W1:Y:S02]  /*28a90*/  @!P5 SYNCS.PHASECHK.TRANS64 P5, [R86+URZ+0x30890], R87 ;  /* 0x030890575600d5a7 */ /* 0x000e6400080a007f */
[----:B-1----:R-:W-:Y:S05]  /*28aa0*/  @!P5 BRA `(.L_x_2719) ;  /* 0xfffffffc00f0d947 */ /* 0x002fea000383ffff */
[----:B------:R-:W-:Y:S05]  /*28ab0*/  BRA `(.L_x_3024) ;  /* 0xfffffde800187947 */ /* 0x000fea000383ffff */
.L_x_2720:
        /* <DEDUP_REMOVED lines=8> */
.L_x_3026:
[----:B------:R-:W-:Y:S05]  /*28b40*/  BSYNC B1 ;  /* 0x0000000000017941 */ /* 0x000fea0003800000 */
.L_x_3025:
        /* <DEDUP_REMOVED lines=8> */
.L_x_3027:
[----:B------:R-:W-:Y:S01]  /*28bd0*/  IMAD.MOV.U32 R11, RZ, RZ, R14 ;  /* 0x000000ffff0b7224 */ /* 0x000fe200078e000e */
[----:B------:R-:W-:Y:S06]  /*28be0*/  BRA `(.L_x_3028) ;  /* 0xfffffde400e87947 */ /* 0x000fec000383ffff */
.L_x_2733:
[----:B------:R-:W-:Y:S01]  /*28bf0*/  BSSY B1, `(.L_x_3029) ;  /* 0x0000008000017945 */ /* 0x000fe20003800000 */
[----:B---34-:R-:W-:Y:S02]  /*28c00*/  IMAD.MOV.U32 R13, RZ, RZ, R116 ;  /* 0x000000ffff0d7224 */ /* 0x018fe400078e0074 */
[----:B------:R-:W-:Y:S02]  /*28c10*/  IMAD.MOV.U32 R12, RZ, RZ, 0x1 ;  /* 0x00000001ff0c7424 */ /* 0x000fe400078e00ff */
[----:B------:R-:W-:Y:S02]  /*28c20*/  IMAD.MOV.U32 R11, RZ, RZ, 0x1c1f ;  /* 0x00001c1fff0b7424 */ /* 0x000fe400078e00ff */
[----:B------:R-:W-:-:S07]  /*28c30*/  IMAD.MOV.U32 R15, RZ, RZ, -0x1 ;  /* 0xffffffffff0f7424 */ /* 0x000fce00078e00ff */
[----:B012---:R-:W-:Y:S05]  /*28c40*/  WARPSYNC.COLLECTIVE R15, `(.L_x_3030) ;  /* 0x000000000f087348 */ /* 0x007fea0003c00000 */
[----:B------:R3:W4:Y:S02]  /*28c50*/  SHFL.IDX P6, R14, R13, R12, R11 ;  /* 0x0000000c0d0e7389 */ /* 0x00072400000c000b */
[----:B01234-:R-:W-:Y:S01]  /*28c60*/  ENDCOLLECTIVE ;  /* 0x000000000000791b */ /* 0x01ffe20003800000 */
.L_x_3030:
[----:B------:R-:W-:Y:S05]  /*28c70*/  BSYNC B1 ;  /* 0x0000000000017941 */ /* 0x000fea0003800000 */
.L_x_3029:
        /* <DEDUP_REMOVED lines=8> */
.L_x_3031:
[----:B------:R-:W-:Y:S01]  /*28d00*/  IMAD.MOV.U32 R117, RZ, RZ, R14 ;  /* 0x000000ffff757224 */ /* 0x000fe200078e000e */
[----:B------:R-:W-:Y:S06]  /*28d10*/  BRA `(.L_x_3032) ;  /* 0xfffffdfc00a07947 */ /* 0x000fec000383ffff */
.L_x_2746:
[----:B0-----:R0:W1:Y:S02]  /*28d20*/  SYNCS.PHASECHK.TRANS64.TRYWAIT P3, [R86+URZ+0x30890], R87 ;  /* 0x03089057560075a7 */ /* 0x001064000806017f */
[----:B-1----:R-:W-:Y:S05]  /*28d30*/  @!P3 NANOSLEEP.SYNCS 0x989680 ;  /* 0x009896800000b95d */ /* 0x002fea0003900000 */
[----:B------:R-:W1:Y:S02]  /*28d40*/  @!P3 SYNCS.PHASECHK.TRANS64 P3, [R86+URZ+0x30890], R87 ;  /* 0x030890575600b5a7 */ /* 0x000e64000806007f */
[----:B-1----:R-:W-:Y:S05]  /*28d50*/  @!P3 BRA `(.L_x_2746) ;  /* 0xfffffffc00f0b947 */ /* 0x002fea000383ffff */
[----:B------:R-:W-:Y:S05]  /*28d60*/  BRA `(.L_x_3033) ;  /* 0xfffffe1400b47947 */ /* 0x000fea000383ffff */
.L_x_2747:
        /* <DEDUP_REMOVED lines=8> */
.L_x_3035:
[----:B------:R-:W-:Y:S05]  /*28df0*/  BSYNC B1 ;  /* 0x0000000000017941 */ /* 0x000fea0003800000 */
.L_x_3034:
        /* <DEDUP_REMOVED lines=8> */
.L_x_3036:
[----:B------:R-:W-:Y:S01]  /*28e80*/  IMAD.MOV.U32 R37, RZ, RZ, R14 ;  /* 0x000000ffff257224 */ /* 0x000fe200078e000e */
[----:B------:R-:W-:Y:S06]  /*28e90*/  BRA `(.L_x_3037) ;  /* 0xfffffe1400d07947 */ /* 0x000fec000383ffff */
.L_x_2750:
        /* <DEDUP_REMOVED lines=8> */
.L_x_3039:
[----:B------:R-:W-:Y:S05]  /*28f20*/  BSYNC B1 ;  /* 0x0000000000017941 */ /* 0x000fea0003800000 */
.L_x_3038:
        /* <DEDUP_REMOVED lines=8> */
.L_x_3040:
[----:B------:R-:W-:Y:S01]  /*28fb0*/  IMAD.MOV.U32 R37, RZ, RZ, R14 ;  /* 0x000000ffff257224 */ /* 0x000fe200078e000e */
[----:B------:R-:W-:Y:S06]  /*28fc0*/  BRA `(.L_x_3041) ;  /* 0xfffffe18002c7947 */ /* 0x000fec000383ffff */
.L_x_2754:
[----:B---3--:R3:W0:Y:S02]  /*28fd0*/  SYNCS.PHASECHK.TRANS64.TRYWAIT P2, [R86+URZ+0x308b0], R87 ;  /* 0x0308b057560075a7 */ /* 0x008624000804017f */
[----:B0-----:R-:W-:Y:S05]  /*28fe0*/  @!P2 NANOSLEEP.SYNCS 0x989680 ;  /* 0x009896800000a95d */ /* 0x001fea0003900000 */
[----:B------:R-:W0:Y:S02]  /*28ff0*/  @!P2 SYNCS.PHASECHK.TRANS64 P2, [R86+URZ+0x308b0], R87 ;  /* 0x0308b0575600a5a7 */ /* 0x000e24000804007f */
[----:B0-----:R-:W-:Y:S05]  /*29000*/  @!P2 BRA `(.L_x_2754) ;  /* 0xfffffffc00f0a947 */ /* 0x001fea000383ffff */
[----:B------:R-:W-:Y:S05]  /*29010*/  BRA `(.L_x_3042) ;  /* 0xfffffe1c00047947 */ /* 0x000fea000383ffff */
.L_x_2774:
        /* <DEDUP_REMOVED lines=8> */
.L_x_3044:
[----:B------:R-:W-:Y:S05]  /*290a0*/  BSYNC B1 ;  /* 0x0000000000017941 */ /* 0x000fea0003800000 */
.L_x_3043:
        /* <DEDUP_REMOVED lines=8> */
.L_x_3045:
[----:B------:R-:W-:Y:S02]  /*29130*/  IMAD.MOV.U32 R13, RZ, RZ, R63 ;  /* 0x000000ffff0d7224 */ /* 0x000fe400078e003f */
[----:B------:R-:W-:-:S07]  /*29140*/  IMAD.MOV.U32 R8, RZ, RZ, R14 ;  /* 0x000000ffff087224 */ /* 0x000fce00078e000e */
[----:B------:R-:W-:Y:S05]  /*29150*/  WARPSYNC.COLLECTIVE R15, `(.L_x_3046) ;  /* 0x000000000f087348 */ /* 0x000fea0003c00000 */
[----:B------:R0:W1:Y:S02]  /*29160*/  SHFL.IDX P6, R14, R13, R12, R11 ;  /* 0x0000000c0d0e7389 */ /* 0x00006400000c000b */
[----:B01----:R-:W-:Y:S01]  /*29170*/  ENDCOLLECTIVE ;  /* 0x000000000000791b */ /* 0x003fe20003800000 */
.L_x_3046:
[----:B------:R-:W-:Y:S02]  /*29180*/  IMAD.MOV.U32 R13, RZ, RZ, R62 ;  /* 0x000000ffff0d7224 */ /* 0x000fe400078e003e */
[----:B------:R-:W-:-:S07]  /*29190*/  IMAD.MOV.U32 R9, RZ, RZ, R14 ;  /* 0x000000ffff097224 */ /* 0x000fce00078e000e */
[----:B------:R-:W-:Y:S05]  /*291a0*/  WARPSYNC.COLLECTIVE R15, `(.L_x_3047) ;  /* 0x000000000f087348 */ /* 0x000fea0003c00000 */
[----:B------:R0:W1:Y:S02]  /*291b0*/  SHFL.IDX P6, R14, R13, R12, R11 ;  /* 0x0000000c0d0e7389 */ /* 0x00006400000c000b */
[----:B01----:R-:W-:Y:S01]  /*291c0*/  ENDCOLLECTIVE ;  /* 0x000000000000791b */ /* 0x003fe20003800000 */
.L_x_3047:
[----:B------:R-:W-:Y:S01]  /*291d0*/  IMAD.MOV.U32 R30, RZ, RZ, R14 ;  /* 0x000000ffff1e7224 */ /* 0x000fe200078e000e */
[----:B------:R-:W-:Y:S06]  /*291e0*/  BRA `(.L_x_3048) ;  /* 0xfffffe3000007947 */ /* 0x000fec000383ffff */
.L_x_2777:
[----:B------:R-:W-:Y:S01]  /*291f0*/  BSSY B1, `(.L_x_3049) ;  /* 0x0000008000017945 */ /* 0x000fe20003800000 */
[----:B------:R-:W-:Y:S02]  /*29200*/  IMAD.MOV.U32 R13, RZ, RZ, R0 ;  /* 0x000000ffff0d7224 */ /* 0x000fe400078e0000 */
[----:B------:R-:W-:Y:S02]  /*29210*/  IMAD.MOV.U32 R12, RZ, RZ, 0x1 ;  /* 0x00000001ff0c7424 */ /* 0x000fe400078e00ff */
[----:B------:R-:W-:Y:S02]  /*29220*/  IMAD.MOV.U32 R11, RZ, RZ, 0x1c1f ;  /* 0x00001c1fff0b7424 */ /* 0x000fe400078e00ff */
[----:B------:R-:W-:-:S07]  /*29230*/  IMAD.MOV.U32 R15, RZ, RZ, -0x1 ;  /* 0xffffffffff0f7424 */ /* 0x000fce00078e00ff */
[----:B0---4-:R-:W-:Y:S05]  /*29240*/  WARPSYNC.COLLECTIVE R15, `(.L_x_3050) ;  /* 0x000000000f087348 */ /* 0x011fea0003c00000 */
[----:B------:R1:W2:Y:S02]  /*29250*/  SHFL.IDX P6, R14, R13, R12, R11 ;  /* 0x0000000c0d0e7389 */ /* 0x0002a400000c000b */
[----:B012-4-:R-:W-:Y:S01]  /*29260*/  ENDCOLLECTIVE ;  /* 0x000000000000791b */ /* 0x017fe20003800000 */
.L_x_3050:
[----:B------:R-:W-:Y:S05]  /*29270*/  BSYNC B1 ;  /* 0x0000000000017941 */ /* 0x000fea0003800000 */
.L_x_3049:
        /* <DEDUP_REMOVED lines=8> */
.L_x_3051:
[----:B------:R-:W-:Y:S02]  /*29300*/  IMAD.MOV.U32 R13, RZ, RZ, R63 ;  /* 0x000000ffff0d7224 */ /* 0x000fe400078e003f */
[----:B------:R-:W-:-:S07]  /*29310*/  IMAD.MOV.U32 R65, RZ, RZ, R14 ;  /* 0x000000ffff417224 */ /* 0x000fce00078e000e */
[----:B------:R-:W-:Y:S05]  /*29320*/  WARPSYNC.COLLECTIVE R15, `(.L_x_3052) ;  /* 0x000000000f087348 */ /* 0x000fea0003c00000 */
[----:B------:R0:W1:Y:S02]  /*29330*/  SHFL.IDX P6, R14, R13, R12, R11 ;  /* 0x0000000c0d0e7389 */ /* 0x00006400000c000b */
[----:B01----:R-:W-:Y:S01]  /*29340*/  ENDCOLLECTIVE ;  /* 0x000000000000791b */ /* 0x003fe20003800000 */
.L_x_3052:
[----:B------:R-:W-:Y:S02]  /*29350*/  IMAD.MOV.U32 R13, RZ, RZ, R62 ;  /* 0x000000ffff0d7224 */ /* 0x000fe400078e003e */
[----:B------:R-:W-:-:S07]  /*29360*/  IMAD.MOV.U32 R63, RZ, RZ, R14 ;  /* 0x000000ffff3f7224 */ /* 0x000fce00078e000e */
[----:B------:R-:W-:Y:S05]  /*29370*/  WARPSYNC.COLLECTIVE R15, `(.L_x_3053) ;  /* 0x000000000f087348 */ /* 0x000fea0003c00000 */
[----:B------:R0:W1:Y:S02]  /*29380*/  SHFL.IDX P6, R14, R13, R12, R11 ;  /* 0x0000000c0d0e7389 */ /* 0x00006400000c000b */
[----:B01----:R-:W-:Y:S01]  /*29390*/  ENDCOLLECTIVE ;  /* 0x000000000000791b */ /* 0x003fe20003800000 */
.L_x_3053:
[----:B------:R-:W-:Y:S01]  /*293a0*/  IMAD.MOV.U32 R62, RZ, RZ, R14 ;  /* 0x000000ffff3e7224 */ /* 0x000fe200078e000e */
[----:B------:R-:W-:Y:S06]  /*293b0*/  BRA `(.L_x_3054) ;  /* 0xfffffe3400cc7947 */ /* 0x000fec000383ffff */
.L_x_2781:
[----:B0-----:R0:W2:Y:S02]  /*293c0*/  SYNCS.PHASECHK.TRANS64.TRYWAIT P0, [R2+URZ+0x30800], R5 ;  /* 0x03080005020075a7 */ /* 0x0010a4000800017f */
[----:B--2---:R-:W-:Y:S05]  /*293d0*/  @!P0 NANOSLEEP.SYNCS 0x989680 ;  /* 0x009896800000895d */ /* 0x004fea0003900000 */
[----:B------:R-:W2:Y:S02]  /*293e0*/  @!P0 SYNCS.PHASECHK.TRANS64 P0, [R2+URZ+0x30800], R5 ;  /* 0x03080005020085a7 */ /* 0x000ea4000800007f */
[----:B--2---:R-:W-:Y:S05]  /*293f0*/  @!P0 BRA `(.L_x_2781) ;  /* 0xfffffffc00f08947 */ /* 0x004fea000383ffff */
[----:B------:R-:W-:Y:S05]  /*29400*/  BRA `(.L_x_3055) ;  /* 0xfffffe40001c7947 */ /* 0x000fea000383ffff */
.L_x_2805:
        /* <DEDUP_REMOVED lines=8> */
.L_x_3057:
[----:B------:R-:W-:Y:S05]  /*29490*/  BSYNC B1 ;  /* 0x0000000000017941 */ /* 0x000fea0003800000 */
.L_x_3056:
        /* <DEDUP_REMOVED lines=8> */
.L_x_3058:
[----:B------:R-:W-:Y:S02]  /*29520*/  IMAD.MOV.U32 R13, RZ, RZ, R61 ;  /* 0x000000ffff0d7224 */ /* 0x000fe400078e003d */
[----:B------:R-:W-:-:S07]  /*29530*/  IMAD.MOV.U32 R4, RZ, RZ, R14 ;  /* 0x000000ffff047224 */ /* 0x000fce00078e000e */
[----:B------:R-:W-:Y:S05]  /*29540*/  WARPSYNC.COLLECTIVE R15, `(.L_x_3059) ;  /* 0x000000000f087348 */ /* 0x000fea0003c00000 */
[----:B------:R0:W1:Y:S02]  /*29550*/  SHFL.IDX P6, R14, R13, R12, R11 ;  /* 0x0000000c0d0e7389 */ /* 0x00006400000c000b */
[----:B01----:R-:W-:Y:S01]  /*29560*/  ENDCOLLECTIVE ;  /* 0x000000000000791b */ /* 0x003fe20003800000 */
.L_x_3059:
[----:B------:R-:W-:Y:S02]  /*29570*/  IMAD.MOV.U32 R13, RZ, RZ, R3 ;  /* 0x000000ffff0d7224 */ /* 0x000fe400078e0003 */
[----:B------:R-:W-:-:S07]  /*29580*/  IMAD.MOV.U32 R7, RZ, RZ, R14 ;  /* 0x000000ffff077224 */ /* 0x000fce00078e000e */
[----:B------:R-:W-:Y:S05]  /*29590*/  WARPSYNC.COLLECTIVE R15, `(.L_x_3060) ;  /* 0x000000000f087348 */ /* 0x000fea0003c00000 */
[----:B------:R0:W1:Y:S02]  /*295a0*/  SHFL.IDX P6, R14, R13, R12, R11 ;  /* 0x0000000c0d0e7389 */ /* 0x00006400000c000b */
[----:B01----:R-:W-:Y:S01]  /*295b0*/  ENDCOLLECTIVE ;  /* 0x000000000000791b */ /* 0x003fe20003800000 */
.L_x_3060:
[----:B------:R-:W-:Y:S01]  /*295c0*/  IMAD.MOV.U32 R8, RZ, RZ, R14 ;  /* 0x000000ffff087224 */ /* 0x000fe200078e000e */
[----:B------:R-:W-:Y:S06]  /*295d0*/  BRA `(.L_x_3061) ;  /* 0xfffffe6400bc7947 */ /* 0x000fec000383ffff */
.L_x_2808:
        /* <DEDUP_REMOVED lines=8> */
.L_x_3063:
[----:B------:R-:W-:Y:S05]  /*29660*/  BSYNC B1 ;  /* 0x0000000000017941 */ /* 0x000fea0003800000 */
.L_x_3062:
        /* <DEDUP_REMOVED lines=8> */
.L_x_3064:
[----:B------:R-:W-:Y:S02]  /*296f0*/  IMAD.MOV.U32 R13, RZ, RZ, R61 ;  /* 0x000000ffff0d7224 */ /* 0x000fe400078e003d */
[----:B------:R-:W-:-:S07]  /*29700*/  IMAD.MOV.U32 R20, RZ, RZ, R14 ;  /* 0x000000ffff147224 */ /* 0x000fce00078e000e */
[----:B------:R-:W-:Y:S05]  /*29710*/  WARPSYNC.COLLECTIVE R15, `(.L_x_3065) ;  /* 0x000000000f087348 */ /* 0x000fea0003c00000 */
[----:B------:R0:W1:Y:S02]  /*29720*/  SHFL.IDX P6, R14, R13, R12, R11 ;  /* 0x0000000c0d0e7389 */ /* 0x00006400000c000b */
[----:B01----:R-:W-:Y:S01]  /*29730*/  ENDCOLLECTIVE ;  /* 0x000000000000791b */ /* 0x003fe20003800000 */
.L_x_3065:
[----:B------:R-:W-:Y:S02]  /*29740*/  IMAD.MOV.U32 R13, RZ, RZ, R3 ;  /* 0x000000ffff0d7224 */ /* 0x000fe400078e0003 */
[----:B------:R-:W-:-:S07]  /*29750*/  IMAD.MOV.U32 R61, RZ, RZ, R14 ;  /* 0x000000ffff3d7224 */ /* 0x000fce00078e000e */
[----:B------:R-:W-:Y:S05]  /*29760*/  WARPSYNC.COLLECTIVE R15, `(.L_x_3066) ;  /* 0x000000000f087348 */ /* 0x000fea0003c00000 */
[----:B------:R0:W1:Y:S02]  /*29770*/  SHFL.IDX P6, R14, R13, R12, R11 ;  /* 0x0000000c0d0e7389 */ /* 0x00006400000c000b */
[----:B01----:R-:W-:Y:S01]  /*29780*/  ENDCOLLECTIVE ;  /* 0x000000000000791b */ /* 0x003fe20003800000 */
.L_x_3066:
[----:B------:R-:W-:Y:S01]  /*29790*/  IMAD.MOV.U32 R62, RZ, RZ, R14 ;  /* 0x000000ffff3e7224 */ /* 0x000fe200078e000e */
[----:B------:R-:W-:Y:S06]  /*297a0*/  BRA `(.L_x_3067) ;  /* 0xfffffe6800fc7947 */ /* 0x000fec000383ffff */
.L_x_2812:
[----:B0-----:R0:W1:Y:S02]  /*297b0*/  SYNCS.PHASECHK.TRANS64.TRYWAIT P0, [R2+URZ+0x30800], R21 ;  /* 0x03080015020075a7 */ /* 0x001064000800017f */
[----:B-1----:R-:W-:Y:S05]  /*297c0*/  @!P0 NANOSLEEP.SYNCS 0x989680 ;  /* 0x009896800000895d */ /* 0x002fea0003900000 */
[----:B------:R-:W1:Y:S02]  /*297d0*/  @!P0 SYNCS.PHASECHK.TRANS64 P0, [R2+URZ+0x30800], R21 ;  /* 0x03080015020085a7 */ /* 0x000e64000800007f */
[----:B-1----:R-:W-:Y:S05]  /*297e0*/  @!P0 BRA `(.L_x_2812) ;  /* 0xfffffffc00f08947 */ /* 0x002fea000383ffff */
[----:B------:R-:W-:Y:S05]  /*297f0*/  BRA `(.L_x_3068) ;  /* 0xfffffe7000a07947 */ /* 0x000fea000383ffff */
.L_x_2826:
[----:B-1----:R1:W2:Y:S02]  /*29800*/  SYNCS.PHASECHK.TRANS64.TRYWAIT P1, [R8+URZ+0x30830], R3 ;  /* 0x03083003080075a7 */ /* 0x0022a4000802017f */
[----:B--2---:R-:W-:Y:S05]  /*29810*/  @!P1 NANOSLEEP.SYNCS 0x989680 ;  /* 0x009896800000995d */ /* 0x004fea0003900000 */
[----:B------:R-:W2:Y:S02]  /*29820*/  @!P1 SYNCS.PHASECHK.TRANS64 P1, [R8+URZ+0x30830], R3 ;  /* 0x03083003080095a7 */ /* 0x000ea4000802007f */
[----:B--2---:R-:W-:Y:S05]  /*29830*/  @!P1 BRA `(.L_x_2826) ;  /* 0xfffffffc00f09947 */ /* 0x004fea000383ffff */
[----:B------:R-:W-:Y:S05]  /*29840*/  BRA `(.L_x_2825) ;  /* 0xfffffe9c00c47947 */ /* 0x000fea000383ffff */
.L_x_2834:
[----:B-1----:R1:W2:Y:S02]  /*29850*/  SYNCS.PHASECHK.TRANS64.TRYWAIT P1, [R0+URZ+0x30830], R3 ;  /* 0x03083003000075a7 */ /* 0x0022a4000802017f */
[----:B--2---:R-:W-:Y:S05]  /*29860*/  @!P1 NANOSLEEP.SYNCS 0x989680 ;  /* 0x009896800000995d */ /* 0x004fea0003900000 */
[----:B------:R-:W2:Y:S02]  /*29870*/  @!P1 SYNCS.PHASECHK.TRANS64 P1, [R0+URZ+0x30830], R3 ;  /* 0x03083003000095a7 */ /* 0x000ea4000802007f */
[----:B--2---:R-:W-:Y:S05]  /*29880*/  @!P1 BRA `(.L_x_2834) ;  /* 0xfffffffc00f09947 */ /* 0x004fea000383ffff */
[----:B------:R-:W-:Y:S05]  /*29890*/  BRA `(.L_x_2833) ;  /* 0xfffffec800507947 */ /* 0x000fea000383ffff */
.L_x_2839:
[----:B-1----:R1:W2:Y:S02]  /*298a0*/  SYNCS.PHASECHK.TRANS64.TRYWAIT P1, [R13+URZ+0x30850], R3 ;  /* 0x030850030d0075a7 */ /* 0x0022a4000802017f */
[----:B--2---:R-:W-:Y:S05]  /*298b0*/  @!P1 NANOSLEEP.SYNCS 0x989680 ;  /* 0x009896800000995d */ /* 0x004fea0003900000 */
[----:B------:R-:W2:Y:S02]  /*298c0*/  @!P1 SYNCS.PHASECHK.TRANS64 P1, [R13+URZ+0x30850], R3 ;  /* 0x030850030d0095a7 */ /* 0x000ea4000802007f */
[----:B--2---:R-:W-:Y:S05]  /*298d0*/  @!P1 BRA `(.L_x_2839) ;  /* 0xfffffffc00f09947 */ /* 0x004fea000383ffff */
[----:B------:R-:W-:Y:S05]  /*298e0*/  BRA `(.L_x_2838) ;  /* 0xfffffed400f47947 */ /* 0x000fea000383ffff */
.L_x_2849:
[----:B-1----:R1:W2:Y:S02]  /*298f0*/  SYNCS.PHASECHK.TRANS64.TRYWAIT P1, [R3+URZ+0x30830], R4 ;  /* 0x03083004030075a7 */ /* 0x0022a4000802017f */
[----:B--2---:R-:W-:Y:S05]  /*29900*/  @!P1 NANOSLEEP.SYNCS 0x989680 ;  /* 0x009896800000995d */ /* 0x004fea0003900000 */
[----:B------:R-:W2:Y:S02]  /*29910*/  @!P1 SYNCS.PHASECHK.TRANS64 P1, [R3+URZ+0x30830], R4 ;  /* 0x03083004030095a7 */ /* 0x000ea4000802007f */
[----:B--2---:R-:W-:Y:S05]  /*29920*/  @!P1 BRA `(.L_x_2849) ;  /* 0xfffffffc00f09947 */ /* 0x004fea000383ffff */
[----:B------:R-:W-:Y:S05]  /*29930*/  BRA `(.L_x_2848) ;  /* 0xfffffef8004c7947 */ /* 0x000fea000383ffff */
.L_x_2854:
[----:B-1----:R1:W2:Y:S02]  /*29940*/  SYNCS.PHASECHK.TRANS64.TRYWAIT P1, [R13+URZ+0x30850], R3 ;  /* 0x030850030d0075a7 */ /* 0x0022a4000802017f */
[----:B--2---:R-:W-:Y:S05]  /*29950*/  @!P1 NANOSLEEP.SYNCS 0x989680 ;  /* 0x009896800000995d */ /* 0x004fea0003900000 */
[----:B------:R-:W2:Y:S02]  /*29960*/  @!P1 SYNCS.PHASECHK.TRANS64 P1, [R13+URZ+0x30850], R3 ;  /* 0x030850030d0095a7 */ /* 0x000ea4000802007f */
[----:B--2---:R-:W-:Y:S05]  /*29970*/  @!P1 BRA `(.L_x_2854) ;  /* 0xfffffffc00f09947 */ /* 0x004fea000383ffff */
[----:B------:R-:W-:Y:S05]  /*29980*/  BRA `(.L_x_2853) ;  /* 0xffffff0400f07947 */ /* 0x000fea000383ffff */
.L_x_2862:
[----:B-1----:R1:W2:Y:S02]  /*29990*/  SYNCS.PHASECHK.TRANS64.TRYWAIT P1, [R10+URZ+0x30850], R5 ;  /* 0x030850050a0075a7 */ /* 0x0022a4000802017f */
[----:B--2---:R-:W-:Y:S05]  /*299a0*/  @!P1 NANOSLEEP.SYNCS 0x989680 ;  /* 0x009896800000995d */ /* 0x004fea0003900000 */
[----:B------:R-:W2:Y:S02]  /*299b0*/  @!P1 SYNCS.PHASECHK.TRANS64 P1, [R10+URZ+0x30850], R5 ;  /* 0x030850050a0095a7 */ /* 0x000ea4000802007f */
[----:B--2---:R-:W-:Y:S05]  /*299c0*/  @!P1 BRA `(.L_x_2862) ;  /* 0xfffffffc00f09947 */ /* 0x004fea000383ffff */
[----:B------:R-:W-:Y:S05]  /*299d0*/  BRA `(.L_x_2861) ;  /* 0xffffff2400cc7947 */ /* 0x000fea000383ffff */
.L_x_2904:
[----:B-1----:R-:W0:Y:S01]  /*299e0*/  S2R R11, SR_TID.X ;  /* 0x00000000000b7919 */ /* 0x002e220000002100 */
[----:B------:R-:W-:Y:S01]  /*299f0*/  BSSY B1, `(.L_x_3069) ;  /* 0x000000a000017945 */ /* 0x000fe20003800000 */
[----:B------:R-:W-:Y:S02]  /*29a00*/  IMAD.MOV.U32 R12, RZ, RZ, RZ ;  /* 0x000000ffff0c7224 */ /* 0x000fe400078e00ff */
[----:B------:R-:W-:Y:S01]  /*29a10*/  IMAD.MOV.U32 R15, RZ, RZ, -0x1 ;  /* 0xffffffffff0f7424 */ /* 0x000fe200078e00ff */
[----:B0-----:R-:W-:-:S04]  /*29a20*/  SHF.R.U32.HI R11, RZ, 0x5, R11 ;  /* 0x00000005ff0b7819 */ /* 0x001fc8000001160b */
[----:B------:R-:W-:-:S05]  /*29a30*/  LOP3.LUT R11, R11, 0x3, RZ, 0xc0, !PT ;  /* 0x000000030b0b7812 */ /* 0x000fca00078ec0ff */
[----:B------:R-:W-:Y:S02]  /*29a40*/  IMAD.MOV.U32 R13, RZ, RZ, R11 ;  /* 0x000000ffff0d7224 */ /* 0x000fe400078e000b */
[----:B------:R-:W-:-:S07]  /*29a50*/  IMAD.MOV.U32 R11, RZ, RZ, 0x1f ;  /* 0x0000001fff0b7424 */ /* 0x000fce00078e00ff */
[----:B------:R-:W-:Y:S05]  /*29a60*/  WARPSYNC.COLLECTIVE R15, `(.L_x_3070) ;  /* 0x000000000f087348 */ /* 0x000fea0003c00000 */
[----:B------:R0:W1:Y:S02]  /*29a70*/  SHFL.IDX P6, R14, R13, R12, R11 ;  /* 0x0000000c0d0e7389 */ /* 0x00006400000c000b */
[----:B01----:R-:W-:Y:S01]  /*29a80*/  ENDCOLLECTIVE ;  /* 0x000000000000791b */ /* 0x003fe20003800000 */
.L_x_3070:
[----:B------:R-:W-:Y:S05]  /*29a90*/  BSYNC B1 ;  /* 0x0000000000017941 */ /* 0x000fea0003800000 */
.L_x_3069:
[----:B------:R-:W-:Y:S05]  /*29aa0*/  BRA `(.L_x_3071) ;  /* 0xffffff8800c87947 */ /* 0x000fea000383ffff */
.L_x_2906:
[----:B------:R-:W-:Y:S01]  /*29ab0*/  BSSY B1, `(.L_x_3072) ;  /* 0x0000006000017945 */ /* 0x000fe20003800000 */
[----:B------:R-:W-:-:S07]  /*29ac0*/  IMAD.MOV.U32 R15, RZ, RZ, -0x1 ;  /* 0xffffffffff0f7424 */ /* 0x000fce00078e00ff */
[----:B01----:R-:W-:Y:S05]  /*29ad0*/  WARPSYNC.COLLECTIVE R15, `(.L_x_3073) ;  /* 0x000000000f0c7348 */ /* 0x003fea0003c00000 */
[----:B------:R-:W-:Y:S02]  /*29ae0*/  ELECT P6, UR62, PT ;  /* 0x00000000003e782f */ /* 0x000fe400038c0000 */
[----:B------:R-:W-:Y:S01]  /*29af0*/  MOV R14, UR62 ;  /* 0x0000003e000e7c02 */ /* 0x000fe20008000f00 */
[----:B01----:R-:W-:Y:S10]  /*29b00*/  ENDCOLLECTIVE ;  /* 0x000000000000791b */ /* 0x003ff40003800000 */
.L_x_3073:
[----:B------:R-:W-:Y:S05]  /*29b10*/  BSYNC B1 ;  /* 0x0000000000017941 */ /* 0x000fea0003800000 */
.L_x_3072:
[----:B------:R-:W-:Y:S05]  /*29b20*/  BRA `(.L_x_2905) ;  /* 0xffffff8800c07947 */ /* 0x000fea000383ffff */
.L_x_2908:
[----:B0-----:R0:W2:Y:S02]  /*29b30*/  SYNCS.PHASECHK.TRANS64.TRYWAIT P0, [R22+URZ+0x30820], R8 ;  /* 0x03082008160075a7 */ /* 0x0010a4000800017f */
[----:B--2---:R-:W-:Y:S05]  /*29b40*/  @!P0 NANOSLEEP.SYNCS 0x989680 ;  /* 0x009896800000895d */ /* 0x004fea0003900000 */
[----:B------:R-:W2:Y:S02]  /*29b50*/  @!P0 SYNCS.PHASECHK.TRANS64 P0, [R22+URZ+0x30820], R8 ;  /* 0x03082008160085a7 */ /* 0x000ea4000800007f */
[----:B--2---:R-:W-:Y:S05]  /*29b60*/  @!P0 BRA `(.L_x_2908) ;  /* 0xfffffffc00f08947 */ /* 0x004fea000383ffff */
[----:B------:R-:W-:Y:S05]  /*29b70*/  BRA `(.L_x_3074) ;  /* 0xffffff8800d07947 */ /* 0x000fea000383ffff */
.L_x_2912:
[----:B-1----:R1:W2:Y:S02]  /*29b80*/  SYNCS.PHASECHK.TRANS64.TRYWAIT P0, [R12+URZ+0x308a0], R11 ;  /* 0x0308a00b0c0075a7 */ /* 0x0022a4000800017f */
[----:B--2---:R-:W-:Y:S05]  /*29b90*/  @!P0 NANOSLEEP.SYNCS 0x989680 ;  /* 0x009896800000895d */ /* 0x004fea0003900000 */
[----:B------:R-:W2:Y:S02]  /*29ba0*/  @!P0 SYNCS.PHASECHK.TRANS64 P0, [R12+URZ+0x308a0], R11 ;  /* 0x0308a00b0c0085a7 */ /* 0x000ea4000800007f */
[----:B--2---:R-:W-:Y:S05]  /*29bb0*/  @!P0 BRA `(.L_x_2912) ;  /* 0xfffffffc00f08947 */ /* 0x004fea000383ffff */
[----:B------:R-:W-:Y:S05]  /*29bc0*/  BRA `(.L_x_3075) ;  /* 0xffffff8800e87947 */ /* 0x000fea000383ffff */
.L_x_2919:
[----:B0-----:R0:W2:Y:S02]  /*29bd0*/  SYNCS.PHASECHK.TRANS64.TRYWAIT P0, [R12+URZ+0x308c0], R11 ;  /* 0x0308c00b0c0075a7 */ /* 0x0010a4000800017f */
[----:B--2---:R-:W-:Y:S05]  /*29be0*/  @!P0 NANOSLEEP.SYNCS 0x989680 ;  /* 0x009896800000895d */ /* 0x004fea0003900000 */
[----:B------:R-:W2:Y:S02]  /*29bf0*/  @!P0 SYNCS.PHASECHK.TRANS64 P0, [R12+URZ+0x308c0], R11 ;  /* 0x0308c00b0c0085a7 */ /* 0x000ea4000800007f */
[----:B--2---:R-:W-:Y:S05]  /*29c00*/  @!P0 BRA `(.L_x_2919) ;  /* 0xfffffffc00f08947 */ /* 0x004fea000383ffff */
[----:B------:R-:W-:Y:S05]  /*29c10*/  BRA `(.L_x_3076) ;  /* 0xffffff8c00e47947 */ /* 0x000fea000383ffff */
.L_x_2928:
[----:B-1----:R1:W2:Y:S02]  /*29c20*/  SYNCS.PHASECHK.TRANS64.TRYWAIT P1, [R11+URZ+0x308a0], R10 ;  /* 0x0308a00a0b0075a7 */ /* 0x0022a4000802017f */
[----:B--2---:R-:W-:Y:S05]  /*29c30*/  @!P1 NANOSLEEP.SYNCS 0x989680 ;  /* 0x009896800000995d */ /* 0x004fea0003900000 */
[----:B------:R-:W2:Y:S02]  /*29c40*/  @!P1 SYNCS.PHASECHK.TRANS64 P1, [R11+URZ+0x308a0], R10 ;  /* 0x0308a00a0b0095a7 */ /* 0x000ea4000802007f */
[----:B--2---:R-:W-:Y:S05]  /*29c50*/  @!P1 BRA `(.L_x_2928) ;  /* 0xfffffffc00f09947 */ /* 0x004fea000383ffff */
[----:B------:R-:W-:Y:S05]  /*29c60*/  BRA `(.L_x_3077) ;  /* 0xffffff94001c7947 */ /* 0x000fea000383ffff */
.L_x_2935:
[----:B0-----:R0:W2:Y:S02]  /*29c70*/  SYNCS.PHASECHK.TRANS64.TRYWAIT P1, [R11+URZ+0x308c0], R10 ;  /* 0x0308c00a0b0075a7 */ /* 0x0010a4000802017f */
[----:B--2---:R-:W-:Y:S05]  /*29c80*/  @!P1 NANOSLEEP.SYNCS 0x989680 ;  /* 0x009896800000995d */ /* 0x004fea0003900000 */
[----:B------:R-:W2:Y:S02]  /*29c90*/  @!P1 SYNCS.PHASECHK.TRANS64 P1, [R11+URZ+0x308c0], R10 ;  /* 0x0308c00a0b0095a7 */ /* 0x000ea4000802007f */
[----:B--2---:R-:W-:Y:S05]  /*29ca0*/  @!P1 BRA `(.L_x_2935) ;  /* 0xfffffffc00f09947 */ /* 0x004fea000383ffff */
[----:B------:R-:W-:Y:S05]  /*29cb0*/  BRA `(.L_x_3078) ;  /* 0xffffff9800147947 */ /* 0x000fea000383ffff */
.L_x_2952:
[----:B0-----:R-:W0:Y:S01]  /*29cc0*/  S2R R8, SR_TID.X ;  /* 0x0000000000087919 */ /* 0x001e220000002100 */
        /* <DEDUP_REMOVED lines=10> */
.L_x_3080:
[----:B------:R-:W-:Y:S05]  /*29d70*/  BSYNC B0 ;  /* 0x0000000000007941 */ /* 0x000fea0003800000 */
.L_x_3079:
[----:B------:R-:W-:Y:S05]  /*29d80*/  BRA `(.L_x_3081) ;  /* 0xffffffa400fc7947 */ /* 0x000fea000383ffff */
.L_x_2955:
[----:B0-----:R0:W1:Y:S02]  /*29d90*/  SYNCS.PHASECHK.TRANS64.TRYWAIT P0, [R7+URZ+0x30840], R2 ;  /* 0x03084002070075a7 */ /* 0x001064000800017f */
[----:B-1----:R-:W-:Y:S05]  /*29da0*/  @!P0 NANOSLEEP.SYNCS 0x989680 ;  /* 0x009896800000895d */ /* 0x002fea0003900000 */
[----:B------:R-:W1:Y:S02]  /*29db0*/  @!P0 SYNCS.PHASECHK.TRANS64 P0, [R7+URZ+0x30840], R2 ;  /* 0x03084002070085a7 */ /* 0x000e64000800007f */
[----:B-1----:R-:W-:Y:S05]  /*29dc0*/  @!P0 BRA `(.L_x_2955) ;  /* 0xfffffffc00f08947 */ /* 0x002fea000383ffff */
[----:B------:R-:W-:Y:S05]  /*29dd0*/  BRA `(.L_x_3082) ;  /* 0xffffffa8004c7947 */ /* 0x000fea000383ffff */
.L_x_2956:
        /* <DEDUP_REMOVED lines=8> */
.L_x_3084:
[----:B------:R-:W-:Y:S05]  /*29e60*/  BSYNC B0 ;  /* 0x0000000000007941 */ /* 0x000fea0003800000 */
.L_x_3083:
        /* <DEDUP_REMOVED lines=9> */
.L_x_3085:
[----:B------:R-:W-:Y:S02]  /*29f00*/  IMAD.MOV.U32 R13, RZ, RZ, R0 ;  /* 0x000000ffff0d7224 */ /* 0x000fe400078e0000 */
[----:B------:R-:W-:Y:S02]  /*29f10*/  IMAD.MOV.U32 R12, RZ, RZ, 0x1 ;  /* 0x00000001ff0c7424 */ /* 0x000fe400078e00ff */
[----:B------:R-:W-:-:S07]  /*29f20*/  IMAD.MOV.U32 R3, RZ, RZ, R14 ;  /* 0x000000ffff037224 */ /* 0x000fce00078e000e */
[----:B------:R-:W-:Y:S05]  /*29f30*/  WARPSYNC.COLLECTIVE R15, `(.L_x_3086) ;  /* 0x000000000f087348 */ /* 0x000fea0003c00000 */
[----:B------:R0:W1:Y:S02]  /*29f40*/  SHFL.IDX P6, R14, R13, R12, R11 ;  /* 0x0000000c0d0e7389 */ /* 0x00006400000c000b */
[----:B01----:R-:W-:Y:S01]  /*29f50*/  ENDCOLLECTIVE ;  /* 0x000000000000791b */ /* 0x003fe20003800000 */
.L_x_3086:
        /* <DEDUP_REMOVED lines=17> */
.L_x_3087:
[----:B------:R-:W-:Y:S02]  /*2a070*/  @P1 IMAD R8, R5, 0x2, R22 ;  /* 0x0000000205081824 */ /* 0x000fe400078e0216 */
[----:B------:R-:W-:Y:S02]  /*2a080*/  IMAD.MOV.U32 R13, RZ, RZ, R0 ;  /* 0x000000ffff0d7224 */ /* 0x000fe400078e0000 */
[----:B------:R-:W-:Y:S02]  /*2a090*/  IMAD.MOV.U32 R12, RZ, RZ, 0x2 ;  /* 0x00000002ff0c7424 */ /* 0x000fe400078e00ff */
[----:B------:R-:W-:-:S07]  /*2a0a0*/  IMAD.MOV.U32 R3, RZ, RZ, R14 ;  /* 0x000000ffff037224 */ /* 0x000fce00078e000e */
[----:B------:R-:W-:Y:S05]  /*2a0b0*/  WARPSYNC.COLLECTIVE R15, `(.L_x_3088) ;  /* 0x000000000f087348 */ /* 0x000fea0003c00000 */
[----:B------:R0:W1:Y:S02]  /*2a0c0*/  SHFL.IDX P6, R14, R13, R12, R11 ;  /* 0x0000000c0d0e7389 */ /* 0x00006400000c000b */
[----:B01----:R-:W-:Y:S01]  /*2a0d0*/  ENDCOLLECTIVE ;  /* 0x000000000000791b */ /* 0x003fe20003800000 */
.L_x_3088:
        /* <DEDUP_REMOVED lines=17> */
.L_x_3089:
[----:B------:R-:W-:Y:S02]  /*2a1f0*/  @P1 IMAD R8, R5, 0x2, R22 ;  /* 0x0000000205081824 */ /* 0x000fe400078e0216 */
[----:B------:R-:W-:Y:S02]  /*2a200*/  IMAD.MOV.U32 R13, RZ, RZ, R0 ;  /* 0x000000ffff0d7224 */ /* 0x000fe400078e0000 */
[----:B------:R-:W-:Y:S02]  /*2a210*/  IMAD.MOV.U32 R12, RZ, RZ, 0x3 ;  /* 0x00000003ff0c7424 */ /* 0x000fe400078e00ff */
[----:B------:R-:W-:-:S07]  /*2a220*/  IMAD.MOV.U32 R3, RZ, RZ, R14 ;  /* 0x000000ffff037224 */ /* 0x000fce00078e000e */
[----:B------:R-:W-:Y:S05]  /*2a230*/  WARPSYNC.COLLECTIVE R15, `(.L_x_3090) ;  /* 0x000000000f087348 */ /* 0x000fea0003c00000 */
[----:B------:R0:W1:Y:S02]  /*2a240*/  SHFL.IDX P6, R14, R13, R12, R11 ;  /* 0x0000000c0d0e7389 */ /* 0x00006400000c000b */
[----:B01----:R-:W-:Y:S01]  /*2a250*/  ENDCOLLECTIVE ;  /* 0x000000000000791b */ /* 0x003fe20003800000 */
.L_x_3090:
        /* <DEDUP_REMOVED lines=17> */
.L_x_3091:
[----:B------:R-:W-:Y:S02]  /*2a370*/  @P1 IMAD R8, R5, 0x2, R22 ;  /* 0x0000000205081824 */ /* 0x000fe400078e0216 */
[----:B------:R-:W-:Y:S02]  /*2a380*/  IMAD.MOV.U32 R13, RZ, RZ, R0 ;  /* 0x000000ffff0d7224 */ /* 0x000fe400078e0000 */
[----:B------:R-:W-:Y:S02]  /*2a390*/  IMAD.MOV.U32 R12, RZ, RZ, 0x4 ;  /* 0x00000004ff0c7424 */ /* 0x000fe400078e00ff */
[----:B------:R-:W-:-:S07]  /*2a3a0*/  IMAD.MOV.U32 R3, RZ, RZ, R14 ;  /* 0x000000ffff037224 */ /* 0x000fce00078e000e */
[----:B------:R-:W-:Y:S05]  /*2a3b0*/  WARPSYNC.COLLECTIVE R15, `(.L_x_3092) ;  /* 0x000000000f087348 */ /* 0x000fea0003c00000 */
[----:B------:R0:W1:Y:S02]  /*2a3c0*/  SHFL.IDX P6, R14, R13, R12, R11 ;  /* 0x0000000c0d0e7389 */ /* 0x00006400000c000b */
[----:B01----:R-:W-:Y:S01]  /*2a3d0*/  ENDCOLLECTIVE ;  /* 0x000000000000791b */ /* 0x003fe20003800000 */
.L_x_3092:
        /* <DEDUP_REMOVED lines=17> */
.L_x_3093:
[----:B------:R-:W-:Y:S02]  /*2a4f0*/  @P1 IMAD R8, R5, 0x2, R22 ;  /* 0x0000000205081824 */ /* 0x000fe400078e0216 */
[----:B------:R-:W-:Y:S02]  /*2a500*/  IMAD.MOV.U32 R13, RZ, RZ, R0 ;  /* 0x000000ffff0d7224 */ /* 0x000fe400078e0000 */
[----:B------:R-:W-:Y:S02]  /*2a510*/  IMAD.MOV.U32 R12, RZ, RZ, 0x5 ;  /* 0x00000005ff0c7424 */ /* 0x000fe400078e00ff */
[----:B------:R-:W-:-:S07]  /*2a520*/  IMAD.MOV.U32 R3, RZ, RZ, R14 ;  /* 0x000000ffff037224 */ /* 0x000fce00078e000e */
[----:B------:R-:W-:Y:S05]  /*2a530*/  WARPSYNC.COLLECTIVE R15, `(.L_x_3094) ;  /* 0x000000000f087348 */ /* 0x000fea0003c00000 */
[----:B------:R0:W1:Y:S02]  /*2a540*/  SHFL.IDX P6, R14, R13, R12, R11 ;  /* 0x0000000c0d0e7389 */ /* 0x00006400000c000b */
[----:B01----:R-:W-:Y:S01]  /*2a550*/  ENDCOLLECTIVE ;  /* 0x000000000000791b */ /* 0x003fe20003800000 */
.L_x_3094:
        /* <DEDUP_REMOVED lines=10> */
.L_x_3095:
        /* <DEDUP_REMOVED lines=8> */
.L_x_2961:
[----:B------:R-:W-:Y:S02]  /*2a680*/  IMAD.MOV.U32 R13, RZ, RZ, R4 ;  /* 0x000000ffff0d7224 */ /* 0x000fe400078e0004 */
[----:B------:R-:W-:Y:S02]  /*2a690*/  IMAD.MOV.U32 R12, RZ, RZ, RZ ;  /* 0x000000ffff0c7224 */ /* 0x000fe400078e00ff */
[----:B------:R-:W-:Y:S02]  /*2a6a0*/  IMAD.MOV.U32 R11, RZ, RZ, 0x181f ;  /* 0x0000181fff0b7424 */ /* 0x000fe400078e00ff */
[----:B------:R-:W-:Y:S02]  /*2a6b0*/  IMAD.MOV.U32 R15, RZ, RZ, -0x1 ;  /* 0xffffffffff0f7424 */ /* 0x000fe400078e00ff */
[----:B-----5:R-:W-:Y:S02]  /*2a6c0*/  IMAD R5, R9, R6, RZ ;  /* 0x0000000609057224 */ /* 0x020fe400078e02ff */
[----:B------:R-:W-:-:S07]  /*2a6d0*/  IMAD R17, R17, 0x80, R8 ;  /* 0x0000008011117824 */ /* 0x000fce00078e0208 */
[----:B------:R-:W-:Y:S05]  /*2a6e0*/  WARPSYNC.COLLECTIVE R15, `(.L_x_3097) ;  /* 0x000000000f087348 */ /* 0x000fea0003c00000 */
[----:B------:R0:W1:Y:S02]  /*2a6f0*/  SHFL.IDX P6, R14, R13, R12, R11 ;  /* 0x0000000c0d0e7389 */ /* 0x00006400000c000b */
[----:B01----:R-:W-:Y:S01]  /*2a700*/  ENDCOLLECTIVE ;  /* 0x000000000000791b */ /* 0x003fe20003800000 */
.L_x_3097:
[C---:B------:R-:W-:Y:S01]  /*2a710*/  VIADD R6, R17.reuse, 0x10 ;  /* 0x0000001011067836 */ /* 0x040fe20000000000 */
[----:B------:R-:W-:Y:S01]  /*2a720*/  ISETP.GE.AND P1, PT, R17, R5, PT ;  /* 0x000000051100720c */ /* 0x000fe20003f26270 */
[----:B------:R-:W-:Y:S02]  /*2a730*/  IMAD.MOV.U32 R13, RZ, RZ, R0 ;  /* 0x000000ffff0d7224 */ /* 0x000fe400078e0000 */
[----:B------:R-:W-:-:S10]  /*2a740*/  IMAD.MOV.U32 R2, RZ, RZ, R14 ;  /* 0x000000ffff027224 */ /* 0x000fd400078e000e */
[----:B------:R-:W-:Y:S05]  /*2a750*/  WARPSYNC.COLLECTIVE R15, `(.L_x_3098) ;  /* 0x000000000f087348 */ /* 0x000fea0003c00000 */
[----:B------:R0:W1:Y:S02]  /*2a760*/  SHFL.IDX P6, R14, R13, R12, R11 ;  /* 0x0000000c0d0e7389 */ /* 0x00006400000c000b */
[----:B01----:R-:W-:Y:S01]  /*2a770*/  ENDCOLLECTIVE ;  /* 0x000000000000791b */ /* 0x003fe20003800000 */
.L_x_3098:
        /* <DEDUP_REMOVED lines=8> */
.L_x_3099:
        /* <DEDUP_REMOVED lines=13> */
.L_x_3100:
        /* <DEDUP_REMOVED lines=8> */
.L_x_3101:
        /* <DEDUP_REMOVED lines=14> */
.L_x_3102:
        /* <DEDUP_REMOVED lines=8> */
.L_x_3103:
        /* <DEDUP_REMOVED lines=14> */
.L_x_3104:
        /* <DEDUP_REMOVED lines=8> */
.L_x_3105:
        /* <DEDUP_REMOVED lines=14> */
.L_x_3106:
        /* <DEDUP_REMOVED lines=8> */
.L_x_3107:
        /* <DEDUP_REMOVED lines=14> */
.L_x_3108:
        /* <DEDUP_REMOVED lines=8> */
.L_x_3109:
        /* <DEDUP_REMOVED lines=13> */
.L_x_3110:
        /* <DEDUP_REMOVED lines=8> */
.L_x_3111:
        /* <DEDUP_REMOVED lines=12> */
.L_x_3112:
[----:B------:R-:W-:Y:S05]  /*2b0e0*/  BRA `(.L_x_3113) ;  /* 0xffffffa400fc7947 */ /* 0x000fea000383ffff */
.L_x_2966:
[----:B0-----:R0:W1:Y:S02]  /*2b0f0*/  SYNCS.PHASECHK.TRANS64.TRYWAIT P0, [R22+URZ+0x30820], R3 ;  /* 0x03082003160075a7 */ /* 0x001064000800017f */
[----:B-1----:R-:W-:Y:S05]  /*2b100*/  @!P0 NANOSLEEP.SYNCS 0x989680 ;  /* 0x009896800000895d */ /* 0x002fea0003900000 */
[----:B------:R-:W1:Y:S02]  /*2b110*/  @!P0 SYNCS.PHASECHK.TRANS64 P0, [R22+URZ+0x30820], R3 ;  /* 0x03082003160085a7 */ /* 0x000e64000800007f */
[----:B-1----:R-:W-:Y:S05]  /*2b120*/  @!P0 BRA `(.L_x_2966) ;  /* 0xfffffffc00f08947 */ /* 0x002fea000383ffff */
[----:B------:R-:W-:Y:S05]  /*2b130*/  BRA `(.L_x_3114) ;  /* 0xffffffa800747947 */ /* 0x000fea000383ffff */
.L_x_2971:
[----:B0-----:R0:W1:Y:S02]  /*2b140*/  SYNCS.PHASECHK.TRANS64.TRYWAIT P0, [R7+URZ+0x30840], R2 ;  /* 0x03084002070075a7 */ /* 0x001064000800017f */
[----:B-1----:R-:W-:Y:S05]  /*2b150*/  @!P0 NANOSLEEP.SYNCS 0x989680 ;  /* 0x009896800000895d */ /* 0x002fea0003900000 */
[----:B------:R-:W1:Y:S02]  /*2b160*/  @!P0 SYNCS.PHASECHK.TRANS64 P0, [R7+URZ+0x30840], R2 ;  /* 0x03084002070085a7 */ /* 0x000e64000800007f */
[----:B-1----:R-:W-:Y:S05]  /*2b170*/  @!P0 BRA `(.L_x_2971) ;  /* 0xfffffffc00f08947 */ /* 0x002fea000383ffff */
[----:B------:R-:W-:Y:S05]  /*2b180*/  BRA `(.L_x_3115) ;  /* 0xffffffac00507947 */ /* 0x000fea000383ffff */
.L_x_2972:
        /* <DEDUP_REMOVED lines=8> */
.L_x_3117:
[----:B------:R-:W-:Y:S05]  /*2b210*/  BSYNC B1 ;  /* 0x0000000000017941 */ /* 0x000fea0003800000 */
.L_x_3116:
        /* <DEDUP_REMOVED lines=11> */
.L_x_3118:
[----:B------:R-:W-:Y:S02]  /*2b2d0*/  IMAD R5, R5, 0x2, R22 ;  /* 0x0000000205057824 */ /* 0x000fe400078e0216 */
[----:B------:R-:W-:Y:S02]  /*2b2e0*/  IMAD.MOV.U32 R13, RZ, RZ, R6 ;  /* 0x000000ffff0d7224 */ /* 0x000fe400078e0006 */
[----:B------:R-:W-:Y:S02]  /*2b2f0*/  IMAD.MOV.U32 R12, RZ, RZ, 0x1 ;  /* 0x00000001ff0c7424 */ /* 0x000fe400078e00ff */
[----:B------:R-:W-:-:S07]  /*2b300*/  IMAD.MOV.U32 R2, RZ, RZ, R14 ;  /* 0x000000ffff027224 */ /* 0x000fce00078e000e */
[----:B------:R-:W-:Y:S05]  /*2b310*/  WARPSYNC.COLLECTIVE R15, `(.L_x_3119) ;  /* 0x000000000f087348 */ /* 0x000fea0003c00000 */
[----:B------:R0:W1:Y:S02]  /*2b320*/  SHFL.IDX P6, R14, R13, R12, R11 ;  /* 0x0000000c0d0e7389 */ /* 0x00006400000c000b */
[----:B01----:R-:W-:Y:S01]  /*2b330*/  ENDCOLLECTIVE ;  /* 0x000000000000791b */ /* 0x003fe20003800000 */
.L_x_3119:
        /* <DEDUP_REMOVED lines=17> */
.L_x_3120:
[----:B------:R-:W-:Y:S02]  /*2b450*/  IMAD.MOV.U32 R13, RZ, RZ, R6 ;  /* 0x000000ffff0d7224 */ /* 0x000fe400078e0006 */
[----:B------:R-:W-:Y:S02]  /*2b460*/  IMAD.MOV.U32 R12, RZ, RZ, 0x2 ;  /* 0x00000002ff0c7424 */ /* 0x000fe400078e00ff */
[----:B------:R-:W-:-:S07]  /*2b470*/  IMAD.MOV.U32 R2, RZ, RZ, R14 ;  /* 0x000000ffff027224 */ /* 0x000fce00078e000e */
[----:B------:R-:W-:Y:S05]  /*2b480*/  WARPSYNC.COLLECTIVE R15, `(.L_x_3121) ;  /* 0x000000000f087348 */ /* 0x000fea0003c00000 */
[----:B------:R0:W1:Y:S02]  /*2b490*/  SHFL.IDX P6, R14, R13, R12, R11 ;  /* 0x0000000c0d0e7389 */ /* 0x00006400000c000b */
[----:B01----:R-:W-:Y:S01]  /*2b4a0*/  ENDCOLLECTIVE ;  /* 0x000000000000791b */ /* 0x003fe20003800000 */
.L_x_3121:
        /* <DEDUP_REMOVED lines=13> */
.L_x_3122:
[----:B------:R-:W-:Y:S02]  /*2b580*/  IMAD.MOV.U32 R13, RZ, RZ, R6 ;  /* 0x000000ffff0d7224 */ /* 0x000fe400078e0006 */
[----:B------:R-:W-:Y:S02]  /*2b590*/  IMAD.MOV.U32 R12, RZ, RZ, 0x3 ;  /* 0x00000003ff0c7424 */ /* 0x000fe400078e00ff */
[----:B------:R-:W-:-:S07]  /*2b5a0*/  IMAD.MOV.U32 R2, RZ, RZ, R14 ;  /* 0x000000ffff027224 */ /* 0x000fce00078e000e */
[----:B------:R-:W-:Y:S05]  /*2b5b0*/  WARPSYNC.COLLECTIVE R15, `(.L_x_3123) ;  /* 0x000000000f087348 */ /* 0x000fea0003c00000 */
[----:B------:R0:W1:Y:S02]  /*2b5c0*/  SHFL.IDX P6, R14, R13, R12, R11 ;  /* 0x0000000c0d0e7389 */ /* 0x00006400000c000b */
[----:B01----:R-:W-:Y:S01]  /*2b5d0*/  ENDCOLLECTIVE ;  /* 0x000000000000791b */ /* 0x003fe20003800000 */
.L_x_3123:
        /* <DEDUP_REMOVED lines=13> */
.L_x_3124:
[----:B------:R-:W-:Y:S02]  /*2b6b0*/  IMAD.MOV.U32 R13, RZ, RZ, R6 ;  /* 0x000000ffff0d7224 */ /* 0x000fe400078e0006 */
[----:B------:R-:W-:Y:S02]  /*2b6c0*/  IMAD.MOV.U32 R12, RZ, RZ, 0x4 ;  /* 0x00000004ff0c7424 */ /* 0x000fe400078e00ff */
[----:B------:R-:W-:-:S07]  /*2b6d0*/  IMAD.MOV.U32 R2, RZ, RZ, R14 ;  /* 0x000000ffff027224 */ /* 0x000fce00078e000e */
[----:B------:R-:W-:Y:S05]  /*2b6e0*/  WARPSYNC.COLLECTIVE R15, `(.L_x_3125) ;  /* 0x000000000f087348 */ /* 0x000fea0003c00000 */
[----:B------:R0:W1:Y:S02]  /*2b6f0*/  SHFL.IDX P6, R14, R13, R12, R11 ;  /* 0x0000000c0d0e7389 */ /* 0x00006400000c000b */
[----:B01----:R-:W-:Y:S01]  /*2b700*/  ENDCOLLECTIVE ;  /* 0x000000000000791b */ /* 0x003fe20003800000 */
.L_x_3125:
        /* <DEDUP_REMOVED lines=13> */
.L_x_3126:
        /* <DEDUP_REMOVED lines=15> */
.L_x_3127:
        /* <DEDUP_REMOVED lines=9> */
.L_x_3128:
[----:B------:R-:W-:Y:S01]  /*2b960*/  IMAD.MOV.U32 R2, RZ, RZ, R14 ;  /* 0x000000ffff027224 */ /* 0x000fe200078e000e */
[----:B------:R-:W-:Y:S06]  /*2b970*/  BRA `(.L_x_3129) ;  /* 0xffffffa8005c7947 */ /* 0x000fec000383ffff */
.L_x_2977:
[----:B0-----:R0:W2:Y:S02]  /*2b980*/  SYNCS.PHASECHK.TRANS64.TRYWAIT P0, [R6+URZ+0x30860], R2 ;  /* 0x03086002060075a7 */ /* 0x0010a4000800017f */
[----:B--2---:R-:W-:Y:S05]  /*2b990*/  @!P0 NANOSLEEP.SYNCS 0x989680 ;  /* 0x009896800000895d */ /* 0x004fea0003900000 */
[----:B------:R-:W2:Y:S02]  /*2b9a0*/  @!P0 SYNCS.PHASECHK.TRANS64 P0, [R6+URZ+0x30860], R2 ;  /* 0x03086002060085a7 */ /* 0x000ea4000800007f */
[----:B--2---:R-:W-:Y:S05]  /*2b9b0*/  @!P0 BRA `(.L_x_2977) ;  /* 0xfffffffc00f08947 */ /* 0x004fea000383ffff */
[----:B------:R-:W-:Y:S05]  /*2b9c0*/  BRA `(.L_x_3130) ;  /* 0xffffffa800c47947 */ /* 0x000fea000383ffff */
.L_x_2978:
        /* <DEDUP_REMOVED lines=8> */
.L_x_3132:
[----:B------:R-:W-:Y:S05]  /*2ba50*/  BSYNC B1 ;  /* 0x0000000000017941 */ /* 0x000fea0003800000 */
.L_x_3131:
        /* <DEDUP_REMOVED lines=9> */
.L_x_3133:
[----:B------:R-:W-:Y:S02]  /*2baf0*/  IMAD.MOV.U32 R13, RZ, RZ, R24 ;  /* 0x000000ffff0d7224 */ /* 0x000fe400078e0018 */
[----:B------:R-:W-:Y:S02]  /*2bb00*/  IMAD.MOV.U32 R12, RZ, RZ, 0x1 ;  /* 0x00000001ff0c7424 */ /* 0x000fe400078e00ff */
[----:B------:R-:W-:-:S07]  /*2bb10*/  IMAD.MOV.U32 R2, RZ, RZ, R14 ;  /* 0x000000ffff027224 */ /* 0x000fce00078e000e */
[----:B------:R-:W-:Y:S05]  /*2bb20*/  WARPSYNC.COLLECTIVE R15, `(.L_x_3134) ;  /* 0x000000000f087348 */ /* 0x000fea0003c00000 */
[----:B------:R0:W1:Y:S02]  /*2bb30*/  SHFL.IDX P6, R14, R13, R12, R11 ;  /* 0x0000000c0d0e7389 */ /* 0x00006400000c000b */
[----:B01----:R-:W-:Y:S01]  /*2bb40*/  ENDCOLLECTIVE ;  /* 0x000000000000791b */ /* 0x003fe20003800000 */
.L_x_3134:
        /* <DEDUP_REMOVED lines=16> */
.L_x_3135:
[----:B------:R-:W-:Y:S02]  /*2bc50*/  IMAD.MOV.U32 R13, RZ, RZ, R24 ;  /* 0x000000ffff0d7224 */ /* 0x000fe400078e0018 */
[----:B------:R-:W-:Y:S02]  /*2bc60*/  IMAD.MOV.U32 R12, RZ, RZ, 0x2 ;  /* 0x00000002ff0c7424 */ /* 0x000fe400078e00ff */
[----:B------:R-:W-:-:S07]  /*2bc70*/  IMAD.MOV.U32 R2, RZ, RZ, R14 ;  /* 0x000000ffff027224 */ /* 0x000fce00078e000e */
[----:B------:R-:W-:Y:S05]  /*2bc80*/  WARPSYNC.COLLECTIVE R15, `(.L_x_3136) ;  /* 0x000000000f087348 */ /* 0x000fea0003c00000 */
[----:B------:R0:W1:Y:S02]  /*2bc90*/  SHFL.IDX P6, R14, R13, R12, R11 ;  /* 0x0000000c0d0e7389 */ /* 0x00006400000c000b */
[----:B01----:R-:W-:Y:S01]  /*2bca0*/  ENDCOLLECTIVE ;  /* 0x000000000000791b */ /* 0x003fe20003800000 */
.L_x_3136:
        /* <DEDUP_REMOVED lines=16> */
.L_x_3137:
[----:B------:R-:W-:Y:S02]  /*2bdb0*/  IMAD.MOV.U32 R13, RZ, RZ, R24 ;  /* 0x000000ffff0d7224 */ /* 0x000fe400078e0018 */
[----:B------:R-:W-:Y:S02]  /*2bdc0*/  IMAD.MOV.U32 R12, RZ, RZ, 0x3 ;  /* 0x00000003ff0c7424 */ /* 0x000fe400078e00ff */
[----:B------:R-:W-:-:S07]  /*2bdd0*/  IMAD.MOV.U32 R2, RZ, RZ, R14 ;  /* 0x000000ffff027224 */ /* 0x000fce00078e000e */
[----:B------:R-:W-:Y:S05]  /*2bde0*/  WARPSYNC.COLLECTIVE R15, `(.L_x_3138) ;  /* 0x000000000f087348 */ /* 0x000fea0003c00000 */
[----:B------:R0:W1:Y:S02]  /*2bdf0*/  SHFL.IDX P6, R14, R13, R12, R11 ;  /* 0x0000000c0d0e7389 */ /* 0x00006400000c000b */
[----:B01----:R-:W-:Y:S01]  /*2be00*/  ENDCOLLECTIVE ;  /* 0x000000000000791b */ /* 0x003fe20003800000 */
.L_x_3138:
        /* <DEDUP_REMOVED lines=16> */
.L_x_3139:
[----:B------:R-:W-:Y:S02]  /*2bf10*/  IMAD.MOV.U32 R13, RZ, RZ, R24 ;  /* 0x000000ffff0d7224 */ /* 0x000fe400078e0018 */
[----:B------:R-:W-:Y:S02]  /*2bf20*/  IMAD.MOV.U32 R12, RZ, RZ, 0x4 ;  /* 0x00000004ff0c7424 */ /* 0x000fe400078e00ff */
[----:B------:R-:W-:-:S07]  /*2bf30*/  IMAD.MOV.U32 R2, RZ, RZ, R14 ;  /* 0x000000ffff027224 */ /* 0x000fce00078e000e */
[----:B------:R-:W-:Y:S05]  /*2bf40*/  WARPSYNC.COLLECTIVE R15, `(.L_x_3140) ;  /* 0x000000000f087348 */ /* 0x000fea0003c00000 */
[----:B------:R0:W1:Y:S02]  /*2bf50*/  SHFL.IDX P6, R14, R13, R12, R11 ;  /* 0x0000000c0d0e7389 */ /* 0x00006400000c000b */
[----:B01----:R-:W-:Y:S01]  /*2bf60*/  ENDCOLLECTIVE ;  /* 0x000000000000791b */ /* 0x003fe20003800000 */
.L_x_3140:
        /* <DEDUP_REMOVED lines=16> */
.L_x_3141:
[----:B------:R-:W-:Y:S02]  /*2c070*/  IMAD.MOV.U32 R13, RZ, RZ, R24 ;  /* 0x000000ffff0d7224 */ /* 0x000fe400078e0018 */
[----:B------:R-:W-:Y:S02]  /*2c080*/  IMAD.MOV.U32 R12, RZ, RZ, 0x5 ;  /* 0x00000005ff0c7424 */ /* 0x000fe400078e00ff */
[----:B------:R-:W-:-:S07]  /*2c090*/  IMAD.MOV.U32 R2, RZ, RZ, R14 ;  /* 0x000000ffff027224 */ /* 0x000fce00078e000e */
[----:B------:R-:W-:Y:S05]  /*2c0a0*/  WARPSYNC.COLLECTIVE R15, `(.L_x_3142) ;  /* 0x000000000f087348 */ /* 0x000fea0003c00000 */
[----:B------:R0:W1:Y:S02]  /*2c0b0*/  SHFL.IDX P6, R14, R13, R12, R11 ;  /* 0x0000000c0d0e7389 */ /* 0x00006400000c000b */
[----:B01----:R-:W-:Y:S01]  /*2c0c0*/  ENDCOLLECTIVE ;  /* 0x000000000000791b */ /* 0x003fe20003800000 */
.L_x_3142:
        /* <DEDUP_REMOVED lines=13> */
.L_x_3143:
[----:B------:R-:W-:Y:S01]  /*2c1a0*/  @!PT LDS RZ, [RZ] ;  /* 0x00000000fffff984 */ /* 0x000fe20000000800 */
[----:B------:R-:W-:Y:S01]  /*2c1b0*/  @!PT LDS RZ, [RZ] ;  /* 0x00000000fffff984 */ /* 0x000fe20000000800 */
[----:B------:R-:W-:Y:S01]  /*2c1c0*/  @!PT LDS RZ, [RZ] ;  /* 0x00000000fffff984 */ /* 0x000fe20000000800 */
[----:B------:R0:W-:Y:S01]  /*2c1d0*/  LDGSTS.E.BYPASS.LTC128B.128 [R5+0x5400], desc[UR60][R2.64+0x80], !P0 ;  /* 0x0540008002057fae */ /* 0x0001e2000c101d7c */
[----:B------:R-:W-:-:S13]  /*2c1e0*/  ISETP.LT.OR P0, PT, R7, 0x41, P1 ;  /* 0x000000410700780c */ /* 0x000fda0000f01670 */
[----:B------:R0:W-:Y:S01]  /*2c1f0*/  LDGSTS.E.BYPASS.LTC128B.128 [R5+0x8400], desc[UR60][R2.64+0x100], !P0 ;  /* 0x0840010002057fae */ /* 0x0001e2000c101d7c */
[----:B------:R-:W-:Y:S05]  /*2c200*/  BRA `(.L_x_3144) ;  /* 0xffffffa400b07947 */ /* 0x000fea000383ffff */
.L_x_2986:
[----:B0-----:R0:W1:Y:S02]  /*2c210*/  SYNCS.PHASECHK.TRANS64.TRYWAIT P0, [R0+URZ+0x30860], R3 ;  /* 0x03086003000075a7 */ /* 0x001064000800017f */
[----:B-1----:R-:W-:Y:S05]  /*2c220*/  @!P0 NANOSLEEP.SYNCS 0x989680 ;  /* 0x009896800000895d */ /* 0x002fea0003900000 */
[----:B------:R-:W1:Y:S02]  /*2c230*/  @!P0 SYNCS.PHASECHK.TRANS64 P0, [R0+URZ+0x30860], R3 ;  /* 0x03086003000085a7 */ /* 0x000e64000800007f */
[----:B-1----:R-:W-:Y:S05]  /*2c240*/  @!P0 BRA `(.L_x_2986) ;  /* 0xfffffffc00f08947 */ /* 0x002fea000383ffff */
[----:B------:R-:W-:Y:S05]  /*2c250*/  BRA `(.L_x_3145) ;  /* 0xffffffa800d47947 */ /* 0x000fea000383ffff */
.L_x_2987:
        /* <DEDUP_REMOVED lines=8> */
.L_x_3147:
[----:B------:R-:W-:Y:S05]  /*2c2e0*/  BSYNC B0 ;  /* 0x0000000000007941 */ /* 0x000fea0003800000 */
.L_x_3146:
        /* <DEDUP_REMOVED lines=9> */
.L_x_3148:
        /* <DEDUP_REMOVED lines=14> */
.L_x_3149:
        /* <DEDUP_REMOVED lines=13> */
.L_x_3150:
[----:B------:R-:W-:Y:S02]  /*2c530*/  IMAD.MOV.U32 R13, RZ, RZ, R24 ;  /* 0x000000ffff0d7224 */ /* 0x000fe400078e0018 */
[----:B------:R-:W-:Y:S01]  /*2c540*/  IMAD.MOV.U32 R12, RZ, RZ, 0x2 ;  /* 0x00000002ff0c7424 */ /* 0x000fe200078e00ff */
[----:B------:R-:W-:-:S13]  /*2c550*/  IADD3 R2, P4, R14, R5, RZ ;  /* 0x000000050e027210 */ /* 0x000fda0007f9e0ff */
[----:B------:R-:W-:Y:S05]  /*2c560*/  WARPSYNC.COLLECTIVE R15, `(.L_x_3151) ;  /* 0x000000000f087348 */ /* 0x000fea0003c00000 */
[----:B------:R0:W1:Y:S02]  /*2c570*/  SHFL.IDX P6, R14, R13, R12, R11 ;  /* 0x0000000c0d0e7389 */ /* 0x00006400000c000b */
[----:B01----:R-:W-:Y:S01]  /*2c580*/  ENDCOLLECTIVE ;  /* 0x000000000000791b */ /* 0x003fe20003800000 */
.L_x_3151:
        /* <DEDUP_REMOVED lines=15> */
.L_x_3152:
[----:B------:R-:W-:Y:S02]  /*2c680*/  IMAD.MOV.U32 R13, RZ, RZ, R24 ;  /* 0x000000ffff0d7224 */ /* 0x000fe400078e0018 */
[----:B------:R-:W-:Y:S01]  /*2c690*/  IMAD.MOV.U32 R12, RZ, RZ, 0x3 ;  /* 0x00000003ff0c7424 */ /* 0x000fe200078e00ff */
[----:B------:R-:W-:-:S13]  /*2c6a0*/  IADD3 R2, P4, R14, R5, RZ ;  /* 0x000000050e027210 */ /* 0x000fda0007f9e0ff */
[----:B------:R-:W-:Y:S05]  /*2c6b0*/  WARPSYNC.COLLECTIVE R15, `(.L_x_3153) ;  /* 0x000000000f087348 */ /* 0x000fea0003c00000 */
[----:B------:R0:W1:Y:S02]  /*2c6c0*/  SHFL.IDX P6, R14, R13, R12, R11 ;  /* 0x0000000c0d0e7389 */ /* 0x00006400000c000b */
[----:B01----:R-:W-:Y:S01]  /*2c6d0*/  ENDCOLLECTIVE ;  /* 0x000000000000791b */ /* 0x003fe20003800000 */
.L_x_3153:
        /* <DEDUP_REMOVED lines=15> */
.L_x_3154:
[----:B------:R-:W-:Y:S02]  /*2c7d0*/  IMAD.MOV.U32 R13, RZ, RZ, R24 ;  /* 0x000000ffff0d7224 */ /* 0x000fe400078e0018 */
[----:B------:R-:W-:Y:S01]  /*2c7e0*/  IMAD.MOV.U32 R12, RZ, RZ, 0x4 ;  /* 0x00000004ff0c7424 */ /* 0x000fe200078e00ff */
[----:B------:R-:W-:-:S13]  /*2c7f0*/  IADD3 R2, P4, R14, R5, RZ ;  /* 0x000000050e027210 */ /* 0x000fda0007f9e0ff */
[----:B------:R-:W-:Y:S05]  /*2c800*/  WARPSYNC.COLLECTIVE R15, `(.L_x_3155) ;  /* 0x000000000f087348 */ /* 0x000fea0003c00000 */
[----:B------:R0:W1:Y:S02]  /*2c810*/  SHFL.IDX P6, R14, R13, R12, R11 ;  /* 0x0000000c0d0e7389 */ /* 0x00006400000c000b */
[----:B01----:R-:W-:Y:S01]  /*2c820*/  ENDCOLLECTIVE ;  /* 0x000000000000791b */ /* 0x003fe20003800000 */
.L_x_3155:
        /* <DEDUP_REMOVED lines=15> */
.L_x_3156:
[----:B------:R-:W-:Y:S02]  /*2c920*/  IMAD.MOV.U32 R13, RZ, RZ, R24 ;  /* 0x000000ffff0d7224 */ /* 0x000fe400078e0018 */
[----:B------:R-:W-:Y:S01]  /*2c930*/  IMAD.MOV.U32 R12, RZ, RZ, 0x5 ;  /* 0x00000005ff0c7424 */ /* 0x000fe200078e00ff */
[----:B------:R-:W-:-:S13]  /*2c940*/  IADD3 R2, P4, R14, R5, RZ ;  /* 0x000000050e027210 */ /* 0x000fda0007f9e0ff */
[----:B------:R-:W-:Y:S05]  /*2c950*/  WARPSYNC.COLLECTIVE R15, `(.L_x_3157) ;  /* 0x000000000f087348 */ /* 0x000fea0003c00000 */
[----:B------:R0:W1:Y:S02]  /*2c960*/  SHFL.IDX P6, R14, R13, R12, R11 ;  /* 0x0000000c0d0e7389 */ /* 0x00006400000c000b */
[----:B01----:R-:W-:Y:S01]  /*2c970*/  ENDCOLLECTIVE ;  /* 0x000000000000791b */ /* 0x003fe20003800000 */
.L_x_3157:
        /* <DEDUP_REMOVED lines=14> */
.L_x_3158:
[----:B------:R-:W-:Y:S05]  /*2ca60*/  BRA `(.L_x_3159) ;  /* 0xffffffa400d87947 */ /* 0x000fea000383ffff */
.L_x_2992:
[----:B------:R-:W-:Y:S01]  /*2ca70*/  BSSY B0, `(.L_x_3160) ;  /* 0x0000008000007945 */ /* 0x000fe20003800000 */
[----:B------:R-:W-:Y:S02]  /*2ca80*/  IMAD.MOV.U32 R13, RZ, RZ, R16 ;  /* 0x000000ffff0d7224 */ /* 0x000fe400078e0010 */
[----:B------:R-:W-:Y:S02]  /*2ca90*/  IMAD.MOV.U32 R12, RZ, RZ, RZ ;  /* 0x000000ffff0c7224 */ /* 0x000fe400078e00ff */
[----:B-1----:R-:W-:Y:S02]  /*2caa0*/  IMAD.MOV.U32 R11, RZ, RZ, 0x1f ;  /* 0x0000001fff0b7424 */ /* 0x002fe400078e00ff */
[----:B------:R-:W-:-:S07]  /*2cab0*/  IMAD.MOV.U32 R15, RZ, RZ, -0x1 ;  /* 0xffffffffff0f7424 */ /* 0x000fce00078e00ff */
[----:B------:R-:W-:Y:S05]  /*2cac0*/  WARPSYNC.COLLECTIVE R15, `(.L_x_3161) ;  /* 0x000000000f087348 */ /* 0x000fea0003c00000 */
[----:B------:R0:W1:Y:S02]  /*2cad0*/  SHFL.IDX P6, R14, R13, R12, R11 ;  /* 0x0000000c0d0e7389 */ /* 0x00006400000c000b */
[----:B01----:R-:W-:Y:S01]  /*2cae0*/  ENDCOLLECTIVE ;  /* 0x000000000000791b */ /* 0x003fe20003800000 */
.L_x_3161:
[----:B------:R-:W-:Y:S05]  /*2caf0*/  BSYNC B0 ;  /* 0x0000000000007941 */ /* 0x000fea0003800000 */
.L_x_3160:
        /* <DEDUP_REMOVED lines=9> */
.L_x_3162:
        /* <DEDUP_REMOVED lines=24> */
.L_x_3163:
[----:B------:R-:W-:Y:S01]  /*2cd10*/  IMAD.MOV.U32 R12, RZ, RZ, 0x2 ;  /* 0x00000002ff0c7424 */ /* 0x000fe200078e00ff */
[----:B------:R-:W-:-:S05]  /*2cd20*/  SEL R14, R14, RZ, P1 ;  /* 0x000000ff0e0e7207 */ /* 0x000fca0000800000 */
[----:B------:R-:W-:-:S04]  /*2cd30*/  IMAD.IADD R5, R13, 0x1, R14 ;  /* 0x000000010d057824 */ /* 0x000fc800078e020e */
[----:B------:R-:W-:-:S07]  /*2cd40*/  IMAD.MOV.U32 R13, RZ, RZ, R5 ;  /* 0x000000ffff0d7224 */ /* 0x000fce00078e0005 */
[----:B------:R-:W-:Y:S05]  /*2cd50*/  WARPSYNC.COLLECTIVE R15, `(.L_x_3164) ;  /* 0x000000000f087348 */ /* 0x000fea0003c00000 */
[----:B------:R0:W1:Y:S02]  /*2cd60*/  SHFL.UP P6, R14, R13, R12, R11 ;  /* 0x0400000c0d0e7389 */ /* 0x00006400000c000b */
[----:B01----:R-:W-:Y:S01]  /*2cd70*/  ENDCOLLECTIVE ;  /* 0x000000000000791b */ /* 0x003fe20003800000 */
.L_x_3164:
[----:B------:R-:W-:Y:S01]  /*2cd80*/  IMAD.MOV.U32 R12, RZ, RZ, 0x4 ;  /* 0x00000004ff0c7424 */ /* 0x000fe200078e00ff */
[----:B------:R-:W-:-:S05]  /*2cd90*/  SEL R2, R14, RZ, P2 ;  /* 0x000000ff0e027207 */ /* 0x000fca0001000000 */
[----:B------:R-:W-:-:S04]  /*2cda0*/  IMAD.IADD R2, R5, 0x1, R2 ;  /* 0x0000000105027824 */ /* 0x000fc800078e0202 */
[----:B------:R-:W-:-:S07]  /*2cdb0*/  IMAD.MOV.U32 R13, RZ, RZ, R2 ;  /* 0x000000ffff0d7224 */ /* 0x000fce00078e0002 */
[----:B------:R-:W-:Y:S05]  /*2cdc0*/  WARPSYNC.COLLECTIVE R15, `(.L_x_3165) ;  /* 0x000000000f087348 */ /* 0x000fea0003c00000 */
[----:B------:R0:W1:Y:S02]  /*2cdd0*/  SHFL.UP P6, R14, R13, R12, R11 ;  /* 0x0400000c0d0e7389 */ /* 0x00006400000c000b */
[----:B01----:R-:W-:Y:S01]  /*2cde0*/  ENDCOLLECTIVE ;  /* 0x000000000000791b */ /* 0x003fe20003800000 */
.L_x_3165:
[----:B------:R-:W-:Y:S01]  /*2cdf0*/  IMAD.MOV.U32 R12, RZ, RZ, 0x8 ;  /* 0x00000008ff0c7424 */ /* 0x000fe200078e00ff */
[----:B------:R-:W-:-:S05]  /*2ce00*/  SEL R3, R14, RZ, P3 ;  /* 0x000000ff0e037207 */ /* 0x000fca0001800000 */
[----:B------:R-:W-:-:S04]  /*2ce10*/  IMAD.IADD R3, R2, 0x1, R3 ;  /* 0x0000000102037824 */ /* 0x000fc800078e0203 */
[----:B------:R-:W-:-:S07]  /*2ce20*/  IMAD.MOV.U32 R13, RZ, RZ, R3 ;  /* 0x000000ffff0d7224 */ /* 0x000fce00078e0003 */
[----:B------:R-:W-:Y:S05]  /*2ce30*/  WARPSYNC.COLLECTIVE R15, `(.L_x_3166) ;  /* 0x000000000f087348 */ /* 0x000fea0003c00000 */
[----:B------:R0:W1:Y:S02]  /*2ce40*/  SHFL.UP P6, R14, R13, R12, R11 ;  /* 0x0400000c0d0e7389 */ /* 0x00006400000c000b */
[----:B01----:R-:W-:Y:S01]  /*2ce50*/  ENDCOLLECTIVE ;  /* 0x000000000000791b */ /* 0x003fe20003800000 */
.L_x_3166:
[----:B------:R-:W-:Y:S01]  /*2ce60*/  IMAD.MOV.U32 R12, RZ, RZ, 0x10 ;  /* 0x00000010ff0c7424 */ /* 0x000fe200078e00ff */
[----:B------:R-:W-:-:S05]  /*2ce70*/  SEL R14, R14, RZ, P4 ;  /* 0x000000ff0e0e7207 */ /* 0x000fca0002000000 */
[----:B------:R-:W-:-:S04]  /*2ce80*/  IMAD.IADD R5, R3, 0x1, R14 ;  /* 0x0000000103057824 */ /* 0x000fc800078e020e */
[----:B------:R-:W-:-:S07]  /*2ce90*/  IMAD.MOV.U32 R13, RZ, RZ, R5 ;  /* 0x000000ffff0d7224 */ /* 0x000fce00078e0005 */
[----:B------:R-:W-:Y:S05]  /*2cea0*/  WARPSYNC.COLLECTIVE R15, `(.L_x_3167) ;  /* 0x000000000f087348 */ /* 0x000fea0003c00000 */
[----:B------:R0:W1:Y:S02]  /*2ceb0*/  SHFL.UP P6, R14, R13, R12, R11 ;  /* 0x0400000c0d0e7389 */ /* 0x00006400000c000b */
[----:B01----:R-:W-:Y:S01]  /*2cec0*/  ENDCOLLECTIVE ;  /* 0x000000000000791b */ /* 0x003fe20003800000 */
.L_x_3167:
        /* <DEDUP_REMOVED lines=8> */
.L_x_3168:
[----:B------:R-:W-:Y:S05]  /*2cf50*/  BRA `(.L_x_3169) ;  /* 0xffffffa400f47947 */ /* 0x000fea000383ffff */
.L_x_2995:
[----:B------:R-:W-:Y:S01]  /*2cf60*/  BSSY B0, `(.L_x_3170) ;  /* 0x0000007000007945 */ /* 0x000fe20003800000 */
[----:B------:R-:W-:Y:S02]  /*2cf70*/  IMAD.MOV.U32 R12, RZ, RZ, 0x1 ;  /* 0x00000001ff0c7424 */ /* 0x000fe400078e00ff */
[----:B-1----:R-:W-:Y:S02]  /*2cf80*/  IMAD.MOV.U32 R11, RZ, RZ, RZ ;  /* 0x000000ffff0b7224 */ /* 0x002fe400078e00ff */
[----:B------:R-:W-:-:S07]  /*2cf90*/  IMAD.MOV.U32 R15, RZ, RZ, -0x1 ;  /* 0xffffffffff0f7424 */ /* 0x000fce00078e00ff */
[----:B------:R-:W-:Y:S05]  /*2cfa0*/  WARPSYNC.COLLECTIVE R15, `(.L_x_3171) ;  /* 0x000000000f087348 */ /* 0x000fea0003c00000 */
[----:B------:R0:W1:Y:S02]  /*2cfb0*/  SHFL.UP P6, R14, R13, R12, R11 ;  /* 0x0400000c0d0e7389 */ /* 0x00006400000c000b */
[----:B01----:R-:W-:Y:S01]  /*2cfc0*/  ENDCOLLECTIVE ;  /* 0x000000000000791b */ /* 0x003fe20003800000 */
.L_x_3171:
[----:B------:R-:W-:Y:S05]  /*2cfd0*/  BSYNC B0 ;  /* 0x0000000000007941 */ /* 0x000fea0003800000 */
.L_x_3170:
        /* <DEDUP_REMOVED lines=8> */
.L_x_3172:
[----:B------:R-:W-:Y:S01]  /*2d060*/  IMAD.MOV.U32 R12, RZ, RZ, 0x4 ;  /* 0x00000004ff0c7424 */ /* 0x000fe200078e00ff */
[----:B------:R-:W-:-:S05]  /*2d070*/  SEL R2, R14, RZ, P2 ;  /* 0x000000ff0e027207 */ /* 0x000fca0001000000 */
[----:B------:R-:W-:-:S04]  /*2d080*/  IMAD.IADD R2, R13, 0x1, R2 ;  /* 0x000000010d027824 */ /* 0x000fc800078e0202 */
[----:B------:R-:W-:-:S07]  /*2d090*/  IMAD.MOV.U32 R13, RZ, RZ, R2 ;  /* 0x000000ffff0d7224 */ /* 0x000fce00078e0002 */
[----:B------:R-:W-:Y:S05]  /*2d0a0*/  WARPSYNC.COLLECTIVE R15, `(.L_x_3173) ;  /* 0x000000000f087348 */ /* 0x000fea0003c00000 */
[----:B------:R0:W1:Y:S02]  /*2d0b0*/  SHFL.UP P6, R14, R13, R12, R11 ;  /* 0x0400000c0d0e7389 */ /* 0x00006400000c000b */
[----:B01----:R-:W-:Y:S01]  /*2d0c0*/  ENDCOLLECTIVE ;  /* 0x000000000000791b */ /* 0x003fe20003800000 */
.L_x_3173:
[----:B------:R-:W-:Y:S01]  /*2d0d0*/  IMAD.MOV.U32 R12, RZ, RZ, 0x8 ;  /* 0x00000008ff0c7424 */ /* 0x000fe200078e00ff */
[----:B------:R-:W-:-:S05]  /*2d0e0*/  SEL R3, R14, RZ, P3 ;  /* 0x000000ff0e037207 */ /* 0x000fca0001800000 */
[----:B------:R-:W-:-:S04]  /*2d0f0*/  IMAD.IADD R3, R2, 0x1, R3 ;  /* 0x0000000102037824 */ /* 0x000fc800078e0203 */
[----:B------:R-:W-:-:S07]  /*2d100*/  IMAD.MOV.U32 R13, RZ, RZ, R3 ;  /* 0x000000ffff0d7224 */ /* 0x000fce00078e0003 */
[----:B------:R-:W-:Y:S05]  /*2d110*/  WARPSYNC.COLLECTIVE R15, `(.L_x_3174) ;  /* 0x000000000f087348 */ /* 0x000fea0003c00000 */
[----:B------:R0:W1:Y:S02]  /*2d120*/  SHFL.UP P6, R14, R13, R12, R11 ;  /* 0x0400000c0d0e7389 */ /* 0x00006400000c000b */
[----:B01----:R-:W-:Y:S01]  /*2d130*/  ENDCOLLECTIVE ;  /* 0x000000000000791b */ /* 0x003fe20003800000 */
.L_x_3174:
[----:B------:R-:W-:Y:S01]  /*2d140*/  IMAD.MOV.U32 R12, RZ, RZ, 0x10 ;  /* 0x00000010ff0c7424 */ /* 0x000fe200078e00ff */
[----:B------:R-:W-:-:S05]  /*2d150*/  SEL R14, R14, RZ, P4 ;  /* 0x000000ff0e0e7207 */ /* 0x000fca0002000000 */
[----:B------:R-:W-:-:S04]  /*2d160*/  IMAD.IADD R5, R3, 0x1, R14 ;  /* 0x0000000103057824 */ /* 0x000fc800078e020e */
[----:B------:R-:W-:-:S07]  /*2d170*/  IMAD.MOV.U32 R13, RZ, RZ, R5 ;  /* 0x000000ffff0d7224 */ /* 0x000fce00078e0005 */
[----:B------:R-:W-:Y:S05]  /*2d180*/  WARPSYNC.COLLECTIVE R15, `(.L_x_3175) ;  /* 0x000000000f087348 */ /* 0x000fea0003c00000 */
[----:B------:R0:W1:Y:S02]  /*2d190*/  SHFL.UP P6, R14, R13, R12, R11 ;  /* 0x0400000c0d0e7389 */ /* 0x00006400000c000b */
[----:B01----:R-:W-:Y:S01]  /*2d1a0*/  ENDCOLLECTIVE ;  /* 0x000000000000791b */ /* 0x003fe20003800000 */
.L_x_3175:
        /* <DEDUP_REMOVED lines=8> */
.L_x_3176:
[----:B------:R-:W-:Y:S05]  /*2d230*/  BRA `(.L_x_3177) ;  /* 0xffffffa400e07947 */ /* 0x000fea000383ffff */
.L_x_2997:
[----:B------:R-:W-:Y:S01]  /*2d240*/  BSSY B0, `(.L_x_3178) ;  /* 0x0000006000007945 */ /* 0x000fe20003800000 */
[----:B------:R-:W-:Y:S01]  /*2d250*/  PLOP3.LUT P6, PT, P6, PT, PT, 0x8, 0x0 ;  /* 0x000000000000781c */ /* 0x000fe200037ce170 */
[----:B------:R-:W-:-:S12]  /*2d260*/  IMAD.MOV.U32 R15, RZ, RZ, -0x1 ;  /* 0xffffffffff0f7424 */ /* 0x000fd800078e00ff */
[----:B01----:R-:W-:Y:S05]  /*2d270*/  WARPSYNC.COLLECTIVE R15, `(.L_x_3179) ;  /* 0x000000000f087348 */ /* 0x003fea0003c00000 */
[----:B------:R-:W-:Y:S01]  /*2d280*/  VOTE.ANY R14, PT, P6 ;  /* 0x00000000000e7806 */ /* 0x000fe200030e0100 */
[----:B01----:R-:W-:Y:S06]  /*2d290*/  ENDCOLLECTIVE ;  /* 0x000000000000791b */ /* 0x003fec0003800000 */
.L_x_3179:
[----:B------:R-:W-:Y:S05]  /*2d2a0*/  BSYNC B0 ;  /* 0x0000000000007941 */ /* 0x000fea0003800000 */
.L_x_3178:
        /* <DEDUP_REMOVED lines=8> */
.L_x_3180:
[----:B------:R-:W-:Y:S02]  /*2d330*/  IMAD.IADD R19, R12, 0x1, R19 ;  /* 0x000000010c137824 */ /* 0x000fe400078e0213 */
[----:B------:R-:W-:Y:S02]  /*2d340*/  IMAD.MOV.U32 R13, RZ, RZ, R4 ;  /* 0x000000ffff0d7224 */ /* 0x000fe400078e0004 */
[----:B------:R-:W-:-:S07]  /*2d350*/  IMAD.MOV.U32 R17, RZ, RZ, R14 ;  /* 0x000000ffff117224 */ /* 0x000fce00078e000e */
[----:B------:R-:W-:Y:S05]  /*2d360*/  WARPSYNC.COLLECTIVE R15, `(.L_x_3181) ;  /* 0x000000000f087348 */ /* 0x000fea0003c00000 */
[----:B------:R0:W1:Y:S02]  /*2d370*/  SHFL.IDX P6, R14, R13, R12, R11 ;  /* 0x0000000c0d0e7389 */ /* 0x00006400000c000b */
[----:B01----:R-:W-:Y:S01]  /*2d380*/  ENDCOLLECTIVE ;  /* 0x000000000000791b */ /* 0x003fe20003800000 */
.L_x_3181:
[----:B------:R-:W-:Y:S01]  /*2d390*/  IMAD.MOV.U32 R4, RZ, RZ, R14 ;  /* 0x000000ffff047224 */ /* 0x000fe200078e000e */
[----:B------:R-:W-:Y:S06]  /*2d3a0*/  BRA `(.L_x_3182) ;  /* 0xffffffa400c47947 */ /* 0x000fec000383ffff */
.L_x_2999:
[----:B------:R-:W-:Y:S01]  /*2d3b0*/  BSSY B0, `(.L_x_3183) ;  /* 0x0000007000007945 */ /* 0x000fe20003800000 */
[----:B------:R-:W-:Y:S02]  /*2d3c0*/  IMAD.MOV.U32 R13, RZ, RZ, R2 ;  /* 0x000000ffff0d7224 */ /* 0x000fe400078e0002 */
[----:B-1----:R-:W-:Y:S02]  /*2d3d0*/  IMAD.MOV.U32 R11, RZ, RZ, 0x1f ;  /* 0x0000001fff0b7424 */ /* 0x002fe400078e00ff */
[----:B------:R-:W-:-:S07]  /*2d3e0*/  IMAD.MOV.U32 R15, RZ, RZ, -0x1 ;  /* 0xffffffffff0f7424 */ /* 0x000fce00078e00ff */
[----:B0--34-:R-:W-:Y:S05]  /*2d3f0*/  WARPSYNC.COLLECTIVE R15, `(.L_x_3184) ;  /* 0x000000000f087348 */ /* 0x019fea0003c00000 */
[----:B------:R1:W2:Y:S02]  /*2d400*/  SHFL.IDX P6, R14, R13, R12, R11 ;  /* 0x0000000c0d0e7389 */ /* 0x0002a400000c000b */
[----:B01234-:R-:W-:Y:S01]  /*2d410*/  ENDCOLLECTIVE ;  /* 0x000000000000791b */ /* 0x01ffe20003800000 */
.L_x_3184:
[----:B------:R-:W-:Y:S05]  /*2d420*/  BSYNC B0 ;  /* 0x0000000000007941 */ /* 0x000fea0003800000 */
.L_x_3183:
[----:B------:R-:W-:Y:S01]  /*2d430*/  IMAD.MOV.U32 R6, RZ, RZ, R14 ;  /* 0x000000ffff067224 */ /* 0x000fe200078e000e */
[----:B------:R-:W-:Y:S06]  /*2d440*/  BRA `(.L_x_2998) ;  /* 0xffffffa400b47947 */ /* 0x000fec000383ffff */
.L_x_3005:
[----:B0-----:R0:W2:Y:S02]  /*2d450*/  SYNCS.PHASECHK.TRANS64.TRYWAIT P0, [R7+URZ+0x30820], R0 ;  /* 0x03082000070075a7 */ /* 0x0010a4000800017f */
[----:B--2---:R-:W-:Y:S05]  /*2d460*/  @!P0 NANOSLEEP.SYNCS 0x989680 ;  /* 0x009896800000895d */ /* 0x004fea0003900000 */
[----:B------:R-:W2:Y:S02]  /*2d470*/  @!P0 SYNCS.PHASECHK.TRANS64 P0, [R7+URZ+0x30820], R0 ;  /* 0x03082000070085a7 */ /* 0x000ea4000800007f */
[----:B--2---:R-:W-:Y:S05]  /*2d480*/  @!P0 BRA `(.L_x_3005) ;  /* 0xfffffffc00f08947 */ /* 0x004fea000383ffff */
[----:B------:R-:W-:Y:S05]  /*2d490*/  BRA `(.L_x_3185) ;  /* 0xffffffb0000c7947 */ /* 0x000fea000383ffff */
.L_x_3006:
[----:B------:R-:W2:Y:S01]  /*2d4a0*/  S2R R2, SR_TID.X ;  /* 0x0000000000027919 */ /* 0x000ea20000002100 */
[----:B------:R-:W-:Y:S01]  /*2d4b0*/  BSSY B0, `(.L_x_3186) ;  /* 0x000000a000007945 */ /* 0x000fe20003800000 */
[----:B------:R-:W-:Y:S02]  /*2d4c0*/  IMAD.MOV.U32 R12, RZ, RZ, RZ ;  /* 0x000000ffff0c7224 */ /* 0x000fe400078e00ff */
[----:B-1----:R-:W-:Y:S02]  /*2d4d0*/  IMAD.MOV.U32 R11, RZ, RZ, 0x1f ;  /* 0x0000001fff0b7424 */ /* 0x002fe400078e00ff */
[----:B------:R-:W-:Y:S01]  /*2d4e0*/  IMAD.MOV.U32 R15, RZ, RZ, -0x1 ;  /* 0xffffffffff0f7424 */ /* 0x000fe200078e00ff */
[----:B--2---:R-:W-:-:S04]  /*2d4f0*/  SHF.R.U32.HI R2, RZ, 0x5, R2 ;  /* 0x00000005ff027819 */ /* 0x004fc80000011602 */
[----:B------:R-:W-:-:S05]  /*2d500*/  LOP3.LUT R2, R2, 0x3, RZ, 0xc0, !PT ;  /* 0x0000000302027812 */ /* 0x000fca00078ec0ff */
[----:B------:R-:W-:-:S07]  /*2d510*/  IMAD.MOV.U32 R13, RZ, RZ, R2 ;  /* 0x000000ffff0d7224 */ /* 0x000fce00078e0002 */
[----:B0-----:R-:W-:Y:S05]  /*2d520*/  WARPSYNC.COLLECTIVE R15, `(.L_x_3187) ;  /* 0x000000000f087348 */ /* 0x001fea0003c00000 */
[----:B------:R1:W2:Y:S02]  /*2d530*/  SHFL.IDX P6, R14, R13, R12, R11 ;  /* 0x0000000c0d0e7389 */ /* 0x0002a400000c000b */
[----:B012---:R-:W-:Y:S01]  /*2d540*/  ENDCOLLECTIVE ;  /* 0x000000000000791b */ /* 0x007fe20003800000 */
.L_x_3187:
[----:B------:R-:W-:Y:S05]  /*2d550*/  BSYNC B0 ;  /* 0x0000000000007941 */ /* 0x000fea0003800000 */
.L_x_3186:
[----:B------:R-:W-:Y:S05]  /*2d560*/  BRA `(.L_x_3188) ;  /* 0xffffffac00f47947 */ /* 0x000fea000383ffff */
.L_x_3007:
[----:B------:R-:W-:Y:S01]  /*2d570*/  BSSY B0, `(.L_x_3189) ;  /* 0x0000006000007945 */ /* 0x000fe20003800000 */
[----:B------:R-:W-:-:S07]  /*2d580*/  IMAD.MOV.U32 R15, RZ, RZ, -0x1 ;  /* 0xffffffffff0f7424 */ /* 0x000fce00078e00ff */
[----:B01----:R-:W-:Y:S05]  /*2d590*/  WARPSYNC.COLLECTIVE R15, `(.L_x_3190) ;  /* 0x000000000f0c7348 */ /* 0x003fea0003c00000 */
[----:B------:R-:W-:Y:S02]  /*2d5a0*/  ELECT P6, UR62, PT ;  /* 0x00000000003e782f */ /* 0x000fe400038c0000 */
[----:B------:R-:W-:Y:S01]  /*2d5b0*/  MOV R14, UR62 ;  /* 0x0000003e000e7c02 */ /* 0x000fe20008000f00 */
[----:B01----:R-:W-:Y:S10]  /*2d5c0*/  ENDCOLLECTIVE ;  /* 0x000000000000791b */ /* 0x003ff40003800000 */
.L_x_3190:
[----:B------:R-:W-:Y:S05]  /*2d5d0*/  BSYNC B0 ;  /* 0x0000000000007941 */ /* 0x000fea0003800000 */
.L_x_3189:
[----:B------:R-:W-:Y:S05]  /*2d5e0*/  BRA `(.L_x_3191) ;  /* 0xffffffac00e87947 */ /* 0x000fea000383ffff */
.L_x_3009:
[----:B0-----:R0:W2:Y:S02]  /*2d5f0*/  SYNCS.PHASECHK.TRANS64.TRYWAIT P1, [R5+URZ+0x30840], R0 ;  /* 0x03084000050075a7 */ /* 0x0010a4000802017f */
[----:B--2---:R-:W-:Y:S05]  /*2d600*/  @!P1 NANOSLEEP.SYNCS 0x989680 ;  /* 0x009896800000995d */ /* 0x004fea0003900000 */
[----:B------:R-:W2:Y:S02]  /*2d610*/  @!P1 SYNCS.PHASECHK.TRANS64 P1, [R5+URZ+0x30840], R0 ;  /* 0x03084000050095a7 */ /* 0x000ea4000802007f */
[----:B--2---:R-:W-:Y:S05]  /*2d620*/  @!P1 BRA `(.L_x_3009) ;  /* 0xfffffffc00f09947 */ /* 0x004fea000383ffff */
[----:B------:R-:W-:Y:S05]  /*2d630*/  BRA `(.L_x_3192) ;  /* 0xffffffb000107947 */ /* 0x000fea000383ffff */
.L_x_3011:
[----:B--2---:R2:W3:Y:S02]  /*2d640*/  SYNCS.PHASECHK.TRANS64.TRYWAIT P1, [R3+URZ+0x30840], R2 ;  /* 0x03084002030075a7 */ /* 0x0044e4000802017f */
[----:B---3--:R-:W-:Y:S05]  /*2d650*/  @!P1 NANOSLEEP.SYNCS 0x989680 ;  /* 0x009896800000995d */ /* 0x008fea0003900000 */
[----:B------:R-:W3:Y:S02]  /*2d660*/  @!P1 SYNCS.PHASECHK.TRANS64 P1, [R3+URZ+0x30840], R2 ;  /* 0x03084002030095a7 */ /* 0x000ee4000802007f */
[----:B---3--:R-:W-:Y:S05]  /*2d670*/  @!P1 BRA `(.L_x_3011) ;  /* 0xfffffffc00f09947 */ /* 0x008fea000383ffff */
[----:B------:R-:W-:Y:S05]  /*2d680*/  BRA `(.L_x_3193) ;  /* 0xffffffb0001c7947 */ /* 0x000fea000383ffff */
.L_x_3013:
[----:B---3--:R3:W4:Y:S02]  /*2d690*/  SYNCS.PHASECHK.TRANS64.TRYWAIT P1, [R5+URZ+0x30860], R0 ;  /* 0x03086000050075a7 */ /* 0x008724000802017f */
[----:B----4-:R-:W-:Y:S05]  /*2d6a0*/  @!P1 NANOSLEEP.SYNCS 0x989680 ;  /* 0x009896800000995d */ /* 0x010fea0003900000 */
[----:B------:R-:W4:Y:S02]  /*2d6b0*/  @!P1 SYNCS.PHASECHK.TRANS64 P1, [R5+URZ+0x30860], R0 ;  /* 0x03086000050095a7 */ /* 0x000f24000802007f */
[----:B----4-:R-:W-:Y:S05]  /*2d6c0*/  @!P1 BRA `(.L_x_3013) ;  /* 0xfffffffc00f09947 */ /* 0x010fea000383ffff */
[----:B------:R-:W-:Y:S05]  /*2d6d0*/  BRA `(.L_x_3194) ;  /* 0xffffffb000187947 */ /* 0x000fea000383ffff */
.L_x_3195:
        /* <DEDUP_REMOVED lines=10> */
.L_x_3205:


//--------------------- .nv.global.init           --------------------------
	.section	.nv.global.init,"aw",@progbits
.nv.global.init:
	.type		$str$23,@object
	.size		$str$23,($str$24 - $str$23)
$str$23:
        /*0000*/ 	.byte	0x28, 0x61, 0x64, 0x64, 0x72, 0x65, 0x73, 0x73, 0x20, 0x26, 0x20, 0x6d, 0x61, 0x73, 0x6b, 0x29
        /*0010*/ 	.byte	0x20, 0x3d, 0x3d, 0x20, 0x30, 0x00
	.type		$str$24,@object
	.size		$str$24,(__unnamed_5 - $str$24)
$str$24:
        /*0016*/ 	.byte	0x2f, 0x74, 0x6d, 0x70, 0x2f, 0x6f, 0x73, 0x73, 0x5f, 0x6b, 0x65, 0x72, 0x6e, 0x65, 0x6c, 0x73
        /*0026*/ 	.byte	0x5f, 0x73, 0x72, 0x63, 0x2f, 0x66, 0x6c, 0x61, 0x73, 0x68, 0x5f, 0x61, 0x74, 0x74, 0x65, 0x6e
        /*0036*/ 	.byte	0x74, 0x69, 0x6f, 0x6e, 0x2f, 0x63, 0x73, 0x72, 0x63, 0x2f, 0x63, 0x75, 0x74, 0x6c, 0x61, 0x73
        /*0046*/ 	.byte	0x73, 0x2f, 0x69, 0x6e, 0x63, 0x6c, 0x75, 0x64, 0x65, 0x2f, 0x63, 0x75, 0x74, 0x65, 0x2f, 0x70
        /*0056*/ 	.byte	0x6f, 0x69, 0x6e, 0x74, 0x65, 0x72, 0x5f, 0x66, 0x6c, 0x61, 0x67, 0x67, 0x65, 0x64, 0x2e, 0x68
        /*0066*/ 	.byte	0x70, 0x70, 0x00
	.type		__unnamed_5,@object
	.size		__unnamed_5,(__unnamed_4 - __unnamed_5)
__unnamed_5:
        /* <DEDUP_REMOVED lines=25> */
	.type		__unnamed_4,@object
	.size		__unnamed_4,(__unnamed_3 - __unnamed_4)
__unnamed_4:
        /* <DEDUP_REMOVED lines=25> */
	.type		__unnamed_3,@object
	.size		__unnamed_3,(__unnamed_2 - __unnamed_3)
__unnamed_3:
        /* <DEDUP_REMOVED lines=29> */
	.type		__unnamed_2,@object
	.size		__unnamed_2,(__unnamed_1 - __unnamed_2)
__unnamed_2:
        /* <DEDUP_REMOVED lines=29> */
	.type		__unnamed_1,@object
	.size		__unnamed_1,(.L_0 - __unnamed_1)
__unnamed_1:
        /* <DEDUP_REMOVED lines=29> */
        /*08e1*/ 	.byte	0x5d, 0x00
.L_0:


//--------------------- .nv.shared._ZN7cutlass13device_kernelIN5flash11enable_sm90INS1_16FlashAttnFwdSm90INS1_25CollectiveMainloopFwdSm90ILi2EN4cute5tupleIJNS5_1CILi1EEES8_S8_EEENS6_IJNS7_ILi128EEENS7_ILi96EEENS7_ILi192EEEEEELi192ENS_10bfloat16_tEfNS_4arch4Sm90ELb0ELb0ELb1ELb0ELb1ELb0ELb0ELb1ELb1ELb1ELb1ELb0EEENS1_21CollectiveEpilogueFwdINS6_IJSA_SC_SB_EEES9_SE_SG_Li256ELb0ELb1ELb1ELb0EEENS1_19SingleTileSchedulerILb0ELb1ELb1ELi128EEEEEEEEEvNT_6ParamsE --------------------------
	.section	.nv.shared._ZN7cutlass13device_kernelIN5flash11enable_sm90INS1_16FlashAttnFwdSm90INS1_25CollectiveMainloopFwdSm90ILi2EN4cute5tupleIJNS5_1CILi1EEES8_S8_EEENS6_IJNS7_ILi128EEENS7_ILi96EEENS7_ILi192EEEEEELi192ENS_10bfloat16_tEfNS_4arch4Sm90ELb0ELb0ELb1ELb0ELb1ELb0ELb0ELb1ELb1ELb1ELb1ELb0EEENS1_21CollectiveEpilogueFwdINS6_IJSA_SC_SB_EEES9_SE_SG_Li256ELb0ELb1ELb1ELb0EEENS1_19SingleTileSchedulerILb0ELb1ELb1ELi128EEEEEEEEEvNT_6ParamsE,"aw",@nobits
	.sectionflags	@""
	.align	16
	.zero		1024


//--------------------- .nv.shared.reserved.0     --------------------------
	.section	.nv.shared.reserved.0,"aw",@nobits
	.weak		__nv_reservedSMEM_offset_0_alias
	.size		__nv_reservedSMEM_offset_0_alias, 0, 0
	.other		__nv_reservedSMEM_offset_0_alias,@"STO_CUDA_RESERVED_SHARED STV_DEFAULT"
__nv_reservedSMEM_offset_0_alias:
	.zero		0


//--------------------- .nv.global                --------------------------
	.section	.nv.global,"aw",@nobits
.nv.global:
	.type		_ZN86_INTERNAL_a74f085c_50_flash_fwd_hdim192_bf16_paged_split_softcap_sm90_cu_f3e6f9ee_32424cute1_E,@object
	.size		_ZN86_INTERNAL_a74f085c_50_flash_fwd_hdim192_bf16_paged_split_softcap_sm90_cu_f3e6f9ee_32424cute1_E,(_ZN86_INTERNAL_a74f085c_50_flash_fwd_hdim192_bf16_paged_split_softcap_sm90_cu_f3e6f9ee_32424cuda3std3__45__cpo6cbeginE - _ZN86_INTERNAL_a74f085c_50_flash_fwd_hdim192_bf16_paged_split_softcap_sm90_cu_f3e6f9ee_32424cute1_E)
_ZN86_INTERNAL_a74f085c_50_flash_fwd_hdim192_bf16_paged_split_softcap_sm90_cu_f3e6f9ee_32424cute1_E:
	.zero		1
	.type		_ZN86_INTERNAL_a74f085c_50_flash_fwd_hdim192_bf16_paged_split_softcap_sm90_cu_f3e6f9ee_32424cuda3std3__45__cpo6cbeginE,@object
	.size		_ZN86_INTERNAL_a74f085c_50_flash_fwd_hdim192_bf16_paged_split_softcap_sm90_cu_f3e6f9ee_32424cuda3std3__45__cpo6cbeginE,(_ZN86_INTERNAL_a74f085c_50_flash_fwd_hdim192_bf16_paged_split_softcap_sm90_cu_f3e6f9ee_32424cuda3std3__48in_placeE - _ZN86_INTERNAL_a74f085c_50_flash_fwd_hdim192_bf16_paged_split_softcap_sm90_cu_f3e6f9ee_32424cuda3std3__45__cpo6cbeginE)
_ZN86_INTERNAL_a74f085c_50_flash_fwd_hdim192_bf16_paged_split_softcap_sm90_cu_f3e6f9ee_32424cuda3std3__45__cpo6cbeginE:
	.zero		1
	.type		_ZN86_INTERNAL_a74f085c_50_flash_fwd_hdim192_bf16_paged_split_softcap_sm90_cu_f3e6f9ee_32424cuda3std3__48in_placeE,@object
	.size		_ZN86_INTERNAL_a74f085c_50_flash_fwd_hdim192_bf16_paged_split_softcap_sm90_cu_f3e6f9ee_32424cuda3std3__48in_placeE,(_ZN86_INTERNAL_a74f085c_50_flash_fwd_hdim192_bf16_paged_split_softcap_sm90_cu_f3e6f9ee_32424cuda3std6ranges3__45__cpo9iter_moveE - _ZN86_INTERNAL_a74f085c_50_flash_fwd_hdim192_bf16_paged_split_softcap_sm90_cu_f3e6f9ee_32424cuda3std3__48in_placeE)
_ZN86_INTERNAL_a74f085c_50_flash_fwd_hdim192_bf16_paged_split_softcap_sm90_cu_f3e6f9ee_32424cuda3std3__48in_placeE:
	.zero		1
	.type		_ZN86_INTERNAL_a74f085c_50_flash_fwd_hdim192_bf16_paged_split_softcap_sm90_cu_f3e6f9ee_32424cuda3std6ranges3__45__cpo9iter_moveE,@object
	.size		_ZN86_INTERNAL_a74f085c_50_flash_fwd_hdim192_bf16_paged_split_softcap_sm90_cu_f3e6f9ee_32424cuda3std6ranges3__45__cpo9iter_moveE,(_ZN86_INTERNAL_a74f085c_50_flash_fwd_hdim192_bf16_paged_split_softcap_sm90_cu_f3e6f9ee_32424cuda3std3__45__cpo5beginE - _ZN86_INTERNAL_a74f085c_50_flash_fwd_hdim192_bf16_paged_split_softcap_sm90_cu_f3e6f9ee_32424cuda3std6ranges3__45__cpo9iter_moveE)
_ZN86_INTERNAL_a74f085c_50_flash_fwd_hdim192_bf16_paged_split_softcap_sm90_cu_f3e6f9ee_32424cuda3std6ranges3__45__cpo9iter_moveE:
	.zero		1
	.type		_ZN86_INTERNAL_a74f085c_50_flash_fwd_hdim192_bf16_paged_split_softcap_sm90_cu_f3e6f9ee_32424cuda3std3__45__cpo5beginE,@object
	.size		_ZN86_INTERNAL_a74f085c_50_flash_fwd_hdim192_bf16_paged_split_softcap_sm90_cu_f3e6f9ee_32424cuda3std3__45__cpo5beginE,(_ZN86_INTERNAL_a74f085c_50_flash_fwd_hdim192_bf16_paged_split_softcap_sm90_cu_f3e6f9ee_32424cuda3std3__488_GLOBAL__N__a74f085c_50_flash_fwd_hdim192_bf16_paged_split_softcap_sm90_cu_f3e6f9ee_32426ignoreE - _ZN86_INTERNAL_a74f085c_50_flash_fwd_hdim192_bf16_paged_split_softcap_sm90_cu_f3e6f9ee_32424cuda3std3__45__cpo5beginE)
_ZN86_INTERNAL_a74f085c_50_flash_fwd_hdim192_bf16_paged_split_softcap_sm90_cu_f3e6f9ee_32424cuda3std3__45__cpo5beginE:
	.zero		1
	.type		_ZN86_INTERNAL_a74f085c_50_flash_fwd_hdim192_bf16_paged_split_softcap_sm90_cu_f3e6f9ee_32424cuda3std3__488_GLOBAL__N__a74f085c_50_flash_fwd_hdim192_bf16_paged_split_softcap_sm90_cu_f3e6f9ee_32426ignoreE,@object
	.size		_ZN86_INTERNAL_a74f085c_50_flash_fwd_hdim192_bf16_paged_split_softcap_sm90_cu_f3e6f9ee_32424cuda3std3__488_GLOBAL__N__a74f085c_50_flash_fwd_hdim192_bf16_paged_split_softcap_sm90_cu_f3e6f9ee_32426ignoreE,(_ZN86_INTERNAL_a74f085c_50_flash_fwd_hdim192_bf16_paged_split_softcap_sm90_cu_f3e6f9ee_32424cute7productE - _ZN86_INTERNAL_a74f085c_50_flash_fwd_hdim192_bf16_paged_split_softcap_sm90_cu_f3e6f9ee_32424cuda3std3__488_GLOBAL__N__a74f085c_50_flash_fwd_hdim192_bf16_paged_split_softcap_sm90_cu_f3e6f9ee_32426ignoreE)
_ZN86_INTERNAL_a74f085c_50_flash_fwd_hdim192_bf16_paged_split_softcap_sm90_cu_f3e6f9ee_32424cuda3std3__488_GLOBAL__N__a74f085c_50_flash_fwd_hdim192_bf16_paged_split_softcap_sm90_cu_f3e6f9ee_32426ignoreE:
	.zero		1
	.type		_ZN86_INTERNAL_a74f085c_50_flash_fwd_hdim192_bf16_paged_split_softcap_sm90_cu_f3e6f9ee_32424cute7productE,@object
	.size		_ZN86_INTERNAL_a74f085c_50_flash_fwd_hdim192_bf16_paged_split_softcap_sm90_cu_f3e6f9ee_32424cute7productE,(_ZN86_INTERNAL_a74f085c_50_flash_fwd_hdim192_bf16_paged_split_softcap_sm90_cu_f3e6f9ee_32424cuda3std3__45__cpo3endE - _ZN86_INTERNAL_a74f085c_50_flash_fwd_hdim192_bf16_paged_split_softcap_sm90_cu_f3e6f9ee_32424cute7productE)
_ZN86_INTERNAL_a74f085c_50_flash_fwd_hdim192_bf16_paged_split_softcap_sm90_cu_f3e6f9ee_32424cute7productE:
	.zero		1
	.type		_ZN86_INTERNAL_a74f085c_50_flash_fwd_hdim192_bf16_paged_split_softcap_sm90_cu_f3e6f9ee_32424cuda3std3__45__cpo3endE,@object
	.size		_ZN86_INTERNAL_a74f085c_50_flash_fwd_hdim192_bf16_paged_split_softcap_sm90_cu_f3e6f9ee_32424cuda3std3__45__cpo3endE,(_ZN86_INTERNAL_a74f085c_50_flash_fwd_hdim192_bf16_paged_split_softcap_sm90_cu_f3e6f9ee_32424cuda3std3__419piecewise_constructE - _ZN86_INTERNAL_a74f085c_50_flash_fwd_hdim192_bf16_paged_split_softcap_sm90_cu_f3e6f9ee_32424cuda3std3__45__cpo3endE)
_ZN86_INTERNAL_a74f085c_50_flash_fwd_hdim192_bf16_paged_split_softcap_sm90_cu_f3e6f9ee_32424cuda3std3__45__cpo3endE:
	.zero		1
	.type		_ZN86_INTERNAL_a74f085c_50_flash_fwd_hdim192_bf16_paged_split_softcap_sm90_cu_f3e6f9ee_32424cuda3std3__419piecewise_constructE,@object
	.size		_ZN86_INTERNAL_a74f085c_50_flash_fwd_hdim192_bf16_paged_split_softcap_sm90_cu_f3e6f9ee_32424cuda3std3__419piecewise_constructE,(_ZN86_INTERNAL_a74f085c_50_flash_fwd_hdim192_bf16_paged_split_softcap_sm90_cu_f3e6f9ee_32424cuda3std3__45__cpo4cendE - _ZN86_INTERNAL_a74f085c_50_flash_fwd_hdim192_bf16_paged_split_softcap_sm90_cu_f3e6f9ee_32424cuda3std3__419piecewise_constructE)
_ZN86_INTERNAL_a74f085c_50_flash_fwd_hdim192_bf16_paged_split_softcap_sm90_cu_f3e6f9ee_32424cuda3std3__419piecewise_constructE:
	.zero		1
	.type		_ZN86_INTERNAL_a74f085c_50_flash_fwd_hdim192_bf16_paged_split_softcap_sm90_cu_f3e6f9ee_32424cuda3std3__45__cpo4cendE,@object
	.size		_ZN86_INTERNAL_a74f085c_50_flash_fwd_hdim192_bf16_paged_split_softcap_sm90_cu_f3e6f9ee_32424cuda3std3__45__cpo4cendE,(_ZN86_INTERNAL_a74f085c_50_flash_fwd_hdim192_bf16_paged_split_softcap_sm90_cu_f3e6f9ee_32424cuda3std6ranges3__45__cpo4swapE - _ZN86_INTERNAL_a74f085c_50_flash_fwd_hdim192_bf16_paged_split_softcap_sm90_cu_f3e6f9ee_32424cuda3std3__45__cpo4cendE)
_ZN86_INTERNAL_a74f085c_50_flash_fwd_hdim192_bf16_paged_split_softcap_sm90_cu_f3e6f9ee_32424cuda3std3__45__cpo4cendE:
	.zero		1
	.type		_ZN86_INTERNAL_a74f085c_50_flash_fwd_hdim192_bf16_paged_split_softcap_sm90_cu_f3e6f9ee_32424cuda3std6ranges3__45__cpo4swapE,@object
	.size		_ZN86_INTERNAL_a74f085c_50_flash_fwd_hdim192_bf16_paged_split_softcap_sm90_cu_f3e6f9ee_32424cuda3std6ranges3__45__cpo4swapE,(.L_12 - _ZN86_INTERNAL_a74f085c_50_flash_fwd_hdim192_bf16_paged_split_softcap_sm90_cu_f3e6f9ee_32424cuda3std6ranges3__45__cpo4swapE)
_ZN86_INTERNAL_a74f085c_50_flash_fwd_hdim192_bf16_paged_split_softcap_sm90_cu_f3e6f9ee_32424cuda3std6ranges3__45__cpo4swapE:
	.zero		1
.L_12:


//--------------------- .nv.shared._ZN7cutlass13device_kernelIN5flash11enable_sm90INS1_16FlashAttnFwdSm90INS1_25CollectiveMainloopFwdSm90ILi2EN4cute5tupleIJNS5_1CILi1EEES8_S8_EEENS6_IJNS7_ILi128EEENS7_ILi96EEENS7_ILi192EEEEEELi192ENS_10bfloat16_tEfNS_4arch4Sm90ELb0ELb0ELb1ELb1ELb1ELb0ELb0ELb1ELb1ELb1ELb1ELb0EEENS1_21CollectiveEpilogueFwdINS6_IJSA_SC_SB_EEES9_SE_SG_Li256ELb1ELb1ELb1ELb0EEENS1_36VarlenDynamicPersistentTileSchedulerILi128ELi96ELi256ELi128ELb1ELb1ELb1ELb0ELb1ELb1EEEEEEEEEvNT_6ParamsE --------------------------
	.section	.nv.shared._ZN7cutlass13device_kernelIN5flash11enable_sm90INS1_16FlashAttnFwdSm90INS1_25CollectiveMainloopFwdSm90ILi2EN4cute5tupleIJNS5_1CILi1EEES8_S8_EEENS6_IJNS7_ILi128EEENS7_ILi96EEENS7_ILi192EEEEEELi192ENS_10bfloat16_tEfNS_4arch4Sm90ELb0ELb0ELb1ELb1ELb1ELb0ELb0ELb1ELb1ELb1ELb1ELb0EEENS1_21CollectiveEpilogueFwdINS6_IJSA_SC_SB_EEES9_SE_SG_Li256ELb1ELb1ELb1ELb0EEENS1_36VarlenDynamicPersistentTileSchedulerILi128ELi96ELi256ELi128ELb1ELb1ELb1ELb0ELb1ELb1EEEEEEEEEvNT_6ParamsE,"aw",@nobits
	.sectionflags	@""
	.align	16
	.zero		1024


//--------------------- .nv.shared._ZN7cutlass13device_kernelIN5flash11enable_sm90INS1_16FlashAttnFwdSm90INS1_25CollectiveMainloopFwdSm90ILi2EN4cute5tupleIJNS5_1CILi1EEES8_S8_EEENS6_IJNS7_ILi128EEENS7_ILi96EEENS7_ILi192EEEEEELi192ENS_10bfloat16_tEfNS_4arch4Sm90ELb0ELb0ELb1ELb1ELb1ELb1ELb0ELb1ELb1ELb1ELb1ELb0EEENS1_21CollectiveEpilogueFwdINS6_IJSA_SC_SB_EEES9_SE_SG_Li256ELb1ELb1ELb1ELb0EEENS1_36VarlenDynamicPersistentTileSchedulerILi128ELi96ELi256ELi128ELb1ELb1ELb1ELb0ELb1ELb1EEEEEEEEEvNT_6ParamsE --------------------------
	.section	.nv.shared._ZN7cutlass13device_kernelIN5flash11enable_sm90INS1_16FlashAttnFwdSm90INS1_25CollectiveMainloopFwdSm90ILi2EN4cute5tupleIJNS5_1CILi1EEES8_S8_EEENS6_IJNS7_ILi128EEENS7_ILi96EEENS7_ILi192EEEEEELi192ENS_10bfloat16_tEfNS_4arch4Sm90ELb0ELb0ELb1ELb1ELb1ELb1ELb0ELb1ELb1ELb1ELb1ELb0EEENS1_21CollectiveEpilogueFwdINS6_IJSA_SC_SB_EEES9_SE_SG_Li256ELb1ELb1ELb1ELb0EEENS1_36VarlenDynamicPersistentTileSchedulerILi128ELi96ELi256ELi128ELb1ELb1ELb1ELb0ELb1ELb1EEEEEEEEEvNT_6ParamsE,"aw",@nobits
	.sectionflags	@""
	.align	16
	.zero		1024


//--------------------- .nv.shared._ZN7cutlass13device_kernelIN5flash11enable_sm90INS1_16FlashAttnFwdSm90INS1_25CollectiveMainloopFwdSm90ILi2EN4cute5tupleIJNS5_1CILi1EEES8_S8_EEENS6_IJNS7_ILi128EEENS7_ILi96EEENS7_ILi192EEEEEELi192ENS_10bfloat16_tEfNS_4arch4Sm90ELb0ELb1ELb1ELb0ELb1ELb0ELb0ELb1ELb1ELb1ELb1ELb0EEENS1_21CollectiveEpilogueFwdINS6_IJSA_SC_SB_EEES9_SE_SG_Li256ELb0ELb1ELb1ELb0EEENS1_19SingleTileSchedulerILb0ELb1ELb1ELi128EEEEEEEEEvNT_6ParamsE --------------------------
	.section	.nv.shared._ZN7cutlass13device_kernelIN5flash11enable_sm90INS1_16FlashAttnFwdSm90INS1_25CollectiveMainloopFwdSm90ILi2EN4cute5tupleIJNS5_1CILi1EEES8_S8_EEENS6_IJNS7_ILi128EEENS7_ILi96EEENS7_ILi192EEEEEELi192ENS_10bfloat16_tEfNS_4arch4Sm90ELb0ELb1ELb1ELb0ELb1ELb0ELb0ELb1ELb1ELb1ELb1ELb0EEENS1_21CollectiveEpilogueFwdINS6_IJSA_SC_SB_EEES9_SE_SG_Li256ELb0ELb1ELb1ELb0EEENS1_19SingleTileSchedulerILb0ELb1ELb1ELi128EEEEEEEEEvNT_6ParamsE,"aw",@nobits
	.sectionflags	@""
	.align	16
	.zero		1024


//--------------------- .nv.shared._ZN7cutlass13device_kernelIN5flash11enable_sm90INS1_16FlashAttnFwdSm90INS1_25CollectiveMainloopFwdSm90ILi2EN4cute5tupleIJNS5_1CILi1EEES8_S8_EEENS6_IJNS7_ILi128EEENS7_ILi96EEENS7_ILi192EEEEEELi192ENS_10bfloat16_tEfNS_4arch4Sm90ELb0ELb1ELb1ELb1ELb1ELb0ELb0ELb1ELb1ELb1ELb1ELb0EEENS1_21CollectiveEpilogueFwdINS6_IJSA_SC_SB_EEES9_SE_SG_Li256ELb1ELb1ELb1ELb0EEENS1_36VarlenDynamicPersistentTileSchedulerILi128ELi96ELi256ELi128ELb1ELb1ELb1ELb1ELb0ELb1EEEEEEEEEvNT_6ParamsE --------------------------
	.section	.nv.shared._ZN7cutlass13device_kernelIN5flash11enable_sm90INS1_16FlashAttnFwdSm90INS1_25CollectiveMainloopFwdSm90ILi2EN4cute5tupleIJNS5_1CILi1EEES8_S8_EEENS6_IJNS7_ILi128EEENS7_ILi96EEENS7_ILi192EEEEEELi192ENS_10bfloat16_tEfNS_4arch4Sm90ELb0ELb1ELb1ELb1ELb1ELb0ELb0ELb1ELb1ELb1ELb1ELb0EEENS1_21CollectiveEpilogueFwdINS6_IJSA_SC_SB_EEES9_SE_SG_Li256ELb1ELb1ELb1ELb0EEENS1_36VarlenDynamicPersistentTileSchedulerILi128ELi96ELi256ELi128ELb1ELb1ELb1ELb1ELb0ELb1EEEEEEEEEvNT_6ParamsE,"aw",@nobits
	.sectionflags	@""
	.align	16
	.zero		1024


//--------------------- .nv.shared._ZN7cutlass13device_kernelIN5flash11enable_sm90INS1_16FlashAttnFwdSm90INS1_25CollectiveMainloopFwdSm90ILi2EN4cute5tupleIJNS5_1CILi1EEES8_S8_EEENS6_IJNS7_ILi128EEENS7_ILi96EEENS7_ILi192EEEEEELi192ENS_10bfloat16_tEfNS_4arch4Sm90ELb0ELb1ELb1ELb1ELb1ELb1ELb0ELb1ELb1ELb1ELb1ELb0EEENS1_21CollectiveEpilogueFwdINS6_IJSA_SC_SB_EEES9_SE_SG_Li256ELb1ELb1ELb1ELb0EEENS1_36VarlenDynamicPersistentTileSchedulerILi128ELi96ELi256ELi128ELb1ELb1ELb1ELb1ELb0ELb1EEEEEEEEEvNT_6ParamsE --------------------------
	.section	.nv.shared._ZN7cutlass13device_kernelIN5flash11enable_sm90INS1_16FlashAttnFwdSm90INS1_25CollectiveMainloopFwdSm90ILi2EN4cute5tupleIJNS5_1CILi1EEES8_S8_EEENS6_IJNS7_ILi128EEENS7_ILi96EEENS7_ILi192EEEEEELi192ENS_10bfloat16_tEfNS_4arch4Sm90ELb0ELb1ELb1ELb1ELb1ELb1ELb0ELb1ELb1ELb1ELb1ELb0EEENS1_21CollectiveEpilogueFwdINS6_IJSA_SC_SB_EEES9_SE_SG_Li256ELb1ELb1ELb1ELb0EEENS1_36VarlenDynamicPersistentTileSchedulerILi128ELi96ELi256ELi128ELb1ELb1ELb1ELb1ELb0ELb1EEEEEEEEEvNT_6ParamsE,"aw",@nobits
	.sectionflags	@""
	.align	16
	.zero		1024


//--------------------- .nv.shared._ZN7cutlass13device_kernelIN5flash11enable_sm90INS1_16FlashAttnFwdSm90INS1_25CollectiveMainloopFwdSm90ILi2EN4cute5tupleIJNS5_1CILi1EEES8_S8_EEENS6_IJNS7_ILi128EEENS7_ILi96EEENS7_ILi192EEEEEELi192ENS_10bfloat16_tEfNS_4arch4Sm90ELb1ELb0ELb1ELb0ELb1ELb0ELb0ELb1ELb1ELb1ELb1ELb0EEENS1_21CollectiveEpilogueFwdINS6_IJSA_SC_SB_EEES9_SE_SG_Li256ELb0ELb1ELb1ELb0EEENS1_19SingleTileSchedulerILb0ELb1ELb1ELi128EEEEEEEEEvNT_6ParamsE --------------------------
	.section	.nv.shared._ZN7cutlass13device_kernelIN5flash11enable_sm90INS1_16FlashAttnFwdSm90INS1_25CollectiveMainloopFwdSm90ILi2EN4cute5tupleIJNS5_1CILi1EEES8_S8_EEENS6_IJNS7_ILi128EEENS7_ILi96EEENS7_ILi192EEEEEELi192ENS_10bfloat16_tEfNS_4arch4Sm90ELb1ELb0ELb1ELb0ELb1ELb0ELb0ELb1ELb1ELb1ELb1ELb0EEENS1_21CollectiveEpilogueFwdINS6_IJSA_SC_SB_EEES9_SE_SG_Li256ELb0ELb1ELb1ELb0EEENS1_19SingleTileSchedulerILb0ELb1ELb1ELi128EEEEEEEEEvNT_6ParamsE,"aw",@nobits
	.sectionflags	@""
	.align	16
	.zero		1024


//--------------------- .nv.shared._ZN7cutlass13device_kernelIN5flash11enable_sm90INS1_16FlashAttnFwdSm90INS1_25CollectiveMainloopFwdSm90ILi2EN4cute5tupleIJNS5_1CILi1EEES8_S8_EEENS6_IJNS7_ILi128EEENS7_ILi96EEENS7_ILi192EEEEEELi192ENS_10bfloat16_tEfNS_4arch4Sm90ELb1ELb0ELb1ELb1ELb1ELb0ELb0ELb1ELb1ELb1ELb1ELb0EEENS1_21CollectiveEpilogueFwdINS6_IJSA_SC_SB_EEES9_SE_SG_Li256ELb1ELb1ELb1ELb0EEENS1_36VarlenDynamicPersistentTileSchedulerILi128ELi96ELi256ELi128ELb1ELb1ELb1ELb1ELb1ELb1EEEEEEEEEvNT_6ParamsE --------------------------
	.section	.nv.shared._ZN7cutlass13device_kernelIN5flash11enable_sm90INS1_16FlashAttnFwdSm90INS1_25CollectiveMainloopFwdSm90ILi2EN4cute5tupleIJNS5_1CILi1EEES8_S8_EEENS6_IJNS7_ILi128EEENS7_ILi96EEENS7_ILi192EEEEEELi192ENS_10bfloat16_tEfNS_4arch4Sm90ELb1ELb0ELb1ELb1ELb1ELb0ELb0ELb1ELb1ELb1ELb1ELb0EEENS1_21CollectiveEpilogueFwdINS6_IJSA_SC_SB_EEES9_SE_SG_Li256ELb1ELb1ELb1ELb0EEENS1_36VarlenDynamicPersistentTileSchedulerILi128ELi96ELi256ELi128ELb1ELb1ELb1ELb1ELb1ELb1EEEEEEEEEvNT_6ParamsE,"aw",@nobits
	.sectionflags	@""
	.align	16
	.zero		1024


//--------------------- .nv.shared._ZN7cutlass13device_kernelIN5flash11enable_sm90INS1_16FlashAttnFwdSm90INS1_25CollectiveMainloopFwdSm90ILi2EN4cute5tupleIJNS5_1CILi1EEES8_S8_EEENS6_IJNS7_ILi128EEENS7_ILi96EEENS7_ILi192EEEEEELi192ENS_10bfloat16_tEfNS_4arch4Sm90ELb1ELb0ELb1ELb1ELb1ELb1ELb0ELb1ELb1ELb1ELb1ELb0EEENS1_21CollectiveEpilogueFwdINS6_IJSA_SC_SB_EEES9_SE_SG_Li256ELb1ELb1ELb1ELb0EEENS1_36VarlenDynamicPersistentTileSchedulerILi128ELi96ELi256ELi128ELb1ELb1ELb1ELb1ELb1ELb1EEEEEEEEEvNT_6ParamsE --------------------------
	.section	.nv.shared._ZN7cutlass13device_kernelIN5flash11enable_sm90INS1_16FlashAttnFwdSm90INS1_25CollectiveMainloopFwdSm90ILi2EN4cute5tupleIJNS5_1CILi1EEES8_S8_EEENS6_IJNS7_ILi128EEENS7_ILi96EEENS7_ILi192EEEEEELi192ENS_10bfloat16_tEfNS_4arch4Sm90ELb1ELb0ELb1ELb1ELb1ELb1ELb0ELb1ELb1ELb1ELb1ELb0EEENS1_21CollectiveEpilogueFwdINS6_IJSA_SC_SB_EEES9_SE_SG_Li256ELb1ELb1ELb1ELb0EEENS1_36VarlenDynamicPersistentTileSchedulerILi128ELi96ELi256ELi128ELb1ELb1ELb1ELb1ELb1ELb1EEEEEEEEEvNT_6ParamsE,"aw",@nobits
	.sectionflags	@""
	.align	16
	.zero		1024


//--------------------- .nv.constant0._ZN7cutlass13device_kernelIN5flash11enable_sm90INS1_16FlashAttnFwdSm90INS1_25CollectiveMainloopFwdSm90ILi2EN4cute5tupleIJNS5_1CILi1EEES8_S8_EEENS6_IJNS7_ILi128EEENS7_ILi96EEENS7_ILi192EEEEEELi192ENS_10bfloat16_tEfNS_4arch4Sm90ELb0ELb0ELb1ELb0ELb1ELb0ELb0ELb1ELb1ELb1ELb1ELb0EEENS1_21CollectiveEpilogueFwdINS6_IJSA_SC_SB_EEES9_SE_SG_Li256ELb0ELb1ELb1ELb0EEENS1_19SingleTileSchedulerILb0ELb1ELb1ELi128EEEEEEEEEvNT_6ParamsE --------------------------
	.section	.nv.constant0._ZN7cutlass13device_kernelIN5flash11enable_sm90INS1_16FlashAttnFwdSm90INS1_25CollectiveMainloopFwdSm90ILi2EN4cute5tupleIJNS5_1CILi1EEES8_S8_EEENS6_IJNS7_ILi128EEENS7_ILi96EEENS7_ILi192EEEEEELi192ENS_10bfloat16_tEfNS_4arch4Sm90ELb0ELb0ELb1ELb0ELb1ELb0ELb0ELb1ELb1ELb1ELb1ELb0EEENS1_21CollectiveEpilogueFwdINS6_IJSA_SC_SB_EEES9_SE_SG_Li256ELb0ELb1ELb1ELb0EEENS1_19SingleTileSchedulerILb0ELb1ELb1ELi128EEEEEEEEEvNT_6ParamsE,"a",@progbits
	.sectionflags	@""
	.align	4
.nv.constant0._ZN7cutlass13device_kernelIN5flash11enable_sm90INS1_16FlashAttnFwdSm90INS1_25CollectiveMainloopFwdSm90ILi2EN4cute5tupleIJNS5_1CILi1EEES8_S8_EEENS6_IJNS7_ILi128EEENS7_ILi96EEENS7_ILi192EEEEEELi192ENS_10bfloat16_tEfNS_4arch4Sm90ELb0ELb0ELb1ELb0ELb1ELb0ELb0ELb1ELb1ELb1ELb1ELb0EEENS1_21CollectiveEpilogueFwdINS6_IJSA_SC_SB_EEES9_SE_SG_Li256ELb0ELb1ELb1ELb0EEENS1_19SingleTileSchedulerILb0ELb1ELb1ELi128EEEEEEEEEvNT_6ParamsE:
	.zero		3200


//--------------------- .nv.constant0._ZN7cutlass13device_kernelIN5flash11enable_sm90INS1_16FlashAttnFwdSm90INS1_25CollectiveMainloopFwdSm90ILi2EN4cute5tupleIJNS5_1CILi1EEES8_S8_EEENS6_IJNS7_ILi128EEENS7_ILi96EEENS7_ILi192EEEEEELi192ENS_10bfloat16_tEfNS_4arch4Sm90ELb0ELb0ELb1ELb1ELb1ELb0ELb0ELb1ELb1ELb1ELb1ELb0EEENS1_21CollectiveEpilogueFwdINS6_IJSA_SC_SB_EEES9_SE_SG_Li256ELb1ELb1ELb1ELb0EEENS1_36VarlenDynamicPersistentTileSchedulerILi128ELi96ELi256ELi128ELb1ELb1ELb1ELb0ELb1ELb1EEEEEEEEEvNT_6ParamsE --------------------------
	.section	.nv.constant0._ZN7cutlass13device_kernelIN5flash11enable_sm90INS1_16FlashAttnFwdSm90INS1_25CollectiveMainloopFwdSm90ILi2EN4cute5tupleIJNS5_1CILi1EEES8_S8_EEENS6_IJNS7_ILi128EEENS7_ILi96EEENS7_ILi192EEEEEELi192ENS_10bfloat16_tEfNS_4arch4Sm90ELb0ELb0ELb1ELb1ELb1ELb0ELb0ELb1ELb1ELb1ELb1ELb0EEENS1_21CollectiveEpilogueFwdINS6_IJSA_SC_SB_EEES9_SE_SG_Li256ELb1ELb1ELb1ELb0EEENS1_36VarlenDynamicPersistentTileSchedulerILi128ELi96ELi256ELi128ELb1ELb1ELb1ELb0ELb1ELb1EEEEEEEEEvNT_6ParamsE,"a",@progbits
	.sectionflags	@""
	.align	4
.nv.constant0._ZN7cutlass13device_kernelIN5flash11enable_sm90INS1_16FlashAttnFwdSm90INS1_25CollectiveMainloopFwdSm90ILi2EN4cute5tupleIJNS5_1CILi1EEES8_S8_EEENS6_IJNS7_ILi128EEENS7_ILi96EEENS7_ILi192EEEEEELi192ENS_10bfloat16_tEfNS_4arch4Sm90ELb0ELb0ELb1ELb1ELb1ELb0ELb0ELb1ELb1ELb1ELb1ELb0EEENS1_21CollectiveEpilogueFwdINS6_IJSA_SC_SB_EEES9_SE_SG_Li256ELb1ELb1ELb1ELb0EEENS1_36VarlenDynamicPersistentTileSchedulerILi128ELi96ELi256ELi128ELb1ELb1ELb1ELb0ELb1ELb1EEEEEEEEEvNT_6ParamsE:
	.zero		3328


//--------------------- .nv.constant0._ZN7cutlass13device_kernelIN5flash11enable_sm90INS1_16FlashAttnFwdSm90INS1_25CollectiveMainloopFwdSm90ILi2EN4cute5tupleIJNS5_1CILi1EEES8_S8_EEENS6_IJNS7_ILi128EEENS7_ILi96EEENS7_ILi192EEEEEELi192ENS_10bfloat16_tEfNS_4arch4Sm90ELb0ELb0ELb1ELb1ELb1ELb1ELb0ELb1ELb1ELb1ELb1ELb0EEENS1_21CollectiveEpilogueFwdINS6_IJSA_SC_SB_EEES9_SE_SG_Li256ELb1ELb1ELb1ELb0EEENS1_36VarlenDynamicPersistentTileSchedulerILi128ELi96ELi256ELi128ELb1ELb1ELb1ELb0ELb1ELb1EEEEEEEEEvNT_6ParamsE --------------------------
	.section	.nv.constant0._ZN7cutlass13device_kernelIN5flash11enable_sm90INS1_16FlashAttnFwdSm90INS1_25CollectiveMainloopFwdSm90ILi2EN4cute5tupleIJNS5_1CILi1EEES8_S8_EEENS6_IJNS7_ILi128EEENS7_ILi96EEENS7_ILi192EEEEEELi192ENS_10bfloat16_tEfNS_4arch4Sm90ELb0ELb0ELb1ELb1ELb1ELb1ELb0ELb1ELb1ELb1ELb1ELb0EEENS1_21CollectiveEpilogueFwdINS6_IJSA_SC_SB_EEES9_SE_SG_Li256ELb1ELb1ELb1ELb0EEENS1_36VarlenDynamicPersistentTileSchedulerILi128ELi96ELi256ELi128ELb1ELb1ELb1ELb0ELb1ELb1EEEEEEEEEvNT_6ParamsE,"a",@progbits
	.sectionflags	@""
	.align	4
.nv.constant0._ZN7cutlass13device_kernelIN5flash11enable_sm90INS1_16FlashAttnFwdSm90INS1_25CollectiveMainloopFwdSm90ILi2EN4cute5tupleIJNS5_1CILi1EEES8_S8_EEENS6_IJNS7_ILi128EEENS7_ILi96EEENS7_ILi192EEEEEELi192ENS_10bfloat16_tEfNS_4arch4Sm90ELb0ELb0ELb1ELb1ELb1ELb1ELb0ELb1ELb1ELb1ELb1ELb0EEENS1_21CollectiveEpilogueFwdINS6_IJSA_SC_SB_EEES9_SE_SG_Li256ELb1ELb1ELb1ELb0EEENS1_36VarlenDynamicPersistentTileSchedulerILi128ELi96ELi256ELi128ELb1ELb1ELb1ELb0ELb1ELb1EEEEEEEEEvNT_6ParamsE:
	.zero		3328


//--------------------- .nv.constant0._ZN7cutlass13device_kernelIN5flash11enable_sm90INS1_16FlashAttnFwdSm90INS1_25CollectiveMainloopFwdSm90ILi2EN4cute5tupleIJNS5_1CILi1EEES8_S8_EEENS6_IJNS7_ILi128EEENS7_ILi96EEENS7_ILi192EEEEEELi192ENS_10bfloat16_tEfNS_4arch4Sm90ELb0ELb1ELb1ELb0ELb1ELb0ELb0ELb1ELb1ELb1ELb1ELb0EEENS1_21CollectiveEpilogueFwdINS6_IJSA_SC_SB_EEES9_SE_SG_Li256ELb0ELb1ELb1ELb0EEENS1_19SingleTileSchedulerILb0ELb1ELb1ELi128EEEEEEEEEvNT_6ParamsE --------------------------
	.section	.nv.constant0._ZN7cutlass13device_kernelIN5flash11enable_sm90INS1_16FlashAttnFwdSm90INS1_25CollectiveMainloopFwdSm90ILi2EN4cute5tupleIJNS5_1CILi1EEES8_S8_EEENS6_IJNS7_ILi128EEENS7_ILi96EEENS7_ILi192EEEEEELi192ENS_10bfloat16_tEfNS_4arch4Sm90ELb0ELb1ELb1ELb0ELb1ELb0ELb0ELb1ELb1ELb1ELb1ELb0EEENS1_21CollectiveEpilogueFwdINS6_IJSA_SC_SB_EEES9_SE_SG_Li256ELb0ELb1ELb1ELb0EEENS1_19SingleTileSchedulerILb0ELb1ELb1ELi128EEEEEEEEEvNT_6ParamsE,"a",@progbits
	.sectionflags	@""
	.align	4
.nv.constant0._ZN7cutlass13device_kernelIN5flash11enable_sm90INS1_16FlashAttnFwdSm90INS1_25CollectiveMainloopFwdSm90ILi2EN4cute5tupleIJNS5_1CILi1EEES8_S8_EEENS6_IJNS7_ILi128EEENS7_ILi96EEENS7_ILi192EEEEEELi192ENS_10bfloat16_tEfNS_4arch4Sm90ELb0ELb1ELb1ELb0ELb1ELb0ELb0ELb1ELb1ELb1ELb1ELb0EEENS1_21CollectiveEpilogueFwdINS6_IJSA_SC_SB_EEES9_SE_SG_Li256ELb0ELb1ELb1ELb0EEENS1_19SingleTileSchedulerILb0ELb1ELb1ELi128EEEEEEEEEvNT_6ParamsE:
	.zero		3200


//--------------------- .nv.constant0._ZN7cutlass13device_kernelIN5flash11enable_sm90INS1_16FlashAttnFwdSm90INS1_25CollectiveMainloopFwdSm90ILi2EN4cute5tupleIJNS5_1CILi1EEES8_S8_EEENS6_IJNS7_ILi128EEENS7_ILi96EEENS7_ILi192EEEEEELi192ENS_10bfloat16_tEfNS_4arch4Sm90ELb0ELb1ELb1ELb1ELb1ELb0ELb0ELb1ELb1ELb1ELb1ELb0EEENS1_21CollectiveEpilogueFwdINS6_IJSA_SC_SB_EEES9_SE_SG_Li256ELb1ELb1ELb1ELb0EEENS1_36VarlenDynamicPersistentTileSchedulerILi128ELi96ELi256ELi128ELb1ELb1ELb1ELb1ELb0ELb1EEEEEEEEEvNT_6ParamsE --------------------------
	.section	.nv.constant0._ZN7cutlass13device_kernelIN5flash11enable_sm90INS1_16FlashAttnFwdSm90INS1_25CollectiveMainloopFwdSm90ILi2EN4cute5tupleIJNS5_1CILi1EEES8_S8_EEENS6_IJNS7_ILi128EEENS7_ILi96EEENS7_ILi192EEEEEELi192ENS_10bfloat16_tEfNS_4arch4Sm90ELb0ELb1ELb1ELb1ELb1ELb0ELb0ELb1ELb1ELb1ELb1ELb0EEENS1_21CollectiveEpilogueFwdINS6_IJSA_SC_SB_EEES9_SE_SG_Li256ELb1ELb1ELb1ELb0EEENS1_36VarlenDynamicPersistentTileSchedulerILi128ELi96ELi256ELi128ELb1ELb1ELb1ELb1ELb0ELb1EEEEEEEEEvNT_6ParamsE,"a",@progbits
	.sectionflags	@""
	.align	4
.nv.constant0._ZN7cutlass13device_kernelIN5flash11enable_sm90INS1_16FlashAttnFwdSm90INS1_25CollectiveMainloopFwdSm90ILi2EN4cute5tupleIJNS5_1CILi1EEES8_S8_EEENS6_IJNS7_ILi128EEENS7_ILi96EEENS7_ILi192EEEEEELi192ENS_10bfloat16_tEfNS_4arch4Sm90ELb0ELb1ELb1ELb1ELb1ELb0ELb0ELb1ELb1ELb1ELb1ELb0EEENS1_21CollectiveEpilogueFwdINS6_IJSA_SC_SB_EEES9_SE_SG_Li256ELb1ELb1ELb1ELb0EEENS1_36VarlenDynamicPersistentTileSchedulerILi128ELi96ELi256ELi128ELb1ELb1ELb1ELb1ELb0ELb1EEEEEEEEEvNT_6ParamsE:
	.zero		3328


//--------------------- .nv.constant0._ZN7cutlass13device_kernelIN5flash11enable_sm90INS1_16FlashAttnFwdSm90INS1_25CollectiveMainloopFwdSm90ILi2EN4cute5tupleIJNS5_1CILi1EEES8_S8_EEENS6_IJNS7_ILi128EEENS7_ILi96EEENS7_ILi192EEEEEELi192ENS_10bfloat16_tEfNS_4arch4Sm90ELb0ELb1ELb1ELb1ELb1ELb1ELb0ELb1ELb1ELb1ELb1ELb0EEENS1_21CollectiveEpilogueFwdINS6_IJSA_SC_SB_EEES9_SE_SG_Li256ELb1ELb1ELb1ELb0EEENS1_36VarlenDynamicPersistentTileSchedulerILi128ELi96ELi256ELi128ELb1ELb1ELb1ELb1ELb0ELb1EEEEEEEEEvNT_6ParamsE --------------------------
	.section	.nv.constant0._ZN7cutlass13device_kernelIN5flash11enable_sm90INS1_16FlashAttnFwdSm90INS1_25CollectiveMainloopFwdSm90ILi2EN4cute5tupleIJNS5_1CILi1EEES8_S8_EEENS6_IJNS7_ILi128EEENS7_ILi96EEENS7_ILi192EEEEEELi192ENS_10bfloat16_tEfNS_4arch4Sm90ELb0ELb1ELb1ELb1ELb1ELb1ELb0ELb1ELb1ELb1ELb1ELb0EEENS1_21CollectiveEpilogueFwdINS6_IJSA_SC_SB_EEES9_SE_SG_Li256ELb1ELb1ELb1ELb0EEENS1_36VarlenDynamicPersistentTileSchedulerILi128ELi96ELi256ELi128ELb1ELb1ELb1ELb1ELb0ELb1EEEEEEEEEvNT_6ParamsE,"a",@progbits
	.sectionflags	@""
	.align	4
.nv.constant0._ZN7cutlass13device_kernelIN5flash11enable_sm90INS1_16FlashAttnFwdSm90INS1_25CollectiveMainloopFwdSm90ILi2EN4cute5tupleIJNS5_1CILi1EEES8_S8_EEENS6_IJNS7_ILi128EEENS7_ILi96EEENS7_ILi192EEEEEELi192ENS_10bfloat16_tEfNS_4arch4Sm90ELb0ELb1ELb1ELb1ELb1ELb1ELb0ELb1ELb1ELb1ELb1ELb0EEENS1_21CollectiveEpilogueFwdINS6_IJSA_SC_SB_EEES9_SE_SG_Li256ELb1ELb1ELb1ELb0EEENS1_36VarlenDynamicPersistentTileSchedulerILi128ELi96ELi256ELi128ELb1ELb1ELb1ELb1ELb0ELb1EEEEEEEEEvNT_6ParamsE:
	.zero		3328


//--------------------- .nv.constant0._ZN7cutlass13device_kernelIN5flash11enable_sm90INS1_16FlashAttnFwdSm90INS1_25CollectiveMainloopFwdSm90ILi2EN4cute5tupleIJNS5_1CILi1EEES8_S8_EEENS6_IJNS7_ILi128EEENS7_ILi96EEENS7_ILi192EEEEEELi192ENS_10bfloat16_tEfNS_4arch4Sm90ELb1ELb0ELb1ELb0ELb1ELb0ELb0ELb1ELb1ELb1ELb1ELb0EEENS1_21CollectiveEpilogueFwdINS6_IJSA_SC_SB_EEES9_SE_SG_Li256ELb0ELb1ELb1ELb0EEENS1_19SingleTileSchedulerILb0ELb1ELb1ELi128EEEEEEEEEvNT_6ParamsE --------------------------
	.section	.nv.constant0._ZN7cutlass13device_kernelIN5flash11enable_sm90INS1_16FlashAttnFwdSm90INS1_25CollectiveMainloopFwdSm90ILi2EN4cute5tupleIJNS5_1CILi1EEES8_S8_EEENS6_IJNS7_ILi128EEENS7_ILi96EEENS7_ILi192EEEEEELi192ENS_10bfloat16_tEfNS_4arch4Sm90ELb1ELb0ELb1ELb0ELb1ELb0ELb0ELb1ELb1ELb1ELb1ELb0EEENS1_21CollectiveEpilogueFwdINS6_IJSA_SC_SB_EEES9_SE_SG_Li256ELb0ELb1ELb1ELb0EEENS1_19SingleTileSchedulerILb0ELb1ELb1ELi128EEEEEEEEEvNT_6ParamsE,"a",@progbits
	.sectionflags	@""
	.align	4
.nv.constant0._ZN7cutlass13device_kernelIN5flash11enable_sm90INS1_16FlashAttnFwdSm90INS1_25CollectiveMainloopFwdSm90ILi2EN4cute5tupleIJNS5_1CILi1EEES8_S8_EEENS6_IJNS7_ILi128EEENS7_ILi96EEENS7_ILi192EEEEEELi192ENS_10bfloat16_tEfNS_4arch4Sm90ELb1ELb0ELb1ELb0ELb1ELb0ELb0ELb1ELb1ELb1ELb1ELb0EEENS1_21CollectiveEpilogueFwdINS6_IJSA_SC_SB_EEES9_SE_SG_Li256ELb0ELb1ELb1ELb0EEENS1_19SingleTileSchedulerILb0ELb1ELb1ELi128EEEEEEEEEvNT_6ParamsE:
	.zero		3200


//--------------------- .nv.constant0._ZN7cutlass13device_kernelIN5flash11enable_sm90INS1_16FlashAttnFwdSm90INS1_25CollectiveMainloopFwdSm90ILi2EN4cute5tupleIJNS5_1CILi1EEES8_S8_EEENS6_IJNS7_ILi128EEENS7_ILi96EEENS7_ILi192EEEEEELi192ENS_10bfloat16_tEfNS_4arch4Sm90ELb1ELb0ELb1ELb1ELb1ELb0ELb0ELb1ELb1ELb1ELb1ELb0EEENS1_21CollectiveEpilogueFwdINS6_IJSA_SC_SB_EEES9_SE_SG_Li256ELb1ELb1ELb1ELb0EEENS1_36VarlenDynamicPersistentTileSchedulerILi128ELi96ELi256ELi128ELb1ELb1ELb1ELb1ELb1ELb1EEEEEEEEEvNT_6ParamsE --------------------------
	.section	.nv.constant0._ZN7cutlass13device_kernelIN5flash11enable_sm90INS1_16FlashAttnFwdSm90INS1_25CollectiveMainloopFwdSm90ILi2EN4cute5tupleIJNS5_1CILi1EEES8_S8_EEENS6_IJNS7_ILi128EEENS7_ILi96EEENS7_ILi192EEEEEELi192ENS_10bfloat16_tEfNS_4arch4Sm90ELb1ELb0ELb1ELb1ELb1ELb0ELb0ELb1ELb1ELb1ELb1ELb0EEENS1_21CollectiveEpilogueFwdINS6_IJSA_SC_SB_EEES9_SE_SG_Li256ELb1ELb1ELb1ELb0EEENS1_36VarlenDynamicPersistentTileSchedulerILi128ELi96ELi256ELi128ELb1ELb1ELb1ELb1ELb1ELb1EEEEEEEEEvNT_6ParamsE,"a",@progbits
	.sectionflags	@""
	.align	4
.nv.constant0._ZN7cutlass13device_kernelIN5flash11enable_sm90INS1_16FlashAttnFwdSm90INS1_25CollectiveMainloopFwdSm90ILi2EN4cute5tupleIJNS5_1CILi1EEES8_S8_EEENS6_IJNS7_ILi128EEENS7_ILi96EEENS7_ILi192EEEEEELi192ENS_10bfloat16_tEfNS_4arch4Sm90ELb1ELb0ELb1ELb1ELb1ELb0ELb0ELb1ELb1ELb1ELb1ELb0EEENS1_21CollectiveEpilogueFwdINS6_IJSA_SC_SB_EEES9_SE_SG_Li256ELb1ELb1ELb1ELb0EEENS1_36VarlenDynamicPersistentTileSchedulerILi128ELi96ELi256ELi128ELb1ELb1ELb1ELb1ELb1ELb1EEEEEEEEEvNT_6ParamsE:
	.zero		3328


//--------------------- .nv.constant0._ZN7cutlass13device_kernelIN5flash11enable_sm90INS1_16FlashAttnFwdSm90INS1_25CollectiveMainloopFwdSm90ILi2EN4cute5tupleIJNS5_1CILi1EEES8_S8_EEENS6_IJNS7_ILi128EEENS7_ILi96EEENS7_ILi192EEEEEELi192ENS_10bfloat16_tEfNS_4arch4Sm90ELb1ELb0ELb1ELb1ELb1ELb1ELb0ELb1ELb1ELb1ELb1ELb0EEENS1_21CollectiveEpilogueFwdINS6_IJSA_SC_SB_EEES9_SE_SG_Li256ELb1ELb1ELb1ELb0EEENS1_36VarlenDynamicPersistentTileSchedulerILi128ELi96ELi256ELi128ELb1ELb1ELb1ELb1ELb1ELb1EEEEEEEEEvNT_6ParamsE --------------------------
	.section	.nv.constant0._ZN7cutlass13device_kernelIN5flash11enable_sm90INS1_16FlashAttnFwdSm90INS1_25CollectiveMainloopFwdSm90ILi2EN4cute5tupleIJNS5_1CILi1EEES8_S8_EEENS6_IJNS7_ILi128EEENS7_ILi96EEENS7_ILi192EEEEEELi192ENS_10bfloat16_tEfNS_4arch4Sm90ELb1ELb0ELb1ELb1ELb1ELb1ELb0ELb1ELb1ELb1ELb1ELb0EEENS1_21CollectiveEpilogueFwdINS6_IJSA_SC_SB_EEES9_SE_SG_Li256ELb1ELb1ELb1ELb0EEENS1_36VarlenDynamicPersistentTileSchedulerILi128ELi96ELi256ELi128ELb1ELb1ELb1ELb1ELb1ELb1EEEEEEEEEvNT_6ParamsE,"a",@progbits
	.sectionflags	@""
	.align	4
.nv.constant0._ZN7cutlass13device_kernelIN5flash11enable_sm90INS1_16FlashAttnFwdSm90INS1_25CollectiveMainloopFwdSm90ILi2EN4cute5tupleIJNS5_1CILi1EEES8_S8_EEENS6_IJNS7_ILi128EEENS7_ILi96EEENS7_ILi192EEEEEELi192ENS_10bfloat16_tEfNS_4arch4Sm90ELb1ELb0ELb1ELb1ELb1ELb1ELb0ELb1ELb1ELb1ELb1ELb0EEENS1_21CollectiveEpilogueFwdINS6_IJSA_SC_SB_EEES9_SE_SG_Li256ELb1ELb1ELb1ELb0EEENS1_36VarlenDynamicPersistentTileSchedulerILi128ELi96ELi256ELi128ELb1ELb1ELb1ELb1ELb1ELb1EEEEEEEEEvNT_6ParamsE:
	.zero		3328


//--------------------- SYMBOLS --------------------------

	.type		.nv.reservedSmem.offset0,@object
	.size		.nv.reservedSmem.offset0,0x4
	.type		__assertfail,@function
